	.target	sm_80

	.elftype	@"ET_EXEC"


//--------------------- .note.nv.tkinfo           --------------------------
	.section	.note.nv.tkinfo,"",@"SHT_NOTE"
	.sectionflags	@"SHF_NOTE_NV_TKINFO"
	.tkinfo
        /*0018*/ 	.word	0x00000002
        /*0030*/ 	.string	""
        /*0030*/ 	.string	"ptxas"
        /*0030*/ 	.string	"Cuda compilation tools, release 13.0, V13.0.88"
        /*0030*/ 	.string	"Build cuda_13.0.r13.0/compiler.36424714_0"
        /*0030*/ 	.string	"-arch sm_80 -m 64 "



//--------------------- .note.nv.cuinfo           --------------------------
	.section	.note.nv.cuinfo,"",@"SHT_NOTE"
	.sectionflags	@"SHF_NOTE_NV_CUINFO"
        /*0018*/ 	.short	0x0002
        /*001a*/ 	.short	0x0050
        /*001c*/ 	.short	0x0082
	.zero		2


//--------------------- .nv.info                  --------------------------
	.section	.nv.info,"",@"SHT_CUDA_INFO"
	.align	4


	//----- nvinfo : EIATTR_REGCOUNT
	.align		4
        /*0000*/ 	.byte	0x04, 0x2f
        /*0002*/ 	.short	(.L_12 - .L_11)
	.align		4
.L_11:
        /*0004*/ 	.word	index@(_ZN7cutlass13device_kernelIN5flash22FlashAttnBwdPreprocessIN4cute5tupleIJNS3_1CILi64EEENS5_ILi128EEEEEENS_6half_tEfNS_4arch4Sm80ELb1ELb1EEEEEvNT_6ParamsE)
        /*0008*/ 	.word	0x00000040


	//----- nvinfo : EIATTR_FRAME_SIZE
	.align		4
.L_12:
        /*000c*/ 	.byte	0x04, 0x11
        /*000e*/ 	.short	(.L_14 - .L_13)
	.align		4
.L_13:
        /*0010*/ 	.word	index@(_ZN7cutlass13device_kernelIN5flash22FlashAttnBwdPreprocessIN4cute5tupleIJNS3_1CILi64EEENS5_ILi128EEEEEENS_6half_tEfNS_4arch4Sm80ELb1ELb1EEEEEvNT_6ParamsE)
        /*0014*/ 	.word	0x00000000


	//----- nvinfo : EIATTR_REGCOUNT
	.align		4
.L_14:
        /*0018*/ 	.byte	0x04, 0x2f
        /*001a*/ 	.short	(.L_16 - .L_15)
	.align		4
.L_15:
        /*001c*/ 	.word	index@(_ZN7cutlass13device_kernelIN5flash19enable_sm80_to_sm89INS1_16FlashAttnBwdSm80INS1_25CollectiveMainloopBwdSm80ILi2ELi2EN4cute5tupleIJNS5_1CILi64EEENS7_ILi128EEES9_EEENS_6half_tEfNS_4arch4Sm80ELb1ELb0ELb1ELb1ELb1ELb0ELb0ELb0ELi2ELi2ELi2ELi2ELb0EEENS1_24CollectiveEpilogueBwdGQAISA_fSD_Li256ELb1ELb1EEENS1_25SingleTileBwdLPTSchedulerILb1ELi128ELb1EEEEEEEEEvNT_6ParamsE)
        /*0020*/ 	.word	0x000000ff


	//----- nvinfo : EIATTR_FRAME_SIZE
	.align		4
.L_16:
        /*0024*/ 	.byte	0x04, 0x11
        /*0026*/ 	.short	(.L_18 - .L_17)
	.align		4
.L_17:
        /*0028*/ 	.word	index@($__internal_11_$__cuda_sm70_warpsync)
        /*002c*/ 	.word	0x00000000


	//----- nvinfo : EIATTR_FRAME_SIZE
	.align		4
.L_18:
        /*0030*/ 	.byte	0x04, 0x11
        /*0032*/ 	.short	(.L_20 - .L_19)
	.align		4
.L_19:
        /*0034*/ 	.word	index@(_ZN7cutlass13device_kernelIN5flash19enable_sm80_to_sm89INS1_16FlashAttnBwdSm80INS1_25CollectiveMainloopBwdSm80ILi2ELi2EN4cute5tupleIJNS5_1CILi64EEENS7_ILi128EEES9_EEENS_6half_tEfNS_4arch4Sm80ELb1ELb0ELb1ELb1ELb1ELb0ELb0ELb0ELi2ELi2ELi2ELi2ELb0EEENS1_24CollectiveEpilogueBwdGQAISA_fSD_Li256ELb1ELb1EEENS1_25SingleTileBwdLPTSchedulerILb1ELi128ELb1EEEEEEEEEvNT_6ParamsE)
        /*0038*/ 	.word	0x00000048


	//----- nvinfo : EIATTR_REGCOUNT
	.align		4
.L_20:
        /*003c*/ 	.byte	0x04, 0x2f
        /*003e*/ 	.short	(.L_22 - .L_21)
	.align		4
.L_21:
        /*0040*/ 	.word	index@(_ZN7cutlass13device_kernelIN5flash32FlashAttnBwdPostprocessConvertdQIN4cute5tupleIJNS3_1CILi64EEENS5_ILi128EEEEEENS_6half_tEfNS_4arch4Sm80ELi256ENS3_8TiledMMAINS3_8MMA_AtomIJNS3_28SM80_16x8x16_F32F16F16F32_TNEEEENS3_6LayoutINS4_IJNS5_ILi2EEENS5_ILi4EEENS5_ILi1EEEEEENS4_IJSJ_SH_NS5_ILi0EEEEEEEENS4_IJNS5_ILi32EEES6_NS5_ILi16EEEEEEEELb0EEEEEvNT_6ParamsE)
        /*0044*/ 	.word	0x00000037


	//----- nvinfo : EIATTR_FRAME_SIZE
	.align		4
.L_22:
        /*0048*/ 	.byte	0x04, 0x11
        /*004a*/ 	.short	(.L_24 - .L_23)
	.align		4
.L_23:
        /*004c*/ 	.word	index@(_ZN7cutlass13device_kernelIN5flash32FlashAttnBwdPostprocessConvertdQIN4cute5tupleIJNS3_1CILi64EEENS5_ILi128EEEEEENS_6half_tEfNS_4arch4Sm80ELi256ENS3_8TiledMMAINS3_8MMA_AtomIJNS3_28SM80_16x8x16_F32F16F16F32_TNEEEENS3_6LayoutINS4_IJNS5_ILi2EEENS5_ILi4EEENS5_ILi1EEEEEENS4_IJSJ_SH_NS5_ILi0EEEEEEEENS4_IJNS5_ILi32EEES6_NS5_ILi16EEEEEEEELb0EEEEEvNT_6ParamsE)
        /*0050*/ 	.word	0x00000000


	//----- nvinfo : EIATTR_REGCOUNT
	.align		4
.L_24:
        /*0054*/ 	.byte	0x04, 0x2f
        /*0056*/ 	.short	(.L_26 - .L_25)
	.align		4
.L_25:
        /*0058*/ 	.word	index@(_ZN7cutlass13device_kernelIN5flash32FlashAttnBwdPostprocessConvertdQIN4cute5tupleIJNS3_1CILi128EEES6_EEENS_6half_tEfNS_4arch4Sm80ELi256ENS3_8TiledMMAINS3_8MMA_AtomIJNS3_28SM80_16x8x16_F32F16F16F32_TNEEEENS3_6LayoutINS4_IJNS5_ILi2EEENS5_ILi4EEENS5_ILi1EEEEEENS4_IJSI_SG_NS5_ILi0EEEEEEEENS4_IJNS5_ILi32EEENS5_ILi64EEENS5_ILi16EEEEEEEELb0EEEEEvNT_6ParamsE)
        /*005c*/ 	.word	0x0000005a


	//----- nvinfo : EIATTR_FRAME_SIZE
	.align		4
.L_26:
        /*0060*/ 	.byte	0x04, 0x11
        /*0062*/ 	.short	(.L_28 - .L_27)
	.align		4
.L_27:
        /*0064*/ 	.word	index@(_ZN7cutlass13device_kernelIN5flash32FlashAttnBwdPostprocessConvertdQIN4cute5tupleIJNS3_1CILi128EEES6_EEENS_6half_tEfNS_4arch4Sm80ELi256ENS3_8TiledMMAINS3_8MMA_AtomIJNS3_28SM80_16x8x16_F32F16F16F32_TNEEEENS3_6LayoutINS4_IJNS5_ILi2EEENS5_ILi4EEENS5_ILi1EEEEEENS4_IJSI_SG_NS5_ILi0EEEEEEEENS4_IJNS5_ILi32EEENS5_ILi64EEENS5_ILi16EEEEEEEELb0EEEEEvNT_6ParamsE)
        /*0068*/ 	.word	0x00000000


	//----- nvinfo : EIATTR_REGCOUNT
	.align		4
.L_28:
        /*006c*/ 	.byte	0x04, 0x2f
        /*006e*/ 	.short	(.L_30 - .L_29)
	.align		4
.L_29:
        /*0070*/ 	.word	index@(_ZN7cutlass13device_kernelIN5flash19enable_sm80_to_sm89INS1_16FlashAttnBwdSm80INS1_25CollectiveMainloopBwdSm80ILi2ELi2EN4cute5tupleIJNS5_1CILi64EEENS7_ILi128EEES9_EEENS_6half_tEfNS_4arch4Sm80ELb1ELb0ELb1ELb1ELb0ELb0ELb0ELb0ELi2ELi2ELi2ELi2ELb0EEENS1_24CollectiveEpilogueBwdGQAISA_fSD_Li256ELb1ELb0EEENS1_25SingleTileBwdLPTSchedulerILb1ELi128ELb0EEEEEEEEEvNT_6ParamsE)
        /*0074*/ 	.word	0x000000ff


	//----- nvinfo : EIATTR_FRAME_SIZE
	.align		4
.L_30:
        /*0078*/ 	.byte	0x04, 0x11
        /*007a*/ 	.short	(.L_32 - .L_31)
	.align		4
.L_31:
        /*007c*/ 	.word	index@(_ZN7cutlass13device_kernelIN5flash19enable_sm80_to_sm89INS1_16FlashAttnBwdSm80INS1_25CollectiveMainloopBwdSm80ILi2ELi2EN4cute5tupleIJNS5_1CILi64EEENS7_ILi128EEES9_EEENS_6half_tEfNS_4arch4Sm80ELb1ELb0ELb1ELb1ELb0ELb0ELb0ELb0ELi2ELi2ELi2ELi2ELb0EEENS1_24CollectiveEpilogueBwdGQAISA_fSD_Li256ELb1ELb0EEENS1_25SingleTileBwdLPTSchedulerILb1ELi128ELb0EEEEEEEEEvNT_6ParamsE)
        /*0080*/ 	.word	0x00000050


	//----- nvinfo : EIATTR_REGCOUNT
	.align		4
.L_32:
        /*0084*/ 	.byte	0x04, 0x2f
        /*0086*/ 	.short	(.L_34 - .L_33)
	.align		4
.L_33:
        /*0088*/ 	.word	index@(_ZN7cutlass13device_kernelIN5flash19enable_sm80_to_sm89INS1_16FlashAttnBwdSm80INS1_25CollectiveMainloopBwdSm80ILi2ELi2EN4cute5tupleIJNS5_1CILi64EEENS7_ILi128EEES9_EEENS_6half_tEfNS_4arch4Sm80ELb1ELb0ELb1ELb1ELb1ELb0ELb0ELb0ELi2ELi2ELi2ELi2ELb0EEENS1_21CollectiveEpilogueBwdISA_SB_SD_Li256ELb1ELb0ELi4EEENS1_25SingleTileBwdLPTSchedulerILb1ELi128ELb1EEEEEEEEEvNT_6ParamsE)
        /*008c*/ 	.word	0x000000ff


	//----- nvinfo : EIATTR_FRAME_SIZE
	.align		4
.L_34:
        /*0090*/ 	.byte	0x04, 0x11
        /*0092*/ 	.short	(.L_36 - .L_35)
	.align		4
.L_35:
        /*0094*/ 	.word	index@(_ZN7cutlass13device_kernelIN5flash19enable_sm80_to_sm89INS1_16FlashAttnBwdSm80INS1_25CollectiveMainloopBwdSm80ILi2ELi2EN4cute5tupleIJNS5_1CILi64EEENS7_ILi128EEES9_EEENS_6half_tEfNS_4arch4Sm80ELb1ELb0ELb1ELb1ELb1ELb0ELb0ELb0ELi2ELi2ELi2ELi2ELb0EEENS1_21CollectiveEpilogueBwdISA_SB_SD_Li256ELb1ELb0ELi4EEENS1_25SingleTileBwdLPTSchedulerILb1ELi128ELb1EEEEEEEEEvNT_6ParamsE)
        /*0098*/ 	.word	0x00000050


	//----- nvinfo : EIATTR_REGCOUNT
	.align		4
.L_36:
        /*009c*/ 	.byte	0x04, 0x2f
        /*009e*/ 	.short	(.L_38 - .L_37)
	.align		4
.L_37:
        /*00a0*/ 	.word	index@(_ZN7cutlass13device_kernelIN5flash19enable_sm80_to_sm89INS1_16FlashAttnBwdSm80INS1_25CollectiveMainloopBwdSm80ILi2ELi2EN4cute5tupleIJNS5_1CILi64EEENS7_ILi128EEES9_EEENS_6half_tEfNS_4arch4Sm80ELb1ELb0ELb1ELb1ELb0ELb0ELb0ELb0ELi2ELi2ELi2ELi2ELb0EEENS1_21CollectiveEpilogueBwdISA_SB_SD_Li256ELb1ELb0ELi4EEENS1_25SingleTileBwdLPTSchedulerILb1ELi128ELb0EEEEEEEEEvNT_6ParamsE)
        /*00a4*/ 	.word	0x000000ff


	//----- nvinfo : EIATTR_FRAME_SIZE
	.align		4
.L_38:
        /*00a8*/ 	.byte	0x04, 0x11
        /*00aa*/ 	.short	(.L_40 - .L_39)
	.align		4
.L_39:
        /*00ac*/ 	.word	index@(_ZN7cutlass13device_kernelIN5flash19enable_sm80_to_sm89INS1_16FlashAttnBwdSm80INS1_25CollectiveMainloopBwdSm80ILi2ELi2EN4cute5tupleIJNS5_1CILi64EEENS7_ILi128EEES9_EEENS_6half_tEfNS_4arch4Sm80ELb1ELb0ELb1ELb1ELb0ELb0ELb0ELb0ELi2ELi2ELi2ELi2ELb0EEENS1_21CollectiveEpilogueBwdISA_SB_SD_Li256ELb1ELb0ELi4EEENS1_25SingleTileBwdLPTSchedulerILb1ELi128ELb0EEEEEEEEEvNT_6ParamsE)
        /*00b0*/ 	.word	0x00000048


	//----- nvinfo : EIATTR_REGCOUNT
	.align		4
.L_40:
        /*00b4*/ 	.byte	0x04, 0x2f
        /*00b6*/ 	.short	(.L_42 - .L_41)
	.align		4
.L_41:
        /*00b8*/ 	.word	index@(_ZN7cutlass13device_kernelIN5flash22FlashAttnBwdPreprocessIN4cute5tupleIJNS3_1CILi64EEENS5_ILi128EEEEEENS_6half_tEfNS_4arch4Sm80ELb1ELb0EEEEEvNT_6ParamsE)
        /*00bc*/ 	.word	0x0000003e


	//----- nvinfo : EIATTR_FRAME_SIZE
	.align		4
.L_42:
        /*00c0*/ 	.byte	0x04, 0x11
        /*00c2*/ 	.short	(.L_44 - .L_43)
	.align		4
.L_43:
        /*00c4*/ 	.word	index@(_ZN7cutlass13device_kernelIN5flash22FlashAttnBwdPreprocessIN4cute5tupleIJNS3_1CILi64EEENS5_ILi128EEEEEENS_6half_tEfNS_4arch4Sm80ELb1ELb0EEEEEvNT_6ParamsE)
        /*00c8*/ 	.word	0x00000000


	//----- nvinfo : EIATTR_REGCOUNT
	.align		4
.L_44:
        /*00cc*/ 	.byte	0x04, 0x2f
        /*00ce*/ 	.short	(.L_46 - .L_45)
	.align		4
.L_45:
        /*00d0*/ 	.word	index@(_ZN7cutlass13device_kernelIN5flash19enable_sm80_to_sm89INS1_16FlashAttnBwdSm80INS1_25CollectiveMainloopBwdSm80ILi2ELi2EN4cute5tupleIJNS5_1CILi64EEENS7_ILi128EEES9_EEENS_6half_tEfNS_4arch4Sm80ELb1ELb0ELb1ELb0ELb1ELb0ELb0ELb0ELi2ELi2ELi2ELi2ELb0EEENS1_24CollectiveEpilogueBwdGQAISA_fSD_Li256ELb0ELb1EEENS1_25SingleTileBwdLPTSchedulerILb0ELi128ELb1EEEEEEEEEvNT_6ParamsE)
        /*00d4*/ 	.word	0x000000ff


	//----- nvinfo : EIATTR_FRAME_SIZE
	.align		4
.L_46:
        /*00d8*/ 	.byte	0x04, 0x11
        /*00da*/ 	.short	(.L_48 - .L_47)
	.align		4
.L_47:
        /*00dc*/ 	.word	index@($__internal_10_$__cuda_sm70_warpsync)
        /*00e0*/ 	.word	0x00000000


	//----- nvinfo : EIATTR_FRAME_SIZE
	.align		4
.L_48:
        /*00e4*/ 	.byte	0x04, 0x11
        /*00e6*/ 	.short	(.L_50 - .L_49)
	.align		4
.L_49:
        /*00e8*/ 	.word	index@(_ZN7cutlass13device_kernelIN5flash19enable_sm80_to_sm89INS1_16FlashAttnBwdSm80INS1_25CollectiveMainloopBwdSm80ILi2ELi2EN4cute5tupleIJNS5_1CILi64EEENS7_ILi128EEES9_EEENS_6half_tEfNS_4arch4Sm80ELb1ELb0ELb1ELb0ELb1ELb0ELb0ELb0ELi2ELi2ELi2ELi2ELb0EEENS1_24CollectiveEpilogueBwdGQAISA_fSD_Li256ELb0ELb1EEENS1_25SingleTileBwdLPTSchedulerILb0ELi128ELb1EEEEEEEEEvNT_6ParamsE)
        /*00ec*/ 	.word	0x00000050


	//----- nvinfo : EIATTR_REGCOUNT
	.align		4
.L_50:
        /*00f0*/ 	.byte	0x04, 0x2f
        /*00f2*/ 	.short	(.L_52 - .L_51)
	.align		4
.L_51:
        /*00f4*/ 	.word	index@(_ZN7cutlass13device_kernelIN5flash19enable_sm80_to_sm89INS1_16FlashAttnBwdSm80INS1_25CollectiveMainloopBwdSm80ILi2ELi2EN4cute5tupleIJNS5_1CILi64EEENS7_ILi128EEES9_EEENS_6half_tEfNS_4arch4Sm80ELb1ELb0ELb1ELb0ELb0ELb0ELb0ELb0ELi2ELi2ELi2ELi2ELb0EEENS1_24CollectiveEpilogueBwdGQAISA_fSD_Li256ELb0ELb0EEENS1_25SingleTileBwdLPTSchedulerILb0ELi128ELb0EEEEEEEEEvNT_6ParamsE)
        /*00f8*/ 	.word	0x000000ff


	//----- nvinfo : EIATTR_FRAME_SIZE
	.align		4
.L_52:
        /*00fc*/ 	.byte	0x04, 0x11
        /*00fe*/ 	.short	(.L_54 - .L_53)
	.align		4
.L_53:
        /*0100*/ 	.word	index@(_ZN7cutlass13device_kernelIN5flash19enable_sm80_to_sm89INS1_16FlashAttnBwdSm80INS1_25CollectiveMainloopBwdSm80ILi2ELi2EN4cute5tupleIJNS5_1CILi64EEENS7_ILi128EEES9_EEENS_6half_tEfNS_4arch4Sm80ELb1ELb0ELb1ELb0ELb0ELb0ELb0ELb0ELi2ELi2ELi2ELi2ELb0EEENS1_24CollectiveEpilogueBwdGQAISA_fSD_Li256ELb0ELb0EEENS1_25SingleTileBwdLPTSchedulerILb0ELi128ELb0EEEEEEEEEvNT_6ParamsE)
        /*0104*/ 	.word	0x00000050


	//----- nvinfo : EIATTR_REGCOUNT
	.align		4
.L_54:
        /*0108*/ 	.byte	0x04, 0x2f
        /*010a*/ 	.short	(.L_56 - .L_55)
	.align		4
.L_55:
        /*010c*/ 	.word	index@(_ZN7cutlass13device_kernelIN5flash19enable_sm80_to_sm89INS1_16FlashAttnBwdSm80INS1_25CollectiveMainloopBwdSm80ILi2ELi2EN4cute5tupleIJNS5_1CILi64EEENS7_ILi128EEES9_EEENS_6half_tEfNS_4arch4Sm80ELb1ELb0ELb1ELb0ELb1ELb0ELb0ELb0ELi2ELi2ELi2ELi2ELb0EEENS1_21CollectiveEpilogueBwdISA_SB_SD_Li256ELb0ELb0ELi4EEENS1_25SingleTileBwdLPTSchedulerILb0ELi128ELb1EEEEEEEEEvNT_6ParamsE)
        /*0110*/ 	.word	0x000000ff


	//----- nvinfo : EIATTR_FRAME_SIZE
	.align		4
.L_56:
        /*0114*/ 	.byte	0x04, 0x11
        /*0116*/ 	.short	(.L_58 - .L_57)
	.align		4
.L_57:
        /*0118*/ 	.word	index@(_ZN7cutlass13device_kernelIN5flash19enable_sm80_to_sm89INS1_16FlashAttnBwdSm80INS1_25CollectiveMainloopBwdSm80ILi2ELi2EN4cute5tupleIJNS5_1CILi64EEENS7_ILi128EEES9_EEENS_6half_tEfNS_4arch4Sm80ELb1ELb0ELb1ELb0ELb1ELb0ELb0ELb0ELi2ELi2ELi2ELi2ELb0EEENS1_21CollectiveEpilogueBwdISA_SB_SD_Li256ELb0ELb0ELi4EEENS1_25SingleTileBwdLPTSchedulerILb0ELi128ELb1EEEEEEEEEvNT_6ParamsE)
        /*011c*/ 	.word	0x00000048


	//----- nvinfo : EIATTR_REGCOUNT
	.align		4
.L_58:
        /*0120*/ 	.byte	0x04, 0x2f
        /*0122*/ 	.short	(.L_60 - .L_59)
	.align		4
.L_59:
        /*0124*/ 	.word	index@(_ZN7cutlass13device_kernelIN5flash19enable_sm80_to_sm89INS1_16FlashAttnBwdSm80INS1_25CollectiveMainloopBwdSm80ILi2ELi2EN4cute5tupleIJNS5_1CILi64EEENS7_ILi128EEES9_EEENS_6half_tEfNS_4arch4Sm80ELb1ELb0ELb1ELb0ELb0ELb0ELb0ELb0ELi2ELi2ELi2ELi2ELb0EEENS1_21CollectiveEpilogueBwdISA_SB_SD_Li256ELb0ELb0ELi4EEENS1_25SingleTileBwdLPTSchedulerILb0ELi128ELb0EEEEEEEEEvNT_6ParamsE)
        /*0128*/ 	.word	0x000000ff


	//----- nvinfo : EIATTR_FRAME_SIZE
	.align		4
.L_60:
        /*012c*/ 	.byte	0x04, 0x11
        /*012e*/ 	.short	(.L_62 - .L_61)
	.align		4
.L_61:
        /*0130*/ 	.word	index@(_ZN7cutlass13device_kernelIN5flash19enable_sm80_to_sm89INS1_16FlashAttnBwdSm80INS1_25CollectiveMainloopBwdSm80ILi2ELi2EN4cute5tupleIJNS5_1CILi64EEENS7_ILi128EEES9_EEENS_6half_tEfNS_4arch4Sm80ELb1ELb0ELb1ELb0ELb0ELb0ELb0ELb0ELi2ELi2ELi2ELi2ELb0EEENS1_21CollectiveEpilogueBwdISA_SB_SD_Li256ELb0ELb0ELi4EEENS1_25SingleTileBwdLPTSchedulerILb0ELi128ELb0EEEEEEEEEvNT_6ParamsE)
        /*0134*/ 	.word	0x00000050


	//----- nvinfo : EIATTR_REGCOUNT
	.align		4
.L_62:
        /*0138*/ 	.byte	0x04, 0x2f
        /*013a*/ 	.short	(.L_64 - .L_63)
	.align		4
.L_63:
        /*013c*/ 	.word	index@(_ZN7cutlass13device_kernelIN5flash19enable_sm80_to_sm89INS1_16FlashAttnBwdSm80INS1_25CollectiveMainloopBwdSm80ILi2ELi2EN4cute5tupleIJNS5_1CILi64EEENS7_ILi128EEES9_EEENS_6half_tEfNS_4arch4Sm80ELb0ELb1ELb1ELb1ELb1ELb0ELb0ELb0ELi2ELi2ELi2ELi2ELb0EEENS1_24CollectiveEpilogueBwdGQAISA_fSD_Li256ELb1ELb1EEENS1_19SingleTileSchedulerILb1ELb0ELb0ELi128EEEEEEEEEvNT_6ParamsE)
        /*0140*/ 	.word	0x000000ff


	//----- nvinfo : EIATTR_FRAME_SIZE
	.align		4
.L_64:
        /*0144*/ 	.byte	0x04, 0x11
        /*0146*/ 	.short	(.L_66 - .L_65)
	.align		4
.L_65:
        /*0148*/ 	.word	index@($__internal_9_$__cuda_sm70_warpsync)
        /*014c*/ 	.word	0x00000000


	//----- nvinfo : EIATTR_FRAME_SIZE
	.align		4
.L_66:
        /*0150*/ 	.byte	0x04, 0x11
        /*0152*/ 	.short	(.L_68 - .L_67)
	.align		4
.L_67:
        /*0154*/ 	.word	index@(_ZN7cutlass13device_kernelIN5flash19enable_sm80_to_sm89INS1_16FlashAttnBwdSm80INS1_25CollectiveMainloopBwdSm80ILi2ELi2EN4cute5tupleIJNS5_1CILi64EEENS7_ILi128EEES9_EEENS_6half_tEfNS_4arch4Sm80ELb0ELb1ELb1ELb1ELb1ELb0ELb0ELb0ELi2ELi2ELi2ELi2ELb0EEENS1_24CollectiveEpilogueBwdGQAISA_fSD_Li256ELb1ELb1EEENS1_19SingleTileSchedulerILb1ELb0ELb0ELi128EEEEEEEEEvNT_6ParamsE)
        /*0158*/ 	.word	0x000000c0


	//----- nvinfo : EIATTR_REGCOUNT
	.align		4
.L_68:
        /*015c*/ 	.byte	0x04, 0x2f
        /*015e*/ 	.short	(.L_70 - .L_69)
	.align		4
.L_69:
        /*0160*/ 	.word	index@(_ZN7cutlass13device_kernelIN5flash19enable_sm80_to_sm89INS1_16FlashAttnBwdSm80INS1_25CollectiveMainloopBwdSm80ILi2ELi2EN4cute5tupleIJNS5_1CILi64EEENS7_ILi128EEES9_EEENS_6half_tEfNS_4arch4Sm80ELb0ELb1ELb1ELb1ELb0ELb0ELb0ELb0ELi2ELi2ELi2ELi2ELb0EEENS1_24CollectiveEpilogueBwdGQAISA_fSD_Li256ELb1ELb0EEENS1_19SingleTileSchedulerILb1ELb0ELb0ELi128EEEEEEEEEvNT_6ParamsE)
        /*0164*/ 	.word	0x000000ff


	//----- nvinfo : EIATTR_FRAME_SIZE
	.align		4
.L_70:
        /*0168*/ 	.byte	0x04, 0x11
        /*016a*/ 	.short	(.L_72 - .L_71)
	.align		4
.L_71:
        /*016c*/ 	.word	index@(_ZN7cutlass13device_kernelIN5flash19enable_sm80_to_sm89INS1_16FlashAttnBwdSm80INS1_25CollectiveMainloopBwdSm80ILi2ELi2EN4cute5tupleIJNS5_1CILi64EEENS7_ILi128EEES9_EEENS_6half_tEfNS_4arch4Sm80ELb0ELb1ELb1ELb1ELb0ELb0ELb0ELb0ELi2ELi2ELi2ELi2ELb0EEENS1_24CollectiveEpilogueBwdGQAISA_fSD_Li256ELb1ELb0EEENS1_19SingleTileSchedulerILb1ELb0ELb0ELi128EEEEEEEEEvNT_6ParamsE)
        /*0170*/ 	.word	0x000000c0


	//----- nvinfo : EIATTR_REGCOUNT
	.align		4
.L_72:
        /*0174*/ 	.byte	0x04, 0x2f
        /*0176*/ 	.short	(.L_74 - .L_73)
	.align		4
.L_73:
        /*0178*/ 	.word	index@(_ZN7cutlass13device_kernelIN5flash19enable_sm80_to_sm89INS1_16FlashAttnBwdSm80INS1_25CollectiveMainloopBwdSm80ILi2ELi2EN4cute5tupleIJNS5_1CILi64EEENS7_ILi128EEES9_EEENS_6half_tEfNS_4arch4Sm80ELb0ELb1ELb1ELb1ELb1ELb0ELb0ELb0ELi2ELi2ELi2ELi2ELb0EEENS1_21CollectiveEpilogueBwdISA_SB_SD_Li256ELb1ELb0ELi4EEENS1_19SingleTileSchedulerILb1ELb0ELb0ELi128EEEEEEEEEvNT_6ParamsE)
        /*017c*/ 	.word	0x000000ff


	//----- nvinfo : EIATTR_FRAME_SIZE
	.align		4
.L_74:
        /*0180*/ 	.byte	0x04, 0x11
        /*0182*/ 	.short	(.L_76 - .L_75)
	.align		4
.L_75:
        /*0184*/ 	.word	index@(_ZN7cutlass13device_kernelIN5flash19enable_sm80_to_sm89INS1_16FlashAttnBwdSm80INS1_25CollectiveMainloopBwdSm80ILi2ELi2EN4cute5tupleIJNS5_1CILi64EEENS7_ILi128EEES9_EEENS_6half_tEfNS_4arch4Sm80ELb0ELb1ELb1ELb1ELb1ELb0ELb0ELb0ELi2ELi2ELi2ELi2ELb0EEENS1_21CollectiveEpilogueBwdISA_SB_SD_Li256ELb1ELb0ELi4EEENS1_19SingleTileSchedulerILb1ELb0ELb0ELi128EEEEEEEEEvNT_6ParamsE)
        /*0188*/ 	.word	0x000000c0


	//----- nvinfo : EIATTR_REGCOUNT
	.align		4
.L_76:
        /*018c*/ 	.byte	0x04, 0x2f
        /*018e*/ 	.short	(.L_78 - .L_77)
	.align		4
.L_77:
        /*0190*/ 	.word	index@(_ZN7cutlass13device_kernelIN5flash19enable_sm80_to_sm89INS1_16FlashAttnBwdSm80INS1_25CollectiveMainloopBwdSm80ILi2ELi2EN4cute5tupleIJNS5_1CILi64EEENS7_ILi128EEES9_EEENS_6half_tEfNS_4arch4Sm80ELb0ELb1ELb1ELb1ELb0ELb0ELb0ELb0ELi2ELi2ELi2ELi2ELb0EEENS1_21CollectiveEpilogueBwdISA_SB_SD_Li256ELb1ELb0ELi4EEENS1_19SingleTileSchedulerILb1ELb0ELb0ELi128EEEEEEEEEvNT_6ParamsE)
        /*0194*/ 	.word	0x000000ff


	//----- nvinfo : EIATTR_FRAME_SIZE
	.align		4
.L_78:
        /*0198*/ 	.byte	0x04, 0x11
        /*019a*/ 	.short	(.L_80 - .L_79)
	.align		4
.L_79:
        /*019c*/ 	.word	index@(_ZN7cutlass13device_kernelIN5flash19enable_sm80_to_sm89INS1_16FlashAttnBwdSm80INS1_25CollectiveMainloopBwdSm80ILi2ELi2EN4cute5tupleIJNS5_1CILi64EEENS7_ILi128EEES9_EEENS_6half_tEfNS_4arch4Sm80ELb0ELb1ELb1ELb1ELb0ELb0ELb0ELb0ELi2ELi2ELi2ELi2ELb0EEENS1_21CollectiveEpilogueBwdISA_SB_SD_Li256ELb1ELb0ELi4EEENS1_19SingleTileSchedulerILb1ELb0ELb0ELi128EEEEEEEEEvNT_6ParamsE)
        /*01a0*/ 	.word	0x000000c0


	//----- nvinfo : EIATTR_REGCOUNT
	.align		4
.L_80:
        /*01a4*/ 	.byte	0x04, 0x2f
        /*01a6*/ 	.short	(.L_82 - .L_81)
	.align		4
.L_81:
        /*01a8*/ 	.word	index@(_ZN7cutlass13device_kernelIN5flash19enable_sm80_to_sm89INS1_16FlashAttnBwdSm80INS1_25CollectiveMainloopBwdSm80ILi2ELi2EN4cute5tupleIJNS5_1CILi64EEENS7_ILi128EEES9_EEENS_6half_tEfNS_4arch4Sm80ELb0ELb1ELb1ELb0ELb1ELb0ELb0ELb0ELi2ELi2ELi2ELi2ELb0EEENS1_24CollectiveEpilogueBwdGQAISA_fSD_Li256ELb0ELb1EEENS1_19SingleTileSchedulerILb0ELb0ELb0ELi128EEEEEEEEEvNT_6ParamsE)
        /*01ac*/ 	.word	0x000000ff


	//----- nvinfo : EIATTR_FRAME_SIZE
	.align		4
.L_82:
        /*01b0*/ 	.byte	0x04, 0x11
        /*01b2*/ 	.short	(.L_84 - .L_83)
	.align		4
.L_83:
        /*01b4*/ 	.word	index@($__internal_8_$__cuda_sm70_warpsync)
        /*01b8*/ 	.word	0x00000000


	//----- nvinfo : EIATTR_FRAME_SIZE
	.align		4
.L_84:
        /*01bc*/ 	.byte	0x04, 0x11
        /*01be*/ 	.short	(.L_86 - .L_85)
	.align		4
.L_85:
        /*01c0*/ 	.word	index@(_ZN7cutlass13device_kernelIN5flash19enable_sm80_to_sm89INS1_16FlashAttnBwdSm80INS1_25CollectiveMainloopBwdSm80ILi2ELi2EN4cute5tupleIJNS5_1CILi64EEENS7_ILi128EEES9_EEENS_6half_tEfNS_4arch4Sm80ELb0ELb1ELb1ELb0ELb1ELb0ELb0ELb0ELi2ELi2ELi2ELi2ELb0EEENS1_24CollectiveEpilogueBwdGQAISA_fSD_Li256ELb0ELb1EEENS1_19SingleTileSchedulerILb0ELb0ELb0ELi128EEEEEEEEEvNT_6ParamsE)
        /*01c4*/ 	.word	0x000000b0


	//----- nvinfo : EIATTR_REGCOUNT
	.align		4
.L_86:
        /*01c8*/ 	.byte	0x04, 0x2f
        /*01ca*/ 	.short	(.L_88 - .L_87)
	.align		4
.L_87:
        /*01cc*/ 	.word	index@(_ZN7cutlass13device_kernelIN5flash19enable_sm80_to_sm89INS1_16FlashAttnBwdSm80INS1_25CollectiveMainloopBwdSm80ILi2ELi2EN4cute5tupleIJNS5_1CILi64EEENS7_ILi128EEES9_EEENS_6half_tEfNS_4arch4Sm80ELb0ELb1ELb1ELb0ELb0ELb0ELb0ELb0ELi2ELi2ELi2ELi2ELb0EEENS1_24CollectiveEpilogueBwdGQAISA_fSD_Li256ELb0ELb0EEENS1_19SingleTileSchedulerILb0ELb0ELb0ELi128EEEEEEEEEvNT_6ParamsE)
        /*01d0*/ 	.word	0x000000ff


	//----- nvinfo : EIATTR_FRAME_SIZE
	.align		4
.L_88:
        /*01d4*/ 	.byte	0x04, 0x11
        /*01d6*/ 	.short	(.L_90 - .L_89)
	.align		4
.L_89:
        /*01d8*/ 	.word	index@(_ZN7cutlass13device_kernelIN5flash19enable_sm80_to_sm89INS1_16FlashAttnBwdSm80INS1_25CollectiveMainloopBwdSm80ILi2ELi2EN4cute5tupleIJNS5_1CILi64EEENS7_ILi128EEES9_EEENS_6half_tEfNS_4arch4Sm80ELb0ELb1ELb1ELb0ELb0ELb0ELb0ELb0ELi2ELi2ELi2ELi2ELb0EEENS1_24CollectiveEpilogueBwdGQAISA_fSD_Li256ELb0ELb0EEENS1_19SingleTileSchedulerILb0ELb0ELb0ELi128EEEEEEEEEvNT_6ParamsE)
        /*01dc*/ 	.word	0x000000b0


	//----- nvinfo : EIATTR_REGCOUNT
	.align		4
.L_90:
        /*01e0*/ 	.byte	0x04, 0x2f
        /*01e2*/ 	.short	(.L_92 - .L_91)
	.align		4
.L_91:
        /*01e4*/ 	.word	index@(_ZN7cutlass13device_kernelIN5flash19enable_sm80_to_sm89INS1_16FlashAttnBwdSm80INS1_25CollectiveMainloopBwdSm80ILi2ELi2EN4cute5tupleIJNS5_1CILi64EEENS7_ILi128EEES9_EEENS_6half_tEfNS_4arch4Sm80ELb0ELb1ELb1ELb0ELb1ELb0ELb0ELb0ELi2ELi2ELi2ELi2ELb0EEENS1_21CollectiveEpilogueBwdISA_SB_SD_Li256ELb0ELb0ELi4EEENS1_19SingleTileSchedulerILb0ELb0ELb0ELi128EEEEEEEEEvNT_6ParamsE)
        /*01e8*/ 	.word	0x000000ff


	//----- nvinfo : EIATTR_FRAME_SIZE
	.align		4
.L_92:
        /*01ec*/ 	.byte	0x04, 0x11
        /*01ee*/ 	.short	(.L_94 - .L_93)
	.align		4
.L_93:
        /*01f0*/ 	.word	index@(_ZN7cutlass13device_kernelIN5flash19enable_sm80_to_sm89INS1_16FlashAttnBwdSm80INS1_25CollectiveMainloopBwdSm80ILi2ELi2EN4cute5tupleIJNS5_1CILi64EEENS7_ILi128EEES9_EEENS_6half_tEfNS_4arch4Sm80ELb0ELb1ELb1ELb0ELb1ELb0ELb0ELb0ELi2ELi2ELi2ELi2ELb0EEENS1_21CollectiveEpilogueBwdISA_SB_SD_Li256ELb0ELb0ELi4EEENS1_19SingleTileSchedulerILb0ELb0ELb0ELi128EEEEEEEEEvNT_6ParamsE)
        /*01f4*/ 	.word	0x000000b0


	//----- nvinfo : EIATTR_REGCOUNT
	.align		4
.L_94:
        /*01f8*/ 	.byte	0x04, 0x2f
        /*01fa*/ 	.short	(.L_96 - .L_95)
	.align		4
.L_95:
        /*01fc*/ 	.word	index@(_ZN7cutlass13device_kernelIN5flash19enable_sm80_to_sm89INS1_16FlashAttnBwdSm80INS1_25CollectiveMainloopBwdSm80ILi2ELi2EN4cute5tupleIJNS5_1CILi64EEENS7_ILi128EEES9_EEENS_6half_tEfNS_4arch4Sm80ELb0ELb1ELb1ELb0ELb0ELb0ELb0ELb0ELi2ELi2ELi2ELi2ELb0EEENS1_21CollectiveEpilogueBwdISA_SB_SD_Li256ELb0ELb0ELi4EEENS1_19SingleTileSchedulerILb0ELb0ELb0ELi128EEEEEEEEEvNT_6ParamsE)
        /*0200*/ 	.word	0x000000ff


	//----- nvinfo : EIATTR_FRAME_SIZE
	.align		4
.L_96:
        /*0204*/ 	.byte	0x04, 0x11
        /*0206*/ 	.short	(.L_98 - .L_97)
	.align		4
.L_97:
        /*0208*/ 	.word	index@(_ZN7cutlass13device_kernelIN5flash19enable_sm80_to_sm89INS1_16FlashAttnBwdSm80INS1_25CollectiveMainloopBwdSm80ILi2ELi2EN4cute5tupleIJNS5_1CILi64EEENS7_ILi128EEES9_EEENS_6half_tEfNS_4arch4Sm80ELb0ELb1ELb1ELb0ELb0ELb0ELb0ELb0ELi2ELi2ELi2ELi2ELb0EEENS1_21CollectiveEpilogueBwdISA_SB_SD_Li256ELb0ELb0ELi4EEENS1_19SingleTileSchedulerILb0ELb0ELb0ELi128EEEEEEEEEvNT_6ParamsE)
        /*020c*/ 	.word	0x000000b0


	//----- nvinfo : EIATTR_REGCOUNT
	.align		4
.L_98:
        /*0210*/ 	.byte	0x04, 0x2f
        /*0212*/ 	.short	(.L_100 - .L_99)
	.align		4
.L_99:
        /*0214*/ 	.word	index@(_ZN7cutlass13device_kernelIN5flash19enable_sm80_to_sm89INS1_16FlashAttnBwdSm80INS1_25CollectiveMainloopBwdSm80ILi2ELi2EN4cute5tupleIJNS5_1CILi64EEENS7_ILi128EEES9_EEENS_6half_tEfNS_4arch4Sm80ELb0ELb0ELb1ELb1ELb1ELb0ELb0ELb0ELi2ELi2ELi2ELi2ELb0EEENS1_24CollectiveEpilogueBwdGQAISA_fSD_Li256ELb1ELb1EEENS1_19SingleTileSchedulerILb1ELb0ELb0ELi128EEEEEEEEEvNT_6ParamsE)
        /*0218*/ 	.word	0x000000ff


	//----- nvinfo : EIATTR_FRAME_SIZE
	.align		4
.L_100:
        /*021c*/ 	.byte	0x04, 0x11
        /*021e*/ 	.short	(.L_102 - .L_101)
	.align		4
.L_101:
        /*0220*/ 	.word	index@($__internal_7_$__cuda_sm70_warpsync)
        /*0224*/ 	.word	0x00000000


	//----- nvinfo : EIATTR_FRAME_SIZE
	.align		4
.L_102:
        /*0228*/ 	.byte	0x04, 0x11
        /*022a*/ 	.short	(.L_104 - .L_103)
	.align		4
.L_103:
        /*022c*/ 	.word	index@(_ZN7cutlass13device_kernelIN5flash19enable_sm80_to_sm89INS1_16FlashAttnBwdSm80INS1_25CollectiveMainloopBwdSm80ILi2ELi2EN4cute5tupleIJNS5_1CILi64EEENS7_ILi128EEES9_EEENS_6half_tEfNS_4arch4Sm80ELb0ELb0ELb1ELb1ELb1ELb0ELb0ELb0ELi2ELi2ELi2ELi2ELb0EEENS1_24CollectiveEpilogueBwdGQAISA_fSD_Li256ELb1ELb1EEENS1_19SingleTileSchedulerILb1ELb0ELb0ELi128EEEEEEEEEvNT_6ParamsE)
        /*0230*/ 	.word	0x00000040


	//----- nvinfo : EIATTR_REGCOUNT
	.align		4
.L_104:
        /*0234*/ 	.byte	0x04, 0x2f
        /*0236*/ 	.short	(.L_106 - .L_105)
	.align		4
.L_105:
        /*0238*/ 	.word	index@(_ZN7cutlass13device_kernelIN5flash19enable_sm80_to_sm89INS1_16FlashAttnBwdSm80INS1_25CollectiveMainloopBwdSm80ILi2ELi2EN4cute5tupleIJNS5_1CILi64EEENS7_ILi128EEES9_EEENS_6half_tEfNS_4arch4Sm80ELb0ELb0ELb1ELb1ELb0ELb0ELb0ELb0ELi2ELi2ELi2ELi2ELb0EEENS1_24CollectiveEpilogueBwdGQAISA_fSD_Li256ELb1ELb0EEENS1_19SingleTileSchedulerILb1ELb0ELb0ELi128EEEEEEEEEvNT_6ParamsE)
        /*023c*/ 	.word	0x000000ff


	//----- nvinfo : EIATTR_FRAME_SIZE
	.align		4
.L_106:
        /*0240*/ 	.byte	0x04, 0x11
        /*0242*/ 	.short	(.L_108 - .L_107)
	.align		4
.L_107:
        /*0244*/ 	.word	index@(_ZN7cutlass13device_kernelIN5flash19enable_sm80_to_sm89INS1_16FlashAttnBwdSm80INS1_25CollectiveMainloopBwdSm80ILi2ELi2EN4cute5tupleIJNS5_1CILi64EEENS7_ILi128EEES9_EEENS_6half_tEfNS_4arch4Sm80ELb0ELb0ELb1ELb1ELb0ELb0ELb0ELb0ELi2ELi2ELi2ELi2ELb0EEENS1_24CollectiveEpilogueBwdGQAISA_fSD_Li256ELb1ELb0EEENS1_19SingleTileSchedulerILb1ELb0ELb0ELi128EEEEEEEEEvNT_6ParamsE)
        /*0248*/ 	.word	0x00000040


	//----- nvinfo : EIATTR_REGCOUNT
	.align		4
.L_108:
        /*024c*/ 	.byte	0x04, 0x2f
        /*024e*/ 	.short	(.L_110 - .L_109)
	.align		4
.L_109:
        /*0250*/ 	.word	index@(_ZN7cutlass13device_kernelIN5flash19enable_sm80_to_sm89INS1_16FlashAttnBwdSm80INS1_25CollectiveMainloopBwdSm80ILi2ELi2EN4cute5tupleIJNS5_1CILi64EEENS7_ILi128EEES9_EEENS_6half_tEfNS_4arch4Sm80ELb0ELb0ELb1ELb1ELb1ELb0ELb0ELb0ELi2ELi2ELi2ELi2ELb0EEENS1_21CollectiveEpilogueBwdISA_SB_SD_Li256ELb1ELb0ELi4EEENS1_19SingleTileSchedulerILb1ELb0ELb0ELi128EEEEEEEEEvNT_6ParamsE)
        /*0254*/ 	.word	0x000000ff


	//----- nvinfo : EIATTR_FRAME_SIZE
	.align		4
.L_110:
        /*0258*/ 	.byte	0x04, 0x11
        /*025a*/ 	.short	(.L_112 - .L_111)
	.align		4
.L_111:
        /*025c*/ 	.word	index@(_ZN7cutlass13device_kernelIN5flash19enable_sm80_to_sm89INS1_16FlashAttnBwdSm80INS1_25CollectiveMainloopBwdSm80ILi2ELi2EN4cute5tupleIJNS5_1CILi64EEENS7_ILi128EEES9_EEENS_6half_tEfNS_4arch4Sm80ELb0ELb0ELb1ELb1ELb1ELb0ELb0ELb0ELi2ELi2ELi2ELi2ELb0EEENS1_21CollectiveEpilogueBwdISA_SB_SD_Li256ELb1ELb0ELi4EEENS1_19SingleTileSchedulerILb1ELb0ELb0ELi128EEEEEEEEEvNT_6ParamsE)
        /*0260*/ 	.word	0x00000040


	//----- nvinfo : EIATTR_REGCOUNT
	.align		4
.L_112:
        /*0264*/ 	.byte	0x04, 0x2f
        /*0266*/ 	.short	(.L_114 - .L_113)
	.align		4
.L_113:
        /*0268*/ 	.word	index@(_ZN7cutlass13device_kernelIN5flash19enable_sm80_to_sm89INS1_16FlashAttnBwdSm80INS1_25CollectiveMainloopBwdSm80ILi2ELi2EN4cute5tupleIJNS5_1CILi64EEENS7_ILi128EEES9_EEENS_6half_tEfNS_4arch4Sm80ELb0ELb0ELb1ELb1ELb0ELb0ELb0ELb0ELi2ELi2ELi2ELi2ELb0EEENS1_21CollectiveEpilogueBwdISA_SB_SD_Li256ELb1ELb0ELi4EEENS1_19SingleTileSchedulerILb1ELb0ELb0ELi128EEEEEEEEEvNT_6ParamsE)
        /*026c*/ 	.word	0x000000ff


	//----- nvinfo : EIATTR_FRAME_SIZE
	.align		4
.L_114:
        /*0270*/ 	.byte	0x04, 0x11
        /*0272*/ 	.short	(.L_116 - .L_115)
	.align		4
.L_115:
        /*0274*/ 	.word	index@(_ZN7cutlass13device_kernelIN5flash19enable_sm80_to_sm89INS1_16FlashAttnBwdSm80INS1_25CollectiveMainloopBwdSm80ILi2ELi2EN4cute5tupleIJNS5_1CILi64EEENS7_ILi128EEES9_EEENS_6half_tEfNS_4arch4Sm80ELb0ELb0ELb1ELb1ELb0ELb0ELb0ELb0ELi2ELi2ELi2ELi2ELb0EEENS1_21CollectiveEpilogueBwdISA_SB_SD_Li256ELb1ELb0ELi4EEENS1_19SingleTileSchedulerILb1ELb0ELb0ELi128EEEEEEEEEvNT_6ParamsE)
        /*0278*/ 	.word	0x00000040


	//----- nvinfo : EIATTR_REGCOUNT
	.align		4
.L_116:
        /*027c*/ 	.byte	0x04, 0x2f
        /*027e*/ 	.short	(.L_118 - .L_117)
	.align		4
.L_117:
        /*0280*/ 	.word	index@(_ZN7cutlass13device_kernelIN5flash19enable_sm80_to_sm89INS1_16FlashAttnBwdSm80INS1_25CollectiveMainloopBwdSm80ILi2ELi2EN4cute5tupleIJNS5_1CILi64EEENS7_ILi128EEES9_EEENS_6half_tEfNS_4arch4Sm80ELb0ELb0ELb1ELb0ELb1ELb0ELb0ELb0ELi2ELi2ELi2ELi2ELb0EEENS1_24CollectiveEpilogueBwdGQAISA_fSD_Li256ELb0ELb1EEENS1_19SingleTileSchedulerILb0ELb0ELb0ELi128EEEEEEEEEvNT_6ParamsE)
        /*0284*/ 	.word	0x000000ff


	//----- nvinfo : EIATTR_FRAME_SIZE
	.align		4
.L_118:
        /*0288*/ 	.byte	0x04, 0x11
        /*028a*/ 	.short	(.L_120 - .L_119)
	.align		4
.L_119:
        /*028c*/ 	.word	index@($__internal_6_$__cuda_sm70_warpsync)
        /*0290*/ 	.word	0x00000000


	//----- nvinfo : EIATTR_FRAME_SIZE
	.align		4
.L_120:
        /*0294*/ 	.byte	0x04, 0x11
        /*0296*/ 	.short	(.L_122 - .L_121)
	.align		4
.L_121:
        /*0298*/ 	.word	index@(_ZN7cutlass13device_kernelIN5flash19enable_sm80_to_sm89INS1_16FlashAttnBwdSm80INS1_25CollectiveMainloopBwdSm80ILi2ELi2EN4cute5tupleIJNS5_1CILi64EEENS7_ILi128EEES9_EEENS_6half_tEfNS_4arch4Sm80ELb0ELb0ELb1ELb0ELb1ELb0ELb0ELb0ELi2ELi2ELi2ELi2ELb0EEENS1_24CollectiveEpilogueBwdGQAISA_fSD_Li256ELb0ELb1EEENS1_19SingleTileSchedulerILb0ELb0ELb0ELi128EEEEEEEEEvNT_6ParamsE)
        /*029c*/ 	.word	0x00000008


	//----- nvinfo : EIATTR_REGCOUNT
	.align		4
.L_122:
        /*02a0*/ 	.byte	0x04, 0x2f
        /*02a2*/ 	.short	(.L_124 - .L_123)
	.align		4
.L_123:
        /*02a4*/ 	.word	index@(_ZN7cutlass13device_kernelIN5flash19enable_sm80_to_sm89INS1_16FlashAttnBwdSm80INS1_25CollectiveMainloopBwdSm80ILi2ELi2EN4cute5tupleIJNS5_1CILi64EEENS7_ILi128EEES9_EEENS_6half_tEfNS_4arch4Sm80ELb0ELb0ELb1ELb0ELb0ELb0ELb0ELb0ELi2ELi2ELi2ELi2ELb0EEENS1_24CollectiveEpilogueBwdGQAISA_fSD_Li256ELb0ELb0EEENS1_19SingleTileSchedulerILb0ELb0ELb0ELi128EEEEEEEEEvNT_6ParamsE)
        /*02a8*/ 	.word	0x000000ff


	//----- nvinfo : EIATTR_FRAME_SIZE
	.align		4
.L_124:
        /*02ac*/ 	.byte	0x04, 0x11
        /*02ae*/ 	.short	(.L_126 - .L_125)
	.align		4
.L_125:
        /*02b0*/ 	.word	index@(_ZN7cutlass13device_kernelIN5flash19enable_sm80_to_sm89INS1_16FlashAttnBwdSm80INS1_25CollectiveMainloopBwdSm80ILi2ELi2EN4cute5tupleIJNS5_1CILi64EEENS7_ILi128EEES9_EEENS_6half_tEfNS_4arch4Sm80ELb0ELb0ELb1ELb0ELb0ELb0ELb0ELb0ELi2ELi2ELi2ELi2ELb0EEENS1_24CollectiveEpilogueBwdGQAISA_fSD_Li256ELb0ELb0EEENS1_19SingleTileSchedulerILb0ELb0ELb0ELi128EEEEEEEEEvNT_6ParamsE)
        /*02b4*/ 	.word	0x00000008


	//----- nvinfo : EIATTR_REGCOUNT
	.align		4
.L_126:
        /*02b8*/ 	.byte	0x04, 0x2f
        /*02ba*/ 	.short	(.L_128 - .L_127)
	.align		4
.L_127:
        /*02bc*/ 	.word	index@(_ZN7cutlass13device_kernelIN5flash19enable_sm80_to_sm89INS1_16FlashAttnBwdSm80INS1_25CollectiveMainloopBwdSm80ILi2ELi2EN4cute5tupleIJNS5_1CILi64EEENS7_ILi128EEES9_EEENS_6half_tEfNS_4arch4Sm80ELb0ELb0ELb1ELb0ELb1ELb0ELb0ELb0ELi2ELi2ELi2ELi2ELb0EEENS1_21CollectiveEpilogueBwdISA_SB_SD_Li256ELb0ELb0ELi4EEENS1_19SingleTileSchedulerILb0ELb0ELb0ELi128EEEEEEEEEvNT_6ParamsE)
        /*02c0*/ 	.word	0x000000ff


	//----- nvinfo : EIATTR_FRAME_SIZE
	.align		4
.L_128:
        /*02c4*/ 	.byte	0x04, 0x11
        /*02c6*/ 	.short	(.L_130 - .L_129)
	.align		4
.L_129:
        /*02c8*/ 	.word	index@(_ZN7cutlass13device_kernelIN5flash19enable_sm80_to_sm89INS1_16FlashAttnBwdSm80INS1_25CollectiveMainloopBwdSm80ILi2ELi2EN4cute5tupleIJNS5_1CILi64EEENS7_ILi128EEES9_EEENS_6half_tEfNS_4arch4Sm80ELb0ELb0ELb1ELb0ELb1ELb0ELb0ELb0ELi2ELi2ELi2ELi2ELb0EEENS1_21CollectiveEpilogueBwdISA_SB_SD_Li256ELb0ELb0ELi4EEENS1_19SingleTileSchedulerILb0ELb0ELb0ELi128EEEEEEEEEvNT_6ParamsE)
        /*02cc*/ 	.word	0x00000010


	//----- nvinfo : EIATTR_REGCOUNT
	.align		4
.L_130:
        /*02d0*/ 	.byte	0x04, 0x2f
        /*02d2*/ 	.short	(.L_132 - .L_131)
	.align		4
.L_131:
        /*02d4*/ 	.word	index@(_ZN7cutlass13device_kernelIN5flash19enable_sm80_to_sm89INS1_16FlashAttnBwdSm80INS1_25CollectiveMainloopBwdSm80ILi2ELi2EN4cute5tupleIJNS5_1CILi64EEENS7_ILi128EEES9_EEENS_6half_tEfNS_4arch4Sm80ELb0ELb0ELb1ELb0ELb0ELb0ELb0ELb0ELi2ELi2ELi2ELi2ELb0EEENS1_21CollectiveEpilogueBwdISA_SB_SD_Li256ELb0ELb0ELi4EEENS1_19SingleTileSchedulerILb0ELb0ELb0ELi128EEEEEEEEEvNT_6ParamsE)
        /*02d8*/ 	.word	0x000000ff


	//----- nvinfo : EIATTR_FRAME_SIZE
	.align		4
.L_132:
        /*02dc*/ 	.byte	0x04, 0x11
        /*02de*/ 	.short	(.L_134 - .L_133)
	.align		4
.L_133:
        /*02e0*/ 	.word	index@(_ZN7cutlass13device_kernelIN5flash19enable_sm80_to_sm89INS1_16FlashAttnBwdSm80INS1_25CollectiveMainloopBwdSm80ILi2ELi2EN4cute5tupleIJNS5_1CILi64EEENS7_ILi128EEES9_EEENS_6half_tEfNS_4arch4Sm80ELb0ELb0ELb1ELb0ELb0ELb0ELb0ELb0ELi2ELi2ELi2ELi2ELb0EEENS1_21CollectiveEpilogueBwdISA_SB_SD_Li256ELb0ELb0ELi4EEENS1_19SingleTileSchedulerILb0ELb0ELb0ELi128EEEEEEEEEvNT_6ParamsE)
        /*02e4*/ 	.word	0x00000010


	//----- nvinfo : EIATTR_REGCOUNT
	.align		4
.L_134:
        /*02e8*/ 	.byte	0x04, 0x2f
        /*02ea*/ 	.short	(.L_136 - .L_135)
	.align		4
.L_135:
        /*02ec*/ 	.word	index@(_ZN7cutlass13device_kernelIN5flash19enable_sm80_to_sm89INS1_16FlashAttnBwdSm80INS1_25CollectiveMainloopBwdSm80ILi2ELi1EN4cute5tupleIJNS5_1CILi64EEENS7_ILi96EEENS7_ILi128EEEEEENS_6half_tEfNS_4arch4Sm80ELb1ELb0ELb1ELb1ELb1ELb0ELb0ELb0ELi2ELi2ELi2ELi2ELb1EEENS1_24CollectiveEpilogueBwdGQAISB_fSE_Li256ELb1ELb1EEENS1_25SingleTileBwdLPTSchedulerILb1ELi96ELb1EEEEEEEEEvNT_6ParamsE)
        /*02f0*/ 	.word	0x000000fe


	//----- nvinfo : EIATTR_FRAME_SIZE
	.align		4
.L_136:
        /*02f4*/ 	.byte	0x04, 0x11
        /*02f6*/ 	.short	(.L_138 - .L_137)
	.align		4
.L_137:
        /*02f8*/ 	.word	index@($__internal_5_$__cuda_sm70_warpsync)
        /*02fc*/ 	.word	0x00000000


	//----- nvinfo : EIATTR_FRAME_SIZE
	.align		4
.L_138:
        /*0300*/ 	.byte	0x04, 0x11
        /*0302*/ 	.short	(.L_140 - .L_139)
	.align		4
.L_139:
        /*0304*/ 	.word	index@(_ZN7cutlass13device_kernelIN5flash19enable_sm80_to_sm89INS1_16FlashAttnBwdSm80INS1_25CollectiveMainloopBwdSm80ILi2ELi1EN4cute5tupleIJNS5_1CILi64EEENS7_ILi96EEENS7_ILi128EEEEEENS_6half_tEfNS_4arch4Sm80ELb1ELb0ELb1ELb1ELb1ELb0ELb0ELb0ELi2ELi2ELi2ELi2ELb1EEENS1_24CollectiveEpilogueBwdGQAISB_fSE_Li256ELb1ELb1EEENS1_25SingleTileBwdLPTSchedulerILb1ELi96ELb1EEEEEEEEEvNT_6ParamsE)
        /*0308*/ 	.word	0x00000010


	//----- nvinfo : EIATTR_REGCOUNT
	.align		4
.L_140:
        /*030c*/ 	.byte	0x04, 0x2f
        /*030e*/ 	.short	(.L_142 - .L_141)
	.align		4
.L_141:
        /*0310*/ 	.word	index@(_ZN7cutlass13device_kernelIN5flash32FlashAttnBwdPostprocessConvertdQIN4cute5tupleIJNS3_1CILi96EEENS5_ILi128EEEEEENS_6half_tEfNS_4arch4Sm80ELi256ENS3_8TiledMMAINS3_8MMA_AtomIJNS3_28SM80_16x8x16_F32F16F16F32_TNEEEENS3_6LayoutINS4_IJNS5_ILi2EEENS5_ILi4EEENS5_ILi1EEEEEENS4_IJSJ_SH_NS5_ILi0EEEEEEEENS4_IJNS5_ILi32EEENS5_ILi64EEENS5_ILi16EEEEEEEELb0EEEEEvNT_6ParamsE)
        /*0314*/ 	.word	0x00000045


	//----- nvinfo : EIATTR_FRAME_SIZE
	.align		4
.L_142:
        /*0318*/ 	.byte	0x04, 0x11
        /*031a*/ 	.short	(.L_144 - .L_143)
	.align		4
.L_143:
        /*031c*/ 	.word	index@(_ZN7cutlass13device_kernelIN5flash32FlashAttnBwdPostprocessConvertdQIN4cute5tupleIJNS3_1CILi96EEENS5_ILi128EEEEEENS_6half_tEfNS_4arch4Sm80ELi256ENS3_8TiledMMAINS3_8MMA_AtomIJNS3_28SM80_16x8x16_F32F16F16F32_TNEEEENS3_6LayoutINS4_IJNS5_ILi2EEENS5_ILi4EEENS5_ILi1EEEEEENS4_IJSJ_SH_NS5_ILi0EEEEEEEENS4_IJNS5_ILi32EEENS5_ILi64EEENS5_ILi16EEEEEEEELb0EEEEEvNT_6ParamsE)
        /*0320*/ 	.word	0x00000000


	//----- nvinfo : EIATTR_REGCOUNT
	.align		4
.L_144:
        /*0324*/ 	.byte	0x04, 0x2f
        /*0326*/ 	.short	(.L_146 - .L_145)
	.align		4
.L_145:
        /*0328*/ 	.word	index@(_ZN7cutlass13device_kernelIN5flash19enable_sm80_to_sm89INS1_16FlashAttnBwdSm80INS1_25CollectiveMainloopBwdSm80ILi2ELi1EN4cute5tupleIJNS5_1CILi64EEENS7_ILi96EEENS7_ILi128EEEEEENS_6half_tEfNS_4arch4Sm80ELb1ELb0ELb1ELb1ELb0ELb0ELb0ELb0ELi2ELi2ELi2ELi2ELb1EEENS1_24CollectiveEpilogueBwdGQAISB_fSE_Li256ELb1ELb0EEENS1_25SingleTileBwdLPTSchedulerILb1ELi96ELb0EEEEEEEEEvNT_6ParamsE)
        /*032c*/ 	.word	0x000000ff


	//----- nvinfo : EIATTR_FRAME_SIZE
	.align		4
.L_146:
        /*0330*/ 	.byte	0x04, 0x11
        /*0332*/ 	.short	(.L_148 - .L_147)
	.align		4
.L_147:
        /*0334*/ 	.word	index@(_ZN7cutlass13device_kernelIN5flash19enable_sm80_to_sm89INS1_16FlashAttnBwdSm80INS1_25CollectiveMainloopBwdSm80ILi2ELi1EN4cute5tupleIJNS5_1CILi64EEENS7_ILi96EEENS7_ILi128EEEEEENS_6half_tEfNS_4arch4Sm80ELb1ELb0ELb1ELb1ELb0ELb0ELb0ELb0ELi2ELi2ELi2ELi2ELb1EEENS1_24CollectiveEpilogueBwdGQAISB_fSE_Li256ELb1ELb0EEENS1_25SingleTileBwdLPTSchedulerILb1ELi96ELb0EEEEEEEEEvNT_6ParamsE)
        /*0338*/ 	.word	0x00000010


	//----- nvinfo : EIATTR_REGCOUNT
	.align		4
.L_148:
        /*033c*/ 	.byte	0x04, 0x2f
        /*033e*/ 	.short	(.L_150 - .L_149)
	.align		4
.L_149:
        /*0340*/ 	.word	index@(_ZN7cutlass13device_kernelIN5flash19enable_sm80_to_sm89INS1_16FlashAttnBwdSm80INS1_25CollectiveMainloopBwdSm80ILi2ELi1EN4cute5tupleIJNS5_1CILi64EEENS7_ILi96EEENS7_ILi128EEEEEENS_6half_tEfNS_4arch4Sm80ELb1ELb0ELb1ELb1ELb1ELb0ELb0ELb0ELi2ELi2ELi2ELi2ELb1EEENS1_21CollectiveEpilogueBwdISB_SC_SE_Li256ELb1ELb0ELi4EEENS1_25SingleTileBwdLPTSchedulerILb1ELi96ELb1EEEEEEEEEvNT_6ParamsE)
        /*0344*/ 	.word	0x000000ff


	//----- nvinfo : EIATTR_FRAME_SIZE
	.align		4
.L_150:
        /*0348*/ 	.byte	0x04, 0x11
        /*034a*/ 	.short	(.L_152 - .L_151)
	.align		4
.L_151:
        /*034c*/ 	.word	index@(_ZN7cutlass13device_kernelIN5flash19enable_sm80_to_sm89INS1_16FlashAttnBwdSm80INS1_25CollectiveMainloopBwdSm80ILi2ELi1EN4cute5tupleIJNS5_1CILi64EEENS7_ILi96EEENS7_ILi128EEEEEENS_6half_tEfNS_4arch4Sm80ELb1ELb0ELb1ELb1ELb1ELb0ELb0ELb0ELi2ELi2ELi2ELi2ELb1EEENS1_21CollectiveEpilogueBwdISB_SC_SE_Li256ELb1ELb0ELi4EEENS1_25SingleTileBwdLPTSchedulerILb1ELi96ELb1EEEEEEEEEvNT_6ParamsE)
        /*0350*/ 	.word	0x00000010


	//----- nvinfo : EIATTR_REGCOUNT
	.align		4
.L_152:
        /*0354*/ 	.byte	0x04, 0x2f
        /*0356*/ 	.short	(.L_154 - .L_153)
	.align		4
.L_153:
        /*0358*/ 	.word	index@(_ZN7cutlass13device_kernelIN5flash19enable_sm80_to_sm89INS1_16FlashAttnBwdSm80INS1_25CollectiveMainloopBwdSm80ILi2ELi1EN4cute5tupleIJNS5_1CILi64EEENS7_ILi96EEENS7_ILi128EEEEEENS_6half_tEfNS_4arch4Sm80ELb1ELb0ELb1ELb1ELb0ELb0ELb0ELb0ELi2ELi2ELi2ELi2ELb1EEENS1_21CollectiveEpilogueBwdISB_SC_SE_Li256ELb1ELb0ELi4EEENS1_25SingleTileBwdLPTSchedulerILb1ELi96ELb0EEEEEEEEEvNT_6ParamsE)
        /*035c*/ 	.word	0x000000fe


	//----- nvinfo : EIATTR_FRAME_SIZE
	.align		4
.L_154:
        /*0360*/ 	.byte	0x04, 0x11
        /*0362*/ 	.short	(.L_156 - .L_155)
	.align		4
.L_155:
        /*0364*/ 	.word	index@(_ZN7cutlass13device_kernelIN5flash19enable_sm80_to_sm89INS1_16FlashAttnBwdSm80INS1_25CollectiveMainloopBwdSm80ILi2ELi1EN4cute5tupleIJNS5_1CILi64EEENS7_ILi96EEENS7_ILi128EEEEEENS_6half_tEfNS_4arch4Sm80ELb1ELb0ELb1ELb1ELb0ELb0ELb0ELb0ELi2ELi2ELi2ELi2ELb1EEENS1_21CollectiveEpilogueBwdISB_SC_SE_Li256ELb1ELb0ELi4EEENS1_25SingleTileBwdLPTSchedulerILb1ELi96ELb0EEEEEEEEEvNT_6ParamsE)
        /*0368*/ 	.word	0x00000010


	//----- nvinfo : EIATTR_REGCOUNT
	.align		4
.L_156:
        /*036c*/ 	.byte	0x04, 0x2f
        /*036e*/ 	.short	(.L_158 - .L_157)
	.align		4
.L_157:
        /*0370*/ 	.word	index@(_ZN7cutlass13device_kernelIN5flash19enable_sm80_to_sm89INS1_16FlashAttnBwdSm80INS1_25CollectiveMainloopBwdSm80ILi2ELi1EN4cute5tupleIJNS5_1CILi64EEENS7_ILi96EEENS7_ILi128EEEEEENS_6half_tEfNS_4arch4Sm80ELb1ELb0ELb1ELb0ELb1ELb0ELb0ELb0ELi2ELi2ELi2ELi2ELb1EEENS1_24CollectiveEpilogueBwdGQAISB_fSE_Li256ELb0ELb1EEENS1_25SingleTileBwdLPTSchedulerILb0ELi96ELb1EEEEEEEEEvNT_6ParamsE)
        /*0374*/ 	.word	0x000000fe


	//----- nvinfo : EIATTR_FRAME_SIZE
	.align		4
.L_158:
        /*0378*/ 	.byte	0x04, 0x11
        /*037a*/ 	.short	(.L_160 - .L_159)
	.align		4
.L_159:
        /*037c*/ 	.word	index@($__internal_4_$__cuda_sm70_warpsync)
        /*0380*/ 	.word	0x00000000


	//----- nvinfo : EIATTR_FRAME_SIZE
	.align		4
.L_160:
        /*0384*/ 	.byte	0x04, 0x11
        /*0386*/ 	.short	(.L_162 - .L_161)
	.align		4
.L_161:
        /*0388*/ 	.word	index@(_ZN7cutlass13device_kernelIN5flash19enable_sm80_to_sm89INS1_16FlashAttnBwdSm80INS1_25CollectiveMainloopBwdSm80ILi2ELi1EN4cute5tupleIJNS5_1CILi64EEENS7_ILi96EEENS7_ILi128EEEEEENS_6half_tEfNS_4arch4Sm80ELb1ELb0ELb1ELb0ELb1ELb0ELb0ELb0ELi2ELi2ELi2ELi2ELb1EEENS1_24CollectiveEpilogueBwdGQAISB_fSE_Li256ELb0ELb1EEENS1_25SingleTileBwdLPTSchedulerILb0ELi96ELb1EEEEEEEEEvNT_6ParamsE)
        /*038c*/ 	.word	0x00000010


	//----- nvinfo : EIATTR_REGCOUNT
	.align		4
.L_162:
        /*0390*/ 	.byte	0x04, 0x2f
        /*0392*/ 	.short	(.L_164 - .L_163)
	.align		4
.L_163:
        /*0394*/ 	.word	index@(_ZN7cutlass13device_kernelIN5flash19enable_sm80_to_sm89INS1_16FlashAttnBwdSm80INS1_25CollectiveMainloopBwdSm80ILi2ELi1EN4cute5tupleIJNS5_1CILi64EEENS7_ILi96EEENS7_ILi128EEEEEENS_6half_tEfNS_4arch4Sm80ELb1ELb0ELb1ELb0ELb0ELb0ELb0ELb0ELi2ELi2ELi2ELi2ELb1EEENS1_24CollectiveEpilogueBwdGQAISB_fSE_Li256ELb0ELb0EEENS1_25SingleTileBwdLPTSchedulerILb0ELi96ELb0EEEEEEEEEvNT_6ParamsE)
        /*0398*/ 	.word	0x000000ff


	//----- nvinfo : EIATTR_FRAME_SIZE
	.align		4
.L_164:
        /*039c*/ 	.byte	0x04, 0x11
        /*039e*/ 	.short	(.L_166 - .L_165)
	.align		4
.L_165:
        /*03a0*/ 	.word	index@(_ZN7cutlass13device_kernelIN5flash19enable_sm80_to_sm89INS1_16FlashAttnBwdSm80INS1_25CollectiveMainloopBwdSm80ILi2ELi1EN4cute5tupleIJNS5_1CILi64EEENS7_ILi96EEENS7_ILi128EEEEEENS_6half_tEfNS_4arch4Sm80ELb1ELb0ELb1ELb0ELb0ELb0ELb0ELb0ELi2ELi2ELi2ELi2ELb1EEENS1_24CollectiveEpilogueBwdGQAISB_fSE_Li256ELb0ELb0EEENS1_25SingleTileBwdLPTSchedulerILb0ELi96ELb0EEEEEEEEEvNT_6ParamsE)
        /*03a4*/ 	.word	0x00000028


	//----- nvinfo : EIATTR_REGCOUNT
	.align		4
.L_166:
        /*03a8*/ 	.byte	0x04, 0x2f
        /*03aa*/ 	.short	(.L_168 - .L_167)
	.align		4
.L_167:
        /*03ac*/ 	.word	index@(_ZN7cutlass13device_kernelIN5flash19enable_sm80_to_sm89INS1_16FlashAttnBwdSm80INS1_25CollectiveMainloopBwdSm80ILi2ELi1EN4cute5tupleIJNS5_1CILi64EEENS7_ILi96EEENS7_ILi128EEEEEENS_6half_tEfNS_4arch4Sm80ELb1ELb0ELb1ELb0ELb1ELb0ELb0ELb0ELi2ELi2ELi2ELi2ELb1EEENS1_21CollectiveEpilogueBwdISB_SC_SE_Li256ELb0ELb0ELi4EEENS1_25SingleTileBwdLPTSchedulerILb0ELi96ELb1EEEEEEEEEvNT_6ParamsE)
        /*03b0*/ 	.word	0x000000fe


	//----- nvinfo : EIATTR_FRAME_SIZE
	.align		4
.L_168:
        /*03b4*/ 	.byte	0x04, 0x11
        /*03b6*/ 	.short	(.L_170 - .L_169)
	.align		4
.L_169:
        /*03b8*/ 	.word	index@(_ZN7cutlass13device_kernelIN5flash19enable_sm80_to_sm89INS1_16FlashAttnBwdSm80INS1_25CollectiveMainloopBwdSm80ILi2ELi1EN4cute5tupleIJNS5_1CILi64EEENS7_ILi96EEENS7_ILi128EEEEEENS_6half_tEfNS_4arch4Sm80ELb1ELb0ELb1ELb0ELb1ELb0ELb0ELb0ELi2ELi2ELi2ELi2ELb1EEENS1_21CollectiveEpilogueBwdISB_SC_SE_Li256ELb0ELb0ELi4EEENS1_25SingleTileBwdLPTSchedulerILb0ELi96ELb1EEEEEEEEEvNT_6ParamsE)
        /*03bc*/ 	.word	0x00000010


	//----- nvinfo : EIATTR_REGCOUNT
	.align		4
.L_170:
        /*03c0*/ 	.byte	0x04, 0x2f
        /*03c2*/ 	.short	(.L_172 - .L_171)
	.align		4
.L_171:
        /*03c4*/ 	.word	index@(_ZN7cutlass13device_kernelIN5flash19enable_sm80_to_sm89INS1_16FlashAttnBwdSm80INS1_25CollectiveMainloopBwdSm80ILi2ELi1EN4cute5tupleIJNS5_1CILi64EEENS7_ILi96EEENS7_ILi128EEEEEENS_6half_tEfNS_4arch4Sm80ELb1ELb0ELb1ELb0ELb0ELb0ELb0ELb0ELi2ELi2ELi2ELi2ELb1EEENS1_21CollectiveEpilogueBwdISB_SC_SE_Li256ELb0ELb0ELi4EEENS1_25SingleTileBwdLPTSchedulerILb0ELi96ELb0EEEEEEEEEvNT_6ParamsE)
        /*03c8*/ 	.word	0x000000fe


	//----- nvinfo : EIATTR_FRAME_SIZE
	.align		4
.L_172:
        /*03cc*/ 	.byte	0x04, 0x11
        /*03ce*/ 	.short	(.L_174 - .L_173)
	.align		4
.L_173:
        /*03d0*/ 	.word	index@(_ZN7cutlass13device_kernelIN5flash19enable_sm80_to_sm89INS1_16FlashAttnBwdSm80INS1_25CollectiveMainloopBwdSm80ILi2ELi1EN4cute5tupleIJNS5_1CILi64EEENS7_ILi96EEENS7_ILi128EEEEEENS_6half_tEfNS_4arch4Sm80ELb1ELb0ELb1ELb0ELb0ELb0ELb0ELb0ELi2ELi2ELi2ELi2ELb1EEENS1_21CollectiveEpilogueBwdISB_SC_SE_Li256ELb0ELb0ELi4EEENS1_25SingleTileBwdLPTSchedulerILb0ELi96ELb0EEEEEEEEEvNT_6ParamsE)
        /*03d4*/ 	.word	0x00000010


	//----- nvinfo : EIATTR_REGCOUNT
	.align		4
.L_174:
        /*03d8*/ 	.byte	0x04, 0x2f
        /*03da*/ 	.short	(.L_176 - .L_175)
	.align		4
.L_175:
        /*03dc*/ 	.word	index@(_ZN7cutlass13device_kernelIN5flash19enable_sm80_to_sm89INS1_16FlashAttnBwdSm80INS1_25CollectiveMainloopBwdSm80ILi2ELi1EN4cute5tupleIJNS5_1CILi64EEENS7_ILi96EEENS7_ILi128EEEEEENS_6half_tEfNS_4arch4Sm80ELb0ELb1ELb1ELb1ELb1ELb0ELb0ELb0ELi2ELi2ELi2ELi2ELb1EEENS1_24CollectiveEpilogueBwdGQAISB_fSE_Li256ELb1ELb1EEENS1_19SingleTileSchedulerILb1ELb0ELb0ELi96EEEEEEEEEvNT_6ParamsE)
        /*03e0*/ 	.word	0x000000ff


	//----- nvinfo : EIATTR_FRAME_SIZE
	.align		4
.L_176:
        /*03e4*/ 	.byte	0x04, 0x11
        /*03e6*/ 	.short	(.L_178 - .L_177)
	.align		4
.L_177:
        /*03e8*/ 	.word	index@($__internal_3_$__cuda_sm70_warpsync)
        /*03ec*/ 	.word	0x00000000


	//----- nvinfo : EIATTR_FRAME_SIZE
	.align		4
.L_178:
        /*03f0*/ 	.byte	0x04, 0x11
        /*03f2*/ 	.short	(.L_180 - .L_179)
	.align		4
.L_179:
        /*03f4*/ 	.word	index@(_ZN7cutlass13device_kernelIN5flash19enable_sm80_to_sm89INS1_16FlashAttnBwdSm80INS1_25CollectiveMainloopBwdSm80ILi2ELi1EN4cute5tupleIJNS5_1CILi64EEENS7_ILi96EEENS7_ILi128EEEEEENS_6half_tEfNS_4arch4Sm80ELb0ELb1ELb1ELb1ELb1ELb0ELb0ELb0ELi2ELi2ELi2ELi2ELb1EEENS1_24CollectiveEpilogueBwdGQAISB_fSE_Li256ELb1ELb1EEENS1_19SingleTileSchedulerILb1ELb0ELb0ELi96EEEEEEEEEvNT_6ParamsE)
        /*03f8*/ 	.word	0x00000048


	//----- nvinfo : EIATTR_REGCOUNT
	.align		4
.L_180:
        /*03fc*/ 	.byte	0x04, 0x2f
        /*03fe*/ 	.short	(.L_182 - .L_181)
	.align		4
.L_181:
        /*0400*/ 	.word	index@(_ZN7cutlass13device_kernelIN5flash19enable_sm80_to_sm89INS1_16FlashAttnBwdSm80INS1_25CollectiveMainloopBwdSm80ILi2ELi1EN4cute5tupleIJNS5_1CILi64EEENS7_ILi96EEENS7_ILi128EEEEEENS_6half_tEfNS_4arch4Sm80ELb0ELb1ELb1ELb1ELb0ELb0ELb0ELb0ELi2ELi2ELi2ELi2ELb1EEENS1_24CollectiveEpilogueBwdGQAISB_fSE_Li256ELb1ELb0EEENS1_19SingleTileSchedulerILb1ELb0ELb0ELi96EEEEEEEEEvNT_6ParamsE)
        /*0404*/ 	.word	0x000000ff


	//----- nvinfo : EIATTR_FRAME_SIZE
	.align		4
.L_182:
        /*0408*/ 	.byte	0x04, 0x11
        /*040a*/ 	.short	(.L_184 - .L_183)
	.align		4
.L_183:
        /*040c*/ 	.word	index@(_ZN7cutlass13device_kernelIN5flash19enable_sm80_to_sm89INS1_16FlashAttnBwdSm80INS1_25CollectiveMainloopBwdSm80ILi2ELi1EN4cute5tupleIJNS5_1CILi64EEENS7_ILi96EEENS7_ILi128EEEEEENS_6half_tEfNS_4arch4Sm80ELb0ELb1ELb1ELb1ELb0ELb0ELb0ELb0ELi2ELi2ELi2ELi2ELb1EEENS1_24CollectiveEpilogueBwdGQAISB_fSE_Li256ELb1ELb0EEENS1_19SingleTileSchedulerILb1ELb0ELb0ELi96EEEEEEEEEvNT_6ParamsE)
        /*0410*/ 	.word	0x00000048


	//----- nvinfo : EIATTR_REGCOUNT
	.align		4
.L_184:
        /*0414*/ 	.byte	0x04, 0x2f
        /*0416*/ 	.short	(.L_186 - .L_185)
	.align		4
.L_185:
        /*0418*/ 	.word	index@(_ZN7cutlass13device_kernelIN5flash19enable_sm80_to_sm89INS1_16FlashAttnBwdSm80INS1_25CollectiveMainloopBwdSm80ILi2ELi1EN4cute5tupleIJNS5_1CILi64EEENS7_ILi96EEENS7_ILi128EEEEEENS_6half_tEfNS_4arch4Sm80ELb0ELb1ELb1ELb1ELb1ELb0ELb0ELb0ELi2ELi2ELi2ELi2ELb1EEENS1_21CollectiveEpilogueBwdISB_SC_SE_Li256ELb1ELb0ELi4EEENS1_19SingleTileSchedulerILb1ELb0ELb0ELi96EEEEEEEEEvNT_6ParamsE)
        /*041c*/ 	.word	0x000000ff


	//----- nvinfo : EIATTR_FRAME_SIZE
	.align		4
.L_186:
        /*0420*/ 	.byte	0x04, 0x11
        /*0422*/ 	.short	(.L_188 - .L_187)
	.align		4
.L_187:
        /*0424*/ 	.word	index@(_ZN7cutlass13device_kernelIN5flash19enable_sm80_to_sm89INS1_16FlashAttnBwdSm80INS1_25CollectiveMainloopBwdSm80ILi2ELi1EN4cute5tupleIJNS5_1CILi64EEENS7_ILi96EEENS7_ILi128EEEEEENS_6half_tEfNS_4arch4Sm80ELb0ELb1ELb1ELb1ELb1ELb0ELb0ELb0ELi2ELi2ELi2ELi2ELb1EEENS1_21CollectiveEpilogueBwdISB_SC_SE_Li256ELb1ELb0ELi4EEENS1_19SingleTileSchedulerILb1ELb0ELb0ELi96EEEEEEEEEvNT_6ParamsE)
        /*0428*/ 	.word	0x00000048


	//----- nvinfo : EIATTR_REGCOUNT
	.align		4
.L_188:
        /*042c*/ 	.byte	0x04, 0x2f
        /*042e*/ 	.short	(.L_190 - .L_189)
	.align		4
.L_189:
        /*0430*/ 	.word	index@(_ZN7cutlass13device_kernelIN5flash19enable_sm80_to_sm89INS1_16FlashAttnBwdSm80INS1_25CollectiveMainloopBwdSm80ILi2ELi1EN4cute5tupleIJNS5_1CILi64EEENS7_ILi96EEENS7_ILi128EEEEEENS_6half_tEfNS_4arch4Sm80ELb0ELb1ELb1ELb1ELb0ELb0ELb0ELb0ELi2ELi2ELi2ELi2ELb1EEENS1_21CollectiveEpilogueBwdISB_SC_SE_Li256ELb1ELb0ELi4EEENS1_19SingleTileSchedulerILb1ELb0ELb0ELi96EEEEEEEEEvNT_6ParamsE)
        /*0434*/ 	.word	0x000000ff


	//----- nvinfo : EIATTR_FRAME_SIZE
	.align		4
.L_190:
        /*0438*/ 	.byte	0x04, 0x11
        /*043a*/ 	.short	(.L_192 - .L_191)
	.align		4
.L_191:
        /*043c*/ 	.word	index@(_ZN7cutlass13device_kernelIN5flash19enable_sm80_to_sm89INS1_16FlashAttnBwdSm80INS1_25CollectiveMainloopBwdSm80ILi2ELi1EN4cute5tupleIJNS5_1CILi64EEENS7_ILi96EEENS7_ILi128EEEEEENS_6half_tEfNS_4arch4Sm80ELb0ELb1ELb1ELb1ELb0ELb0ELb0ELb0ELi2ELi2ELi2ELi2ELb1EEENS1_21CollectiveEpilogueBwdISB_SC_SE_Li256ELb1ELb0ELi4EEENS1_19SingleTileSchedulerILb1ELb0ELb0ELi96EEEEEEEEEvNT_6ParamsE)
        /*0440*/ 	.word	0x00000048


	//----- nvinfo : EIATTR_REGCOUNT
	.align		4
.L_192:
        /*0444*/ 	.byte	0x04, 0x2f
        /*0446*/ 	.short	(.L_194 - .L_193)
	.align		4
.L_193:
        /*0448*/ 	.word	index@(_ZN7cutlass13device_kernelIN5flash19enable_sm80_to_sm89INS1_16FlashAttnBwdSm80INS1_25CollectiveMainloopBwdSm80ILi2ELi1EN4cute5tupleIJNS5_1CILi64EEENS7_ILi96EEENS7_ILi128EEEEEENS_6half_tEfNS_4arch4Sm80ELb0ELb1ELb1ELb0ELb1ELb0ELb0ELb0ELi2ELi2ELi2ELi2ELb1EEENS1_24CollectiveEpilogueBwdGQAISB_fSE_Li256ELb0ELb1EEENS1_19SingleTileSchedulerILb0ELb0ELb0ELi96EEEEEEEEEvNT_6ParamsE)
        /*044c*/ 	.word	0x000000ff


	//----- nvinfo : EIATTR_FRAME_SIZE
	.align		4
.L_194:
        /*0450*/ 	.byte	0x04, 0x11
        /*0452*/ 	.short	(.L_196 - .L_195)
	.align		4
.L_195:
        /*0454*/ 	.word	index@($__internal_2_$__cuda_sm70_warpsync)
        /*0458*/ 	.word	0x00000000


	//----- nvinfo : EIATTR_FRAME_SIZE
	.align		4
.L_196:
        /*045c*/ 	.byte	0x04, 0x11
        /*045e*/ 	.short	(.L_198 - .L_197)
	.align		4
.L_197:
        /*0460*/ 	.word	index@(_ZN7cutlass13device_kernelIN5flash19enable_sm80_to_sm89INS1_16FlashAttnBwdSm80INS1_25CollectiveMainloopBwdSm80ILi2ELi1EN4cute5tupleIJNS5_1CILi64EEENS7_ILi96EEENS7_ILi128EEEEEENS_6half_tEfNS_4arch4Sm80ELb0ELb1ELb1ELb0ELb1ELb0ELb0ELb0ELi2ELi2ELi2ELi2ELb1EEENS1_24CollectiveEpilogueBwdGQAISB_fSE_Li256ELb0ELb1EEENS1_19SingleTileSchedulerILb0ELb0ELb0ELi96EEEEEEEEEvNT_6ParamsE)
        /*0464*/ 	.word	0x00000058


	//----- nvinfo : EIATTR_REGCOUNT
	.align		4
.L_198:
        /*0468*/ 	.byte	0x04, 0x2f
        /*046a*/ 	.short	(.L_200 - .L_199)
	.align		4
.L_199:
        /*046c*/ 	.word	index@(_ZN7cutlass13device_kernelIN5flash19enable_sm80_to_sm89INS1_16FlashAttnBwdSm80INS1_25CollectiveMainloopBwdSm80ILi2ELi1EN4cute5tupleIJNS5_1CILi64EEENS7_ILi96EEENS7_ILi128EEEEEENS_6half_tEfNS_4arch4Sm80ELb0ELb1ELb1ELb0ELb0ELb0ELb0ELb0ELi2ELi2ELi2ELi2ELb1EEENS1_24CollectiveEpilogueBwdGQAISB_fSE_Li256ELb0ELb0EEENS1_19SingleTileSchedulerILb0ELb0ELb0ELi96EEEEEEEEEvNT_6ParamsE)
        /*0470*/ 	.word	0x000000ff


	//----- nvinfo : EIATTR_FRAME_SIZE
	.align		4
.L_200:
        /*0474*/ 	.byte	0x04, 0x11
        /*0476*/ 	.short	(.L_202 - .L_201)
	.align		4
.L_201:
        /*0478*/ 	.word	index@(_ZN7cutlass13device_kernelIN5flash19enable_sm80_to_sm89INS1_16FlashAttnBwdSm80INS1_25CollectiveMainloopBwdSm80ILi2ELi1EN4cute5tupleIJNS5_1CILi64EEENS7_ILi96EEENS7_ILi128EEEEEENS_6half_tEfNS_4arch4Sm80ELb0ELb1ELb1ELb0ELb0ELb0ELb0ELb0ELi2ELi2ELi2ELi2ELb1EEENS1_24CollectiveEpilogueBwdGQAISB_fSE_Li256ELb0ELb0EEENS1_19SingleTileSchedulerILb0ELb0ELb0ELi96EEEEEEEEEvNT_6ParamsE)
        /*047c*/ 	.word	0x00000048


	//----- nvinfo : EIATTR_REGCOUNT
	.align		4
.L_202:
        /*0480*/ 	.byte	0x04, 0x2f
        /*0482*/ 	.short	(.L_204 - .L_203)
	.align		4
.L_203:
        /*0484*/ 	.word	index@(_ZN7cutlass13device_kernelIN5flash19enable_sm80_to_sm89INS1_16FlashAttnBwdSm80INS1_25CollectiveMainloopBwdSm80ILi2ELi1EN4cute5tupleIJNS5_1CILi64EEENS7_ILi96EEENS7_ILi128EEEEEENS_6half_tEfNS_4arch4Sm80ELb0ELb1ELb1ELb0ELb1ELb0ELb0ELb0ELi2ELi2ELi2ELi2ELb1EEENS1_21CollectiveEpilogueBwdISB_SC_SE_Li256ELb0ELb0ELi4EEENS1_19SingleTileSchedulerILb0ELb0ELb0ELi96EEEEEEEEEvNT_6ParamsE)
        /*0488*/ 	.word	0x000000ff


	//----- nvinfo : EIATTR_FRAME_SIZE
	.align		4
.L_204:
        /*048c*/ 	.byte	0x04, 0x11
        /*048e*/ 	.short	(.L_206 - .L_205)
	.align		4
.L_205:
        /*0490*/ 	.word	index@(_ZN7cutlass13device_kernelIN5flash19enable_sm80_to_sm89INS1_16FlashAttnBwdSm80INS1_25CollectiveMainloopBwdSm80ILi2ELi1EN4cute5tupleIJNS5_1CILi64EEENS7_ILi96EEENS7_ILi128EEEEEENS_6half_tEfNS_4arch4Sm80ELb0ELb1ELb1ELb0ELb1ELb0ELb0ELb0ELi2ELi2ELi2ELi2ELb1EEENS1_21CollectiveEpilogueBwdISB_SC_SE_Li256ELb0ELb0ELi4EEENS1_19SingleTileSchedulerILb0ELb0ELb0ELi96EEEEEEEEEvNT_6ParamsE)
        /*0494*/ 	.word	0x00000058


	//----- nvinfo : EIATTR_REGCOUNT
	.align		4
.L_206:
        /*0498*/ 	.byte	0x04, 0x2f
        /*049a*/ 	.short	(.L_208 - .L_207)
	.align		4
.L_207:
        /*049c*/ 	.word	index@(_ZN7cutlass13device_kernelIN5flash19enable_sm80_to_sm89INS1_16FlashAttnBwdSm80INS1_25CollectiveMainloopBwdSm80ILi2ELi1EN4cute5tupleIJNS5_1CILi64EEENS7_ILi96EEENS7_ILi128EEEEEENS_6half_tEfNS_4arch4Sm80ELb0ELb1ELb1ELb0ELb0ELb0ELb0ELb0ELi2ELi2ELi2ELi2ELb1EEENS1_21CollectiveEpilogueBwdISB_SC_SE_Li256ELb0ELb0ELi4EEENS1_19SingleTileSchedulerILb0ELb0ELb0ELi96EEEEEEEEEvNT_6ParamsE)
        /*04a0*/ 	.word	0x000000ff


	//----- nvinfo : EIATTR_FRAME_SIZE
	.align		4
.L_208:
        /*04a4*/ 	.byte	0x04, 0x11
        /*04a6*/ 	.short	(.L_210 - .L_209)
	.align		4
.L_209:
        /*04a8*/ 	.word	index@(_ZN7cutlass13device_kernelIN5flash19enable_sm80_to_sm89INS1_16FlashAttnBwdSm80INS1_25CollectiveMainloopBwdSm80ILi2ELi1EN4cute5tupleIJNS5_1CILi64EEENS7_ILi96EEENS7_ILi128EEEEEENS_6half_tEfNS_4arch4Sm80ELb0ELb1ELb1ELb0ELb0ELb0ELb0ELb0ELi2ELi2ELi2ELi2ELb1EEENS1_21CollectiveEpilogueBwdISB_SC_SE_Li256ELb0ELb0ELi4EEENS1_19SingleTileSchedulerILb0ELb0ELb0ELi96EEEEEEEEEvNT_6ParamsE)
        /*04ac*/ 	.word	0x00000058


	//----- nvinfo : EIATTR_REGCOUNT
	.align		4
.L_210:
        /*04b0*/ 	.byte	0x04, 0x2f
        /*04b2*/ 	.short	(.L_212 - .L_211)
	.align		4
.L_211:
        /*04b4*/ 	.word	index@(_ZN7cutlass13device_kernelIN5flash19enable_sm80_to_sm89INS1_16FlashAttnBwdSm80INS1_25CollectiveMainloopBwdSm80ILi2ELi1EN4cute5tupleIJNS5_1CILi64EEENS7_ILi96EEENS7_ILi128EEEEEENS_6half_tEfNS_4arch4Sm80ELb0ELb0ELb1ELb1ELb1ELb0ELb0ELb0ELi2ELi2ELi2ELi2ELb1EEENS1_24CollectiveEpilogueBwdGQAISB_fSE_Li256ELb1ELb1EEENS1_19SingleTileSchedulerILb1ELb0ELb0ELi96EEEEEEEEEvNT_6ParamsE)
        /*04b8*/ 	.word	0x000000fe


	//----- nvinfo : EIATTR_FRAME_SIZE
	.align		4
.L_212:
        /*04bc*/ 	.byte	0x04, 0x11
        /*04be*/ 	.short	(.L_214 - .L_213)
	.align		4
.L_213:
        /*04c0*/ 	.word	index@($__internal_1_$__cuda_sm70_warpsync)
        /*04c4*/ 	.word	0x00000000


	//----- nvinfo : EIATTR_FRAME_SIZE
	.align		4
.L_214:
        /*04c8*/ 	.byte	0x04, 0x11
        /*04ca*/ 	.short	(.L_216 - .L_215)
	.align		4
.L_215:
        /*04cc*/ 	.word	index@(_ZN7cutlass13device_kernelIN5flash19enable_sm80_to_sm89INS1_16FlashAttnBwdSm80INS1_25CollectiveMainloopBwdSm80ILi2ELi1EN4cute5tupleIJNS5_1CILi64EEENS7_ILi96EEENS7_ILi128EEEEEENS_6half_tEfNS_4arch4Sm80ELb0ELb0ELb1ELb1ELb1ELb0ELb0ELb0ELi2ELi2ELi2ELi2ELb1EEENS1_24CollectiveEpilogueBwdGQAISB_fSE_Li256ELb1ELb1EEENS1_19SingleTileSchedulerILb1ELb0ELb0ELi96EEEEEEEEEvNT_6ParamsE)
        /*04d0*/ 	.word	0x00000008


	//----- nvinfo : EIATTR_REGCOUNT
	.align		4
.L_216:
        /*04d4*/ 	.byte	0x04, 0x2f
        /*04d6*/ 	.short	(.L_218 - .L_217)
	.align		4
.L_217:
        /*04d8*/ 	.word	index@(_ZN7cutlass13device_kernelIN5flash19enable_sm80_to_sm89INS1_16FlashAttnBwdSm80INS1_25CollectiveMainloopBwdSm80ILi2ELi1EN4cute5tupleIJNS5_1CILi64EEENS7_ILi96EEENS7_ILi128EEEEEENS_6half_tEfNS_4arch4Sm80ELb0ELb0ELb1ELb1ELb0ELb0ELb0ELb0ELi2ELi2ELi2ELi2ELb1EEENS1_24CollectiveEpilogueBwdGQAISB_fSE_Li256ELb1ELb0EEENS1_19SingleTileSchedulerILb1ELb0ELb0ELi96EEEEEEEEEvNT_6ParamsE)
        /*04dc*/ 	.word	0x000000fe


	//----- nvinfo : EIATTR_FRAME_SIZE
	.align		4
.L_218:
        /*04e0*/ 	.byte	0x04, 0x11
        /*04e2*/ 	.short	(.L_220 - .L_219)
	.align		4
.L_219:
        /*04e4*/ 	.word	index@(_ZN7cutlass13device_kernelIN5flash19enable_sm80_to_sm89INS1_16FlashAttnBwdSm80INS1_25CollectiveMainloopBwdSm80ILi2ELi1EN4cute5tupleIJNS5_1CILi64EEENS7_ILi96EEENS7_ILi128EEEEEENS_6half_tEfNS_4arch4Sm80ELb0ELb0ELb1ELb1ELb0ELb0ELb0ELb0ELi2ELi2ELi2ELi2ELb1EEENS1_24CollectiveEpilogueBwdGQAISB_fSE_Li256ELb1ELb0EEENS1_19SingleTileSchedulerILb1ELb0ELb0ELi96EEEEEEEEEvNT_6ParamsE)
        /*04e8*/ 	.word	0x00000008


	//----- nvinfo : EIATTR_REGCOUNT
	.align		4
.L_220:
        /*04ec*/ 	.byte	0x04, 0x2f
        /*04ee*/ 	.short	(.L_222 - .L_221)
	.align		4
.L_221:
        /*04f0*/ 	.word	index@(_ZN7cutlass13device_kernelIN5flash19enable_sm80_to_sm89INS1_16FlashAttnBwdSm80INS1_25CollectiveMainloopBwdSm80ILi2ELi1EN4cute5tupleIJNS5_1CILi64EEENS7_ILi96EEENS7_ILi128EEEEEENS_6half_tEfNS_4arch4Sm80ELb0ELb0ELb1ELb1ELb1ELb0ELb0ELb0ELi2ELi2ELi2ELi2ELb1EEENS1_21CollectiveEpilogueBwdISB_SC_SE_Li256ELb1ELb0ELi4EEENS1_19SingleTileSchedulerILb1ELb0ELb0ELi96EEEEEEEEEvNT_6ParamsE)
        /*04f4*/ 	.word	0x000000fe


	//----- nvinfo : EIATTR_FRAME_SIZE
	.align		4
.L_222:
        /*04f8*/ 	.byte	0x04, 0x11
        /*04fa*/ 	.short	(.L_224 - .L_223)
	.align		4
.L_223:
        /*04fc*/ 	.word	index@(_ZN7cutlass13device_kernelIN5flash19enable_sm80_to_sm89INS1_16FlashAttnBwdSm80INS1_25CollectiveMainloopBwdSm80ILi2ELi1EN4cute5tupleIJNS5_1CILi64EEENS7_ILi96EEENS7_ILi128EEEEEENS_6half_tEfNS_4arch4Sm80ELb0ELb0ELb1ELb1ELb1ELb0ELb0ELb0ELi2ELi2ELi2ELi2ELb1EEENS1_21CollectiveEpilogueBwdISB_SC_SE_Li256ELb1ELb0ELi4EEENS1_19SingleTileSchedulerILb1ELb0ELb0ELi96EEEEEEEEEvNT_6ParamsE)
        /*0500*/ 	.word	0x00000008


	//----- nvinfo : EIATTR_REGCOUNT
	.align		4
.L_224:
        /*0504*/ 	.byte	0x04, 0x2f
        /*0506*/ 	.short	(.L_226 - .L_225)
	.align		4
.L_225:
        /*0508*/ 	.word	index@(_ZN7cutlass13device_kernelIN5flash19enable_sm80_to_sm89INS1_16FlashAttnBwdSm80INS1_25CollectiveMainloopBwdSm80ILi2ELi1EN4cute5tupleIJNS5_1CILi64EEENS7_ILi96EEENS7_ILi128EEEEEENS_6half_tEfNS_4arch4Sm80ELb0ELb0ELb1ELb1ELb0ELb0ELb0ELb0ELi2ELi2ELi2ELi2ELb1EEENS1_21CollectiveEpilogueBwdISB_SC_SE_Li256ELb1ELb0ELi4EEENS1_19SingleTileSchedulerILb1ELb0ELb0ELi96EEEEEEEEEvNT_6ParamsE)
        /*050c*/ 	.word	0x000000fe


	//----- nvinfo : EIATTR_FRAME_SIZE
	.align		4
.L_226:
        /*0510*/ 	.byte	0x04, 0x11
        /*0512*/ 	.short	(.L_228 - .L_227)
	.align		4
.L_227:
        /*0514*/ 	.word	index@(_ZN7cutlass13device_kernelIN5flash19enable_sm80_to_sm89INS1_16FlashAttnBwdSm80INS1_25CollectiveMainloopBwdSm80ILi2ELi1EN4cute5tupleIJNS5_1CILi64EEENS7_ILi96EEENS7_ILi128EEEEEENS_6half_tEfNS_4arch4Sm80ELb0ELb0ELb1ELb1ELb0ELb0ELb0ELb0ELi2ELi2ELi2ELi2ELb1EEENS1_21CollectiveEpilogueBwdISB_SC_SE_Li256ELb1ELb0ELi4EEENS1_19SingleTileSchedulerILb1ELb0ELb0ELi96EEEEEEEEEvNT_6ParamsE)
        /*0518*/ 	.word	0x00000008


	//----- nvinfo : EIATTR_REGCOUNT
	.align		4
.L_228:
        /*051c*/ 	.byte	0x04, 0x2f
        /*051e*/ 	.short	(.L_230 - .L_229)
	.align		4
.L_229:
        /*0520*/ 	.word	index@(_ZN7cutlass13device_kernelIN5flash19enable_sm80_to_sm89INS1_16FlashAttnBwdSm80INS1_25CollectiveMainloopBwdSm80ILi2ELi1EN4cute5tupleIJNS5_1CILi64EEENS7_ILi96EEENS7_ILi128EEEEEENS_6half_tEfNS_4arch4Sm80ELb0ELb0ELb1ELb0ELb1ELb0ELb0ELb0ELi2ELi2ELi2ELi2ELb1EEENS1_24CollectiveEpilogueBwdGQAISB_fSE_Li256ELb0ELb1EEENS1_19SingleTileSchedulerILb0ELb0ELb0ELi96EEEEEEEEEvNT_6ParamsE)
        /*0524*/ 	.word	0x000000ff


	//----- nvinfo : EIATTR_FRAME_SIZE
	.align		4
.L_230:
        /*0528*/ 	.byte	0x04, 0x11
        /*052a*/ 	.short	(.L_232 - .L_231)
	.align		4
.L_231:
        /*052c*/ 	.word	index@($__internal_0_$__cuda_sm70_warpsync)
        /*0530*/ 	.word	0x00000000


	//----- nvinfo : EIATTR_FRAME_SIZE
	.align		4
.L_232:
        /*0534*/ 	.byte	0x04, 0x11
        /*0536*/ 	.short	(.L_234 - .L_233)
	.align		4
.L_233:
        /*0538*/ 	.word	index@(_ZN7cutlass13device_kernelIN5flash19enable_sm80_to_sm89INS1_16FlashAttnBwdSm80INS1_25CollectiveMainloopBwdSm80ILi2ELi1EN4cute5tupleIJNS5_1CILi64EEENS7_ILi96EEENS7_ILi128EEEEEENS_6half_tEfNS_4arch4Sm80ELb0ELb0ELb1ELb0ELb1ELb0ELb0ELb0ELi2ELi2ELi2ELi2ELb1EEENS1_24CollectiveEpilogueBwdGQAISB_fSE_Li256ELb0ELb1EEENS1_19SingleTileSchedulerILb0ELb0ELb0ELi96EEEEEEEEEvNT_6ParamsE)
        /*053c*/ 	.word	0x00000010


	//----- nvinfo : EIATTR_REGCOUNT
	.align		4
.L_234:
        /*0540*/ 	.byte	0x04, 0x2f
        /*0542*/ 	.short	(.L_236 - .L_235)
	.align		4
.L_235:
        /*0544*/ 	.word	index@(_ZN7cutlass13device_kernelIN5flash19enable_sm80_to_sm89INS1_16FlashAttnBwdSm80INS1_25CollectiveMainloopBwdSm80ILi2ELi1EN4cute5tupleIJNS5_1CILi64EEENS7_ILi96EEENS7_ILi128EEEEEENS_6half_tEfNS_4arch4Sm80ELb0ELb0ELb1ELb0ELb0ELb0ELb0ELb0ELi2ELi2ELi2ELi2ELb1EEENS1_24CollectiveEpilogueBwdGQAISB_fSE_Li256ELb0ELb0EEENS1_19SingleTileSchedulerILb0ELb0ELb0ELi96EEEEEEEEEvNT_6ParamsE)
        /*0548*/ 	.word	0x000000ff


	//----- nvinfo : EIATTR_FRAME_SIZE
	.align		4
.L_236:
        /*054c*/ 	.byte	0x04, 0x11
        /*054e*/ 	.short	(.L_238 - .L_237)
	.align		4
.L_237:
        /*0550*/ 	.word	index@(_ZN7cutlass13device_kernelIN5flash19enable_sm80_to_sm89INS1_16FlashAttnBwdSm80INS1_25CollectiveMainloopBwdSm80ILi2ELi1EN4cute5tupleIJNS5_1CILi64EEENS7_ILi96EEENS7_ILi128EEEEEENS_6half_tEfNS_4arch4Sm80ELb0ELb0ELb1ELb0ELb0ELb0ELb0ELb0ELi2ELi2ELi2ELi2ELb1EEENS1_24CollectiveEpilogueBwdGQAISB_fSE_Li256ELb0ELb0EEENS1_19SingleTileSchedulerILb0ELb0ELb0ELi96EEEEEEEEEvNT_6ParamsE)
        /*0554*/ 	.word	0x00000010


	//----- nvinfo : EIATTR_REGCOUNT
	.align		4
.L_238:
        /*0558*/ 	.byte	0x04, 0x2f
        /*055a*/ 	.short	(.L_240 - .L_239)
	.align		4
.L_239:
        /*055c*/ 	.word	index@(_ZN7cutlass13device_kernelIN5flash19enable_sm80_to_sm89INS1_16FlashAttnBwdSm80INS1_25CollectiveMainloopBwdSm80ILi2ELi1EN4cute5tupleIJNS5_1CILi64EEENS7_ILi96EEENS7_ILi128EEEEEENS_6half_tEfNS_4arch4Sm80ELb0ELb0ELb1ELb0ELb1ELb0ELb0ELb0ELi2ELi2ELi2ELi2ELb1EEENS1_21CollectiveEpilogueBwdISB_SC_SE_Li256ELb0ELb0ELi4EEENS1_19SingleTileSchedulerILb0ELb0ELb0ELi96EEEEEEEEEvNT_6ParamsE)
        /*0560*/ 	.word	0x000000ff


	//----- nvinfo : EIATTR_FRAME_SIZE
	.align		4
.L_240:
        /*0564*/ 	.byte	0x04, 0x11
        /*0566*/ 	.short	(.L_242 - .L_241)
	.align		4
.L_241:
        /*0568*/ 	.word	index@(_ZN7cutlass13device_kernelIN5flash19enable_sm80_to_sm89INS1_16FlashAttnBwdSm80INS1_25CollectiveMainloopBwdSm80ILi2ELi1EN4cute5tupleIJNS5_1CILi64EEENS7_ILi96EEENS7_ILi128EEEEEENS_6half_tEfNS_4arch4Sm80ELb0ELb0ELb1ELb0ELb1ELb0ELb0ELb0ELi2ELi2ELi2ELi2ELb1EEENS1_21CollectiveEpilogueBwdISB_SC_SE_Li256ELb0ELb0ELi4EEENS1_19SingleTileSchedulerILb0ELb0ELb0ELi96EEEEEEEEEvNT_6ParamsE)
        /*056c*/ 	.word	0x00000010


	//----- nvinfo : EIATTR_REGCOUNT
	.align		4
.L_242:
        /*0570*/ 	.byte	0x04, 0x2f
        /*0572*/ 	.short	(.L_244 - .L_243)
	.align		4
.L_243:
        /*0574*/ 	.word	index@(_ZN7cutlass13device_kernelIN5flash19enable_sm80_to_sm89INS1_16FlashAttnBwdSm80INS1_25CollectiveMainloopBwdSm80ILi2ELi1EN4cute5tupleIJNS5_1CILi64EEENS7_ILi96EEENS7_ILi128EEEEEENS_6half_tEfNS_4arch4Sm80ELb0ELb0ELb1ELb0ELb0ELb0ELb0ELb0ELi2ELi2ELi2ELi2ELb1EEENS1_21CollectiveEpilogueBwdISB_SC_SE_Li256ELb0ELb0ELi4EEENS1_19SingleTileSchedulerILb0ELb0ELb0ELi96EEEEEEEEEvNT_6ParamsE)
        /*0578*/ 	.word	0x000000ff


	//----- nvinfo : EIATTR_FRAME_SIZE
	.align		4
.L_244:
        /*057c*/ 	.byte	0x04, 0x11
        /*057e*/ 	.short	(.L_246 - .L_245)
	.align		4
.L_245:
        /*0580*/ 	.word	index@(_ZN7cutlass13device_kernelIN5flash19enable_sm80_to_sm89INS1_16FlashAttnBwdSm80INS1_25CollectiveMainloopBwdSm80ILi2ELi1EN4cute5tupleIJNS5_1CILi64EEENS7_ILi96EEENS7_ILi128EEEEEENS_6half_tEfNS_4arch4Sm80ELb0ELb0ELb1ELb0ELb0ELb0ELb0ELb0ELi2ELi2ELi2ELi2ELb1EEENS1_21CollectiveEpilogueBwdISB_SC_SE_Li256ELb0ELb0ELi4EEENS1_19SingleTileSchedulerILb0ELb0ELb0ELi96EEEEEEEEEvNT_6ParamsE)
        /*0584*/ 	.word	0x00000010


	//----- nvinfo : EIATTR_MIN_STACK_SIZE
	.align		4
.L_246:
        /*0588*/ 	.byte	0x04, 0x12
        /*058a*/ 	.short	(.L_248 - .L_247)
	.align		4
.L_247:
        /*058c*/ 	.word	index@(_ZN7cutlass13device_kernelIN5flash19enable_sm80_to_sm89INS1_16FlashAttnBwdSm80INS1_25CollectiveMainloopBwdSm80ILi2ELi1EN4cute5tupleIJNS5_1CILi64EEENS7_ILi96EEENS7_ILi128EEEEEENS_6half_tEfNS_4arch4Sm80ELb0ELb0ELb1ELb0ELb0ELb0ELb0ELb0ELi2ELi2ELi2ELi2ELb1EEENS1_21CollectiveEpilogueBwdISB_SC_SE_Li256ELb0ELb0ELi4EEENS1_19SingleTileSchedulerILb0ELb0ELb0ELi96EEEEEEEEEvNT_6ParamsE)
        /*0590*/ 	.word	0x00000010


	//----- nvinfo : EIATTR_MIN_STACK_SIZE
	.align		4
.L_248:
        /*0594*/ 	.byte	0x04, 0x12
        /*0596*/ 	.short	(.L_250 - .L_249)
	.align		4
.L_249:
        /*0598*/ 	.word	index@(_ZN7cutlass13device_kernelIN5flash19enable_sm80_to_sm89INS1_16FlashAttnBwdSm80INS1_25CollectiveMainloopBwdSm80ILi2ELi1EN4cute5tupleIJNS5_1CILi64EEENS7_ILi96EEENS7_ILi128EEEEEENS_6half_tEfNS_4arch4Sm80ELb0ELb0ELb1ELb0ELb1ELb0ELb0ELb0ELi2ELi2ELi2ELi2ELb1EEENS1_21CollectiveEpilogueBwdISB_SC_SE_Li256ELb0ELb0ELi4EEENS1_19SingleTileSchedulerILb0ELb0ELb0ELi96EEEEEEEEEvNT_6ParamsE)
        /*059c*/ 	.word	0x00000010


	//----- nvinfo : EIATTR_MIN_STACK_SIZE
	.align		4
.L_250:
        /*05a0*/ 	.byte	0x04, 0x12
        /*05a2*/ 	.short	(.L_252 - .L_251)
	.align		4
.L_251:
        /*05a4*/ 	.word	index@(_ZN7cutlass13device_kernelIN5flash19enable_sm80_to_sm89INS1_16FlashAttnBwdSm80INS1_25CollectiveMainloopBwdSm80ILi2ELi1EN4cute5tupleIJNS5_1CILi64EEENS7_ILi96EEENS7_ILi128EEEEEENS_6half_tEfNS_4arch4Sm80ELb0ELb0ELb1ELb0ELb0ELb0ELb0ELb0ELi2ELi2ELi2ELi2ELb1EEENS1_24CollectiveEpilogueBwdGQAISB_fSE_Li256ELb0ELb0EEENS1_19SingleTileSchedulerILb0ELb0ELb0ELi96EEEEEEEEEvNT_6ParamsE)
        /*05a8*/ 	.word	0x00000010


	//----- nvinfo : EIATTR_MIN_STACK_SIZE
	.align		4
.L_252:
        /*05ac*/ 	.byte	0x04, 0x12
        /*05ae*/ 	.short	(.L_254 - .L_253)
	.align		4
.L_253:
        /*05b0*/ 	.word	index@(_ZN7cutlass13device_kernelIN5flash19enable_sm80_to_sm89INS1_16FlashAttnBwdSm80INS1_25CollectiveMainloopBwdSm80ILi2ELi1EN4cute5tupleIJNS5_1CILi64EEENS7_ILi96EEENS7_ILi128EEEEEENS_6half_tEfNS_4arch4Sm80ELb0ELb0ELb1ELb0ELb1ELb0ELb0ELb0ELi2ELi2ELi2ELi2ELb1EEENS1_24CollectiveEpilogueBwdGQAISB_fSE_Li256ELb0ELb1EEENS1_19SingleTileSchedulerILb0ELb0ELb0ELi96EEEEEEEEEvNT_6ParamsE)
        /*05b4*/ 	.word	0x00000010


	//----- nvinfo : EIATTR_MIN_STACK_SIZE
	.align		4
.L_254:
        /*05b8*/ 	.byte	0x04, 0x12
        /*05ba*/ 	.short	(.L_256 - .L_255)
	.align		4
.L_255:
        /*05bc*/ 	.word	index@(_ZN7cutlass13device_kernelIN5flash19enable_sm80_to_sm89INS1_16FlashAttnBwdSm80INS1_25CollectiveMainloopBwdSm80ILi2ELi1EN4cute5tupleIJNS5_1CILi64EEENS7_ILi96EEENS7_ILi128EEEEEENS_6half_tEfNS_4arch4Sm80ELb0ELb0ELb1ELb1ELb0ELb0ELb0ELb0ELi2ELi2ELi2ELi2ELb1EEENS1_21CollectiveEpilogueBwdISB_SC_SE_Li256ELb1ELb0ELi4EEENS1_19SingleTileSchedulerILb1ELb0ELb0ELi96EEEEEEEEEvNT_6ParamsE)
        /*05c0*/ 	.word	0x00000008


	//----- nvinfo : EIATTR_MIN_STACK_SIZE
	.align		4
.L_256:
        /*05c4*/ 	.byte	0x04, 0x12
        /*05c6*/ 	.short	(.L_258 - .L_257)
	.align		4
.L_257:
        /*05c8*/ 	.word	index@(_ZN7cutlass13device_kernelIN5flash19enable_sm80_to_sm89INS1_16FlashAttnBwdSm80INS1_25CollectiveMainloopBwdSm80ILi2ELi1EN4cute5tupleIJNS5_1CILi64EEENS7_ILi96EEENS7_ILi128EEEEEENS_6half_tEfNS_4arch4Sm80ELb0ELb0ELb1ELb1ELb1ELb0ELb0ELb0ELi2ELi2ELi2ELi2ELb1EEENS1_21CollectiveEpilogueBwdISB_SC_SE_Li256ELb1ELb0ELi4EEENS1_19SingleTileSchedulerILb1ELb0ELb0ELi96EEEEEEEEEvNT_6ParamsE)
        /*05cc*/ 	.word	0x00000008


	//----- nvinfo : EIATTR_MIN_STACK_SIZE
	.align		4
.L_258:
        /*05d0*/ 	.byte	0x04, 0x12
        /*05d2*/ 	.short	(.L_260 - .L_259)
	.align		4
.L_259:
        /*05d4*/ 	.word	index@(_ZN7cutlass13device_kernelIN5flash19enable_sm80_to_sm89INS1_16FlashAttnBwdSm80INS1_25CollectiveMainloopBwdSm80ILi2ELi1EN4cute5tupleIJNS5_1CILi64EEENS7_ILi96EEENS7_ILi128EEEEEENS_6half_tEfNS_4arch4Sm80ELb0ELb0ELb1ELb1ELb0ELb0ELb0ELb0ELi2ELi2ELi2ELi2ELb1EEENS1_24CollectiveEpilogueBwdGQAISB_fSE_Li256ELb1ELb0EEENS1_19SingleTileSchedulerILb1ELb0ELb0ELi96EEEEEEEEEvNT_6ParamsE)
        /*05d8*/ 	.word	0x00000008


	//----- nvinfo : EIATTR_MIN_STACK_SIZE
	.align		4
.L_260:
        /*05dc*/ 	.byte	0x04, 0x12
        /*05de*/ 	.short	(.L_262 - .L_261)
	.align		4
.L_261:
        /*05e0*/ 	.word	index@(_ZN7cutlass13device_kernelIN5flash19enable_sm80_to_sm89INS1_16FlashAttnBwdSm80INS1_25CollectiveMainloopBwdSm80ILi2ELi1EN4cute5tupleIJNS5_1CILi64EEENS7_ILi96EEENS7_ILi128EEEEEENS_6half_tEfNS_4arch4Sm80ELb0ELb0ELb1ELb1ELb1ELb0ELb0ELb0ELi2ELi2ELi2ELi2ELb1EEENS1_24CollectiveEpilogueBwdGQAISB_fSE_Li256ELb1ELb1EEENS1_19SingleTileSchedulerILb1ELb0ELb0ELi96EEEEEEEEEvNT_6ParamsE)
        /*05e4*/ 	.word	0x00000008


	//----- nvinfo : EIATTR_MIN_STACK_SIZE
	.align		4
.L_262:
        /*05e8*/ 	.byte	0x04, 0x12
        /*05ea*/ 	.short	(.L_264 - .L_263)
	.align		4
.L_263:
        /*05ec*/ 	.word	index@(_ZN7cutlass13device_kernelIN5flash19enable_sm80_to_sm89INS1_16FlashAttnBwdSm80INS1_25CollectiveMainloopBwdSm80ILi2ELi1EN4cute5tupleIJNS5_1CILi64EEENS7_ILi96EEENS7_ILi128EEEEEENS_6half_tEfNS_4arch4Sm80ELb0ELb1ELb1ELb0ELb0ELb0ELb0ELb0ELi2ELi2ELi2ELi2ELb1EEENS1_21CollectiveEpilogueBwdISB_SC_SE_Li256ELb0ELb0ELi4EEENS1_19SingleTileSchedulerILb0ELb0ELb0ELi96EEEEEEEEEvNT_6ParamsE)
        /*05f0*/ 	.word	0x00000058


	//----- nvinfo : EIATTR_MIN_STACK_SIZE
	.align		4
.L_264:
        /*05f4*/ 	.byte	0x04, 0x12
        /*05f6*/ 	.short	(.L_266 - .L_265)
	.align		4
.L_265:
        /*05f8*/ 	.word	index@(_ZN7cutlass13device_kernelIN5flash19enable_sm80_to_sm89INS1_16FlashAttnBwdSm80INS1_25CollectiveMainloopBwdSm80ILi2ELi1EN4cute5tupleIJNS5_1CILi64EEENS7_ILi96EEENS7_ILi128EEEEEENS_6half_tEfNS_4arch4Sm80ELb0ELb1ELb1ELb0ELb1ELb0ELb0ELb0ELi2ELi2ELi2ELi2ELb1EEENS1_21CollectiveEpilogueBwdISB_SC_SE_Li256ELb0ELb0ELi4EEENS1_19SingleTileSchedulerILb0ELb0ELb0ELi96EEEEEEEEEvNT_6ParamsE)
        /*05fc*/ 	.word	0x00000058


	//----- nvinfo : EIATTR_MIN_STACK_SIZE
	.align		4
.L_266:
        /*0600*/ 	.byte	0x04, 0x12
        /*0602*/ 	.short	(.L_268 - .L_267)
	.align		4
.L_267:
        /*0604*/ 	.word	index@(_ZN7cutlass13device_kernelIN5flash19enable_sm80_to_sm89INS1_16FlashAttnBwdSm80INS1_25CollectiveMainloopBwdSm80ILi2ELi1EN4cute5tupleIJNS5_1CILi64EEENS7_ILi96EEENS7_ILi128EEEEEENS_6half_tEfNS_4arch4Sm80ELb0ELb1ELb1ELb0ELb0ELb0ELb0ELb0ELi2ELi2ELi2ELi2ELb1EEENS1_24CollectiveEpilogueBwdGQAISB_fSE_Li256ELb0ELb0EEENS1_19SingleTileSchedulerILb0ELb0ELb0ELi96EEEEEEEEEvNT_6ParamsE)
        /*0608*/ 	.word	0x00000048


	//----- nvinfo : EIATTR_MIN_STACK_SIZE
	.align		4
.L_268:
        /*060c*/ 	.byte	0x04, 0x12
        /*060e*/ 	.short	(.L_270 - .L_269)
	.align		4
.L_269:
        /*0610*/ 	.word	index@(_ZN7cutlass13device_kernelIN5flash19enable_sm80_to_sm89INS1_16FlashAttnBwdSm80INS1_25CollectiveMainloopBwdSm80ILi2ELi1EN4cute5tupleIJNS5_1CILi64EEENS7_ILi96EEENS7_ILi128EEEEEENS_6half_tEfNS_4arch4Sm80ELb0ELb1ELb1ELb0ELb1ELb0ELb0ELb0ELi2ELi2ELi2ELi2ELb1EEENS1_24CollectiveEpilogueBwdGQAISB_fSE_Li256ELb0ELb1EEENS1_19SingleTileSchedulerILb0ELb0ELb0ELi96EEEEEEEEEvNT_6ParamsE)
        /*0614*/ 	.word	0x00000058


	//----- nvinfo : EIATTR_MIN_STACK_SIZE
	.align		4
.L_270:
        /*0618*/ 	.byte	0x04, 0x12
        /*061a*/ 	.short	(.L_272 - .L_271)
	.align		4
.L_271:
        /*061c*/ 	.word	index@(_ZN7cutlass13device_kernelIN5flash19enable_sm80_to_sm89INS1_16FlashAttnBwdSm80INS1_25CollectiveMainloopBwdSm80ILi2ELi1EN4cute5tupleIJNS5_1CILi64EEENS7_ILi96EEENS7_ILi128EEEEEENS_6half_tEfNS_4arch4Sm80ELb0ELb1ELb1ELb1ELb0ELb0ELb0ELb0ELi2ELi2ELi2ELi2ELb1EEENS1_21CollectiveEpilogueBwdISB_SC_SE_Li256ELb1ELb0ELi4EEENS1_19SingleTileSchedulerILb1ELb0ELb0ELi96EEEEEEEEEvNT_6ParamsE)
        /*0620*/ 	.word	0x00000048


	//----- nvinfo : EIATTR_MIN_STACK_SIZE
	.align		4
.L_272:
        /*0624*/ 	.byte	0x04, 0x12
        /*0626*/ 	.short	(.L_274 - .L_273)
	.align		4
.L_273:
        /*0628*/ 	.word	index@(_ZN7cutlass13device_kernelIN5flash19enable_sm80_to_sm89INS1_16FlashAttnBwdSm80INS1_25CollectiveMainloopBwdSm80ILi2ELi1EN4cute5tupleIJNS5_1CILi64EEENS7_ILi96EEENS7_ILi128EEEEEENS_6half_tEfNS_4arch4Sm80ELb0ELb1ELb1ELb1ELb1ELb0ELb0ELb0ELi2ELi2ELi2ELi2ELb1EEENS1_21CollectiveEpilogueBwdISB_SC_SE_Li256ELb1ELb0ELi4EEENS1_19SingleTileSchedulerILb1ELb0ELb0ELi96EEEEEEEEEvNT_6ParamsE)
        /*062c*/ 	.word	0x00000048


	//----- nvinfo : EIATTR_MIN_STACK_SIZE
	.align		4
.L_274:
        /*0630*/ 	.byte	0x04, 0x12
        /*0632*/ 	.short	(.L_276 - .L_275)
	.align		4
.L_275:
        /*0634*/ 	.word	index@(_ZN7cutlass13device_kernelIN5flash19enable_sm80_to_sm89INS1_16FlashAttnBwdSm80INS1_25CollectiveMainloopBwdSm80ILi2ELi1EN4cute5tupleIJNS5_1CILi64EEENS7_ILi96EEENS7_ILi128EEEEEENS_6half_tEfNS_4arch4Sm80ELb0ELb1ELb1ELb1ELb0ELb0ELb0ELb0ELi2ELi2ELi2ELi2ELb1EEENS1_24CollectiveEpilogueBwdGQAISB_fSE_Li256ELb1ELb0EEENS1_19SingleTileSchedulerILb1ELb0ELb0ELi96EEEEEEEEEvNT_6ParamsE)
        /*0638*/ 	.word	0x00000048


	//----- nvinfo : EIATTR_MIN_STACK_SIZE
	.align		4
.L_276:
        /*063c*/ 	.byte	0x04, 0x12
        /*063e*/ 	.short	(.L_278 - .L_277)
	.align		4
.L_277:
        /*0640*/ 	.word	index@(_ZN7cutlass13device_kernelIN5flash19enable_sm80_to_sm89INS1_16FlashAttnBwdSm80INS1_25CollectiveMainloopBwdSm80ILi2ELi1EN4cute5tupleIJNS5_1CILi64EEENS7_ILi96EEENS7_ILi128EEEEEENS_6half_tEfNS_4arch4Sm80ELb0ELb1ELb1ELb1ELb1ELb0ELb0ELb0ELi2ELi2ELi2ELi2ELb1EEENS1_24CollectiveEpilogueBwdGQAISB_fSE_Li256ELb1ELb1EEENS1_19SingleTileSchedulerILb1ELb0ELb0ELi96EEEEEEEEEvNT_6ParamsE)
        /*0644*/ 	.word	0x00000048


	//----- nvinfo : EIATTR_MIN_STACK_SIZE
	.align		4
.L_278:
        /*0648*/ 	.byte	0x04, 0x12
        /*064a*/ 	.short	(.L_280 - .L_279)
	.align		4
.L_279:
        /*064c*/ 	.word	index@(_ZN7cutlass13device_kernelIN5flash19enable_sm80_to_sm89INS1_16FlashAttnBwdSm80INS1_25CollectiveMainloopBwdSm80ILi2ELi1EN4cute5tupleIJNS5_1CILi64EEENS7_ILi96EEENS7_ILi128EEEEEENS_6half_tEfNS_4arch4Sm80ELb1ELb0ELb1ELb0ELb0ELb0ELb0ELb0ELi2ELi2ELi2ELi2ELb1EEENS1_21CollectiveEpilogueBwdISB_SC_SE_Li256ELb0ELb0ELi4EEENS1_25SingleTileBwdLPTSchedulerILb0ELi96ELb0EEEEEEEEEvNT_6ParamsE)
        /*0650*/ 	.word	0x00000010


	//----- nvinfo : EIATTR_MIN_STACK_SIZE
	.align		4
.L_280:
        /*0654*/ 	.byte	0x04, 0x12
        /*0656*/ 	.short	(.L_282 - .L_281)
	.align		4
.L_281:
        /*0658*/ 	.word	index@(_ZN7cutlass13device_kernelIN5flash19enable_sm80_to_sm89INS1_16FlashAttnBwdSm80INS1_25CollectiveMainloopBwdSm80ILi2ELi1EN4cute5tupleIJNS5_1CILi64EEENS7_ILi96EEENS7_ILi128EEEEEENS_6half_tEfNS_4arch4Sm80ELb1ELb0ELb1ELb0ELb1ELb0ELb0ELb0ELi2ELi2ELi2ELi2ELb1EEENS1_21CollectiveEpilogueBwdISB_SC_SE_Li256ELb0ELb0ELi4EEENS1_25SingleTileBwdLPTSchedulerILb0ELi96ELb1EEEEEEEEEvNT_6ParamsE)
        /*065c*/ 	.word	0x00000010


	//----- nvinfo : EIATTR_MIN_STACK_SIZE
	.align		4
.L_282:
        /*0660*/ 	.byte	0x04, 0x12
        /*0662*/ 	.short	(.L_284 - .L_283)
	.align		4
.L_283:
        /*0664*/ 	.word	index@(_ZN7cutlass13device_kernelIN5flash19enable_sm80_to_sm89INS1_16FlashAttnBwdSm80INS1_25CollectiveMainloopBwdSm80ILi2ELi1EN4cute5tupleIJNS5_1CILi64EEENS7_ILi96EEENS7_ILi128EEEEEENS_6half_tEfNS_4arch4Sm80ELb1ELb0ELb1ELb0ELb0ELb0ELb0ELb0ELi2ELi2ELi2ELi2ELb1EEENS1_24CollectiveEpilogueBwdGQAISB_fSE_Li256ELb0ELb0EEENS1_25SingleTileBwdLPTSchedulerILb0ELi96ELb0EEEEEEEEEvNT_6ParamsE)
        /*0668*/ 	.word	0x00000028


	//----- nvinfo : EIATTR_MIN_STACK_SIZE
	.align		4
.L_284:
        /*066c*/ 	.byte	0x04, 0x12
        /*066e*/ 	.short	(.L_286 - .L_285)
	.align		4
.L_285:
        /*0670*/ 	.word	index@(_ZN7cutlass13device_kernelIN5flash19enable_sm80_to_sm89INS1_16FlashAttnBwdSm80INS1_25CollectiveMainloopBwdSm80ILi2ELi1EN4cute5tupleIJNS5_1CILi64EEENS7_ILi96EEENS7_ILi128EEEEEENS_6half_tEfNS_4arch4Sm80ELb1ELb0ELb1ELb0ELb1ELb0ELb0ELb0ELi2ELi2ELi2ELi2ELb1EEENS1_24CollectiveEpilogueBwdGQAISB_fSE_Li256ELb0ELb1EEENS1_25SingleTileBwdLPTSchedulerILb0ELi96ELb1EEEEEEEEEvNT_6ParamsE)
        /*0674*/ 	.word	0x00000010


	//----- nvinfo : EIATTR_MIN_STACK_SIZE
	.align		4
.L_286:
        /*0678*/ 	.byte	0x04, 0x12
        /*067a*/ 	.short	(.L_288 - .L_287)
	.align		4
.L_287:
        /*067c*/ 	.word	index@(_ZN7cutlass13device_kernelIN5flash19enable_sm80_to_sm89INS1_16FlashAttnBwdSm80INS1_25CollectiveMainloopBwdSm80ILi2ELi1EN4cute5tupleIJNS5_1CILi64EEENS7_ILi96EEENS7_ILi128EEEEEENS_6half_tEfNS_4arch4Sm80ELb1ELb0ELb1ELb1ELb0ELb0ELb0ELb0ELi2ELi2ELi2ELi2ELb1EEENS1_21CollectiveEpilogueBwdISB_SC_SE_Li256ELb1ELb0ELi4EEENS1_25SingleTileBwdLPTSchedulerILb1ELi96ELb0EEEEEEEEEvNT_6ParamsE)
        /*0680*/ 	.word	0x00000010


	//----- nvinfo : EIATTR_MIN_STACK_SIZE
	.align		4
.L_288:
        /*0684*/ 	.byte	0x04, 0x12
        /*0686*/ 	.short	(.L_290 - .L_289)
	.align		4
.L_289:
        /*0688*/ 	.word	index@(_ZN7cutlass13device_kernelIN5flash19enable_sm80_to_sm89INS1_16FlashAttnBwdSm80INS1_25CollectiveMainloopBwdSm80ILi2ELi1EN4cute5tupleIJNS5_1CILi64EEENS7_ILi96EEENS7_ILi128EEEEEENS_6half_tEfNS_4arch4Sm80ELb1ELb0ELb1ELb1ELb1ELb0ELb0ELb0ELi2ELi2ELi2ELi2ELb1EEENS1_21CollectiveEpilogueBwdISB_SC_SE_Li256ELb1ELb0ELi4EEENS1_25SingleTileBwdLPTSchedulerILb1ELi96ELb1EEEEEEEEEvNT_6ParamsE)
        /*068c*/ 	.word	0x00000010


	//----- nvinfo : EIATTR_MIN_STACK_SIZE
	.align		4
.L_290:
        /*0690*/ 	.byte	0x04, 0x12
        /*0692*/ 	.short	(.L_292 - .L_291)
	.align		4
.L_291:
        /*0694*/ 	.word	index@(_ZN7cutlass13device_kernelIN5flash19enable_sm80_to_sm89INS1_16FlashAttnBwdSm80INS1_25CollectiveMainloopBwdSm80ILi2ELi1EN4cute5tupleIJNS5_1CILi64EEENS7_ILi96EEENS7_ILi128EEEEEENS_6half_tEfNS_4arch4Sm80ELb1ELb0ELb1ELb1ELb0ELb0ELb0ELb0ELi2ELi2ELi2ELi2ELb1EEENS1_24CollectiveEpilogueBwdGQAISB_fSE_Li256ELb1ELb0EEENS1_25SingleTileBwdLPTSchedulerILb1ELi96ELb0EEEEEEEEEvNT_6ParamsE)
        /*0698*/ 	.word	0x00000010


	//----- nvinfo : EIATTR_MIN_STACK_SIZE
	.align		4
.L_292:
        /*069c*/ 	.byte	0x04, 0x12
        /*069e*/ 	.short	(.L_294 - .L_293)
	.align		4
.L_293:
        /*06a0*/ 	.word	index@(_ZN7cutlass13device_kernelIN5flash32FlashAttnBwdPostprocessConvertdQIN4cute5tupleIJNS3_1CILi96EEENS5_ILi128EEEEEENS_6half_tEfNS_4arch4Sm80ELi256ENS3_8TiledMMAINS3_8MMA_AtomIJNS3_28SM80_16x8x16_F32F16F16F32_TNEEEENS3_6LayoutINS4_IJNS5_ILi2EEENS5_ILi4EEENS5_ILi1EEEEEENS4_IJSJ_SH_NS5_ILi0EEEEEEEENS4_IJNS5_ILi32EEENS5_ILi64EEENS5_ILi16EEEEEEEELb0EEEEEvNT_6ParamsE)
        /*06a4*/ 	.word	0x00000000


	//----- nvinfo : EIATTR_MIN_STACK_SIZE
	.align		4
.L_294:
        /*06a8*/ 	.byte	0x04, 0x12
        /*06aa*/ 	.short	(.L_296 - .L_295)
	.align		4
.L_295:
        /*06ac*/ 	.word	index@(_ZN7cutlass13device_kernelIN5flash19enable_sm80_to_sm89INS1_16FlashAttnBwdSm80INS1_25CollectiveMainloopBwdSm80ILi2ELi1EN4cute5tupleIJNS5_1CILi64EEENS7_ILi96EEENS7_ILi128EEEEEENS_6half_tEfNS_4arch4Sm80ELb1ELb0ELb1ELb1ELb1ELb0ELb0ELb0ELi2ELi2ELi2ELi2ELb1EEENS1_24CollectiveEpilogueBwdGQAISB_fSE_Li256ELb1ELb1EEENS1_25SingleTileBwdLPTSchedulerILb1ELi96ELb1EEEEEEEEEvNT_6ParamsE)
        /*06b0*/ 	.word	0x00000010


	//----- nvinfo : EIATTR_MIN_STACK_SIZE
	.align		4
.L_296:
        /*06b4*/ 	.byte	0x04, 0x12
        /*06b6*/ 	.short	(.L_298 - .L_297)
	.align		4
.L_297:
        /*06b8*/ 	.word	index@(_ZN7cutlass13device_kernelIN5flash19enable_sm80_to_sm89INS1_16FlashAttnBwdSm80INS1_25CollectiveMainloopBwdSm80ILi2ELi2EN4cute5tupleIJNS5_1CILi64EEENS7_ILi128EEES9_EEENS_6half_tEfNS_4arch4Sm80ELb0ELb0ELb1ELb0ELb0ELb0ELb0ELb0ELi2ELi2ELi2ELi2ELb0EEENS1_21CollectiveEpilogueBwdISA_SB_SD_Li256ELb0ELb0ELi4EEENS1_19SingleTileSchedulerILb0ELb0ELb0ELi128EEEEEEEEEvNT_6ParamsE)
        /*06bc*/ 	.word	0x00000010


	//----- nvinfo : EIATTR_MIN_STACK_SIZE
	.align		4
.L_298:
        /*06c0*/ 	.byte	0x04, 0x12
        /*06c2*/ 	.short	(.L_300 - .L_299)
	.align		4
.L_299:
        /*06c4*/ 	.word	index@(_ZN7cutlass13device_kernelIN5flash19enable_sm80_to_sm89INS1_16FlashAttnBwdSm80INS1_25CollectiveMainloopBwdSm80ILi2ELi2EN4cute5tupleIJNS5_1CILi64EEENS7_ILi128EEES9_EEENS_6half_tEfNS_4arch4Sm80ELb0ELb0ELb1ELb0ELb1ELb0ELb0ELb0ELi2ELi2ELi2ELi2ELb0EEENS1_21CollectiveEpilogueBwdISA_SB_SD_Li256ELb0ELb0ELi4EEENS1_19SingleTileSchedulerILb0ELb0ELb0ELi128EEEEEEEEEvNT_6ParamsE)
        /*06c8*/ 	.word	0x00000010


	//----- nvinfo : EIATTR_MIN_STACK_SIZE
	.align		4
.L_300:
        /*06cc*/ 	.byte	0x04, 0x12
        /*06ce*/ 	.short	(.L_302 - .L_301)
	.align		4
.L_301:
        /*06d0*/ 	.word	index@(_ZN7cutlass13device_kernelIN5flash19enable_sm80_to_sm89INS1_16FlashAttnBwdSm80INS1_25CollectiveMainloopBwdSm80ILi2ELi2EN4cute5tupleIJNS5_1CILi64EEENS7_ILi128EEES9_EEENS_6half_tEfNS_4arch4Sm80ELb0ELb0ELb1ELb0ELb0ELb0ELb0ELb0ELi2ELi2ELi2ELi2ELb0EEENS1_24CollectiveEpilogueBwdGQAISA_fSD_Li256ELb0ELb0EEENS1_19SingleTileSchedulerILb0ELb0ELb0ELi128EEEEEEEEEvNT_6ParamsE)
        /*06d4*/ 	.word	0x00000008


	//----- nvinfo : EIATTR_MIN_STACK_SIZE
	.align		4
.L_302:
        /*06d8*/ 	.byte	0x04, 0x12
        /*06da*/ 	.short	(.L_304 - .L_303)
	.align		4
.L_303:
        /*06dc*/ 	.word	index@(_ZN7cutlass13device_kernelIN5flash19enable_sm80_to_sm89INS1_16FlashAttnBwdSm80INS1_25CollectiveMainloopBwdSm80ILi2ELi2EN4cute5tupleIJNS5_1CILi64EEENS7_ILi128EEES9_EEENS_6half_tEfNS_4arch4Sm80ELb0ELb0ELb1ELb0ELb1ELb0ELb0ELb0ELi2ELi2ELi2ELi2ELb0EEENS1_24CollectiveEpilogueBwdGQAISA_fSD_Li256ELb0ELb1EEENS1_19SingleTileSchedulerILb0ELb0ELb0ELi128EEEEEEEEEvNT_6ParamsE)
        /*06e0*/ 	.word	0x00000008


	//----- nvinfo : EIATTR_MIN_STACK_SIZE
	.align		4
.L_304:
        /*06e4*/ 	.byte	0x04, 0x12
        /*06e6*/ 	.short	(.L_306 - .L_305)
	.align		4
.L_305:
        /*06e8*/ 	.word	index@(_ZN7cutlass13device_kernelIN5flash19enable_sm80_to_sm89INS1_16FlashAttnBwdSm80INS1_25CollectiveMainloopBwdSm80ILi2ELi2EN4cute5tupleIJNS5_1CILi64EEENS7_ILi128EEES9_EEENS_6half_tEfNS_4arch4Sm80ELb0ELb0ELb1ELb1ELb0ELb0ELb0ELb0ELi2ELi2ELi2ELi2ELb0EEENS1_21CollectiveEpilogueBwdISA_SB_SD_Li256ELb1ELb0ELi4EEENS1_19SingleTileSchedulerILb1ELb0ELb0ELi128EEEEEEEEEvNT_6ParamsE)
        /*06ec*/ 	.word	0x00000040


	//----- nvinfo : EIATTR_MIN_STACK_SIZE
	.align		4
.L_306:
        /*06f0*/ 	.byte	0x04, 0x12
        /*06f2*/ 	.short	(.L_308 - .L_307)
	.align		4
.L_307:
        /*06f4*/ 	.word	index@(_ZN7cutlass13device_kernelIN5flash19enable_sm80_to_sm89INS1_16FlashAttnBwdSm80INS1_25CollectiveMainloopBwdSm80ILi2ELi2EN4cute5tupleIJNS5_1CILi64EEENS7_ILi128EEES9_EEENS_6half_tEfNS_4arch4Sm80ELb0ELb0ELb1ELb1ELb1ELb0ELb0ELb0ELi2ELi2ELi2ELi2ELb0EEENS1_21CollectiveEpilogueBwdISA_SB_SD_Li256ELb1ELb0ELi4EEENS1_19SingleTileSchedulerILb1ELb0ELb0ELi128EEEEEEEEEvNT_6ParamsE)
        /*06f8*/ 	.word	0x00000040


	//----- nvinfo : EIATTR_MIN_STACK_SIZE
	.align		4
.L_308:
        /*06fc*/ 	.byte	0x04, 0x12
        /*06fe*/ 	.short	(.L_310 - .L_309)
	.align		4
.L_309:
        /*0700*/ 	.word	index@(_ZN7cutlass13device_kernelIN5flash19enable_sm80_to_sm89INS1_16FlashAttnBwdSm80INS1_25CollectiveMainloopBwdSm80ILi2ELi2EN4cute5tupleIJNS5_1CILi64EEENS7_ILi128EEES9_EEENS_6half_tEfNS_4arch4Sm80ELb0ELb0ELb1ELb1ELb0ELb0ELb0ELb0ELi2ELi2ELi2ELi2ELb0EEENS1_24CollectiveEpilogueBwdGQAISA_fSD_Li256ELb1ELb0EEENS1_19SingleTileSchedulerILb1ELb0ELb0ELi128EEEEEEEEEvNT_6ParamsE)
        /*0704*/ 	.word	0x00000040


	//----- nvinfo : EIATTR_MIN_STACK_SIZE
	.align		4
.L_310:
        /*0708*/ 	.byte	0x04, 0x12
        /*070a*/ 	.short	(.L_312 - .L_311)
	.align		4
.L_311:
        /*070c*/ 	.word	index@(_ZN7cutlass13device_kernelIN5flash19enable_sm80_to_sm89INS1_16FlashAttnBwdSm80INS1_25CollectiveMainloopBwdSm80ILi2ELi2EN4cute5tupleIJNS5_1CILi64EEENS7_ILi128EEES9_EEENS_6half_tEfNS_4arch4Sm80ELb0ELb0ELb1ELb1ELb1ELb0ELb0ELb0ELi2ELi2ELi2ELi2ELb0EEENS1_24CollectiveEpilogueBwdGQAISA_fSD_Li256ELb1ELb1EEENS1_19SingleTileSchedulerILb1ELb0ELb0ELi128EEEEEEEEEvNT_6ParamsE)
        /*0710*/ 	.word	0x00000040


	//----- nvinfo : EIATTR_MIN_STACK_SIZE
	.align		4
.L_312:
        /*0714*/ 	.byte	0x04, 0x12
        /*0716*/ 	.short	(.L_314 - .L_313)
	.align		4
.L_313:
        /*0718*/ 	.word	index@(_ZN7cutlass13device_kernelIN5flash19enable_sm80_to_sm89INS1_16FlashAttnBwdSm80INS1_25CollectiveMainloopBwdSm80ILi2ELi2EN4cute5tupleIJNS5_1CILi64EEENS7_ILi128EEES9_EEENS_6half_tEfNS_4arch4Sm80ELb0ELb1ELb1ELb0ELb0ELb0ELb0ELb0ELi2ELi2ELi2ELi2ELb0EEENS1_21CollectiveEpilogueBwdISA_SB_SD_Li256ELb0ELb0ELi4EEENS1_19SingleTileSchedulerILb0ELb0ELb0ELi128EEEEEEEEEvNT_6ParamsE)
        /*071c*/ 	.word	0x000000b0


	//----- nvinfo : EIATTR_MIN_STACK_SIZE
	.align		4
.L_314:
        /*0720*/ 	.byte	0x04, 0x12
        /*0722*/ 	.short	(.L_316 - .L_315)
	.align		4
.L_315:
        /*0724*/ 	.word	index@(_ZN7cutlass13device_kernelIN5flash19enable_sm80_to_sm89INS1_16FlashAttnBwdSm80INS1_25CollectiveMainloopBwdSm80ILi2ELi2EN4cute5tupleIJNS5_1CILi64EEENS7_ILi128EEES9_EEENS_6half_tEfNS_4arch4Sm80ELb0ELb1ELb1ELb0ELb1ELb0ELb0ELb0ELi2ELi2ELi2ELi2ELb0EEENS1_21CollectiveEpilogueBwdISA_SB_SD_Li256ELb0ELb0ELi4EEENS1_19SingleTileSchedulerILb0ELb0ELb0ELi128EEEEEEEEEvNT_6ParamsE)
        /*0728*/ 	.word	0x000000b0


	//----- nvinfo : EIATTR_MIN_STACK_SIZE
	.align		4
.L_316:
        /*072c*/ 	.byte	0x04, 0x12
        /*072e*/ 	.short	(.L_318 - .L_317)
	.align		4
.L_317:
        /*0730*/ 	.word	index@(_ZN7cutlass13device_kernelIN5flash19enable_sm80_to_sm89INS1_16FlashAttnBwdSm80INS1_25CollectiveMainloopBwdSm80ILi2ELi2EN4cute5tupleIJNS5_1CILi64EEENS7_ILi128EEES9_EEENS_6half_tEfNS_4arch4Sm80ELb0ELb1ELb1ELb0ELb0ELb0ELb0ELb0ELi2ELi2ELi2ELi2ELb0EEENS1_24CollectiveEpilogueBwdGQAISA_fSD_Li256ELb0ELb0EEENS1_19SingleTileSchedulerILb0ELb0ELb0ELi128EEEEEEEEEvNT_6ParamsE)
        /*0734*/ 	.word	0x000000b0


	//----- nvinfo : EIATTR_MIN_STACK_SIZE
	.align		4
.L_318:
        /*0738*/ 	.byte	0x04, 0x12
        /*073a*/ 	.short	(.L_320 - .L_319)
	.align		4
.L_319:
        /*073c*/ 	.word	index@(_ZN7cutlass13device_kernelIN5flash19enable_sm80_to_sm89INS1_16FlashAttnBwdSm80INS1_25CollectiveMainloopBwdSm80ILi2ELi2EN4cute5tupleIJNS5_1CILi64EEENS7_ILi128EEES9_EEENS_6half_tEfNS_4arch4Sm80ELb0ELb1ELb1ELb0ELb1ELb0ELb0ELb0ELi2ELi2ELi2ELi2ELb0EEENS1_24CollectiveEpilogueBwdGQAISA_fSD_Li256ELb0ELb1EEENS1_19SingleTileSchedulerILb0ELb0ELb0ELi128EEEEEEEEEvNT_6ParamsE)
        /*0740*/ 	.word	0x000000b0


	//----- nvinfo : EIATTR_MIN_STACK_SIZE
	.align		4
.L_320:
        /*0744*/ 	.byte	0x04, 0x12
        /*0746*/ 	.short	(.L_322 - .L_321)
	.align		4
.L_321:
        /*0748*/ 	.word	index@(_ZN7cutlass13device_kernelIN5flash19enable_sm80_to_sm89INS1_16FlashAttnBwdSm80INS1_25CollectiveMainloopBwdSm80ILi2ELi2EN4cute5tupleIJNS5_1CILi64EEENS7_ILi128EEES9_EEENS_6half_tEfNS_4arch4Sm80ELb0ELb1ELb1ELb1ELb0ELb0ELb0ELb0ELi2ELi2ELi2ELi2ELb0EEENS1_21CollectiveEpilogueBwdISA_SB_SD_Li256ELb1ELb0ELi4EEENS1_19SingleTileSchedulerILb1ELb0ELb0ELi128EEEEEEEEEvNT_6ParamsE)
        /*074c*/ 	.word	0x000000c0


	//----- nvinfo : EIATTR_MIN_STACK_SIZE
	.align		4
.L_322:
        /*0750*/ 	.byte	0x04, 0x12
        /*0752*/ 	.short	(.L_324 - .L_323)
	.align		4
.L_323:
        /*0754*/ 	.word	index@(_ZN7cutlass13device_kernelIN5flash19enable_sm80_to_sm89INS1_16FlashAttnBwdSm80INS1_25CollectiveMainloopBwdSm80ILi2ELi2EN4cute5tupleIJNS5_1CILi64EEENS7_ILi128EEES9_EEENS_6half_tEfNS_4arch4Sm80ELb0ELb1ELb1ELb1ELb1ELb0ELb0ELb0ELi2ELi2ELi2ELi2ELb0EEENS1_21CollectiveEpilogueBwdISA_SB_SD_Li256ELb1ELb0ELi4EEENS1_19SingleTileSchedulerILb1ELb0ELb0ELi128EEEEEEEEEvNT_6ParamsE)
        /*0758*/ 	.word	0x000000c0


	//----- nvinfo : EIATTR_MIN_STACK_SIZE
	.align		4
.L_324:
        /*075c*/ 	.byte	0x04, 0x12
        /*075e*/ 	.short	(.L_326 - .L_325)
	.align		4
.L_325:
        /*0760*/ 	.word	index@(_ZN7cutlass13device_kernelIN5flash19enable_sm80_to_sm89INS1_16FlashAttnBwdSm80INS1_25CollectiveMainloopBwdSm80ILi2ELi2EN4cute5tupleIJNS5_1CILi64EEENS7_ILi128EEES9_EEENS_6half_tEfNS_4arch4Sm80ELb0ELb1ELb1ELb1ELb0ELb0ELb0ELb0ELi2ELi2ELi2ELi2ELb0EEENS1_24CollectiveEpilogueBwdGQAISA_fSD_Li256ELb1ELb0EEENS1_19SingleTileSchedulerILb1ELb0ELb0ELi128EEEEEEEEEvNT_6ParamsE)
        /*0764*/ 	.word	0x000000c0


	//----- nvinfo : EIATTR_MIN_STACK_SIZE
	.align		4
.L_326:
        /*0768*/ 	.byte	0x04, 0x12
        /*076a*/ 	.short	(.L_328 - .L_327)
	.align		4
.L_327:
        /*076c*/ 	.word	index@(_ZN7cutlass13device_kernelIN5flash19enable_sm80_to_sm89INS1_16FlashAttnBwdSm80INS1_25CollectiveMainloopBwdSm80ILi2ELi2EN4cute5tupleIJNS5_1CILi64EEENS7_ILi128EEES9_EEENS_6half_tEfNS_4arch4Sm80ELb0ELb1ELb1ELb1ELb1ELb0ELb0ELb0ELi2ELi2ELi2ELi2ELb0EEENS1_24CollectiveEpilogueBwdGQAISA_fSD_Li256ELb1ELb1EEENS1_19SingleTileSchedulerILb1ELb0ELb0ELi128EEEEEEEEEvNT_6ParamsE)
        /*0770*/ 	.word	0x000000c0


	//----- nvinfo : EIATTR_MIN_STACK_SIZE
	.align		4
.L_328:
        /*0774*/ 	.byte	0x04, 0x12
        /*0776*/ 	.short	(.L_330 - .L_329)
	.align		4
.L_329:
        /*0778*/ 	.word	index@(_ZN7cutlass13device_kernelIN5flash19enable_sm80_to_sm89INS1_16FlashAttnBwdSm80INS1_25CollectiveMainloopBwdSm80ILi2ELi2EN4cute5tupleIJNS5_1CILi64EEENS7_ILi128EEES9_EEENS_6half_tEfNS_4arch4Sm80ELb1ELb0ELb1ELb0ELb0ELb0ELb0ELb0ELi2ELi2ELi2ELi2ELb0EEENS1_21CollectiveEpilogueBwdISA_SB_SD_Li256ELb0ELb0ELi4EEENS1_25SingleTileBwdLPTSchedulerILb0ELi128ELb0EEEEEEEEEvNT_6ParamsE)
        /*077c*/ 	.word	0x00000050


	//----- nvinfo : EIATTR_MIN_STACK_SIZE
	.align		4
.L_330:
        /*0780*/ 	.byte	0x04, 0x12
        /*0782*/ 	.short	(.L_332 - .L_331)
	.align		4
.L_331:
        /*0784*/ 	.word	index@(_ZN7cutlass13device_kernelIN5flash19enable_sm80_to_sm89INS1_16FlashAttnBwdSm80INS1_25CollectiveMainloopBwdSm80ILi2ELi2EN4cute5tupleIJNS5_1CILi64EEENS7_ILi128EEES9_EEENS_6half_tEfNS_4arch4Sm80ELb1ELb0ELb1ELb0ELb1ELb0ELb0ELb0ELi2ELi2ELi2ELi2ELb0EEENS1_21CollectiveEpilogueBwdISA_SB_SD_Li256ELb0ELb0ELi4EEENS1_25SingleTileBwdLPTSchedulerILb0ELi128ELb1EEEEEEEEEvNT_6ParamsE)
        /*0788*/ 	.word	0x00000048


	//----- nvinfo : EIATTR_MIN_STACK_SIZE
	.align		4
.L_332:
        /*078c*/ 	.byte	0x04, 0x12
        /*078e*/ 	.short	(.L_334 - .L_333)
	.align		4
.L_333:
        /*0790*/ 	.word	index@(_ZN7cutlass13device_kernelIN5flash19enable_sm80_to_sm89INS1_16FlashAttnBwdSm80INS1_25CollectiveMainloopBwdSm80ILi2ELi2EN4cute5tupleIJNS5_1CILi64EEENS7_ILi128EEES9_EEENS_6half_tEfNS_4arch4Sm80ELb1ELb0ELb1ELb0ELb0ELb0ELb0ELb0ELi2ELi2ELi2ELi2ELb0EEENS1_24CollectiveEpilogueBwdGQAISA_fSD_Li256ELb0ELb0EEENS1_25SingleTileBwdLPTSchedulerILb0ELi128ELb0EEEEEEEEEvNT_6ParamsE)
        /*0794*/ 	.word	0x00000050


	//----- nvinfo : EIATTR_MIN_STACK_SIZE
	.align		4
.L_334:
        /*0798*/ 	.byte	0x04, 0x12
        /*079a*/ 	.short	(.L_336 - .L_335)
	.align		4
.L_335:
        /*079c*/ 	.word	index@(_ZN7cutlass13device_kernelIN5flash19enable_sm80_to_sm89INS1_16FlashAttnBwdSm80INS1_25CollectiveMainloopBwdSm80ILi2ELi2EN4cute5tupleIJNS5_1CILi64EEENS7_ILi128EEES9_EEENS_6half_tEfNS_4arch4Sm80ELb1ELb0ELb1ELb0ELb1ELb0ELb0ELb0ELi2ELi2ELi2ELi2ELb0EEENS1_24CollectiveEpilogueBwdGQAISA_fSD_Li256ELb0ELb1EEENS1_25SingleTileBwdLPTSchedulerILb0ELi128ELb1EEEEEEEEEvNT_6ParamsE)
        /*07a0*/ 	.word	0x00000050


	//----- nvinfo : EIATTR_MIN_STACK_SIZE
	.align		4
.L_336:
        /*07a4*/ 	.byte	0x04, 0x12
        /*07a6*/ 	.short	(.L_338 - .L_337)
	.align		4
.L_337:
        /*07a8*/ 	.word	index@(_ZN7cutlass13device_kernelIN5flash22FlashAttnBwdPreprocessIN4cute5tupleIJNS3_1CILi64EEENS5_ILi128EEEEEENS_6half_tEfNS_4arch4Sm80ELb1ELb0EEEEEvNT_6ParamsE)
        /*07ac*/ 	.word	0x00000000


	//----- nvinfo : EIATTR_MIN_STACK_SIZE
	.align		4
.L_338:
        /*07b0*/ 	.byte	0x04, 0x12
        /*07b2*/ 	.short	(.L_340 - .L_339)
	.align		4
.L_339:
        /*07b4*/ 	.word	index@(_ZN7cutlass13device_kernelIN5flash19enable_sm80_to_sm89INS1_16FlashAttnBwdSm80INS1_25CollectiveMainloopBwdSm80ILi2ELi2EN4cute5tupleIJNS5_1CILi64EEENS7_ILi128EEES9_EEENS_6half_tEfNS_4arch4Sm80ELb1ELb0ELb1ELb1ELb0ELb0ELb0ELb0ELi2ELi2ELi2ELi2ELb0EEENS1_21CollectiveEpilogueBwdISA_SB_SD_Li256ELb1ELb0ELi4EEENS1_25SingleTileBwdLPTSchedulerILb1ELi128ELb0EEEEEEEEEvNT_6ParamsE)
        /*07b8*/ 	.word	0x00000048


	//----- nvinfo : EIATTR_MIN_STACK_SIZE
	.align		4
.L_340:
        /*07bc*/ 	.byte	0x04, 0x12
        /*07be*/ 	.short	(.L_342 - .L_341)
	.align		4
.L_341:
        /*07c0*/ 	.word	index@(_ZN7cutlass13device_kernelIN5flash19enable_sm80_to_sm89INS1_16FlashAttnBwdSm80INS1_25CollectiveMainloopBwdSm80ILi2ELi2EN4cute5tupleIJNS5_1CILi64EEENS7_ILi128EEES9_EEENS_6half_tEfNS_4arch4Sm80ELb1ELb0ELb1ELb1ELb1ELb0ELb0ELb0ELi2ELi2ELi2ELi2ELb0EEENS1_21CollectiveEpilogueBwdISA_SB_SD_Li256ELb1ELb0ELi4EEENS1_25SingleTileBwdLPTSchedulerILb1ELi128ELb1EEEEEEEEEvNT_6ParamsE)
        /*07c4*/ 	.word	0x00000050


	//----- nvinfo : EIATTR_MIN_STACK_SIZE
	.align		4
.L_342:
        /*07c8*/ 	.byte	0x04, 0x12
        /*07ca*/ 	.short	(.L_344 - .L_343)
	.align		4
.L_343:
        /*07cc*/ 	.word	index@(_ZN7cutlass13device_kernelIN5flash19enable_sm80_to_sm89INS1_16FlashAttnBwdSm80INS1_25CollectiveMainloopBwdSm80ILi2ELi2EN4cute5tupleIJNS5_1CILi64EEENS7_ILi128EEES9_EEENS_6half_tEfNS_4arch4Sm80ELb1ELb0ELb1ELb1ELb0ELb0ELb0ELb0ELi2ELi2ELi2ELi2ELb0EEENS1_24CollectiveEpilogueBwdGQAISA_fSD_Li256ELb1ELb0EEENS1_25SingleTileBwdLPTSchedulerILb1ELi128ELb0EEEEEEEEEvNT_6ParamsE)
        /*07d0*/ 	.word	0x00000050


	//----- nvinfo : EIATTR_MIN_STACK_SIZE
	.align		4
.L_344:
        /*07d4*/ 	.byte	0x04, 0x12
        /*07d6*/ 	.short	(.L_346 - .L_345)
	.align		4
.L_345:
        /*07d8*/ 	.word	index@(_ZN7cutlass13device_kernelIN5flash32FlashAttnBwdPostprocessConvertdQIN4cute5tupleIJNS3_1CILi128EEES6_EEENS_6half_tEfNS_4arch4Sm80ELi256ENS3_8TiledMMAINS3_8MMA_AtomIJNS3_28SM80_16x8x16_F32F16F16F32_TNEEEENS3_6LayoutINS4_IJNS5_ILi2EEENS5_ILi4EEENS5_ILi1EEEEEENS4_IJSI_SG_NS5_ILi0EEEEEEEENS4_IJNS5_ILi32EEENS5_ILi64EEENS5_ILi16EEEEEEEELb0EEEEEvNT_6ParamsE)
        /*07dc*/ 	.word	0x00000000


	//----- nvinfo : EIATTR_MIN_STACK_SIZE
	.align		4
.L_346:
        /*07e0*/ 	.byte	0x04, 0x12
        /*07e2*/ 	.short	(.L_348 - .L_347)
	.align		4
.L_347:
        /*07e4*/ 	.word	index@(_ZN7cutlass13device_kernelIN5flash32FlashAttnBwdPostprocessConvertdQIN4cute5tupleIJNS3_1CILi64EEENS5_ILi128EEEEEENS_6half_tEfNS_4arch4Sm80ELi256ENS3_8TiledMMAINS3_8MMA_AtomIJNS3_28SM80_16x8x16_F32F16F16F32_TNEEEENS3_6LayoutINS4_IJNS5_ILi2EEENS5_ILi4EEENS5_ILi1EEEEEENS4_IJSJ_SH_NS5_ILi0EEEEEEEENS4_IJNS5_ILi32EEES6_NS5_ILi16EEEEEEEELb0EEEEEvNT_6ParamsE)
        /*07e8*/ 	.word	0x00000000


	//----- nvinfo : EIATTR_MIN_STACK_SIZE
	.align		4
.L_348:
        /*07ec*/ 	.byte	0x04, 0x12
        /*07ee*/ 	.short	(.L_350 - .L_349)
	.align		4
.L_349:
        /*07f0*/ 	.word	index@(_ZN7cutlass13device_kernelIN5flash19enable_sm80_to_sm89INS1_16FlashAttnBwdSm80INS1_25CollectiveMainloopBwdSm80ILi2ELi2EN4cute5tupleIJNS5_1CILi64EEENS7_ILi128EEES9_EEENS_6half_tEfNS_4arch4Sm80ELb1ELb0ELb1ELb1ELb1ELb0ELb0ELb0ELi2ELi2ELi2ELi2ELb0EEENS1_24CollectiveEpilogueBwdGQAISA_fSD_Li256ELb1ELb1EEENS1_25SingleTileBwdLPTSchedulerILb1ELi128ELb1EEEEEEEEEvNT_6ParamsE)
        /*07f4*/ 	.word	0x00000048


	//----- nvinfo : EIATTR_MIN_STACK_SIZE
	.align		4
.L_350:
        /*07f8*/ 	.byte	0x04, 0x12
        /*07fa*/ 	.short	(.L_352 - .L_351)
	.align		4
.L_351:
        /*07fc*/ 	.word	index@(_ZN7cutlass13device_kernelIN5flash22FlashAttnBwdPreprocessIN4cute5tupleIJNS3_1CILi64EEENS5_ILi128EEEEEENS_6half_tEfNS_4arch4Sm80ELb1ELb1EEEEEvNT_6ParamsE)
        /*0800*/ 	.word	0x00000000
.L_352:


//--------------------- .nv.info._ZN7cutlass13device_kernelIN5flash19enable_sm80_to_sm89INS1_16FlashAttnBwdSm80INS1_25CollectiveMainloopBwdSm80ILi2ELi1EN4cute5tupleIJNS5_1CILi64EEENS7_ILi96EEENS7_ILi128EEEEEENS_6half_tEfNS_4arch4Sm80ELb0ELb0ELb1ELb0ELb0ELb0ELb0ELb0ELi2ELi2ELi2ELi2ELb1EEENS1_21CollectiveEpilogueBwdISB_SC_SE_Li256ELb0ELb0ELi4EEENS1_19SingleTileSchedulerILb0ELb0ELb0ELi96EEEEEEEEEvNT_6ParamsE --------------------------
	.section	.nv.info._ZN7cutlass13device_kernelIN5flash19enable_sm80_to_sm89INS1_16FlashAttnBwdSm80INS1_25CollectiveMainloopBwdSm80ILi2ELi1EN4cute5tupleIJNS5_1CILi64EEENS7_ILi96EEENS7_ILi128EEEEEENS_6half_tEfNS_4arch4Sm80ELb0ELb0ELb1ELb0ELb0ELb0ELb0ELb0ELi2ELi2ELi2ELi2ELb1EEENS1_21CollectiveEpilogueBwdISB_SC_SE_Li256ELb0ELb0ELi4EEENS1_19SingleTileSchedulerILb0ELb0ELb0ELi96EEEEEEEEEvNT_6ParamsE,"",@"SHT_CUDA_INFO"
	.sectionflags	@""
	.align	4


	//----- nvinfo : EIATTR_CUDA_API_VERSION
	.align		4
        /*0000*/ 	.byte	0x04, 0x37
        /*0002*/ 	.short	(.L_354 - .L_353)
.L_353:
        /*0004*/ 	.word	0x00000082


	//----- nvinfo : EIATTR_SW2861232_WAR
	.align		4
.L_354:
        /*0008*/ 	.byte	0x01, 0x35
	.zero		2


	//----- nvinfo : EIATTR_PARAM_CBANK
	.align		4
        /*000c*/ 	.byte	0x04, 0x0a
        /*000e*/ 	.short	(.L_356 - .L_355)
	.align		4
.L_355:
        /*0010*/ 	.word	index@(.nv.constant0._ZN7cutlass13device_kernelIN5flash19enable_sm80_to_sm89INS1_16FlashAttnBwdSm80INS1_25CollectiveMainloopBwdSm80ILi2ELi1EN4cute5tupleIJNS5_1CILi64EEENS7_ILi96EEENS7_ILi128EEEEEENS_6half_tEfNS_4arch4Sm80ELb0ELb0ELb1ELb0ELb0ELb0ELb0ELb0ELi2ELi2ELi2ELi2ELb1EEENS1_21CollectiveEpilogueBwdISB_SC_SE_Li256ELb0ELb0ELi4EEENS1_19SingleTileSchedulerILb0ELb0ELb0ELi96EEEEEEEEEvNT_6ParamsE)
        /*0014*/ 	.short	0x0160
        /*0016*/ 	.short	0x0270


	//----- nvinfo : EIATTR_CBANK_PARAM_SIZE
	.align		4
.L_356:
        /*0018*/ 	.byte	0x03, 0x19
        /*001a*/ 	.short	0x0270


	//----- nvinfo : EIATTR_KPARAM_INFO
	.align		4
        /*001c*/ 	.byte	0x04, 0x17
        /*001e*/ 	.short	(.L_358 - .L_357)
.L_357:
        /*0020*/ 	.word	0x00000000
        /*0024*/ 	.short	0x0000
        /*0026*/ 	.short	0x0000
        /*0028*/ 	.byte	0x00, 0xf0, 0xc1, 0x09


	//----- nvinfo : EIATTR_MAXREG_COUNT
	.align		4
.L_358:
        /*002c*/ 	.byte	0x03, 0x1b
        /*002e*/ 	.short	0x00ff


	//----- nvinfo : EIATTR_NUM_BARRIERS
	.align		4
        /*0030*/ 	.byte	0x02, 0x4c
        /*0032*/ 	.byte	0x02
	.zero		1


	//----- nvinfo : EIATTR_ANNOTATIONS
	.align		4
        /*0034*/ 	.byte	0x04, 0x55
        /*0036*/ 	.short	(.L_360 - .L_359)


	//   ....[0]....
.L_359:
        /*0038*/ 	.word	0x00000001
        /*003c*/ 	.byte	0xa0, 0x1b, 0x00, 0x00, 0x01, 0x00, 0x00, 0x00, 0xe0, 0x1b, 0x00, 0x00, 0x01, 0x00, 0x00, 0x00
        /*004c*/ 	.byte	0xc0, 0x49, 0x00, 0x00, 0x01, 0x00, 0x00, 0x00, 0xa0, 0x4c, 0x00, 0x00


	//----- nvinfo : EIATTR_MERCURY_ISA_VERSION
	.align		4
.L_360:
        /*0058*/ 	.byte	0x03, 0x5f
        /*005a*/ 	.short	0x0000


	//----- nvinfo : EIATTR_EXIT_INSTR_OFFSETS
	.align		4
        /*005c*/ 	.byte	0x04, 0x1c
        /*005e*/ 	.short	(.L_362 - .L_361)


	//   ....[0]....
.L_361:
        /*0060*/ 	.word	0x00000040


	//   ....[1]....
        /*0064*/ 	.word	0x00006e20


	//   ....[2]....
        /*0068*/ 	.word	0x00006ee0


	//----- nvinfo : EIATTR_CTAIDZ_USED
	.align		4
.L_362:
        /*006c*/ 	.byte	0x01, 0x04
	.zero		2


	//----- nvinfo : EIATTR_MAX_THREADS
	.align		4
        /*0070*/ 	.byte	0x04, 0x05
        /*0072*/ 	.short	(.L_364 - .L_363)
.L_363:
        /*0074*/ 	.word	0x00000100
        /*0078*/ 	.word	0x00000001
        /*007c*/ 	.word	0x00000001


	//----- nvinfo : EIATTR_CRS_STACK_SIZE
	.align		4
.L_364:
        /*0080*/ 	.byte	0x04, 0x1e
        /*0082*/ 	.short	(.L_366 - .L_365)
.L_365:
        /*0084*/ 	.word	0x00000000
.L_366:


//--------------------- .nv.info._ZN7cutlass13device_kernelIN5flash19enable_sm80_to_sm89INS1_16FlashAttnBwdSm80INS1_25CollectiveMainloopBwdSm80ILi2ELi1EN4cute5tupleIJNS5_1CILi64EEENS7_ILi96EEENS7_ILi128EEEEEENS_6half_tEfNS_4arch4Sm80ELb0ELb0ELb1ELb0ELb1ELb0ELb0ELb0ELi2ELi2ELi2ELi2ELb1EEENS1_21CollectiveEpilogueBwdISB_SC_SE_Li256ELb0ELb0ELi4EEENS1_19SingleTileSchedulerILb0ELb0ELb0ELi96EEEEEEEEEvNT_6ParamsE --------------------------
	.section	.nv.info._ZN7cutlass13device_kernelIN5flash19enable_sm80_to_sm89INS1_16FlashAttnBwdSm80INS1_25CollectiveMainloopBwdSm80ILi2ELi1EN4cute5tupleIJNS5_1CILi64EEENS7_ILi96EEENS7_ILi128EEEEEENS_6half_tEfNS_4arch4Sm80ELb0ELb0ELb1ELb0ELb1ELb0ELb0ELb0ELi2ELi2ELi2ELi2ELb1EEENS1_21CollectiveEpilogueBwdISB_SC_SE_Li256ELb0ELb0ELi4EEENS1_19SingleTileSchedulerILb0ELb0ELb0ELi96EEEEEEEEEvNT_6ParamsE,"",@"SHT_CUDA_INFO"
	.sectionflags	@""
	.align	4


	//----- nvinfo : EIATTR_CUDA_API_VERSION
	.align		4
        /*0000*/ 	.byte	0x04, 0x37
        /*0002*/ 	.short	(.L_368 - .L_367)
.L_367:
        /*0004*/ 	.word	0x00000082


	//----- nvinfo : EIATTR_SW2861232_WAR
	.align		4
.L_368:
        /*0008*/ 	.byte	0x01, 0x35
	.zero		2


	//----- nvinfo : EIATTR_PARAM_CBANK
	.align		4
        /*000c*/ 	.byte	0x04, 0x0a
        /*000e*/ 	.short	(.L_370 - .L_369)
	.align		4
.L_369:
        /*0010*/ 	.word	index@(.nv.constant0._ZN7cutlass13device_kernelIN5flash19enable_sm80_to_sm89INS1_16FlashAttnBwdSm80INS1_25CollectiveMainloopBwdSm80ILi2ELi1EN4cute5tupleIJNS5_1CILi64EEENS7_ILi96EEENS7_ILi128EEEEEENS_6half_tEfNS_4arch4Sm80ELb0ELb0ELb1ELb0ELb1ELb0ELb0ELb0ELi2ELi2ELi2ELi2ELb1EEENS1_21CollectiveEpilogueBwdISB_SC_SE_Li256ELb0ELb0ELi4EEENS1_19SingleTileSchedulerILb0ELb0ELb0ELi96EEEEEEEEEvNT_6ParamsE)
        /*0014*/ 	.short	0x0160
        /*0016*/ 	.short	0x0270


	//----- nvinfo : EIATTR_CBANK_PARAM_SIZE
	.align		4
.L_370:
        /*0018*/ 	.byte	0x03, 0x19
        /*001a*/ 	.short	0x0270


	//----- nvinfo : EIATTR_KPARAM_INFO
	.align		4
        /*001c*/ 	.byte	0x04, 0x17
        /*001e*/ 	.short	(.L_372 - .L_371)
.L_371:
        /*0020*/ 	.word	0x00000000
        /*0024*/ 	.short	0x0000
        /*0026*/ 	.short	0x0000
        /*0028*/ 	.byte	0x00, 0xf0, 0xc1, 0x09


	//----- nvinfo : EIATTR_MAXREG_COUNT
	.align		4
.L_372:
        /*002c*/ 	.byte	0x03, 0x1b
        /*002e*/ 	.short	0x00ff


	//----- nvinfo : EIATTR_NUM_BARRIERS
	.align		4
        /*0030*/ 	.byte	0x02, 0x4c
        /*0032*/ 	.byte	0x02
	.zero		1


	//----- nvinfo : EIATTR_ANNOTATIONS
	.align		4
        /*0034*/ 	.byte	0x04, 0x55
        /*0036*/ 	.short	(.L_374 - .L_373)


	//   ....[0]....
.L_373:
        /*0038*/ 	.word	0x00000001
        /*003c*/ 	.byte	0xa0, 0x1b, 0x00, 0x00, 0x01, 0x00, 0x00, 0x00, 0xe0, 0x1b, 0x00, 0x00, 0x01, 0x00, 0x00, 0x00
        /*004c*/ 	.byte	0xc0, 0x49, 0x00, 0x00, 0x01, 0x00, 0x00, 0x00, 0xa0, 0x4c, 0x00, 0x00


	//----- nvinfo : EIATTR_MERCURY_ISA_VERSION
	.align		4
.L_374:
        /*0058*/ 	.byte	0x03, 0x5f
        /*005a*/ 	.short	0x0000


	//----- nvinfo : EIATTR_EXIT_INSTR_OFFSETS
	.align		4
        /*005c*/ 	.byte	0x04, 0x1c
        /*005e*/ 	.short	(.L_376 - .L_375)


	//   ....[0]....
.L_375:
        /*0060*/ 	.word	0x00000040


	//   ....[1]....
        /*0064*/ 	.word	0x00006e20


	//   ....[2]....
        /*0068*/ 	.word	0x00006ee0


	//----- nvinfo : EIATTR_CTAIDZ_USED
	.align		4
.L_376:
        /*006c*/ 	.byte	0x01, 0x04
	.zero		2


	//----- nvinfo : EIATTR_MAX_THREADS
	.align		4
        /*0070*/ 	.byte	0x04, 0x05
        /*0072*/ 	.short	(.L_378 - .L_377)
.L_377:
        /*0074*/ 	.word	0x00000100
        /*0078*/ 	.word	0x00000001
        /*007c*/ 	.word	0x00000001


	//----- nvinfo : EIATTR_CRS_STACK_SIZE
	.align		4
.L_378:
        /*0080*/ 	.byte	0x04, 0x1e
        /*0082*/ 	.short	(.L_380 - .L_379)
.L_379:
        /*0084*/ 	.word	0x00000000
.L_380:


//--------------------- .nv.info._ZN7cutlass13device_kernelIN5flash19enable_sm80_to_sm89INS1_16FlashAttnBwdSm80INS1_25CollectiveMainloopBwdSm80ILi2ELi1EN4cute5tupleIJNS5_1CILi64EEENS7_ILi96EEENS7_ILi128EEEEEENS_6half_tEfNS_4arch4Sm80ELb0ELb0ELb1ELb0ELb0ELb0ELb0ELb0ELi2ELi2ELi2ELi2ELb1EEENS1_24CollectiveEpilogueBwdGQAISB_fSE_Li256ELb0ELb0EEENS1_19SingleTileSchedulerILb0ELb0ELb0ELi96EEEEEEEEEvNT_6ParamsE --------------------------
	.section	.nv.info._ZN7cutlass13device_kernelIN5flash19enable_sm80_to_sm89INS1_16FlashAttnBwdSm80INS1_25CollectiveMainloopBwdSm80ILi2ELi1EN4cute5tupleIJNS5_1CILi64EEENS7_ILi96EEENS7_ILi128EEEEEENS_6half_tEfNS_4arch4Sm80ELb0ELb0ELb1ELb0ELb0ELb0ELb0ELb0ELi2ELi2ELi2ELi2ELb1EEENS1_24CollectiveEpilogueBwdGQAISB_fSE_Li256ELb0ELb0EEENS1_19SingleTileSchedulerILb0ELb0ELb0ELi96EEEEEEEEEvNT_6ParamsE,"",@"SHT_CUDA_INFO"
	.sectionflags	@""
	.align	4


	//----- nvinfo : EIATTR_CUDA_API_VERSION
	.align		4
        /*0000*/ 	.byte	0x04, 0x37
        /*0002*/ 	.short	(.L_382 - .L_381)
.L_381:
        /*0004*/ 	.word	0x00000082


	//----- nvinfo : EIATTR_SW2861232_WAR
	.align		4
.L_382:
        /*0008*/ 	.byte	0x01, 0x35
	.zero		2


	//----- nvinfo : EIATTR_PARAM_CBANK
	.align		4
        /*000c*/ 	.byte	0x04, 0x0a
        /*000e*/ 	.short	(.L_384 - .L_383)
	.align		4
.L_383:
        /*0010*/ 	.word	index@(.nv.constant0._ZN7cutlass13device_kernelIN5flash19enable_sm80_to_sm89INS1_16FlashAttnBwdSm80INS1_25CollectiveMainloopBwdSm80ILi2ELi1EN4cute5tupleIJNS5_1CILi64EEENS7_ILi96EEENS7_ILi128EEEEEENS_6half_tEfNS_4arch4Sm80ELb0ELb0ELb1ELb0ELb0ELb0ELb0ELb0ELi2ELi2ELi2ELi2ELb1EEENS1_24CollectiveEpilogueBwdGQAISB_fSE_Li256ELb0ELb0EEENS1_19SingleTileSchedulerILb0ELb0ELb0ELi96EEEEEEEEEvNT_6ParamsE)
        /*0014*/ 	.short	0x0160
        /*0016*/ 	.short	0x0278


	//----- nvinfo : EIATTR_CBANK_PARAM_SIZE
	.align		4
.L_384:
        /*0018*/ 	.byte	0x03, 0x19
        /*001a*/ 	.short	0x0278


	//----- nvinfo : EIATTR_KPARAM_INFO
	.align		4
        /*001c*/ 	.byte	0x04, 0x17
        /*001e*/ 	.short	(.L_386 - .L_385)
.L_385:
        /*0020*/ 	.word	0x00000000
        /*0024*/ 	.short	0x0000
        /*0026*/ 	.short	0x0000
        /*0028*/ 	.byte	0x00, 0xf0, 0xe1, 0x09


	//----- nvinfo : EIATTR_MAXREG_COUNT
	.align		4
.L_386:
        /*002c*/ 	.byte	0x03, 0x1b
        /*002e*/ 	.short	0x00ff


	//----- nvinfo : EIATTR_NUM_BARRIERS
	.align		4
        /*0030*/ 	.byte	0x02, 0x4c
        /*0032*/ 	.byte	0x02
	.zero		1


	//----- nvinfo : EIATTR_ANNOTATIONS
	.align		4
        /*0034*/ 	.byte	0x04, 0x55
        /*0036*/ 	.short	(.L_388 - .L_387)


	//   ....[0]....
.L_387:
        /*0038*/ 	.word	0x00000001
        /*003c*/ 	.byte	0x40, 0x13, 0x00, 0x00, 0x01, 0x00, 0x00, 0x00, 0xf0, 0x1b, 0x00, 0x00, 0x01, 0x00, 0x00, 0x00
        /*004c*/ 	.byte	0x50, 0x46, 0x00, 0x00, 0x01, 0x00, 0x00, 0x00, 0xc0, 0x4c, 0x00, 0x00


	//----- nvinfo : EIATTR_MERCURY_ISA_VERSION
	.align		4
.L_388:
        /*0058*/ 	.byte	0x03, 0x5f
        /*005a*/ 	.short	0x0000


	//----- nvinfo : EIATTR_EXIT_INSTR_OFFSETS
	.align		4
        /*005c*/ 	.byte	0x04, 0x1c
        /*005e*/ 	.short	(.L_390 - .L_389)


	//   ....[0]....
.L_389:
        /*0060*/ 	.word	0x00000040


	//   ....[1]....
        /*0064*/ 	.word	0x00006090


	//----- nvinfo : EIATTR_CTAIDZ_USED
	.align		4
.L_390:
        /*0068*/ 	.byte	0x01, 0x04
	.zero		2


	//----- nvinfo : EIATTR_MAX_THREADS
	.align		4
        /*006c*/ 	.byte	0x04, 0x05
        /*006e*/ 	.short	(.L_392 - .L_391)
.L_391:
        /*0070*/ 	.word	0x00000100
        /*0074*/ 	.word	0x00000001
        /*0078*/ 	.word	0x00000001
.L_392:


//--------------------- .nv.info._ZN7cutlass13device_kernelIN5flash19enable_sm80_to_sm89INS1_16FlashAttnBwdSm80INS1_25CollectiveMainloopBwdSm80ILi2ELi1EN4cute5tupleIJNS5_1CILi64EEENS7_ILi96EEENS7_ILi128EEEEEENS_6half_tEfNS_4arch4Sm80ELb0ELb0ELb1ELb0ELb1ELb0ELb0ELb0ELi2ELi2ELi2ELi2ELb1EEENS1_24CollectiveEpilogueBwdGQAISB_fSE_Li256ELb0ELb1EEENS1_19SingleTileSchedulerILb0ELb0ELb0ELi96EEEEEEEEEvNT_6ParamsE --------------------------
	.section	.nv.info._ZN7cutlass13device_kernelIN5flash19enable_sm80_to_sm89INS1_16FlashAttnBwdSm80INS1_25CollectiveMainloopBwdSm80ILi2ELi1EN4cute5tupleIJNS5_1CILi64EEENS7_ILi96EEENS7_ILi128EEEEEENS_6half_tEfNS_4arch4Sm80ELb0ELb0ELb1ELb0ELb1ELb0ELb0ELb0ELi2ELi2ELi2ELi2ELb1EEENS1_24CollectiveEpilogueBwdGQAISB_fSE_Li256ELb0ELb1EEENS1_19SingleTileSchedulerILb0ELb0ELb0ELi96EEEEEEEEEvNT_6ParamsE,"",@"SHT_CUDA_INFO"
	.sectionflags	@""
	.align	4


	//----- nvinfo : EIATTR_CUDA_API_VERSION
	.align		4
        /*0000*/ 	.byte	0x04, 0x37
        /*0002*/ 	.short	(.L_394 - .L_393)
.L_393:
        /*0004*/ 	.word	0x00000082


	//----- nvinfo : EIATTR_SW2861232_WAR
	.align		4
.L_394:
        /*0008*/ 	.byte	0x01, 0x35
	.zero		2


	//----- nvinfo : EIATTR_PARAM_CBANK
	.align		4
        /*000c*/ 	.byte	0x04, 0x0a
        /*000e*/ 	.short	(.L_396 - .L_395)
	.align		4
.L_395:
        /*0010*/ 	.word	index@(.nv.constant0._ZN7cutlass13device_kernelIN5flash19enable_sm80_to_sm89INS1_16FlashAttnBwdSm80INS1_25CollectiveMainloopBwdSm80ILi2ELi1EN4cute5tupleIJNS5_1CILi64EEENS7_ILi96EEENS7_ILi128EEEEEENS_6half_tEfNS_4arch4Sm80ELb0ELb0ELb1ELb0ELb1ELb0ELb0ELb0ELi2ELi2ELi2ELi2ELb1EEENS1_24CollectiveEpilogueBwdGQAISB_fSE_Li256ELb0ELb1EEENS1_19SingleTileSchedulerILb0ELb0ELb0ELi96EEEEEEEEEvNT_6ParamsE)
        /*0014*/ 	.short	0x0160
        /*0016*/ 	.short	0x0278


	//----- nvinfo : EIATTR_CBANK_PARAM_SIZE
	.align		4
.L_396:
        /*0018*/ 	.byte	0x03, 0x19
        /*001a*/ 	.short	0x0278


	//----- nvinfo : EIATTR_KPARAM_INFO
	.align		4
        /*001c*/ 	.byte	0x04, 0x17
        /*001e*/ 	.short	(.L_398 - .L_397)
.L_397:
        /*0020*/ 	.word	0x00000000
        /*0024*/ 	.short	0x0000
        /*0026*/ 	.short	0x0000
        /*0028*/ 	.byte	0x00, 0xf0, 0xe1, 0x09


	//----- nvinfo : EIATTR_MAXREG_COUNT
	.align		4
.L_398:
        /*002c*/ 	.byte	0x03, 0x1b
        /*002e*/ 	.short	0x00ff


	//----- nvinfo : EIATTR_NUM_BARRIERS
	.align		4
        /*0030*/ 	.byte	0x02, 0x4c
        /*0032*/ 	.byte	0x02
	.zero		1


	//----- nvinfo : EIATTR_ANNOTATIONS
	.align		4
        /*0034*/ 	.byte	0x04, 0x55
        /*0036*/ 	.short	(.L_400 - .L_399)


	//   ....[0]....
.L_399:
        /*0038*/ 	.word	0x00000001
        /*003c*/ 	.byte	0x40, 0x13, 0x00, 0x00, 0x01, 0x00, 0x00, 0x00, 0xb0, 0x1b, 0x00, 0x00, 0x01, 0x00, 0x00, 0x00
        /*004c*/ 	.byte	0x50, 0x46, 0x00, 0x00, 0x01, 0x00, 0x00, 0x00, 0xc0, 0x4c, 0x00, 0x00


	//----- nvinfo : EIATTR_MERCURY_ISA_VERSION
	.align		4
.L_400:
        /*0058*/ 	.byte	0x03, 0x5f
        /*005a*/ 	.short	0x0000


	//----- nvinfo : EIATTR_COOP_GROUP_MASK_REGIDS
	.align		4
        /*005c*/ 	.byte	0x04, 0x29
        /*005e*/ 	.short	(.L_402 - .L_401)


	//   ....[0]....
.L_401:
        /*0060*/ 	.word	0xffffffff


	//   ....[1]....
        /*0064*/ 	.word	0xffffffff


	//   ....[2]....
        /*0068*/ 	.word	0xffffffff


	//   ....[3]....
        /*006c*/ 	.word	0xffffffff


	//   ....[4]....
        /*0070*/ 	.word	0xffffffff


	//   ....[5]....
        /*0074*/ 	.word	0xffffffff


	//   ....[6]....
        /*0078*/ 	.word	0xffffffff


	//   ....[7]....
        /*007c*/ 	.word	0xffffffff


	//----- nvinfo : EIATTR_COOP_GROUP_INSTR_OFFSETS
	.align		4
.L_402:
        /*0080*/ 	.byte	0x04, 0x28
        /*0082*/ 	.short	(.L_404 - .L_403)


	//   ....[0]....
.L_403:
        /*0084*/ 	.word	0x00005ac0


	//   ....[1]....
        /*0088*/ 	.word	0x00005b00


	//   ....[2]....
        /*008c*/ 	.word	0x00005f30


	//   ....[3]....
        /*0090*/ 	.word	0x00005f40


	//   ....[4]....
        /*0094*/ 	.word	0x00006100


	//   ....[5]....
        /*0098*/ 	.word	0x000061f0


	//   ....[6]....
        /*009c*/ 	.word	0x00006520


	//   ....[7]....
        /*00a0*/ 	.word	0x00006530


	//----- nvinfo : EIATTR_EXIT_INSTR_OFFSETS
	.align		4
.L_404:
        /*00a4*/ 	.byte	0x04, 0x1c
        /*00a6*/ 	.short	(.L_406 - .L_405)


	//   ....[0]....
.L_405:
        /*00a8*/ 	.word	0x00000040


	//   ....[1]....
        /*00ac*/ 	.word	0x00006540


	//   ....[2]....
        /*00b0*/ 	.word	0x000065e0


	//----- nvinfo : EIATTR_CTAIDZ_USED
	.align		4
.L_406:
        /*00b4*/ 	.byte	0x01, 0x04
	.zero		2


	//----- nvinfo : EIATTR_MAX_THREADS
	.align		4
        /*00b8*/ 	.byte	0x04, 0x05
        /*00ba*/ 	.short	(.L_408 - .L_407)
.L_407:
        /*00bc*/ 	.word	0x00000100
        /*00c0*/ 	.word	0x00000001
        /*00c4*/ 	.word	0x00000001


	//----- nvinfo : EIATTR_CRS_STACK_SIZE
	.align		4
.L_408:
        /*00c8*/ 	.byte	0x04, 0x1e
        /*00ca*/ 	.short	(.L_410 - .L_409)
.L_409:
        /*00cc*/ 	.word	0x00000000
.L_410:


//--------------------- .nv.info._ZN7cutlass13device_kernelIN5flash19enable_sm80_to_sm89INS1_16FlashAttnBwdSm80INS1_25CollectiveMainloopBwdSm80ILi2ELi1EN4cute5tupleIJNS5_1CILi64EEENS7_ILi96EEENS7_ILi128EEEEEENS_6half_tEfNS_4arch4Sm80ELb0ELb0ELb1ELb1ELb0ELb0ELb0ELb0ELi2ELi2ELi2ELi2ELb1EEENS1_21CollectiveEpilogueBwdISB_SC_SE_Li256ELb1ELb0ELi4EEENS1_19SingleTileSchedulerILb1ELb0ELb0ELi96EEEEEEEEEvNT_6ParamsE --------------------------
	.section	.nv.info._ZN7cutlass13device_kernelIN5flash19enable_sm80_to_sm89INS1_16FlashAttnBwdSm80INS1_25CollectiveMainloopBwdSm80ILi2ELi1EN4cute5tupleIJNS5_1CILi64EEENS7_ILi96EEENS7_ILi128EEEEEENS_6half_tEfNS_4arch4Sm80ELb0ELb0ELb1ELb1ELb0ELb0ELb0ELb0ELi2ELi2ELi2ELi2ELb1EEENS1_21CollectiveEpilogueBwdISB_SC_SE_Li256ELb1ELb0ELi4EEENS1_19SingleTileSchedulerILb1ELb0ELb0ELi96EEEEEEEEEvNT_6ParamsE,"",@"SHT_CUDA_INFO"
	.sectionflags	@""
	.align	4


	//----- nvinfo : EIATTR_CUDA_API_VERSION
	.align		4
        /*0000*/ 	.byte	0x04, 0x37
        /*0002*/ 	.short	(.L_412 - .L_411)
.L_411:
        /*0004*/ 	.word	0x00000082


	//----- nvinfo : EIATTR_SW2861232_WAR
	.align		4
.L_412:
        /*0008*/ 	.byte	0x01, 0x35
	.zero		2


	//----- nvinfo : EIATTR_PARAM_CBANK
	.align		4
        /*000c*/ 	.byte	0x04, 0x0a
        /*000e*/ 	.short	(.L_414 - .L_413)
	.align		4
.L_413:
        /*0010*/ 	.word	index@(.nv.constant0._ZN7cutlass13device_kernelIN5flash19enable_sm80_to_sm89INS1_16FlashAttnBwdSm80INS1_25CollectiveMainloopBwdSm80ILi2ELi1EN4cute5tupleIJNS5_1CILi64EEENS7_ILi96EEENS7_ILi128EEEEEENS_6half_tEfNS_4arch4Sm80ELb0ELb0ELb1ELb1ELb0ELb0ELb0ELb0ELi2ELi2ELi2ELi2ELb1EEENS1_21CollectiveEpilogueBwdISB_SC_SE_Li256ELb1ELb0ELi4EEENS1_19SingleTileSchedulerILb1ELb0ELb0ELi96EEEEEEEEEvNT_6ParamsE)
        /*0014*/ 	.short	0x0160
        /*0016*/ 	.short	0x0270


	//----- nvinfo : EIATTR_CBANK_PARAM_SIZE
	.align		4
.L_414:
        /*0018*/ 	.byte	0x03, 0x19
        /*001a*/ 	.short	0x0270


	//----- nvinfo : EIATTR_KPARAM_INFO
	.align		4
        /*001c*/ 	.byte	0x04, 0x17
        /*001e*/ 	.short	(.L_416 - .L_415)
.L_415:
        /*0020*/ 	.word	0x00000000
        /*0024*/ 	.short	0x0000
        /*0026*/ 	.short	0x0000
        /*0028*/ 	.byte	0x00, 0xf0, 0xc1, 0x09


	//----- nvinfo : EIATTR_MAXREG_COUNT
	.align		4
.L_416:
        /*002c*/ 	.byte	0x03, 0x1b
        /*002e*/ 	.short	0x00ff


	//----- nvinfo : EIATTR_NUM_BARRIERS
	.align		4
        /*0030*/ 	.byte	0x02, 0x4c
        /*0032*/ 	.byte	0x02
	.zero		1


	//----- nvinfo : EIATTR_ANNOTATIONS
	.align		4
        /*0034*/ 	.byte	0x04, 0x55
        /*0036*/ 	.short	(.L_418 - .L_417)


	//   ....[0]....
.L_417:
        /*0038*/ 	.word	0x00000001
        /*003c*/ 	.byte	0x40, 0x19, 0x00, 0x00, 0x01, 0x00, 0x00, 0x00, 0x90, 0x50, 0x00, 0x00


	//----- nvinfo : EIATTR_MERCURY_ISA_VERSION
	.align		4
.L_418:
        /*0048*/ 	.byte	0x03, 0x5f
        /*004a*/ 	.short	0x0000


	//----- nvinfo : EIATTR_COOP_GROUP_MASK_REGIDS
	.align		4
        /*004c*/ 	.byte	0x04, 0x29
        /*004e*/ 	.short	(.L_420 - .L_419)


	//   ....[0]....
.L_419:
        /*0050*/ 	.word	0xffffffff


	//----- nvinfo : EIATTR_COOP_GROUP_INSTR_OFFSETS
	.align		4
.L_420:
        /*0054*/ 	.byte	0x04, 0x28
        /*0056*/ 	.short	(.L_422 - .L_421)


	//   ....[0]....
.L_421:
        /*0058*/ 	.word	0x000000a0


	//----- nvinfo : EIATTR_EXIT_INSTR_OFFSETS
	.align		4
.L_422:
        /*005c*/ 	.byte	0x04, 0x1c
        /*005e*/ 	.short	(.L_424 - .L_423)


	//   ....[0]....
.L_423:
        /*0060*/ 	.word	0x00000310


	//   ....[1]....
        /*0064*/ 	.word	0x00007360


	//   ....[2]....
        /*0068*/ 	.word	0x00007420


	//   ....[3]....
        /*006c*/ 	.word	0x00008220


	//   ....[4]....
        /*0070*/ 	.word	0x000082e0


	//----- nvinfo : EIATTR_CTAIDZ_USED
	.align		4
.L_424:
        /*0074*/ 	.byte	0x01, 0x04
	.zero		2


	//----- nvinfo : EIATTR_MAX_THREADS
	.align		4
        /*0078*/ 	.byte	0x04, 0x05
        /*007a*/ 	.short	(.L_426 - .L_425)
.L_425:
        /*007c*/ 	.word	0x00000100
        /*0080*/ 	.word	0x00000001
        /*0084*/ 	.word	0x00000001


	//----- nvinfo : EIATTR_CRS_STACK_SIZE
	.align		4
.L_426:
        /*0088*/ 	.byte	0x04, 0x1e
        /*008a*/ 	.short	(.L_428 - .L_427)
.L_427:
        /*008c*/ 	.word	0x00000000
.L_428:


//--------------------- .nv.info._ZN7cutlass13device_kernelIN5flash19enable_sm80_to_sm89INS1_16FlashAttnBwdSm80INS1_25CollectiveMainloopBwdSm80ILi2ELi1EN4cute5tupleIJNS5_1CILi64EEENS7_ILi96EEENS7_ILi128EEEEEENS_6half_tEfNS_4arch4Sm80ELb0ELb0ELb1ELb1ELb1ELb0ELb0ELb0ELi2ELi2ELi2ELi2ELb1EEENS1_21CollectiveEpilogueBwdISB_SC_SE_Li256ELb1ELb0ELi4EEENS1_19SingleTileSchedulerILb1ELb0ELb0ELi96EEEEEEEEEvNT_6ParamsE --------------------------
	.section	.nv.info._ZN7cutlass13device_kernelIN5flash19enable_sm80_to_sm89INS1_16FlashAttnBwdSm80INS1_25CollectiveMainloopBwdSm80ILi2ELi1EN4cute5tupleIJNS5_1CILi64EEENS7_ILi96EEENS7_ILi128EEEEEENS_6half_tEfNS_4arch4Sm80ELb0ELb0ELb1ELb1ELb1ELb0ELb0ELb0ELi2ELi2ELi2ELi2ELb1EEENS1_21CollectiveEpilogueBwdISB_SC_SE_Li256ELb1ELb0ELi4EEENS1_19SingleTileSchedulerILb1ELb0ELb0ELi96EEEEEEEEEvNT_6ParamsE,"",@"SHT_CUDA_INFO"
	.sectionflags	@""
	.align	4


	//----- nvinfo : EIATTR_CUDA_API_VERSION
	.align		4
        /*0000*/ 	.byte	0x04, 0x37
        /*0002*/ 	.short	(.L_430 - .L_429)
.L_429:
        /*0004*/ 	.word	0x00000082


	//----- nvinfo : EIATTR_SW2861232_WAR
	.align		4
.L_430:
        /*0008*/ 	.byte	0x01, 0x35
	.zero		2


	//----- nvinfo : EIATTR_PARAM_CBANK
	.align		4
        /*000c*/ 	.byte	0x04, 0x0a
        /*000e*/ 	.short	(.L_432 - .L_431)
	.align		4
.L_431:
        /*0010*/ 	.word	index@(.nv.constant0._ZN7cutlass13device_kernelIN5flash19enable_sm80_to_sm89INS1_16FlashAttnBwdSm80INS1_25CollectiveMainloopBwdSm80ILi2ELi1EN4cute5tupleIJNS5_1CILi64EEENS7_ILi96EEENS7_ILi128EEEEEENS_6half_tEfNS_4arch4Sm80ELb0ELb0ELb1ELb1ELb1ELb0ELb0ELb0ELi2ELi2ELi2ELi2ELb1EEENS1_21CollectiveEpilogueBwdISB_SC_SE_Li256ELb1ELb0ELi4EEENS1_19SingleTileSchedulerILb1ELb0ELb0ELi96EEEEEEEEEvNT_6ParamsE)
        /*0014*/ 	.short	0x0160
        /*0016*/ 	.short	0x0270


	//----- nvinfo : EIATTR_CBANK_PARAM_SIZE
	.align		4
.L_432:
        /*0018*/ 	.byte	0x03, 0x19
        /*001a*/ 	.short	0x0270


	//----- nvinfo : EIATTR_KPARAM_INFO
	.align		4
        /*001c*/ 	.byte	0x04, 0x17
        /*001e*/ 	.short	(.L_434 - .L_433)
.L_433:
        /*0020*/ 	.word	0x00000000
        /*0024*/ 	.short	0x0000
        /*0026*/ 	.short	0x0000
        /*0028*/ 	.byte	0x00, 0xf0, 0xc1, 0x09


	//----- nvinfo : EIATTR_MAXREG_COUNT
	.align		4
.L_434:
        /*002c*/ 	.byte	0x03, 0x1b
        /*002e*/ 	.short	0x00ff


	//----- nvinfo : EIATTR_NUM_BARRIERS
	.align		4
        /*0030*/ 	.byte	0x02, 0x4c
        /*0032*/ 	.byte	0x02
	.zero		1


	//----- nvinfo : EIATTR_ANNOTATIONS
	.align		4
        /*0034*/ 	.byte	0x04, 0x55
        /*0036*/ 	.short	(.L_436 - .L_435)


	//   ....[0]....
.L_435:
        /*0038*/ 	.word	0x00000001
        /*003c*/ 	.byte	0x40, 0x19, 0x00, 0x00, 0x01, 0x00, 0x00, 0x00, 0x90, 0x50, 0x00, 0x00


	//----- nvinfo : EIATTR_MERCURY_ISA_VERSION
	.align		4
.L_436:
        /*0048*/ 	.byte	0x03, 0x5f
        /*004a*/ 	.short	0x0000


	//----- nvinfo : EIATTR_COOP_GROUP_MASK_REGIDS
	.align		4
        /*004c*/ 	.byte	0x04, 0x29
        /*004e*/ 	.short	(.L_438 - .L_437)


	//   ....[0]....
.L_437:
        /*0050*/ 	.word	0xffffffff


	//----- nvinfo : EIATTR_COOP_GROUP_INSTR_OFFSETS
	.align		4
.L_438:
        /*0054*/ 	.byte	0x04, 0x28
        /*0056*/ 	.short	(.L_440 - .L_439)


	//   ....[0]....
.L_439:
        /*0058*/ 	.word	0x000000a0


	//----- nvinfo : EIATTR_EXIT_INSTR_OFFSETS
	.align		4
.L_440:
        /*005c*/ 	.byte	0x04, 0x1c
        /*005e*/ 	.short	(.L_442 - .L_441)


	//   ....[0]....
.L_441:
        /*0060*/ 	.word	0x00000310


	//   ....[1]....
        /*0064*/ 	.word	0x00007360


	//   ....[2]....
        /*0068*/ 	.word	0x00007420


	//   ....[3]....
        /*006c*/ 	.word	0x00008220


	//   ....[4]....
        /*0070*/ 	.word	0x000082e0


	//----- nvinfo : EIATTR_CTAIDZ_USED
	.align		4
.L_442:
        /*0074*/ 	.byte	0x01, 0x04
	.zero		2


	//----- nvinfo : EIATTR_MAX_THREADS
	.align		4
        /*0078*/ 	.byte	0x04, 0x05
        /*007a*/ 	.short	(.L_444 - .L_443)
.L_443:
        /*007c*/ 	.word	0x00000100
        /*0080*/ 	.word	0x00000001
        /*0084*/ 	.word	0x00000001


	//----- nvinfo : EIATTR_CRS_STACK_SIZE
	.align		4
.L_444:
        /*0088*/ 	.byte	0x04, 0x1e
        /*008a*/ 	.short	(.L_446 - .L_445)
.L_445:
        /*008c*/ 	.word	0x00000000
.L_446:


//--------------------- .nv.info._ZN7cutlass13device_kernelIN5flash19enable_sm80_to_sm89INS1_16FlashAttnBwdSm80INS1_25CollectiveMainloopBwdSm80ILi2ELi1EN4cute5tupleIJNS5_1CILi64EEENS7_ILi96EEENS7_ILi128EEEEEENS_6half_tEfNS_4arch4Sm80ELb0ELb0ELb1ELb1ELb0ELb0ELb0ELb0ELi2ELi2ELi2ELi2ELb1EEENS1_24CollectiveEpilogueBwdGQAISB_fSE_Li256ELb1ELb0EEENS1_19SingleTileSchedulerILb1ELb0ELb0ELi96EEEEEEEEEvNT_6ParamsE --------------------------
	.section	.nv.info._ZN7cutlass13device_kernelIN5flash19enable_sm80_to_sm89INS1_16FlashAttnBwdSm80INS1_25CollectiveMainloopBwdSm80ILi2ELi1EN4cute5tupleIJNS5_1CILi64EEENS7_ILi96EEENS7_ILi128EEEEEENS_6half_tEfNS_4arch4Sm80ELb0ELb0ELb1ELb1ELb0ELb0ELb0ELb0ELi2ELi2ELi2ELi2ELb1EEENS1_24CollectiveEpilogueBwdGQAISB_fSE_Li256ELb1ELb0EEENS1_19SingleTileSchedulerILb1ELb0ELb0ELi96EEEEEEEEEvNT_6ParamsE,"",@"SHT_CUDA_INFO"
	.sectionflags	@""
	.align	4


	//----- nvinfo : EIATTR_CUDA_API_VERSION
	.align		4
        /*0000*/ 	.byte	0x04, 0x37
        /*0002*/ 	.short	(.L_448 - .L_447)
.L_447:
        /*0004*/ 	.word	0x00000082


	//----- nvinfo : EIATTR_SW2861232_WAR
	.align		4
.L_448:
        /*0008*/ 	.byte	0x01, 0x35
	.zero		2


	//----- nvinfo : EIATTR_PARAM_CBANK
	.align		4
        /*000c*/ 	.byte	0x04, 0x0a
        /*000e*/ 	.short	(.L_450 - .L_449)
	.align		4
.L_449:
        /*0010*/ 	.word	index@(.nv.constant0._ZN7cutlass13device_kernelIN5flash19enable_sm80_to_sm89INS1_16FlashAttnBwdSm80INS1_25CollectiveMainloopBwdSm80ILi2ELi1EN4cute5tupleIJNS5_1CILi64EEENS7_ILi96EEENS7_ILi128EEEEEENS_6half_tEfNS_4arch4Sm80ELb0ELb0ELb1ELb1ELb0ELb0ELb0ELb0ELi2ELi2ELi2ELi2ELb1EEENS1_24CollectiveEpilogueBwdGQAISB_fSE_Li256ELb1ELb0EEENS1_19SingleTileSchedulerILb1ELb0ELb0ELi96EEEEEEEEEvNT_6ParamsE)
        /*0014*/ 	.short	0x0160
        /*0016*/ 	.short	0x0278


	//----- nvinfo : EIATTR_CBANK_PARAM_SIZE
	.align		4
.L_450:
        /*0018*/ 	.byte	0x03, 0x19
        /*001a*/ 	.short	0x0278


	//----- nvinfo : EIATTR_KPARAM_INFO
	.align		4
        /*001c*/ 	.byte	0x04, 0x17
        /*001e*/ 	.short	(.L_452 - .L_451)
.L_451:
        /*0020*/ 	.word	0x00000000
        /*0024*/ 	.short	0x0000
        /*0026*/ 	.short	0x0000
        /*0028*/ 	.byte	0x00, 0xf0, 0xe1, 0x09


	//----- nvinfo : EIATTR_MAXREG_COUNT
	.align		4
.L_452:
        /*002c*/ 	.byte	0x03, 0x1b
        /*002e*/ 	.short	0x00ff


	//----- nvinfo : EIATTR_NUM_BARRIERS
	.align		4
        /*0030*/ 	.byte	0x02, 0x4c
        /*0032*/ 	.byte	0x02
	.zero		1


	//----- nvinfo : EIATTR_ANNOTATIONS
	.align		4
        /*0034*/ 	.byte	0x04, 0x55
        /*0036*/ 	.short	(.L_454 - .L_453)


	//   ....[0]....
.L_453:
        /*0038*/ 	.word	0x00000001
        /*003c*/ 	.byte	0x80, 0x19, 0x00, 0x00, 0x01, 0x00, 0x00, 0x00, 0xd0, 0x50, 0x00, 0x00


	//----- nvinfo : EIATTR_MERCURY_ISA_VERSION
	.align		4
.L_454:
        /*0048*/ 	.byte	0x03, 0x5f
        /*004a*/ 	.short	0x0000


	//----- nvinfo : EIATTR_COOP_GROUP_MASK_REGIDS
	.align		4
        /*004c*/ 	.byte	0x04, 0x29
        /*004e*/ 	.short	(.L_456 - .L_455)


	//   ....[0]....
.L_455:
        /*0050*/ 	.word	0xffffffff


	//----- nvinfo : EIATTR_COOP_GROUP_INSTR_OFFSETS
	.align		4
.L_456:
        /*0054*/ 	.byte	0x04, 0x28
        /*0056*/ 	.short	(.L_458 - .L_457)


	//   ....[0]....
.L_457:
        /*0058*/ 	.word	0x000000a0


	//----- nvinfo : EIATTR_EXIT_INSTR_OFFSETS
	.align		4
.L_458:
        /*005c*/ 	.byte	0x04, 0x1c
        /*005e*/ 	.short	(.L_460 - .L_459)


	//   ....[0]....
.L_459:
        /*0060*/ 	.word	0x00000310


	//   ....[1]....
        /*0064*/ 	.word	0x00005c40


	//   ....[2]....
        /*0068*/ 	.word	0x00006550


	//----- nvinfo : EIATTR_CTAIDZ_USED
	.align		4
.L_460:
        /*006c*/ 	.byte	0x01, 0x04
	.zero		2


	//----- nvinfo : EIATTR_MAX_THREADS
	.align		4
        /*0070*/ 	.byte	0x04, 0x05
        /*0072*/ 	.short	(.L_462 - .L_461)
.L_461:
        /*0074*/ 	.word	0x00000100
        /*0078*/ 	.word	0x00000001
        /*007c*/ 	.word	0x00000001
.L_462:


//--------------------- .nv.info._ZN7cutlass13device_kernelIN5flash19enable_sm80_to_sm89INS1_16FlashAttnBwdSm80INS1_25CollectiveMainloopBwdSm80ILi2ELi1EN4cute5tupleIJNS5_1CILi64EEENS7_ILi96EEENS7_ILi128EEEEEENS_6half_tEfNS_4arch4Sm80ELb0ELb0ELb1ELb1ELb1ELb0ELb0ELb0ELi2ELi2ELi2ELi2ELb1EEENS1_24CollectiveEpilogueBwdGQAISB_fSE_Li256ELb1ELb1EEENS1_19SingleTileSchedulerILb1ELb0ELb0ELi96EEEEEEEEEvNT_6ParamsE --------------------------
	.section	.nv.info._ZN7cutlass13device_kernelIN5flash19enable_sm80_to_sm89INS1_16FlashAttnBwdSm80INS1_25CollectiveMainloopBwdSm80ILi2ELi1EN4cute5tupleIJNS5_1CILi64EEENS7_ILi96EEENS7_ILi128EEEEEENS_6half_tEfNS_4arch4Sm80ELb0ELb0ELb1ELb1ELb1ELb0ELb0ELb0ELi2ELi2ELi2ELi2ELb1EEENS1_24CollectiveEpilogueBwdGQAISB_fSE_Li256ELb1ELb1EEENS1_19SingleTileSchedulerILb1ELb0ELb0ELi96EEEEEEEEEvNT_6ParamsE,"",@"SHT_CUDA_INFO"
	.sectionflags	@""
	.align	4


	//----- nvinfo : EIATTR_CUDA_API_VERSION
	.align		4
        /*0000*/ 	.byte	0x04, 0x37
        /*0002*/ 	.short	(.L_464 - .L_463)
.L_463:
        /*0004*/ 	.word	0x00000082


	//----- nvinfo : EIATTR_SW2861232_WAR
	.align		4
.L_464:
        /*0008*/ 	.byte	0x01, 0x35
	.zero		2


	//----- nvinfo : EIATTR_PARAM_CBANK
	.align		4
        /*000c*/ 	.byte	0x04, 0x0a
        /*000e*/ 	.short	(.L_466 - .L_465)
	.align		4
.L_465:
        /*0010*/ 	.word	index@(.nv.constant0._ZN7cutlass13device_kernelIN5flash19enable_sm80_to_sm89INS1_16FlashAttnBwdSm80INS1_25CollectiveMainloopBwdSm80ILi2ELi1EN4cute5tupleIJNS5_1CILi64EEENS7_ILi96EEENS7_ILi128EEEEEENS_6half_tEfNS_4arch4Sm80ELb0ELb0ELb1ELb1ELb1ELb0ELb0ELb0ELi2ELi2ELi2ELi2ELb1EEENS1_24CollectiveEpilogueBwdGQAISB_fSE_Li256ELb1ELb1EEENS1_19SingleTileSchedulerILb1ELb0ELb0ELi96EEEEEEEEEvNT_6ParamsE)
        /*0014*/ 	.short	0x0160
        /*0016*/ 	.short	0x0278


	//----- nvinfo : EIATTR_CBANK_PARAM_SIZE
	.align		4
.L_466:
        /*0018*/ 	.byte	0x03, 0x19
        /*001a*/ 	.short	0x0278


	//----- nvinfo : EIATTR_KPARAM_INFO
	.align		4
        /*001c*/ 	.byte	0x04, 0x17
        /*001e*/ 	.short	(.L_468 - .L_467)
.L_467:
        /*0020*/ 	.word	0x00000000
        /*0024*/ 	.short	0x0000
        /*0026*/ 	.short	0x0000
        /*0028*/ 	.byte	0x00, 0xf0, 0xe1, 0x09


	//----- nvinfo : EIATTR_MAXREG_COUNT
	.align		4
.L_468:
        /*002c*/ 	.byte	0x03, 0x1b
        /*002e*/ 	.short	0x00ff


	//----- nvinfo : EIATTR_NUM_BARRIERS
	.align		4
        /*0030*/ 	.byte	0x02, 0x4c
        /*0032*/ 	.byte	0x02
	.zero		1


	//----- nvinfo : EIATTR_ANNOTATIONS
	.align		4
        /*0034*/ 	.byte	0x04, 0x55
        /*0036*/ 	.short	(.L_470 - .L_469)


	//   ....[0]....
.L_469:
        /*0038*/ 	.word	0x00000001
        /*003c*/ 	.byte	0x80, 0x19, 0x00, 0x00, 0x01, 0x00, 0x00, 0x00, 0xd0, 0x50, 0x00, 0x00


	//----- nvinfo : EIATTR_MERCURY_ISA_VERSION
	.align		4
.L_470:
        /*0048*/ 	.byte	0x03, 0x5f
        /*004a*/ 	.short	0x0000


	//----- nvinfo : EIATTR_COOP_GROUP_MASK_REGIDS
	.align		4
        /*004c*/ 	.byte	0x04, 0x29
        /*004e*/ 	.short	(.L_472 - .L_471)


	//   ....[0]....
.L_471:
        /*0050*/ 	.word	0xffffffff


	//   ....[1]....
        /*0054*/ 	.word	0xffffffff


	//   ....[2]....
        /*0058*/ 	.word	0xffffffff


	//   ....[3]....
        /*005c*/ 	.word	0xffffffff


	//   ....[4]....
        /*0060*/ 	.word	0xffffffff


	//   ....[5]....
        /*0064*/ 	.word	0xffffffff


	//   ....[6]....
        /*0068*/ 	.word	0xffffffff


	//   ....[7]....
        /*006c*/ 	.word	0xffffffff


	//   ....[8]....
        /*0070*/ 	.word	0xffffffff


	//----- nvinfo : EIATTR_COOP_GROUP_INSTR_OFFSETS
	.align		4
.L_472:
        /*0074*/ 	.byte	0x04, 0x28
        /*0076*/ 	.short	(.L_474 - .L_473)


	//   ....[0]....
.L_473:
        /*0078*/ 	.word	0x000000a0


	//   ....[1]....
        /*007c*/ 	.word	0x00005f90


	//   ....[2]....
        /*0080*/ 	.word	0x00005fd0


	//   ....[3]....
        /*0084*/ 	.word	0x000063c0


	//   ....[4]....
        /*0088*/ 	.word	0x000063d0


	//   ....[5]....
        /*008c*/ 	.word	0x00006560


	//   ....[6]....
        /*0090*/ 	.word	0x000065b0


	//   ....[7]....
        /*0094*/ 	.word	0x00006960


	//   ....[8]....
        /*0098*/ 	.word	0x00006970


	//----- nvinfo : EIATTR_EXIT_INSTR_OFFSETS
	.align		4
.L_474:
        /*009c*/ 	.byte	0x04, 0x1c
        /*009e*/ 	.short	(.L_476 - .L_475)


	//   ....[0]....
.L_475:
        /*00a0*/ 	.word	0x00000310


	//   ....[1]....
        /*00a4*/ 	.word	0x00005c40


	//   ....[2]....
        /*00a8*/ 	.word	0x00006980


	//   ....[3]....
        /*00ac*/ 	.word	0x00006a20


	//----- nvinfo : EIATTR_CTAIDZ_USED
	.align		4
.L_476:
        /*00b0*/ 	.byte	0x01, 0x04
	.zero		2


	//----- nvinfo : EIATTR_MAX_THREADS
	.align		4
        /*00b4*/ 	.byte	0x04, 0x05
        /*00b6*/ 	.short	(.L_478 - .L_477)
.L_477:
        /*00b8*/ 	.word	0x00000100
        /*00bc*/ 	.word	0x00000001
        /*00c0*/ 	.word	0x00000001


	//----- nvinfo : EIATTR_CRS_STACK_SIZE
	.align		4
.L_478:
        /*00c4*/ 	.byte	0x04, 0x1e
        /*00c6*/ 	.short	(.L_480 - .L_479)
.L_479:
        /*00c8*/ 	.word	0x00000000
.L_480:


//--------------------- .nv.info._ZN7cutlass13device_kernelIN5flash19enable_sm80_to_sm89INS1_16FlashAttnBwdSm80INS1_25CollectiveMainloopBwdSm80ILi2ELi1EN4cute5tupleIJNS5_1CILi64EEENS7_ILi96EEENS7_ILi128EEEEEENS_6half_tEfNS_4arch4Sm80ELb0ELb1ELb1ELb0ELb0ELb0ELb0ELb0ELi2ELi2ELi2ELi2ELb1EEENS1_21CollectiveEpilogueBwdISB_SC_SE_Li256ELb0ELb0ELi4EEENS1_19SingleTileSchedulerILb0ELb0ELb0ELi96EEEEEEEEEvNT_6ParamsE --------------------------
	.section	.nv.info._ZN7cutlass13device_kernelIN5flash19enable_sm80_to_sm89INS1_16FlashAttnBwdSm80INS1_25CollectiveMainloopBwdSm80ILi2ELi1EN4cute5tupleIJNS5_1CILi64EEENS7_ILi96EEENS7_ILi128EEEEEENS_6half_tEfNS_4arch4Sm80ELb0ELb1ELb1ELb0ELb0ELb0ELb0ELb0ELi2ELi2ELi2ELi2ELb1EEENS1_21CollectiveEpilogueBwdISB_SC_SE_Li256ELb0ELb0ELi4EEENS1_19SingleTileSchedulerILb0ELb0ELb0ELi96EEEEEEEEEvNT_6ParamsE,"",@"SHT_CUDA_INFO"
	.sectionflags	@""
	.align	4


	//----- nvinfo : EIATTR_CUDA_API_VERSION
	.align		4
        /*0000*/ 	.byte	0x04, 0x37
        /*0002*/ 	.short	(.L_482 - .L_481)
.L_481:
        /*0004*/ 	.word	0x00000082


	//----- nvinfo : EIATTR_SW2861232_WAR
	.align		4
.L_482:
        /*0008*/ 	.byte	0x01, 0x35
	.zero		2


	//----- nvinfo : EIATTR_PARAM_CBANK
	.align		4
        /*000c*/ 	.byte	0x04, 0x0a
        /*000e*/ 	.short	(.L_484 - .L_483)
	.align		4
.L_483:
        /*0010*/ 	.word	index@(.nv.constant0._ZN7cutlass13device_kernelIN5flash19enable_sm80_to_sm89INS1_16FlashAttnBwdSm80INS1_25CollectiveMainloopBwdSm80ILi2ELi1EN4cute5tupleIJNS5_1CILi64EEENS7_ILi96EEENS7_ILi128EEEEEENS_6half_tEfNS_4arch4Sm80ELb0ELb1ELb1ELb0ELb0ELb0ELb0ELb0ELi2ELi2ELi2ELi2ELb1EEENS1_21CollectiveEpilogueBwdISB_SC_SE_Li256ELb0ELb0ELi4EEENS1_19SingleTileSchedulerILb0ELb0ELb0ELi96EEEEEEEEEvNT_6ParamsE)
        /*0014*/ 	.short	0x0160
        /*0016*/ 	.short	0x0270


	//----- nvinfo : EIATTR_CBANK_PARAM_SIZE
	.align		4
.L_484:
        /*0018*/ 	.byte	0x03, 0x19
        /*001a*/ 	.short	0x0270


	//----- nvinfo : EIATTR_KPARAM_INFO
	.align		4
        /*001c*/ 	.byte	0x04, 0x17
        /*001e*/ 	.short	(.L_486 - .L_485)
.L_485:
        /*0020*/ 	.word	0x00000000
        /*0024*/ 	.short	0x0000
        /*0026*/ 	.short	0x0000
        /*0028*/ 	.byte	0x00, 0xf0, 0xc1, 0x09


	//----- nvinfo : EIATTR_MAXREG_COUNT
	.align		4
.L_486:
        /*002c*/ 	.byte	0x03, 0x1b
        /*002e*/ 	.short	0x00ff


	//----- nvinfo : EIATTR_NUM_BARRIERS
	.align		4
        /*0030*/ 	.byte	0x02, 0x4c
        /*0032*/ 	.byte	0x02
	.zero		1


	//----- nvinfo : EIATTR_ANNOTATIONS
	.align		4
        /*0034*/ 	.byte	0x04, 0x55
        /*0036*/ 	.short	(.L_488 - .L_487)


	//   ....[0]....
.L_487:
        /*0038*/ 	.word	0x00000001
        /*003c*/ 	.byte	0xd0, 0x00, 0x00, 0x00, 0x01, 0x00, 0x00, 0x00, 0xc0, 0x07, 0x00, 0x00, 0x01, 0x00, 0x00, 0x00
        /* <DEDUP_REMOVED lines=17> */
        /*015c*/ 	.byte	0x60, 0x6a, 0x00, 0x00, 0x01, 0x00, 0x00, 0x00, 0x50, 0x81, 0x00, 0x00


	//----- nvinfo : EIATTR_MERCURY_ISA_VERSION
	.align		4
.L_488:
        /*0168*/ 	.byte	0x03, 0x5f
        /*016a*/ 	.short	0x0000


	//----- nvinfo : EIATTR_EXIT_INSTR_OFFSETS
	.align		4
        /*016c*/ 	.byte	0x04, 0x1c
        /*016e*/ 	.short	(.L_490 - .L_489)


	//   ....[0]....
.L_489:
        /*0170*/ 	.word	0x00000040


	//   ....[1]....
        /*0174*/ 	.word	0x00008080


	//   ....[2]....
        /*0178*/ 	.word	0x00008140


	//   ....[3]....
        /*017c*/ 	.word	0x00008e00


	//   ....[4]....
        /*0180*/ 	.word	0x00008eb0


	//----- nvinfo : EIATTR_CTAIDZ_USED
	.align		4
.L_490:
        /*0184*/ 	.byte	0x01, 0x04
	.zero		2


	//----- nvinfo : EIATTR_MAX_THREADS
	.align		4
        /*0188*/ 	.byte	0x04, 0x05
        /*018a*/ 	.short	(.L_492 - .L_491)
.L_491:
        /*018c*/ 	.word	0x00000100
        /*0190*/ 	.word	0x00000001
        /*0194*/ 	.word	0x00000001


	//----- nvinfo : EIATTR_CRS_STACK_SIZE
	.align		4
.L_492:
        /*0198*/ 	.byte	0x04, 0x1e
        /*019a*/ 	.short	(.L_494 - .L_493)
.L_493:
        /*019c*/ 	.word	0x00000000
.L_494:


//--------------------- .nv.info._ZN7cutlass13device_kernelIN5flash19enable_sm80_to_sm89INS1_16FlashAttnBwdSm80INS1_25CollectiveMainloopBwdSm80ILi2ELi1EN4cute5tupleIJNS5_1CILi64EEENS7_ILi96EEENS7_ILi128EEEEEENS_6half_tEfNS_4arch4Sm80ELb0ELb1ELb1ELb0ELb1ELb0ELb0ELb0ELi2ELi2ELi2ELi2ELb1EEENS1_21CollectiveEpilogueBwdISB_SC_SE_Li256ELb0ELb0ELi4EEENS1_19SingleTileSchedulerILb0ELb0ELb0ELi96EEEEEEEEEvNT_6ParamsE --------------------------
	.section	.nv.info._ZN7cutlass13device_kernelIN5flash19enable_sm80_to_sm89INS1_16FlashAttnBwdSm80INS1_25CollectiveMainloopBwdSm80ILi2ELi1EN4cute5tupleIJNS5_1CILi64EEENS7_ILi96EEENS7_ILi128EEEEEENS_6half_tEfNS_4arch4Sm80ELb0ELb1ELb1ELb0ELb1ELb0ELb0ELb0ELi2ELi2ELi2ELi2ELb1EEENS1_21CollectiveEpilogueBwdISB_SC_SE_Li256ELb0ELb0ELi4EEENS1_19SingleTileSchedulerILb0ELb0ELb0ELi96EEEEEEEEEvNT_6ParamsE,"",@"SHT_CUDA_INFO"
	.sectionflags	@""
	.align	4


	//----- nvinfo : EIATTR_CUDA_API_VERSION
	.align		4
        /*0000*/ 	.byte	0x04, 0x37
        /*0002*/ 	.short	(.L_496 - .L_495)
.L_495:
        /*0004*/ 	.word	0x00000082


	//----- nvinfo : EIATTR_SW2861232_WAR
	.align		4
.L_496:
        /*0008*/ 	.byte	0x01, 0x35
	.zero		2


	//----- nvinfo : EIATTR_PARAM_CBANK
	.align		4
        /*000c*/ 	.byte	0x04, 0x0a
        /*000e*/ 	.short	(.L_498 - .L_497)
	.align		4
.L_497:
        /*0010*/ 	.word	index@(.nv.constant0._ZN7cutlass13device_kernelIN5flash19enable_sm80_to_sm89INS1_16FlashAttnBwdSm80INS1_25CollectiveMainloopBwdSm80ILi2ELi1EN4cute5tupleIJNS5_1CILi64EEENS7_ILi96EEENS7_ILi128EEEEEENS_6half_tEfNS_4arch4Sm80ELb0ELb1ELb1ELb0ELb1ELb0ELb0ELb0ELi2ELi2ELi2ELi2ELb1EEENS1_21CollectiveEpilogueBwdISB_SC_SE_Li256ELb0ELb0ELi4EEENS1_19SingleTileSchedulerILb0ELb0ELb0ELi96EEEEEEEEEvNT_6ParamsE)
        /*0014*/ 	.short	0x0160
        /*0016*/ 	.short	0x0270


	//----- nvinfo : EIATTR_CBANK_PARAM_SIZE
	.align		4
.L_498:
        /*0018*/ 	.byte	0x03, 0x19
        /*001a*/ 	.short	0x0270


	//----- nvinfo : EIATTR_KPARAM_INFO
	.align		4
        /*001c*/ 	.byte	0x04, 0x17
        /*001e*/ 	.short	(.L_500 - .L_499)
.L_499:
        /*0020*/ 	.word	0x00000000
        /*0024*/ 	.short	0x0000
        /*0026*/ 	.short	0x0000
        /*0028*/ 	.byte	0x00, 0xf0, 0xc1, 0x09


	//----- nvinfo : EIATTR_MAXREG_COUNT
	.align		4
.L_500:
        /*002c*/ 	.byte	0x03, 0x1b
        /*002e*/ 	.short	0x00ff


	//----- nvinfo : EIATTR_NUM_BARRIERS
	.align		4
        /*0030*/ 	.byte	0x02, 0x4c
        /*0032*/ 	.byte	0x02
	.zero		1


	//----- nvinfo : EIATTR_ANNOTATIONS
	.align		4
        /*0034*/ 	.byte	0x04, 0x55
        /*0036*/ 	.short	(.L_502 - .L_501)


	//   ....[0]....
.L_501:
        /* <DEDUP_REMOVED lines=20> */


	//----- nvinfo : EIATTR_MERCURY_ISA_VERSION
	.align		4
.L_502:
        /*0168*/ 	.byte	0x03, 0x5f
        /*016a*/ 	.short	0x0000


	//----- nvinfo : EIATTR_EXIT_INSTR_OFFSETS
	.align		4
        /*016c*/ 	.byte	0x04, 0x1c
        /*016e*/ 	.short	(.L_504 - .L_503)


	//   ....[0]....
.L_503:
        /*0170*/ 	.word	0x00000040


	//   ....[1]....
        /*0174*/ 	.word	0x00008080


	//   ....[2]....
        /*0178*/ 	.word	0x00008140


	//   ....[3]....
        /*017c*/ 	.word	0x00008e00


	//   ....[4]....
        /*0180*/ 	.word	0x00008eb0


	//----- nvinfo : EIATTR_CTAIDZ_USED
	.align		4
.L_504:
        /*0184*/ 	.byte	0x01, 0x04
	.zero		2


	//----- nvinfo : EIATTR_MAX_THREADS
	.align		4
        /*0188*/ 	.byte	0x04, 0x05
        /*018a*/ 	.short	(.L_506 - .L_505)
.L_505:
        /*018c*/ 	.word	0x00000100
        /*0190*/ 	.word	0x00000001
        /*0194*/ 	.word	0x00000001


	//----- nvinfo : EIATTR_CRS_STACK_SIZE
	.align		4
.L_506:
        /*0198*/ 	.byte	0x04, 0x1e
        /*019a*/ 	.short	(.L_508 - .L_507)
.L_507:
        /*019c*/ 	.word	0x00000000
.L_508:


//--------------------- .nv.info._ZN7cutlass13device_kernelIN5flash19enable_sm80_to_sm89INS1_16FlashAttnBwdSm80INS1_25CollectiveMainloopBwdSm80ILi2ELi1EN4cute5tupleIJNS5_1CILi64EEENS7_ILi96EEENS7_ILi128EEEEEENS_6half_tEfNS_4arch4Sm80ELb0ELb1ELb1ELb0ELb0ELb0ELb0ELb0ELi2ELi2ELi2ELi2ELb1EEENS1_24CollectiveEpilogueBwdGQAISB_fSE_Li256ELb0ELb0EEENS1_19SingleTileSchedulerILb0ELb0ELb0ELi96EEEEEEEEEvNT_6ParamsE --------------------------
	.section	.nv.info._ZN7cutlass13device_kernelIN5flash19enable_sm80_to_sm89INS1_16FlashAttnBwdSm80INS1_25CollectiveMainloopBwdSm80ILi2ELi1EN4cute5tupleIJNS5_1CILi64EEENS7_ILi96EEENS7_ILi128EEEEEENS_6half_tEfNS_4arch4Sm80ELb0ELb1ELb1ELb0ELb0ELb0ELb0ELb0ELi2ELi2ELi2ELi2ELb1EEENS1_24CollectiveEpilogueBwdGQAISB_fSE_Li256ELb0ELb0EEENS1_19SingleTileSchedulerILb0ELb0ELb0ELi96EEEEEEEEEvNT_6ParamsE,"",@"SHT_CUDA_INFO"
	.sectionflags	@""
	.align	4


	//----- nvinfo : EIATTR_CUDA_API_VERSION
	.align		4
        /*0000*/ 	.byte	0x04, 0x37
        /*0002*/ 	.short	(.L_510 - .L_509)
.L_509:
        /*0004*/ 	.word	0x00000082


	//----- nvinfo : EIATTR_SW2861232_WAR
	.align		4
.L_510:
        /*0008*/ 	.byte	0x01, 0x35
	.zero		2


	//----- nvinfo : EIATTR_PARAM_CBANK
	.align		4
        /*000c*/ 	.byte	0x04, 0x0a
        /*000e*/ 	.short	(.L_512 - .L_511)
	.align		4
.L_511:
        /*0010*/ 	.word	index@(.nv.constant0._ZN7cutlass13device_kernelIN5flash19enable_sm80_to_sm89INS1_16FlashAttnBwdSm80INS1_25CollectiveMainloopBwdSm80ILi2ELi1EN4cute5tupleIJNS5_1CILi64EEENS7_ILi96EEENS7_ILi128EEEEEENS_6half_tEfNS_4arch4Sm80ELb0ELb1ELb1ELb0ELb0ELb0ELb0ELb0ELi2ELi2ELi2ELi2ELb1EEENS1_24CollectiveEpilogueBwdGQAISB_fSE_Li256ELb0ELb0EEENS1_19SingleTileSchedulerILb0ELb0ELb0ELi96EEEEEEEEEvNT_6ParamsE)
        /*0014*/ 	.short	0x0160
        /*0016*/ 	.short	0x0278


	//----- nvinfo : EIATTR_CBANK_PARAM_SIZE
	.align		4
.L_512:
        /*0018*/ 	.byte	0x03, 0x19
        /*001a*/ 	.short	0x0278


	//----- nvinfo : EIATTR_KPARAM_INFO
	.align		4
        /*001c*/ 	.byte	0x04, 0x17
        /*001e*/ 	.short	(.L_514 - .L_513)
.L_513:
        /*0020*/ 	.word	0x00000000
        /*0024*/ 	.short	0x0000
        /*0026*/ 	.short	0x0000
        /*0028*/ 	.byte	0x00, 0xf0, 0xe1, 0x09


	//----- nvinfo : EIATTR_MAXREG_COUNT
	.align		4
.L_514:
        /*002c*/ 	.byte	0x03, 0x1b
        /*002e*/ 	.short	0x00ff


	//----- nvinfo : EIATTR_NUM_BARRIERS
	.align		4
        /*0030*/ 	.byte	0x02, 0x4c
        /*0032*/ 	.byte	0x02
	.zero		1


	//----- nvinfo : EIATTR_ANNOTATIONS
	.align		4
        /*0034*/ 	.byte	0x04, 0x55
        /*0036*/ 	.short	(.L_516 - .L_515)


	//   ....[0]....
.L_515:
        /* <DEDUP_REMOVED lines=14> */
        /*010c*/ 	.byte	0x50, 0x69, 0x00, 0x00


	//----- nvinfo : EIATTR_MERCURY_ISA_VERSION
	.align		4
.L_516:
        /*0110*/ 	.byte	0x03, 0x5f
        /*0112*/ 	.short	0x0000


	//----- nvinfo : EIATTR_EXIT_INSTR_OFFSETS
	.align		4
        /*0114*/ 	.byte	0x04, 0x1c
        /*0116*/ 	.short	(.L_518 - .L_517)


	//   ....[0]....
.L_517:
        /*0118*/ 	.word	0x00000040


	//   ....[1]....
        /*011c*/ 	.word	0x00006940


	//   ....[2]....
        /*0120*/ 	.word	0x00007180


	//----- nvinfo : EIATTR_CTAIDZ_USED
	.align		4
.L_518:
        /*0124*/ 	.byte	0x01, 0x04
	.zero		2


	//----- nvinfo : EIATTR_MAX_THREADS
	.align		4
        /*0128*/ 	.byte	0x04, 0x05
        /*012a*/ 	.short	(.L_520 - .L_519)
.L_519:
        /*012c*/ 	.word	0x00000100
        /*0130*/ 	.word	0x00000001
        /*0134*/ 	.word	0x00000001


	//----- nvinfo : EIATTR_CRS_STACK_SIZE
	.align		4
.L_520:
        /*0138*/ 	.byte	0x04, 0x1e
        /*013a*/ 	.short	(.L_522 - .L_521)
.L_521:
        /*013c*/ 	.word	0x00000000
.L_522:


//--------------------- .nv.info._ZN7cutlass13device_kernelIN5flash19enable_sm80_to_sm89INS1_16FlashAttnBwdSm80INS1_25CollectiveMainloopBwdSm80ILi2ELi1EN4cute5tupleIJNS5_1CILi64EEENS7_ILi96EEENS7_ILi128EEEEEENS_6half_tEfNS_4arch4Sm80ELb0ELb1ELb1ELb0ELb1ELb0ELb0ELb0ELi2ELi2ELi2ELi2ELb1EEENS1_24CollectiveEpilogueBwdGQAISB_fSE_Li256ELb0ELb1EEENS1_19SingleTileSchedulerILb0ELb0ELb0ELi96EEEEEEEEEvNT_6ParamsE --------------------------
	.section	.nv.info._ZN7cutlass13device_kernelIN5flash19enable_sm80_to_sm89INS1_16FlashAttnBwdSm80INS1_25CollectiveMainloopBwdSm80ILi2ELi1EN4cute5tupleIJNS5_1CILi64EEENS7_ILi96EEENS7_ILi128EEEEEENS_6half_tEfNS_4arch4Sm80ELb0ELb1ELb1ELb0ELb1ELb0ELb0ELb0ELi2ELi2ELi2ELi2ELb1EEENS1_24CollectiveEpilogueBwdGQAISB_fSE_Li256ELb0ELb1EEENS1_19SingleTileSchedulerILb0ELb0ELb0ELi96EEEEEEEEEvNT_6ParamsE,"",@"SHT_CUDA_INFO"
	.sectionflags	@""
	.align	4


	//----- nvinfo : EIATTR_CUDA_API_VERSION
	.align		4
        /*0000*/ 	.byte	0x04, 0x37
        /*0002*/ 	.short	(.L_524 - .L_523)
.L_523:
        /*0004*/ 	.word	0x00000082


	//----- nvinfo : EIATTR_SW2861232_WAR
	.align		4
.L_524:
        /*0008*/ 	.byte	0x01, 0x35
	.zero		2


	//----- nvinfo : EIATTR_PARAM_CBANK
	.align		4
        /*000c*/ 	.byte	0x04, 0x0a
        /*000e*/ 	.short	(.L_526 - .L_525)
	.align		4
.L_525:
        /*0010*/ 	.word	index@(.nv.constant0._ZN7cutlass13device_kernelIN5flash19enable_sm80_to_sm89INS1_16FlashAttnBwdSm80INS1_25CollectiveMainloopBwdSm80ILi2ELi1EN4cute5tupleIJNS5_1CILi64EEENS7_ILi96EEENS7_ILi128EEEEEENS_6half_tEfNS_4arch4Sm80ELb0ELb1ELb1ELb0ELb1ELb0ELb0ELb0ELi2ELi2ELi2ELi2ELb1EEENS1_24CollectiveEpilogueBwdGQAISB_fSE_Li256ELb0ELb1EEENS1_19SingleTileSchedulerILb0ELb0ELb0ELi96EEEEEEEEEvNT_6ParamsE)
        /*0014*/ 	.short	0x0160
        /*0016*/ 	.short	0x0278


	//----- nvinfo : EIATTR_CBANK_PARAM_SIZE
	.align		4
.L_526:
        /*0018*/ 	.byte	0x03, 0x19
        /*001a*/ 	.short	0x0278


	//----- nvinfo : EIATTR_KPARAM_INFO
	.align		4
        /*001c*/ 	.byte	0x04, 0x17
        /*001e*/ 	.short	(.L_528 - .L_527)
.L_527:
        /*0020*/ 	.word	0x00000000
        /*0024*/ 	.short	0x0000
        /*0026*/ 	.short	0x0000
        /*0028*/ 	.byte	0x00, 0xf0, 0xe1, 0x09


	//----- nvinfo : EIATTR_MAXREG_COUNT
	.align		4
.L_528:
        /*002c*/ 	.byte	0x03, 0x1b
        /*002e*/ 	.short	0x00ff


	//----- nvinfo : EIATTR_NUM_BARRIERS
	.align		4
        /*0030*/ 	.byte	0x02, 0x4c
        /*0032*/ 	.byte	0x02
	.zero		1


	//----- nvinfo : EIATTR_ANNOTATIONS
	.align		4
        /*0034*/ 	.byte	0x04, 0x55
        /*0036*/ 	.short	(.L_530 - .L_529)


	//   ....[0]....
.L_529:
        /* <DEDUP_REMOVED lines=20> */


	//----- nvinfo : EIATTR_MERCURY_ISA_VERSION
	.align		4
.L_530:
        /*0168*/ 	.byte	0x03, 0x5f
        /*016a*/ 	.short	0x0000


	//----- nvinfo : EIATTR_COOP_GROUP_MASK_REGIDS
	.align		4
        /*016c*/ 	.byte	0x04, 0x29
        /*016e*/ 	.short	(.L_532 - .L_531)


	//   ....[0]....
.L_531:
        /*0170*/ 	.word	0xffffffff


	//   ....[1]....
        /*0174*/ 	.word	0xffffffff


	//   ....[2]....
        /*0178*/ 	.word	0xffffffff


	//   ....[3]....
        /*017c*/ 	.word	0xffffffff


	//   ....[4]....
        /*0180*/ 	.word	0xffffffff


	//   ....[5]....
        /*0184*/ 	.word	0xffffffff


	//   ....[6]....
        /*0188*/ 	.word	0xffffffff


	//   ....[7]....
        /*018c*/ 	.word	0xffffffff


	//----- nvinfo : EIATTR_COOP_GROUP_INSTR_OFFSETS
	.align		4
.L_532:
        /*0190*/ 	.byte	0x04, 0x28
        /*0192*/ 	.short	(.L_534 - .L_533)


	//   ....[0]....
.L_533:
        /*0194*/ 	.word	0x00006c30


	//   ....[1]....
        /*0198*/ 	.word	0x00006ca0


	//   ....[2]....
        /*019c*/ 	.word	0x00007060


	//   ....[3]....
        /*01a0*/ 	.word	0x00007070


	//   ....[4]....
        /*01a4*/ 	.word	0x00007200


	//   ....[5]....
        /*01a8*/ 	.word	0x00007250


	//   ....[6]....
        /*01ac*/ 	.word	0x00007600


	//   ....[7]....
        /*01b0*/ 	.word	0x00007610


	//----- nvinfo : EIATTR_EXIT_INSTR_OFFSETS
	.align		4
.L_534:
        /*01b4*/ 	.byte	0x04, 0x1c
        /*01b6*/ 	.short	(.L_536 - .L_535)


	//   ....[0]....
.L_535:
        /*01b8*/ 	.word	0x00000040


	//   ....[1]....
        /*01bc*/ 	.word	0x000069b0


	//   ....[2]....
        /*01c0*/ 	.word	0x00007620


	//   ....[3]....
        /*01c4*/ 	.word	0x000076c0


	//----- nvinfo : EIATTR_CTAIDZ_USED
	.align		4
.L_536:
        /*01c8*/ 	.byte	0x01, 0x04
	.zero		2


	//----- nvinfo : EIATTR_MAX_THREADS
	.align		4
        /*01cc*/ 	.byte	0x04, 0x05
        /*01ce*/ 	.short	(.L_538 - .L_537)
.L_537:
        /*01d0*/ 	.word	0x00000100
        /*01d4*/ 	.word	0x00000001
        /*01d8*/ 	.word	0x00000001


	//----- nvinfo : EIATTR_CRS_STACK_SIZE
	.align		4
.L_538:
        /*01dc*/ 	.byte	0x04, 0x1e
        /*01de*/ 	.short	(.L_540 - .L_539)
.L_539:
        /*01e0*/ 	.word	0x00000000
.L_540:


//--------------------- .nv.info._ZN7cutlass13device_kernelIN5flash19enable_sm80_to_sm89INS1_16FlashAttnBwdSm80INS1_25CollectiveMainloopBwdSm80ILi2ELi1EN4cute5tupleIJNS5_1CILi64EEENS7_ILi96EEENS7_ILi128EEEEEENS_6half_tEfNS_4arch4Sm80ELb0ELb1ELb1ELb1ELb0ELb0ELb0ELb0ELi2ELi2ELi2ELi2ELb1EEENS1_21CollectiveEpilogueBwdISB_SC_SE_Li256ELb1ELb0ELi4EEENS1_19SingleTileSchedulerILb1ELb0ELb0ELi96EEEEEEEEEvNT_6ParamsE --------------------------
	.section	.nv.info._ZN7cutlass13device_kernelIN5flash19enable_sm80_to_sm89INS1_16FlashAttnBwdSm80INS1_25CollectiveMainloopBwdSm80ILi2ELi1EN4cute5tupleIJNS5_1CILi64EEENS7_ILi96EEENS7_ILi128EEEEEENS_6half_tEfNS_4arch4Sm80ELb0ELb1ELb1ELb1ELb0ELb0ELb0ELb0ELi2ELi2ELi2ELi2ELb1EEENS1_21CollectiveEpilogueBwdISB_SC_SE_Li256ELb1ELb0ELi4EEENS1_19SingleTileSchedulerILb1ELb0ELb0ELi96EEEEEEEEEvNT_6ParamsE,"",@"SHT_CUDA_INFO"
	.sectionflags	@""
	.align	4


	//----- nvinfo : EIATTR_CUDA_API_VERSION
	.align		4
        /*0000*/ 	.byte	0x04, 0x37
        /*0002*/ 	.short	(.L_542 - .L_541)
.L_541:
        /*0004*/ 	.word	0x00000082


	//----- nvinfo : EIATTR_SW2861232_WAR
	.align		4
.L_542:
        /*0008*/ 	.byte	0x01, 0x35
	.zero		2


	//----- nvinfo : EIATTR_PARAM_CBANK
	.align		4
        /*000c*/ 	.byte	0x04, 0x0a
        /*000e*/ 	.short	(.L_544 - .L_543)
	.align		4
.L_543:
        /*0010*/ 	.word	index@(.nv.constant0._ZN7cutlass13device_kernelIN5flash19enable_sm80_to_sm89INS1_16FlashAttnBwdSm80INS1_25CollectiveMainloopBwdSm80ILi2ELi1EN4cute5tupleIJNS5_1CILi64EEENS7_ILi96EEENS7_ILi128EEEEEENS_6half_tEfNS_4arch4Sm80ELb0ELb1ELb1ELb1ELb0ELb0ELb0ELb0ELi2ELi2ELi2ELi2ELb1EEENS1_21CollectiveEpilogueBwdISB_SC_SE_Li256ELb1ELb0ELi4EEENS1_19SingleTileSchedulerILb1ELb0ELb0ELi96EEEEEEEEEvNT_6ParamsE)
        /*0014*/ 	.short	0x0160
        /*0016*/ 	.short	0x0270


	//----- nvinfo : EIATTR_CBANK_PARAM_SIZE
	.align		4
.L_544:
        /*0018*/ 	.byte	0x03, 0x19
        /*001a*/ 	.short	0x0270


	//----- nvinfo : EIATTR_KPARAM_INFO
	.align		4
        /*001c*/ 	.byte	0x04, 0x17
        /*001e*/ 	.short	(.L_546 - .L_545)
.L_545:
        /*0020*/ 	.word	0x00000000
        /*0024*/ 	.short	0x0000
        /*0026*/ 	.short	0x0000
        /*0028*/ 	.byte	0x00, 0xf0, 0xc1, 0x09


	//----- nvinfo : EIATTR_MAXREG_COUNT
	.align		4
.L_546:
        /*002c*/ 	.byte	0x03, 0x1b
        /*002e*/ 	.short	0x00ff


	//----- nvinfo : EIATTR_NUM_BARRIERS
	.align		4
        /*0030*/ 	.byte	0x02, 0x4c
        /*0032*/ 	.byte	0x02
	.zero		1


	//----- nvinfo : EIATTR_ANNOTATIONS
	.align		4
        /*0034*/ 	.byte	0x04, 0x55
        /*0036*/ 	.short	(.L_548 - .L_547)


	//   ....[0]....
.L_547:
        /* <DEDUP_REMOVED lines=18> */


	//----- nvinfo : EIATTR_MERCURY_ISA_VERSION
	.align		4
.L_548:
        /*0140*/ 	.byte	0x03, 0x5f
        /*0142*/ 	.short	0x0000


	//----- nvinfo : EIATTR_COOP_GROUP_MASK_REGIDS
	.align		4
        /*0144*/ 	.byte	0x04, 0x29
        /*0146*/ 	.short	(.L_550 - .L_549)


	//   ....[0]....
.L_549:
        /*0148*/ 	.word	0xffffffff


	//----- nvinfo : EIATTR_COOP_GROUP_INSTR_OFFSETS
	.align		4
.L_550:
        /*014c*/ 	.byte	0x04, 0x28
        /*014e*/ 	.short	(.L_552 - .L_551)


	//   ....[0]....
.L_551:
        /*0150*/ 	.word	0x000000b0


	//----- nvinfo : EIATTR_EXIT_INSTR_OFFSETS
	.align		4
.L_552:
        /*0154*/ 	.byte	0x04, 0x1c
        /*0156*/ 	.short	(.L_554 - .L_553)


	//   ....[0]....
.L_553:
        /*0158*/ 	.word	0x00000420


	//   ....[1]....
        /*015c*/ 	.word	0x000088b0


	//   ....[2]....
        /*0160*/ 	.word	0x00008960


	//   ....[3]....
        /*0164*/ 	.word	0x00009850


	//   ....[4]....
        /*0168*/ 	.word	0x00009900


	//----- nvinfo : EIATTR_CTAIDZ_USED
	.align		4
.L_554:
        /*016c*/ 	.byte	0x01, 0x04
	.zero		2


	//----- nvinfo : EIATTR_MAX_THREADS
	.align		4
        /*0170*/ 	.byte	0x04, 0x05
        /*0172*/ 	.short	(.L_556 - .L_555)
.L_555:
        /*0174*/ 	.word	0x00000100
        /*0178*/ 	.word	0x00000001
        /*017c*/ 	.word	0x00000001


	//----- nvinfo : EIATTR_CRS_STACK_SIZE
	.align		4
.L_556:
        /*0180*/ 	.byte	0x04, 0x1e
        /*0182*/ 	.short	(.L_558 - .L_557)
.L_557:
        /*0184*/ 	.word	0x00000000
.L_558:


//--------------------- .nv.info._ZN7cutlass13device_kernelIN5flash19enable_sm80_to_sm89INS1_16FlashAttnBwdSm80INS1_25CollectiveMainloopBwdSm80ILi2ELi1EN4cute5tupleIJNS5_1CILi64EEENS7_ILi96EEENS7_ILi128EEEEEENS_6half_tEfNS_4arch4Sm80ELb0ELb1ELb1ELb1ELb1ELb0ELb0ELb0ELi2ELi2ELi2ELi2ELb1EEENS1_21CollectiveEpilogueBwdISB_SC_SE_Li256ELb1ELb0ELi4EEENS1_19SingleTileSchedulerILb1ELb0ELb0ELi96EEEEEEEEEvNT_6ParamsE --------------------------
	.section	.nv.info._ZN7cutlass13device_kernelIN5flash19enable_sm80_to_sm89INS1_16FlashAttnBwdSm80INS1_25CollectiveMainloopBwdSm80ILi2ELi1EN4cute5tupleIJNS5_1CILi64EEENS7_ILi96EEENS7_ILi128EEEEEENS_6half_tEfNS_4arch4Sm80ELb0ELb1ELb1ELb1ELb1ELb0ELb0ELb0ELi2ELi2ELi2ELi2ELb1EEENS1_21CollectiveEpilogueBwdISB_SC_SE_Li256ELb1ELb0ELi4EEENS1_19SingleTileSchedulerILb1ELb0ELb0ELi96EEEEEEEEEvNT_6ParamsE,"",@"SHT_CUDA_INFO"
	.sectionflags	@""
	.align	4


	//----- nvinfo : EIATTR_CUDA_API_VERSION
	.align		4
        /*0000*/ 	.byte	0x04, 0x37
        /*0002*/ 	.short	(.L_560 - .L_559)
.L_559:
        /*0004*/ 	.word	0x00000082


	//----- nvinfo : EIATTR_SW2861232_WAR
	.align		4
.L_560:
        /*0008*/ 	.byte	0x01, 0x35
	.zero		2


	//----- nvinfo : EIATTR_PARAM_CBANK
	.align		4
        /*000c*/ 	.byte	0x04, 0x0a
        /*000e*/ 	.short	(.L_562 - .L_561)
	.align		4
.L_561:
        /*0010*/ 	.word	index@(.nv.constant0._ZN7cutlass13device_kernelIN5flash19enable_sm80_to_sm89INS1_16FlashAttnBwdSm80INS1_25CollectiveMainloopBwdSm80ILi2ELi1EN4cute5tupleIJNS5_1CILi64EEENS7_ILi96EEENS7_ILi128EEEEEENS_6half_tEfNS_4arch4Sm80ELb0ELb1ELb1ELb1ELb1ELb0ELb0ELb0ELi2ELi2ELi2ELi2ELb1EEENS1_21CollectiveEpilogueBwdISB_SC_SE_Li256ELb1ELb0ELi4EEENS1_19SingleTileSchedulerILb1ELb0ELb0ELi96EEEEEEEEEvNT_6ParamsE)
        /*0014*/ 	.short	0x0160
        /*0016*/ 	.short	0x0270


	//----- nvinfo : EIATTR_CBANK_PARAM_SIZE
	.align		4
.L_562:
        /*0018*/ 	.byte	0x03, 0x19
        /*001a*/ 	.short	0x0270


	//----- nvinfo : EIATTR_KPARAM_INFO
	.align		4
        /*001c*/ 	.byte	0x04, 0x17
        /*001e*/ 	.short	(.L_564 - .L_563)
.L_563:
        /*0020*/ 	.word	0x00000000
        /*0024*/ 	.short	0x0000
        /*0026*/ 	.short	0x0000
        /*0028*/ 	.byte	0x00, 0xf0, 0xc1, 0x09


	//----- nvinfo : EIATTR_MAXREG_COUNT
	.align		4
.L_564:
        /*002c*/ 	.byte	0x03, 0x1b
        /*002e*/ 	.short	0x00ff


	//----- nvinfo : EIATTR_NUM_BARRIERS
	.align		4
        /*0030*/ 	.byte	0x02, 0x4c
        /*0032*/ 	.byte	0x02
	.zero		1


	//----- nvinfo : EIATTR_ANNOTATIONS
	.align		4
        /*0034*/ 	.byte	0x04, 0x55
        /*0036*/ 	.short	(.L_566 - .L_565)


	//   ....[0]....
.L_565:
        /* <DEDUP_REMOVED lines=18> */


	//----- nvinfo : EIATTR_MERCURY_ISA_VERSION
	.align		4
.L_566:
        /*0140*/ 	.byte	0x03, 0x5f
        /*0142*/ 	.short	0x0000


	//----- nvinfo : EIATTR_COOP_GROUP_MASK_REGIDS
	.align		4
        /*0144*/ 	.byte	0x04, 0x29
        /*0146*/ 	.short	(.L_568 - .L_567)


	//   ....[0]....
.L_567:
        /*0148*/ 	.word	0xffffffff


	//----- nvinfo : EIATTR_COOP_GROUP_INSTR_OFFSETS
	.align		4
.L_568:
        /*014c*/ 	.byte	0x04, 0x28
        /*014e*/ 	.short	(.L_570 - .L_569)


	//   ....[0]....
.L_569:
        /*0150*/ 	.word	0x000000b0


	//----- nvinfo : EIATTR_EXIT_INSTR_OFFSETS
	.align		4
.L_570:
        /*0154*/ 	.byte	0x04, 0x1c
        /*0156*/ 	.short	(.L_572 - .L_571)


	//   ....[0]....
.L_571:
        /*0158*/ 	.word	0x00000420


	//   ....[1]....
        /*015c*/ 	.word	0x000088b0


	//   ....[2]....
        /*0160*/ 	.word	0x00008960


	//   ....[3]....
        /*0164*/ 	.word	0x00009850


	//   ....[4]....
        /*0168*/ 	.word	0x00009900


	//----- nvinfo : EIATTR_CTAIDZ_USED
	.align		4
.L_572:
        /*016c*/ 	.byte	0x01, 0x04
	.zero		2


	//----- nvinfo : EIATTR_MAX_THREADS
	.align		4
        /*0170*/ 	.byte	0x04, 0x05
        /*0172*/ 	.short	(.L_574 - .L_573)
.L_573:
        /*0174*/ 	.word	0x00000100
        /*0178*/ 	.word	0x00000001
        /*017c*/ 	.word	0x00000001


	//----- nvinfo : EIATTR_CRS_STACK_SIZE
	.align		4
.L_574:
        /*0180*/ 	.byte	0x04, 0x1e
        /*0182*/ 	.short	(.L_576 - .L_575)
.L_575:
        /*0184*/ 	.word	0x00000000
.L_576:


//--------------------- .nv.info._ZN7cutlass13device_kernelIN5flash19enable_sm80_to_sm89INS1_16FlashAttnBwdSm80INS1_25CollectiveMainloopBwdSm80ILi2ELi1EN4cute5tupleIJNS5_1CILi64EEENS7_ILi96EEENS7_ILi128EEEEEENS_6half_tEfNS_4arch4Sm80ELb0ELb1ELb1ELb1ELb0ELb0ELb0ELb0ELi2ELi2ELi2ELi2ELb1EEENS1_24CollectiveEpilogueBwdGQAISB_fSE_Li256ELb1ELb0EEENS1_19SingleTileSchedulerILb1ELb0ELb0ELi96EEEEEEEEEvNT_6ParamsE --------------------------
	.section	.nv.info._ZN7cutlass13device_kernelIN5flash19enable_sm80_to_sm89INS1_16FlashAttnBwdSm80INS1_25CollectiveMainloopBwdSm80ILi2ELi1EN4cute5tupleIJNS5_1CILi64EEENS7_ILi96EEENS7_ILi128EEEEEENS_6half_tEfNS_4arch4Sm80ELb0ELb1ELb1ELb1ELb0ELb0ELb0ELb0ELi2ELi2ELi2ELi2ELb1EEENS1_24CollectiveEpilogueBwdGQAISB_fSE_Li256ELb1ELb0EEENS1_19SingleTileSchedulerILb1ELb0ELb0ELi96EEEEEEEEEvNT_6ParamsE,"",@"SHT_CUDA_INFO"
	.sectionflags	@""
	.align	4


	//----- nvinfo : EIATTR_CUDA_API_VERSION
	.align		4
        /*0000*/ 	.byte	0x04, 0x37
        /*0002*/ 	.short	(.L_578 - .L_577)
.L_577:
        /*0004*/ 	.word	0x00000082


	//----- nvinfo : EIATTR_SW2861232_WAR
	.align		4
.L_578:
        /*0008*/ 	.byte	0x01, 0x35
	.zero		2


	//----- nvinfo : EIATTR_PARAM_CBANK
	.align		4
        /*000c*/ 	.byte	0x04, 0x0a
        /*000e*/ 	.short	(.L_580 - .L_579)
	.align		4
.L_579:
        /*0010*/ 	.word	index@(.nv.constant0._ZN7cutlass13device_kernelIN5flash19enable_sm80_to_sm89INS1_16FlashAttnBwdSm80INS1_25CollectiveMainloopBwdSm80ILi2ELi1EN4cute5tupleIJNS5_1CILi64EEENS7_ILi96EEENS7_ILi128EEEEEENS_6half_tEfNS_4arch4Sm80ELb0ELb1ELb1ELb1ELb0ELb0ELb0ELb0ELi2ELi2ELi2ELi2ELb1EEENS1_24CollectiveEpilogueBwdGQAISB_fSE_Li256ELb1ELb0EEENS1_19SingleTileSchedulerILb1ELb0ELb0ELi96EEEEEEEEEvNT_6ParamsE)
        /*0014*/ 	.short	0x0160
        /*0016*/ 	.short	0x0278


	//----- nvinfo : EIATTR_CBANK_PARAM_SIZE
	.align		4
.L_580:
        /*0018*/ 	.byte	0x03, 0x19
        /*001a*/ 	.short	0x0278


	//----- nvinfo : EIATTR_KPARAM_INFO
	.align		4
        /*001c*/ 	.byte	0x04, 0x17
        /*001e*/ 	.short	(.L_582 - .L_581)
.L_581:
        /*0020*/ 	.word	0x00000000
        /*0024*/ 	.short	0x0000
        /*0026*/ 	.short	0x0000
        /*0028*/ 	.byte	0x00, 0xf0, 0xe1, 0x09


	//----- nvinfo : EIATTR_MAXREG_COUNT
	.align		4
.L_582:
        /*002c*/ 	.byte	0x03, 0x1b
        /*002e*/ 	.short	0x00ff


	//----- nvinfo : EIATTR_NUM_BARRIERS
	.align		4
        /*0030*/ 	.byte	0x02, 0x4c
        /*0032*/ 	.byte	0x02
	.zero		1


	//----- nvinfo : EIATTR_ANNOTATIONS
	.align		4
        /*0034*/ 	.byte	0x04, 0x55
        /*0036*/ 	.short	(.L_584 - .L_583)


	//   ....[0]....
.L_583:
        /* <DEDUP_REMOVED lines=18> */


	//----- nvinfo : EIATTR_MERCURY_ISA_VERSION
	.align		4
.L_584:
        /*0140*/ 	.byte	0x03, 0x5f
        /*0142*/ 	.short	0x0000


	//----- nvinfo : EIATTR_COOP_GROUP_MASK_REGIDS
	.align		4
        /*0144*/ 	.byte	0x04, 0x29
        /*0146*/ 	.short	(.L_586 - .L_585)


	//   ....[0]....
.L_585:
        /*0148*/ 	.word	0xffffffff


	//----- nvinfo : EIATTR_COOP_GROUP_INSTR_OFFSETS
	.align		4
.L_586:
        /*014c*/ 	.byte	0x04, 0x28
        /*014e*/ 	.short	(.L_588 - .L_587)


	//   ....[0]....
.L_587:
        /*0150*/ 	.word	0x000000b0


	//----- nvinfo : EIATTR_EXIT_INSTR_OFFSETS
	.align		4
.L_588:
        /*0154*/ 	.byte	0x04, 0x1c
        /*0156*/ 	.short	(.L_590 - .L_589)


	//   ....[0]....
.L_589:
        /*0158*/ 	.word	0x00000420


	//   ....[1]....
        /*015c*/ 	.word	0x00007100


	//   ....[2]....
        /*0160*/ 	.word	0x00007af0


	//----- nvinfo : EIATTR_CTAIDZ_USED
	.align		4
.L_590:
        /*0164*/ 	.byte	0x01, 0x04
	.zero		2


	//----- nvinfo : EIATTR_MAX_THREADS
	.align		4
        /*0168*/ 	.byte	0x04, 0x05
        /*016a*/ 	.short	(.L_592 - .L_591)
.L_591:
        /*016c*/ 	.word	0x00000100
        /*0170*/ 	.word	0x00000001
        /*0174*/ 	.word	0x00000001


	//----- nvinfo : EIATTR_CRS_STACK_SIZE
	.align		4
.L_592:
        /*0178*/ 	.byte	0x04, 0x1e
        /*017a*/ 	.short	(.L_594 - .L_593)
.L_593:
        /*017c*/ 	.word	0x00000000
.L_594:


//--------------------- .nv.info._ZN7cutlass13device_kernelIN5flash19enable_sm80_to_sm89INS1_16FlashAttnBwdSm80INS1_25CollectiveMainloopBwdSm80ILi2ELi1EN4cute5tupleIJNS5_1CILi64EEENS7_ILi96EEENS7_ILi128EEEEEENS_6half_tEfNS_4arch4Sm80ELb0ELb1ELb1ELb1ELb1ELb0ELb0ELb0ELi2ELi2ELi2ELi2ELb1EEENS1_24CollectiveEpilogueBwdGQAISB_fSE_Li256ELb1ELb1EEENS1_19SingleTileSchedulerILb1ELb0ELb0ELi96EEEEEEEEEvNT_6ParamsE --------------------------
	.section	.nv.info._ZN7cutlass13device_kernelIN5flash19enable_sm80_to_sm89INS1_16FlashAttnBwdSm80INS1_25CollectiveMainloopBwdSm80ILi2ELi1EN4cute5tupleIJNS5_1CILi64EEENS7_ILi96EEENS7_ILi128EEEEEENS_6half_tEfNS_4arch4Sm80ELb0ELb1ELb1ELb1ELb1ELb0ELb0ELb0ELi2ELi2ELi2ELi2ELb1EEENS1_24CollectiveEpilogueBwdGQAISB_fSE_Li256ELb1ELb1EEENS1_19SingleTileSchedulerILb1ELb0ELb0ELi96EEEEEEEEEvNT_6ParamsE,"",@"SHT_CUDA_INFO"
	.sectionflags	@""
	.align	4


	//----- nvinfo : EIATTR_CUDA_API_VERSION
	.align		4
        /*0000*/ 	.byte	0x04, 0x37
        /*0002*/ 	.short	(.L_596 - .L_595)
.L_595:
        /*0004*/ 	.word	0x00000082


	//----- nvinfo : EIATTR_SW2861232_WAR
	.align		4
.L_596:
        /*0008*/ 	.byte	0x01, 0x35
	.zero		2


	//----- nvinfo : EIATTR_PARAM_CBANK
	.align		4
        /*000c*/ 	.byte	0x04, 0x0a
        /*000e*/ 	.short	(.L_598 - .L_597)
	.align		4
.L_597:
        /*0010*/ 	.word	index@(.nv.constant0._ZN7cutlass13device_kernelIN5flash19enable_sm80_to_sm89INS1_16FlashAttnBwdSm80INS1_25CollectiveMainloopBwdSm80ILi2ELi1EN4cute5tupleIJNS5_1CILi64EEENS7_ILi96EEENS7_ILi128EEEEEENS_6half_tEfNS_4arch4Sm80ELb0ELb1ELb1ELb1ELb1ELb0ELb0ELb0ELi2ELi2ELi2ELi2ELb1EEENS1_24CollectiveEpilogueBwdGQAISB_fSE_Li256ELb1ELb1EEENS1_19SingleTileSchedulerILb1ELb0ELb0ELi96EEEEEEEEEvNT_6ParamsE)
        /*0014*/ 	.short	0x0160
        /*0016*/ 	.short	0x0278


	//----- nvinfo : EIATTR_CBANK_PARAM_SIZE
	.align		4
.L_598:
        /*0018*/ 	.byte	0x03, 0x19
        /*001a*/ 	.short	0x0278


	//----- nvinfo : EIATTR_KPARAM_INFO
	.align		4
        /*001c*/ 	.byte	0x04, 0x17
        /*001e*/ 	.short	(.L_600 - .L_599)
.L_599:
        /*0020*/ 	.word	0x00000000
        /*0024*/ 	.short	0x0000
        /*0026*/ 	.short	0x0000
        /*0028*/ 	.byte	0x00, 0xf0, 0xe1, 0x09


	//----- nvinfo : EIATTR_MAXREG_COUNT
	.align		4
.L_600:
        /*002c*/ 	.byte	0x03, 0x1b
        /*002e*/ 	.short	0x00ff


	//----- nvinfo : EIATTR_NUM_BARRIERS
	.align		4
        /*0030*/ 	.byte	0x02, 0x4c
        /*0032*/ 	.byte	0x02
	.zero		1


	//----- nvinfo : EIATTR_ANNOTATIONS
	.align		4
        /*0034*/ 	.byte	0x04, 0x55
        /*0036*/ 	.short	(.L_602 - .L_601)


	//   ....[0]....
.L_601:
        /* <DEDUP_REMOVED lines=18> */


	//----- nvinfo : EIATTR_MERCURY_ISA_VERSION
	.align		4
.L_602:
        /*0140*/ 	.byte	0x03, 0x5f
        /*0142*/ 	.short	0x0000


	//----- nvinfo : EIATTR_COOP_GROUP_MASK_REGIDS
	.align		4
        /*0144*/ 	.byte	0x04, 0x29
        /*0146*/ 	.short	(.L_604 - .L_603)


	//   ....[0]....
.L_603:
        /*0148*/ 	.word	0xffffffff


	//   ....[1]....
        /*014c*/ 	.word	0xffffffff


	//   ....[2]....
        /*0150*/ 	.word	0xffffffff


	//   ....[3]....
        /*0154*/ 	.word	0xffffffff


	//   ....[4]....
        /*0158*/ 	.word	0xffffffff


	//   ....[5]....
        /*015c*/ 	.word	0xffffffff


	//   ....[6]....
        /*0160*/ 	.word	0xffffffff


	//   ....[7]....
        /*0164*/ 	.word	0xffffffff


	//   ....[8]....
        /*0168*/ 	.word	0xffffffff


	//----- nvinfo : EIATTR_COOP_GROUP_INSTR_OFFSETS
	.align		4
.L_604:
        /*016c*/ 	.byte	0x04, 0x28
        /*016e*/ 	.short	(.L_606 - .L_605)


	//   ....[0]....
.L_605:
        /*0170*/ 	.word	0x000000b0


	//   ....[1]....
        /*0174*/ 	.word	0x000074e0


	//   ....[2]....
        /*0178*/ 	.word	0x00007510


	//   ....[3]....
        /*017c*/ 	.word	0x00007970


	//   ....[4]....
        /*0180*/ 	.word	0x00007980


	//   ....[5]....
        /*0184*/ 	.word	0x00007b40


	//   ....[6]....
        /*0188*/ 	.word	0x00007c20


	//   ....[7]....
        /*018c*/ 	.word	0x00007f50


	//   ....[8]....
        /*0190*/ 	.word	0x00007f60


	//----- nvinfo : EIATTR_EXIT_INSTR_OFFSETS
	.align		4
.L_606:
        /*0194*/ 	.byte	0x04, 0x1c
        /*0196*/ 	.short	(.L_608 - .L_607)


	//   ....[0]....
.L_607:
        /*0198*/ 	.word	0x00000420


	//   ....[1]....
        /*019c*/ 	.word	0x000070e0


	//   ....[2]....
        /*01a0*/ 	.word	0x00007f70


	//   ....[3]....
        /*01a4*/ 	.word	0x00008010


	//----- nvinfo : EIATTR_CTAIDZ_USED
	.align		4
.L_608:
        /*01a8*/ 	.byte	0x01, 0x04
	.zero		2


	//----- nvinfo : EIATTR_MAX_THREADS
	.align		4
        /*01ac*/ 	.byte	0x04, 0x05
        /*01ae*/ 	.short	(.L_610 - .L_609)
.L_609:
        /*01b0*/ 	.word	0x00000100
        /*01b4*/ 	.word	0x00000001
        /*01b8*/ 	.word	0x00000001


	//----- nvinfo : EIATTR_CRS_STACK_SIZE
	.align		4
.L_610:
        /*01bc*/ 	.byte	0x04, 0x1e
        /*01be*/ 	.short	(.L_612 - .L_611)
.L_611:
        /*01c0*/ 	.word	0x00000000
.L_612:


//--------------------- .nv.info._ZN7cutlass13device_kernelIN5flash19enable_sm80_to_sm89INS1_16FlashAttnBwdSm80INS1_25CollectiveMainloopBwdSm80ILi2ELi1EN4cute5tupleIJNS5_1CILi64EEENS7_ILi96EEENS7_ILi128EEEEEENS_6half_tEfNS_4arch4Sm80ELb1ELb0ELb1ELb0ELb0ELb0ELb0ELb0ELi2ELi2ELi2ELi2ELb1EEENS1_21CollectiveEpilogueBwdISB_SC_SE_Li256ELb0ELb0ELi4EEENS1_25SingleTileBwdLPTSchedulerILb0ELi96ELb0EEEEEEEEEvNT_6ParamsE --------------------------
	.section	.nv.info._ZN7cutlass13device_kernelIN5flash19enable_sm80_to_sm89INS1_16FlashAttnBwdSm80INS1_25CollectiveMainloopBwdSm80ILi2ELi1EN4cute5tupleIJNS5_1CILi64EEENS7_ILi96EEENS7_ILi128EEEEEENS_6half_tEfNS_4arch4Sm80ELb1ELb0ELb1ELb0ELb0ELb0ELb0ELb0ELi2ELi2ELi2ELi2ELb1EEENS1_21CollectiveEpilogueBwdISB_SC_SE_Li256ELb0ELb0ELi4EEENS1_25SingleTileBwdLPTSchedulerILb0ELi96ELb0EEEEEEEEEvNT_6ParamsE,"",@"SHT_CUDA_INFO"
	.sectionflags	@""
	.align	4


	//----- nvinfo : EIATTR_CUDA_API_VERSION
	.align		4
        /*0000*/ 	.byte	0x04, 0x37
        /*0002*/ 	.short	(.L_614 - .L_613)
.L_613:
        /*0004*/ 	.word	0x00000082


	//----- nvinfo : EIATTR_SW2861232_WAR
	.align		4
.L_614:
        /*0008*/ 	.byte	0x01, 0x35
	.zero		2


	//----- nvinfo : EIATTR_PARAM_CBANK
	.align		4
        /*000c*/ 	.byte	0x04, 0x0a
        /*000e*/ 	.short	(.L_616 - .L_615)
	.align		4
.L_615:
        /*0010*/ 	.word	index@(.nv.constant0._ZN7cutlass13device_kernelIN5flash19enable_sm80_to_sm89INS1_16FlashAttnBwdSm80INS1_25CollectiveMainloopBwdSm80ILi2ELi1EN4cute5tupleIJNS5_1CILi64EEENS7_ILi96EEENS7_ILi128EEEEEENS_6half_tEfNS_4arch4Sm80ELb1ELb0ELb1ELb0ELb0ELb0ELb0ELb0ELi2ELi2ELi2ELi2ELb1EEENS1_21CollectiveEpilogueBwdISB_SC_SE_Li256ELb0ELb0ELi4EEENS1_25SingleTileBwdLPTSchedulerILb0ELi96ELb0EEEEEEEEEvNT_6ParamsE)
        /*0014*/ 	.short	0x0160
        /*0016*/ 	.short	0x0288


	//----- nvinfo : EIATTR_CBANK_PARAM_SIZE
	.align		4
.L_616:
        /*0018*/ 	.byte	0x03, 0x19
        /*001a*/ 	.short	0x0288


	//----- nvinfo : EIATTR_KPARAM_INFO
	.align		4
        /*001c*/ 	.byte	0x04, 0x17
        /*001e*/ 	.short	(.L_618 - .L_617)
.L_617:
        /*0020*/ 	.word	0x00000000
        /*0024*/ 	.short	0x0000
        /*0026*/ 	.short	0x0000
        /*0028*/ 	.byte	0x00, 0xf0, 0x21, 0x0a


	//----- nvinfo : EIATTR_MAXREG_COUNT
	.align		4
.L_618:
        /*002c*/ 	.byte	0x03, 0x1b
        /*002e*/ 	.short	0x00ff


	//----- nvinfo : EIATTR_NUM_BARRIERS
	.align		4
        /*0030*/ 	.byte	0x02, 0x4c
        /*0032*/ 	.byte	0x02
	.zero		1


	//----- nvinfo : EIATTR_ANNOTATIONS
	.align		4
        /*0034*/ 	.byte	0x04, 0x55
        /*0036*/ 	.short	(.L_620 - .L_619)


	//   ....[0]....
.L_619:
        /*0038*/ 	.word	0x00000001
        /*003c*/ 	.byte	0x20, 0x1b, 0x00, 0x00, 0x01, 0x00, 0x00, 0x00, 0xd0, 0x21, 0x00, 0x00, 0x01, 0x00, 0x00, 0x00
        /*004c*/ 	.byte	0x00, 0x33, 0x00, 0x00, 0x01, 0x00, 0x00, 0x00, 0xe0, 0x4e, 0x00, 0x00


	//----- nvinfo : EIATTR_MERCURY_ISA_VERSION
	.align		4
.L_620:
        /*0058*/ 	.byte	0x03, 0x5f
        /*005a*/ 	.short	0x0000


	//----- nvinfo : EIATTR_COOP_GROUP_MASK_REGIDS
	.align		4
        /*005c*/ 	.byte	0x04, 0x29
        /*005e*/ 	.short	(.L_622 - .L_621)


	//   ....[0]....
.L_621:
        /*0060*/ 	.word	0xffffffff


	//----- nvinfo : EIATTR_COOP_GROUP_INSTR_OFFSETS
	.align		4
.L_622:
        /*0064*/ 	.byte	0x04, 0x28
        /*0066*/ 	.short	(.L_624 - .L_623)


	//   ....[0]....
.L_623:
        /*0068*/ 	.word	0x00000050


	//----- nvinfo : EIATTR_EXIT_INSTR_OFFSETS
	.align		4
.L_624:
        /*006c*/ 	.byte	0x04, 0x1c
        /*006e*/ 	.short	(.L_626 - .L_625)


	//   ....[0]....
.L_625:
        /*0070*/ 	.word	0x00000540


	//   ....[1]....
        /*0074*/ 	.word	0x000077b0


	//   ....[2]....
        /*0078*/ 	.word	0x00007870


	//   ....[3]....
        /*007c*/ 	.word	0x000085a0


	//   ....[4]....
        /*0080*/ 	.word	0x00008660


	//----- nvinfo : EIATTR_MAX_THREADS
	.align		4
.L_626:
        /*0084*/ 	.byte	0x04, 0x05
        /*0086*/ 	.short	(.L_628 - .L_627)
.L_627:
        /*0088*/ 	.word	0x00000100
        /*008c*/ 	.word	0x00000001
        /*0090*/ 	.word	0x00000001


	//----- nvinfo : EIATTR_CRS_STACK_SIZE
	.align		4
.L_628:
        /*0094*/ 	.byte	0x04, 0x1e
        /*0096*/ 	.short	(.L_630 - .L_629)
.L_629:
        /*0098*/ 	.word	0x00000000
.L_630:


//--------------------- .nv.info._ZN7cutlass13device_kernelIN5flash19enable_sm80_to_sm89INS1_16FlashAttnBwdSm80INS1_25CollectiveMainloopBwdSm80ILi2ELi1EN4cute5tupleIJNS5_1CILi64EEENS7_ILi96EEENS7_ILi128EEEEEENS_6half_tEfNS_4arch4Sm80ELb1ELb0ELb1ELb0ELb1ELb0ELb0ELb0ELi2ELi2ELi2ELi2ELb1EEENS1_21CollectiveEpilogueBwdISB_SC_SE_Li256ELb0ELb0ELi4EEENS1_25SingleTileBwdLPTSchedulerILb0ELi96ELb1EEEEEEEEEvNT_6ParamsE --------------------------
	.section	.nv.info._ZN7cutlass13device_kernelIN5flash19enable_sm80_to_sm89INS1_16FlashAttnBwdSm80INS1_25CollectiveMainloopBwdSm80ILi2ELi1EN4cute5tupleIJNS5_1CILi64EEENS7_ILi96EEENS7_ILi128EEEEEENS_6half_tEfNS_4arch4Sm80ELb1ELb0ELb1ELb0ELb1ELb0ELb0ELb0ELi2ELi2ELi2ELi2ELb1EEENS1_21CollectiveEpilogueBwdISB_SC_SE_Li256ELb0ELb0ELi4EEENS1_25SingleTileBwdLPTSchedulerILb0ELi96ELb1EEEEEEEEEvNT_6ParamsE,"",@"SHT_CUDA_INFO"
	.sectionflags	@""
	.align	4


	//----- nvinfo : EIATTR_CUDA_API_VERSION
	.align		4
        /*0000*/ 	.byte	0x04, 0x37
        /*0002*/ 	.short	(.L_632 - .L_631)
.L_631:
        /*0004*/ 	.word	0x00000082


	//----- nvinfo : EIATTR_SW2861232_WAR
	.align		4
.L_632:
        /*0008*/ 	.byte	0x01, 0x35
	.zero		2


	//----- nvinfo : EIATTR_PARAM_CBANK
	.align		4
        /*000c*/ 	.byte	0x04, 0x0a
        /*000e*/ 	.short	(.L_634 - .L_633)
	.align		4
.L_633:
        /*0010*/ 	.word	index@(.nv.constant0._ZN7cutlass13device_kernelIN5flash19enable_sm80_to_sm89INS1_16FlashAttnBwdSm80INS1_25CollectiveMainloopBwdSm80ILi2ELi1EN4cute5tupleIJNS5_1CILi64EEENS7_ILi96EEENS7_ILi128EEEEEENS_6half_tEfNS_4arch4Sm80ELb1ELb0ELb1ELb0ELb1ELb0ELb0ELb0ELi2ELi2ELi2ELi2ELb1EEENS1_21CollectiveEpilogueBwdISB_SC_SE_Li256ELb0ELb0ELi4EEENS1_25SingleTileBwdLPTSchedulerILb0ELi96ELb1EEEEEEEEEvNT_6ParamsE)
        /*0014*/ 	.short	0x0160
        /*0016*/ 	.short	0x0288


	//----- nvinfo : EIATTR_CBANK_PARAM_SIZE
	.align		4
.L_634:
        /*0018*/ 	.byte	0x03, 0x19
        /*001a*/ 	.short	0x0288


	//----- nvinfo : EIATTR_KPARAM_INFO
	.align		4
        /*001c*/ 	.byte	0x04, 0x17
        /*001e*/ 	.short	(.L_636 - .L_635)
.L_635:
        /*0020*/ 	.word	0x00000000
        /*0024*/ 	.short	0x0000
        /*0026*/ 	.short	0x0000
        /*0028*/ 	.byte	0x00, 0xf0, 0x21, 0x0a


	//----- nvinfo : EIATTR_MAXREG_COUNT
	.align		4
.L_636:
        /*002c*/ 	.byte	0x03, 0x1b
        /*002e*/ 	.short	0x00ff


	//----- nvinfo : EIATTR_NUM_BARRIERS
	.align		4
        /*0030*/ 	.byte	0x02, 0x4c
        /*0032*/ 	.byte	0x02
	.zero		1


	//----- nvinfo : EIATTR_ANNOTATIONS
	.align		4
        /*0034*/ 	.byte	0x04, 0x55
        /*0036*/ 	.short	(.L_638 - .L_637)


	//   ....[0]....
.L_637:
        /*0038*/ 	.word	0x00000001
        /*003c*/ 	.byte	0x80, 0x1b, 0x00, 0x00, 0x01, 0x00, 0x00, 0x00, 0x30, 0x22, 0x00, 0x00, 0x01, 0x00, 0x00, 0x00
        /*004c*/ 	.byte	0x60, 0x33, 0x00, 0x00, 0x01, 0x00, 0x00, 0x00, 0x40, 0x4f, 0x00, 0x00


	//----- nvinfo : EIATTR_MERCURY_ISA_VERSION
	.align		4
.L_638:
        /*0058*/ 	.byte	0x03, 0x5f
        /*005a*/ 	.short	0x0000


	//----- nvinfo : EIATTR_COOP_GROUP_MASK_REGIDS
	.align		4
        /*005c*/ 	.byte	0x04, 0x29
        /*005e*/ 	.short	(.L_640 - .L_639)


	//   ....[0]....
.L_639:
        /*0060*/ 	.word	0xffffffff


	//----- nvinfo : EIATTR_COOP_GROUP_INSTR_OFFSETS
	.align		4
.L_640:
        /*0064*/ 	.byte	0x04, 0x28
        /*0066*/ 	.short	(.L_642 - .L_641)


	//   ....[0]....
.L_641:
        /*0068*/ 	.word	0x00000050


	//----- nvinfo : EIATTR_EXIT_INSTR_OFFSETS
	.align		4
.L_642:
        /*006c*/ 	.byte	0x04, 0x1c
        /*006e*/ 	.short	(.L_644 - .L_643)


	//   ....[0]....
.L_643:
        /*0070*/ 	.word	0x000005a0


	//   ....[1]....
        /*0074*/ 	.word	0x00007810


	//   ....[2]....
        /*0078*/ 	.word	0x000078d0


	//   ....[3]....
        /*007c*/ 	.word	0x00008600


	//   ....[4]....
        /*0080*/ 	.word	0x000086c0


	//----- nvinfo : EIATTR_MAX_THREADS
	.align		4
.L_644:
        /*0084*/ 	.byte	0x04, 0x05
        /*0086*/ 	.short	(.L_646 - .L_645)
.L_645:
        /*0088*/ 	.word	0x00000100
        /*008c*/ 	.word	0x00000001
        /*0090*/ 	.word	0x00000001


	//----- nvinfo : EIATTR_CRS_STACK_SIZE
	.align		4
.L_646:
        /*0094*/ 	.byte	0x04, 0x1e
        /*0096*/ 	.short	(.L_648 - .L_647)
.L_647:
        /*0098*/ 	.word	0x00000000
.L_648:


//--------------------- .nv.info._ZN7cutlass13device_kernelIN5flash19enable_sm80_to_sm89INS1_16FlashAttnBwdSm80INS1_25CollectiveMainloopBwdSm80ILi2ELi1EN4cute5tupleIJNS5_1CILi64EEENS7_ILi96EEENS7_ILi128EEEEEENS_6half_tEfNS_4arch4Sm80ELb1ELb0ELb1ELb0ELb0ELb0ELb0ELb0ELi2ELi2ELi2ELi2ELb1EEENS1_24CollectiveEpilogueBwdGQAISB_fSE_Li256ELb0ELb0EEENS1_25SingleTileBwdLPTSchedulerILb0ELi96ELb0EEEEEEEEEvNT_6ParamsE --------------------------
	.section	.nv.info._ZN7cutlass13device_kernelIN5flash19enable_sm80_to_sm89INS1_16FlashAttnBwdSm80INS1_25CollectiveMainloopBwdSm80ILi2ELi1EN4cute5tupleIJNS5_1CILi64EEENS7_ILi96EEENS7_ILi128EEEEEENS_6half_tEfNS_4arch4Sm80ELb1ELb0ELb1ELb0ELb0ELb0ELb0ELb0ELi2ELi2ELi2ELi2ELb1EEENS1_24CollectiveEpilogueBwdGQAISB_fSE_Li256ELb0ELb0EEENS1_25SingleTileBwdLPTSchedulerILb0ELi96ELb0EEEEEEEEEvNT_6ParamsE,"",@"SHT_CUDA_INFO"
	.sectionflags	@""
	.align	4


	//----- nvinfo : EIATTR_CUDA_API_VERSION
	.align		4
        /*0000*/ 	.byte	0x04, 0x37
        /*0002*/ 	.short	(.L_650 - .L_649)
.L_649:
        /*0004*/ 	.word	0x00000082


	//----- nvinfo : EIATTR_SW2861232_WAR
	.align		4
.L_650:
        /*0008*/ 	.byte	0x01, 0x35
	.zero		2


	//----- nvinfo : EIATTR_PARAM_CBANK
	.align		4
        /*000c*/ 	.byte	0x04, 0x0a
        /*000e*/ 	.short	(.L_652 - .L_651)
	.align		4
.L_651:
        /*0010*/ 	.word	index@(.nv.constant0._ZN7cutlass13device_kernelIN5flash19enable_sm80_to_sm89INS1_16FlashAttnBwdSm80INS1_25CollectiveMainloopBwdSm80ILi2ELi1EN4cute5tupleIJNS5_1CILi64EEENS7_ILi96EEENS7_ILi128EEEEEENS_6half_tEfNS_4arch4Sm80ELb1ELb0ELb1ELb0ELb0ELb0ELb0ELb0ELi2ELi2ELi2ELi2ELb1EEENS1_24CollectiveEpilogueBwdGQAISB_fSE_Li256ELb0ELb0EEENS1_25SingleTileBwdLPTSchedulerILb0ELi96ELb0EEEEEEEEEvNT_6ParamsE)
        /*0014*/ 	.short	0x0160
        /*0016*/ 	.short	0x0290


	//----- nvinfo : EIATTR_CBANK_PARAM_SIZE
	.align		4
.L_652:
        /*0018*/ 	.byte	0x03, 0x19
        /*001a*/ 	.short	0x0290


	//----- nvinfo : EIATTR_KPARAM_INFO
	.align		4
        /*001c*/ 	.byte	0x04, 0x17
        /*001e*/ 	.short	(.L_654 - .L_653)
.L_653:
        /*0020*/ 	.word	0x00000000
        /*0024*/ 	.short	0x0000
        /*0026*/ 	.short	0x0000
        /*0028*/ 	.byte	0x00, 0xf0, 0x41, 0x0a


	//----- nvinfo : EIATTR_MAXREG_COUNT
	.align		4
.L_654:
        /*002c*/ 	.byte	0x03, 0x1b
        /*002e*/ 	.short	0x00ff


	//----- nvinfo : EIATTR_NUM_BARRIERS
	.align		4
        /*0030*/ 	.byte	0x02, 0x4c
        /*0032*/ 	.byte	0x02
	.zero		1


	//----- nvinfo : EIATTR_ANNOTATIONS
	.align		4
        /*0034*/ 	.byte	0x04, 0x55
        /*0036*/ 	.short	(.L_656 - .L_655)


	//   ....[0]....
.L_655:
        /*0038*/ 	.word	0x00000001
        /*003c*/ 	.byte	0x30, 0x0b, 0x00, 0x00, 0x01, 0x00, 0x00, 0x00, 0x00, 0x1f, 0x00, 0x00, 0x01, 0x00, 0x00, 0x00
        /*004c*/ 	.byte	0x10, 0x1f, 0x00, 0x00, 0x01, 0x00, 0x00, 0x00, 0x10, 0x22, 0x00, 0x00, 0x01, 0x00, 0x00, 0x00
        /*005c*/ 	.byte	0xe0, 0x23, 0x00, 0x00, 0x01, 0x00, 0x00, 0x00, 0x30, 0x28, 0x00, 0x00, 0x01, 0x00, 0x00, 0x00
        /*006c*/ 	.byte	0x80, 0x33, 0x00, 0x00, 0x01, 0x00, 0x00, 0x00, 0xc0, 0x33, 0x00, 0x00, 0x01, 0x00, 0x00, 0x00
        /*007c*/ 	.byte	0x00, 0x34, 0x00, 0x00, 0x01, 0x00, 0x00, 0x00, 0x40, 0x34, 0x00, 0x00, 0x01, 0x00, 0x00, 0x00
        /*008c*/ 	.byte	0x70, 0x4f, 0x00, 0x00, 0x01, 0x00, 0x00, 0x00, 0xb0, 0x4f, 0x00, 0x00


	//----- nvinfo : EIATTR_MERCURY_ISA_VERSION
	.align		4
.L_656:
        /*0098*/ 	.byte	0x03, 0x5f
        /*009a*/ 	.short	0x0000


	//----- nvinfo : EIATTR_COOP_GROUP_MASK_REGIDS
	.align		4
        /*009c*/ 	.byte	0x04, 0x29
        /*009e*/ 	.short	(.L_658 - .L_657)


	//   ....[0]....
.L_657:
        /*00a0*/ 	.word	0xffffffff


	//----- nvinfo : EIATTR_COOP_GROUP_INSTR_OFFSETS
	.align		4
.L_658:
        /*00a4*/ 	.byte	0x04, 0x28
        /*00a6*/ 	.short	(.L_660 - .L_659)


	//   ....[0]....
.L_659:
        /*00a8*/ 	.word	0x00000050


	//----- nvinfo : EIATTR_EXIT_INSTR_OFFSETS
	.align		4
.L_660:
        /*00ac*/ 	.byte	0x04, 0x1c
        /*00ae*/ 	.short	(.L_662 - .L_661)


	//   ....[0]....
.L_661:
        /*00b0*/ 	.word	0x00000540


	//   ....[1]....
        /*00b4*/ 	.word	0x00006170


	//   ....[2]....
        /*00b8*/ 	.word	0x00006a10


	//----- nvinfo : EIATTR_MAX_THREADS
	.align		4
.L_662:
        /*00bc*/ 	.byte	0x04, 0x05
        /*00be*/ 	.short	(.L_664 - .L_663)
.L_663:
        /*00c0*/ 	.word	0x00000100
        /*00c4*/ 	.word	0x00000001
        /*00c8*/ 	.word	0x00000001
.L_664:


//--------------------- .nv.info._ZN7cutlass13device_kernelIN5flash19enable_sm80_to_sm89INS1_16FlashAttnBwdSm80INS1_25CollectiveMainloopBwdSm80ILi2ELi1EN4cute5tupleIJNS5_1CILi64EEENS7_ILi96EEENS7_ILi128EEEEEENS_6half_tEfNS_4arch4Sm80ELb1ELb0ELb1ELb0ELb1ELb0ELb0ELb0ELi2ELi2ELi2ELi2ELb1EEENS1_24CollectiveEpilogueBwdGQAISB_fSE_Li256ELb0ELb1EEENS1_25SingleTileBwdLPTSchedulerILb0ELi96ELb1EEEEEEEEEvNT_6ParamsE --------------------------
	.section	.nv.info._ZN7cutlass13device_kernelIN5flash19enable_sm80_to_sm89INS1_16FlashAttnBwdSm80INS1_25CollectiveMainloopBwdSm80ILi2ELi1EN4cute5tupleIJNS5_1CILi64EEENS7_ILi96EEENS7_ILi128EEEEEENS_6half_tEfNS_4arch4Sm80ELb1ELb0ELb1ELb0ELb1ELb0ELb0ELb0ELi2ELi2ELi2ELi2ELb1EEENS1_24CollectiveEpilogueBwdGQAISB_fSE_Li256ELb0ELb1EEENS1_25SingleTileBwdLPTSchedulerILb0ELi96ELb1EEEEEEEEEvNT_6ParamsE,"",@"SHT_CUDA_INFO"
	.sectionflags	@""
	.align	4


	//----- nvinfo : EIATTR_CUDA_API_VERSION
	.align		4
        /*0000*/ 	.byte	0x04, 0x37
        /*0002*/ 	.short	(.L_666 - .L_665)
.L_665:
        /*0004*/ 	.word	0x00000082


	//----- nvinfo : EIATTR_SW2861232_WAR
	.align		4
.L_666:
        /*0008*/ 	.byte	0x01, 0x35
	.zero		2


	//----- nvinfo : EIATTR_PARAM_CBANK
	.align		4
        /*000c*/ 	.byte	0x04, 0x0a
        /*000e*/ 	.short	(.L_668 - .L_667)
	.align		4
.L_667:
        /*0010*/ 	.word	index@(.nv.constant0._ZN7cutlass13device_kernelIN5flash19enable_sm80_to_sm89INS1_16FlashAttnBwdSm80INS1_25CollectiveMainloopBwdSm80ILi2ELi1EN4cute5tupleIJNS5_1CILi64EEENS7_ILi96EEENS7_ILi128EEEEEENS_6half_tEfNS_4arch4Sm80ELb1ELb0ELb1ELb0ELb1ELb0ELb0ELb0ELi2ELi2ELi2ELi2ELb1EEENS1_24CollectiveEpilogueBwdGQAISB_fSE_Li256ELb0ELb1EEENS1_25SingleTileBwdLPTSchedulerILb0ELi96ELb1EEEEEEEEEvNT_6ParamsE)
        /*0014*/ 	.short	0x0160
        /*0016*/ 	.short	0x0290


	//----- nvinfo : EIATTR_CBANK_PARAM_SIZE
	.align		4
.L_668:
        /*0018*/ 	.byte	0x03, 0x19
        /*001a*/ 	.short	0x0290


	//----- nvinfo : EIATTR_KPARAM_INFO
	.align		4
        /*001c*/ 	.byte	0x04, 0x17
        /*001e*/ 	.short	(.L_670 - .L_669)
.L_669:
        /*0020*/ 	.word	0x00000000
        /*0024*/ 	.short	0x0000
        /*0026*/ 	.short	0x0000
        /*0028*/ 	.byte	0x00, 0xf0, 0x41, 0x0a


	//----- nvinfo : EIATTR_MAXREG_COUNT
	.align		4
.L_670:
        /*002c*/ 	.byte	0x03, 0x1b
        /*002e*/ 	.short	0x00ff


	//----- nvinfo : EIATTR_NUM_BARRIERS
	.align		4
        /*0030*/ 	.byte	0x02, 0x4c
        /*0032*/ 	.byte	0x02
	.zero		1


	//----- nvinfo : EIATTR_ANNOTATIONS
	.align		4
        /*0034*/ 	.byte	0x04, 0x55
        /*0036*/ 	.short	(.L_672 - .L_671)


	//   ....[0]....
.L_671:
        /*0038*/ 	.word	0x00000001
        /*003c*/ 	.byte	0x80, 0x1b, 0x00, 0x00, 0x01, 0x00, 0x00, 0x00, 0x30, 0x22, 0x00, 0x00, 0x01, 0x00, 0x00, 0x00
        /*004c*/ 	.byte	0x60, 0x33, 0x00, 0x00, 0x01, 0x00, 0x00, 0x00, 0x40, 0x4f, 0x00, 0x00


	//----- nvinfo : EIATTR_MERCURY_ISA_VERSION
	.align		4
.L_672:
        /*0058*/ 	.byte	0x03, 0x5f
        /*005a*/ 	.short	0x0000


	//----- nvinfo : EIATTR_COOP_GROUP_MASK_REGIDS
	.align		4
        /*005c*/ 	.byte	0x04, 0x29
        /*005e*/ 	.short	(.L_674 - .L_673)


	//   ....[0]....
.L_673:
        /*0060*/ 	.word	0xffffffff


	//   ....[1]....
        /*0064*/ 	.word	0xffffffff


	//   ....[2]....
        /*0068*/ 	.word	0xffffffff


	//   ....[3]....
        /*006c*/ 	.word	0xffffffff


	//   ....[4]....
        /*0070*/ 	.word	0xffffffff


	//   ....[5]....
        /*0074*/ 	.word	0xffffffff


	//   ....[6]....
        /*0078*/ 	.word	0xffffffff


	//   ....[7]....
        /*007c*/ 	.word	0xffffffff


	//   ....[8]....
        /*0080*/ 	.word	0xffffffff


	//----- nvinfo : EIATTR_COOP_GROUP_INSTR_OFFSETS
	.align		4
.L_674:
        /*0084*/ 	.byte	0x04, 0x28
        /*0086*/ 	.short	(.L_676 - .L_675)


	//   ....[0]....
.L_675:
        /*0088*/ 	.word	0x00000050


	//   ....[1]....
        /*008c*/ 	.word	0x000063e0


	//   ....[2]....
        /*0090*/ 	.word	0x00006410


	//   ....[3]....
        /*0094*/ 	.word	0x00006840


	//   ....[4]....
        /*0098*/ 	.word	0x00006850


	//   ....[5]....
        /*009c*/ 	.word	0x00006a10


	//   ....[6]....
        /*00a0*/ 	.word	0x00006b00


	//   ....[7]....
        /*00a4*/ 	.word	0x00006e30


	//   ....[8]....
        /*00a8*/ 	.word	0x00006e40


	//----- nvinfo : EIATTR_EXIT_INSTR_OFFSETS
	.align		4
.L_676:
        /*00ac*/ 	.byte	0x04, 0x1c
        /*00ae*/ 	.short	(.L_678 - .L_677)


	//   ....[0]....
.L_677:
        /*00b0*/ 	.word	0x000005a0


	//   ....[1]....
        /*00b4*/ 	.word	0x00006150


	//   ....[2]....
        /*00b8*/ 	.word	0x00006e50


	//   ....[3]....
        /*00bc*/ 	.word	0x00006ef0


	//----- nvinfo : EIATTR_MAX_THREADS
	.align		4
.L_678:
        /*00c0*/ 	.byte	0x04, 0x05
        /*00c2*/ 	.short	(.L_680 - .L_679)
.L_679:
        /*00c4*/ 	.word	0x00000100
        /*00c8*/ 	.word	0x00000001
        /*00cc*/ 	.word	0x00000001


	//----- nvinfo : EIATTR_CRS_STACK_SIZE
	.align		4
.L_680:
        /*00d0*/ 	.byte	0x04, 0x1e
        /*00d2*/ 	.short	(.L_682 - .L_681)
.L_681:
        /*00d4*/ 	.word	0x00000000
.L_682:


//--------------------- .nv.info._ZN7cutlass13device_kernelIN5flash19enable_sm80_to_sm89INS1_16FlashAttnBwdSm80INS1_25CollectiveMainloopBwdSm80ILi2ELi1EN4cute5tupleIJNS5_1CILi64EEENS7_ILi96EEENS7_ILi128EEEEEENS_6half_tEfNS_4arch4Sm80ELb1ELb0ELb1ELb1ELb0ELb0ELb0ELb0ELi2ELi2ELi2ELi2ELb1EEENS1_21CollectiveEpilogueBwdISB_SC_SE_Li256ELb1ELb0ELi4EEENS1_25SingleTileBwdLPTSchedulerILb1ELi96ELb0EEEEEEEEEvNT_6ParamsE --------------------------
	.section	.nv.info._ZN7cutlass13device_kernelIN5flash19enable_sm80_to_sm89INS1_16FlashAttnBwdSm80INS1_25CollectiveMainloopBwdSm80ILi2ELi1EN4cute5tupleIJNS5_1CILi64EEENS7_ILi96EEENS7_ILi128EEEEEENS_6half_tEfNS_4arch4Sm80ELb1ELb0ELb1ELb1ELb0ELb0ELb0ELb0ELi2ELi2ELi2ELi2ELb1EEENS1_21CollectiveEpilogueBwdISB_SC_SE_Li256ELb1ELb0ELi4EEENS1_25SingleTileBwdLPTSchedulerILb1ELi96ELb0EEEEEEEEEvNT_6ParamsE,"",@"SHT_CUDA_INFO"
	.sectionflags	@""
	.align	4


	//----- nvinfo : EIATTR_CUDA_API_VERSION
	.align		4
        /*0000*/ 	.byte	0x04, 0x37
        /*0002*/ 	.short	(.L_684 - .L_683)
.L_683:
        /*0004*/ 	.word	0x00000082


	//----- nvinfo : EIATTR_SW2861232_WAR
	.align		4
.L_684:
        /*0008*/ 	.byte	0x01, 0x35
	.zero		2


	//----- nvinfo : EIATTR_PARAM_CBANK
	.align		4
        /*000c*/ 	.byte	0x04, 0x0a
        /*000e*/ 	.short	(.L_686 - .L_685)
	.align		4
.L_685:
        /*0010*/ 	.word	index@(.nv.constant0._ZN7cutlass13device_kernelIN5flash19enable_sm80_to_sm89INS1_16FlashAttnBwdSm80INS1_25CollectiveMainloopBwdSm80ILi2ELi1EN4cute5tupleIJNS5_1CILi64EEENS7_ILi96EEENS7_ILi128EEEEEENS_6half_tEfNS_4arch4Sm80ELb1ELb0ELb1ELb1ELb0ELb0ELb0ELb0ELi2ELi2ELi2ELi2ELb1EEENS1_21CollectiveEpilogueBwdISB_SC_SE_Li256ELb1ELb0ELi4EEENS1_25SingleTileBwdLPTSchedulerILb1ELi96ELb0EEEEEEEEEvNT_6ParamsE)
        /*0014*/ 	.short	0x0160
        /*0016*/ 	.short	0x0288


	//----- nvinfo : EIATTR_CBANK_PARAM_SIZE
	.align		4
.L_686:
        /*0018*/ 	.byte	0x03, 0x19
        /*001a*/ 	.short	0x0288


	//----- nvinfo : EIATTR_KPARAM_INFO
	.align		4
        /*001c*/ 	.byte	0x04, 0x17
        /*001e*/ 	.short	(.L_688 - .L_687)
.L_687:
        /*0020*/ 	.word	0x00000000
        /*0024*/ 	.short	0x0000
        /*0026*/ 	.short	0x0000
        /*0028*/ 	.byte	0x00, 0xf0, 0x21, 0x0a


	//----- nvinfo : EIATTR_MAXREG_COUNT
	.align		4
.L_688:
        /*002c*/ 	.byte	0x03, 0x1b
        /*002e*/ 	.short	0x00ff


	//----- nvinfo : EIATTR_NUM_BARRIERS
	.align		4
        /*0030*/ 	.byte	0x02, 0x4c
        /*0032*/ 	.byte	0x02
	.zero		1


	//----- nvinfo : EIATTR_ANNOTATIONS
	.align		4
        /*0034*/ 	.byte	0x04, 0x55
        /*0036*/ 	.short	(.L_690 - .L_689)


	//   ....[0]....
.L_689:
        /*0038*/ 	.word	0x00000001
        /*003c*/ 	.byte	0x50, 0x24, 0x00, 0x00, 0x01, 0x00, 0x00, 0x00, 0xa0, 0x29, 0x00, 0x00, 0x01, 0x00, 0x00, 0x00
        /*004c*/ 	.byte	0x20, 0x3c, 0x00, 0x00, 0x01, 0x00, 0x00, 0x00, 0x10, 0x58, 0x00, 0x00


	//----- nvinfo : EIATTR_MERCURY_ISA_VERSION
	.align		4
.L_690:
        /*0058*/ 	.byte	0x03, 0x5f
        /*005a*/ 	.short	0x0000


	//----- nvinfo : EIATTR_COOP_GROUP_MASK_REGIDS
	.align		4
        /*005c*/ 	.byte	0x04, 0x29
        /*005e*/ 	.short	(.L_692 - .L_691)


	//   ....[0]....
.L_691:
        /*0060*/ 	.word	0xffffffff


	//----- nvinfo : EIATTR_COOP_GROUP_INSTR_OFFSETS
	.align		4
.L_692:
        /*0064*/ 	.byte	0x04, 0x28
        /*0066*/ 	.short	(.L_694 - .L_693)


	//   ....[0]....
.L_693:
        /*0068*/ 	.word	0x00000060


	//----- nvinfo : EIATTR_EXIT_INSTR_OFFSETS
	.align		4
.L_694:
        /*006c*/ 	.byte	0x04, 0x1c
        /*006e*/ 	.short	(.L_696 - .L_695)


	//   ....[0]....
.L_695:
        /*0070*/ 	.word	0x000009d0


	//   ....[1]....
        /*0074*/ 	.word	0x00008210


	//   ....[2]....
        /*0078*/ 	.word	0x000082d0


	//   ....[3]....
        /*007c*/ 	.word	0x00009230


	//   ....[4]....
        /*0080*/ 	.word	0x000092f0


	//----- nvinfo : EIATTR_MAX_THREADS
	.align		4
.L_696:
        /*0084*/ 	.byte	0x04, 0x05
        /*0086*/ 	.short	(.L_698 - .L_697)
.L_697:
        /*0088*/ 	.word	0x00000100
        /*008c*/ 	.word	0x00000001
        /*0090*/ 	.word	0x00000001


	//----- nvinfo : EIATTR_CRS_STACK_SIZE
	.align		4
.L_698:
        /*0094*/ 	.byte	0x04, 0x1e
        /*0096*/ 	.short	(.L_700 - .L_699)
.L_699:
        /*0098*/ 	.word	0x00000000
.L_700:


//--------------------- .nv.info._ZN7cutlass13device_kernelIN5flash19enable_sm80_to_sm89INS1_16FlashAttnBwdSm80INS1_25CollectiveMainloopBwdSm80ILi2ELi1EN4cute5tupleIJNS5_1CILi64EEENS7_ILi96EEENS7_ILi128EEEEEENS_6half_tEfNS_4arch4Sm80ELb1ELb0ELb1ELb1ELb1ELb0ELb0ELb0ELi2ELi2ELi2ELi2ELb1EEENS1_21CollectiveEpilogueBwdISB_SC_SE_Li256ELb1ELb0ELi4EEENS1_25SingleTileBwdLPTSchedulerILb1ELi96ELb1EEEEEEEEEvNT_6ParamsE --------------------------
	.section	.nv.info._ZN7cutlass13device_kernelIN5flash19enable_sm80_to_sm89INS1_16FlashAttnBwdSm80INS1_25CollectiveMainloopBwdSm80ILi2ELi1EN4cute5tupleIJNS5_1CILi64EEENS7_ILi96EEENS7_ILi128EEEEEENS_6half_tEfNS_4arch4Sm80ELb1ELb0ELb1ELb1ELb1ELb0ELb0ELb0ELi2ELi2ELi2ELi2ELb1EEENS1_21CollectiveEpilogueBwdISB_SC_SE_Li256ELb1ELb0ELi4EEENS1_25SingleTileBwdLPTSchedulerILb1ELi96ELb1EEEEEEEEEvNT_6ParamsE,"",@"SHT_CUDA_INFO"
	.sectionflags	@""
	.align	4


	//----- nvinfo : EIATTR_CUDA_API_VERSION
	.align		4
        /*0000*/ 	.byte	0x04, 0x37
        /*0002*/ 	.short	(.L_702 - .L_701)
.L_701:
        /*0004*/ 	.word	0x00000082


	//----- nvinfo : EIATTR_SW2861232_WAR
	.align		4
.L_702:
        /*0008*/ 	.byte	0x01, 0x35
	.zero		2


	//----- nvinfo : EIATTR_PARAM_CBANK
	.align		4
        /*000c*/ 	.byte	0x04, 0x0a
        /*000e*/ 	.short	(.L_704 - .L_703)
	.align		4
.L_703:
        /*0010*/ 	.word	index@(.nv.constant0._ZN7cutlass13device_kernelIN5flash19enable_sm80_to_sm89INS1_16FlashAttnBwdSm80INS1_25CollectiveMainloopBwdSm80ILi2ELi1EN4cute5tupleIJNS5_1CILi64EEENS7_ILi96EEENS7_ILi128EEEEEENS_6half_tEfNS_4arch4Sm80ELb1ELb0ELb1ELb1ELb1ELb0ELb0ELb0ELi2ELi2ELi2ELi2ELb1EEENS1_21CollectiveEpilogueBwdISB_SC_SE_Li256ELb1ELb0ELi4EEENS1_25SingleTileBwdLPTSchedulerILb1ELi96ELb1EEEEEEEEEvNT_6ParamsE)
        /*0014*/ 	.short	0x0160
        /*0016*/ 	.short	0x0288


	//----- nvinfo : EIATTR_CBANK_PARAM_SIZE
	.align		4
.L_704:
        /*0018*/ 	.byte	0x03, 0x19
        /*001a*/ 	.short	0x0288


	//----- nvinfo : EIATTR_KPARAM_INFO
	.align		4
        /*001c*/ 	.byte	0x04, 0x17
        /*001e*/ 	.short	(.L_706 - .L_705)
.L_705:
        /*0020*/ 	.word	0x00000000
        /*0024*/ 	.short	0x0000
        /*0026*/ 	.short	0x0000
        /*0028*/ 	.byte	0x00, 0xf0, 0x21, 0x0a


	//----- nvinfo : EIATTR_MAXREG_COUNT
	.align		4
.L_706:
        /*002c*/ 	.byte	0x03, 0x1b
        /*002e*/ 	.short	0x00ff


	//----- nvinfo : EIATTR_NUM_BARRIERS
	.align		4
        /*0030*/ 	.byte	0x02, 0x4c
        /*0032*/ 	.byte	0x02
	.zero		1


	//----- nvinfo : EIATTR_ANNOTATIONS
	.align		4
        /*0034*/ 	.byte	0x04, 0x55
        /*0036*/ 	.short	(.L_708 - .L_707)


	//   ....[0]....
.L_707:
        /*0038*/ 	.word	0x00000001
        /*003c*/ 	.byte	0xd0, 0x24, 0x00, 0x00, 0x01, 0x00, 0x00, 0x00, 0x00, 0x2a, 0x00, 0x00, 0x01, 0x00, 0x00, 0x00
        /*004c*/ 	.byte	0x90, 0x3b, 0x00, 0x00, 0x01, 0x00, 0x00, 0x00, 0x80, 0x57, 0x00, 0x00


	//----- nvinfo : EIATTR_MERCURY_ISA_VERSION
	.align		4
.L_708:
        /*0058*/ 	.byte	0x03, 0x5f
        /*005a*/ 	.short	0x0000


	//----- nvinfo : EIATTR_COOP_GROUP_MASK_REGIDS
	.align		4
        /*005c*/ 	.byte	0x04, 0x29
        /*005e*/ 	.short	(.L_710 - .L_709)


	//   ....[0]....
.L_709:
        /*0060*/ 	.word	0xffffffff


	//----- nvinfo : EIATTR_COOP_GROUP_INSTR_OFFSETS
	.align		4
.L_710:
        /*0064*/ 	.byte	0x04, 0x28
        /*0066*/ 	.short	(.L_712 - .L_711)


	//   ....[0]....
.L_711:
        /*0068*/ 	.word	0x00000060


	//----- nvinfo : EIATTR_EXIT_INSTR_OFFSETS
	.align		4
.L_712:
        /*006c*/ 	.byte	0x04, 0x1c
        /*006e*/ 	.short	(.L_714 - .L_713)


	//   ....[0]....
.L_713:
        /*0070*/ 	.word	0x000009f0


	//   ....[1]....
        /*0074*/ 	.word	0x00008130


	//   ....[2]....
        /*0078*/ 	.word	0x000081f0


	//   ....[3]....
        /*007c*/ 	.word	0x00009100


	//   ....[4]....
        /*0080*/ 	.word	0x000091c0


	//----- nvinfo : EIATTR_MAX_THREADS
	.align		4
.L_714:
        /*0084*/ 	.byte	0x04, 0x05
        /*0086*/ 	.short	(.L_716 - .L_715)
.L_715:
        /*0088*/ 	.word	0x00000100
        /*008c*/ 	.word	0x00000001
        /*0090*/ 	.word	0x00000001


	//----- nvinfo : EIATTR_CRS_STACK_SIZE
	.align		4
.L_716:
        /*0094*/ 	.byte	0x04, 0x1e
        /*0096*/ 	.short	(.L_718 - .L_717)
.L_717:
        /*0098*/ 	.word	0x00000000
.L_718:


//--------------------- .nv.info._ZN7cutlass13device_kernelIN5flash19enable_sm80_to_sm89INS1_16FlashAttnBwdSm80INS1_25CollectiveMainloopBwdSm80ILi2ELi1EN4cute5tupleIJNS5_1CILi64EEENS7_ILi96EEENS7_ILi128EEEEEENS_6half_tEfNS_4arch4Sm80ELb1ELb0ELb1ELb1ELb0ELb0ELb0ELb0ELi2ELi2ELi2ELi2ELb1EEENS1_24CollectiveEpilogueBwdGQAISB_fSE_Li256ELb1ELb0EEENS1_25SingleTileBwdLPTSchedulerILb1ELi96ELb0EEEEEEEEEvNT_6ParamsE --------------------------
	.section	.nv.info._ZN7cutlass13device_kernelIN5flash19enable_sm80_to_sm89INS1_16FlashAttnBwdSm80INS1_25CollectiveMainloopBwdSm80ILi2ELi1EN4cute5tupleIJNS5_1CILi64EEENS7_ILi96EEENS7_ILi128EEEEEENS_6half_tEfNS_4arch4Sm80ELb1ELb0ELb1ELb1ELb0ELb0ELb0ELb0ELi2ELi2ELi2ELi2ELb1EEENS1_24CollectiveEpilogueBwdGQAISB_fSE_Li256ELb1ELb0EEENS1_25SingleTileBwdLPTSchedulerILb1ELi96ELb0EEEEEEEEEvNT_6ParamsE,"",@"SHT_CUDA_INFO"
	.sectionflags	@""
	.align	4


	//----- nvinfo : EIATTR_CUDA_API_VERSION
	.align		4
        /*0000*/ 	.byte	0x04, 0x37
        /*0002*/ 	.short	(.L_720 - .L_719)
.L_719:
        /*0004*/ 	.word	0x00000082


	//----- nvinfo : EIATTR_SW2861232_WAR
	.align		4
.L_720:
        /*0008*/ 	.byte	0x01, 0x35
	.zero		2


	//----- nvinfo : EIATTR_PARAM_CBANK
	.align		4
        /*000c*/ 	.byte	0x04, 0x0a
        /*000e*/ 	.short	(.L_722 - .L_721)
	.align		4
.L_721:
        /*0010*/ 	.word	index@(.nv.constant0._ZN7cutlass13device_kernelIN5flash19enable_sm80_to_sm89INS1_16FlashAttnBwdSm80INS1_25CollectiveMainloopBwdSm80ILi2ELi1EN4cute5tupleIJNS5_1CILi64EEENS7_ILi96EEENS7_ILi128EEEEEENS_6half_tEfNS_4arch4Sm80ELb1ELb0ELb1ELb1ELb0ELb0ELb0ELb0ELi2ELi2ELi2ELi2ELb1EEENS1_24CollectiveEpilogueBwdGQAISB_fSE_Li256ELb1ELb0EEENS1_25SingleTileBwdLPTSchedulerILb1ELi96ELb0EEEEEEEEEvNT_6ParamsE)
        /*0014*/ 	.short	0x0160
        /*0016*/ 	.short	0x0290


	//----- nvinfo : EIATTR_CBANK_PARAM_SIZE
	.align		4
.L_722:
        /*0018*/ 	.byte	0x03, 0x19
        /*001a*/ 	.short	0x0290


	//----- nvinfo : EIATTR_KPARAM_INFO
	.align		4
        /*001c*/ 	.byte	0x04, 0x17
        /*001e*/ 	.short	(.L_724 - .L_723)
.L_723:
        /*0020*/ 	.word	0x00000000
        /*0024*/ 	.short	0x0000
        /*0026*/ 	.short	0x0000
        /*0028*/ 	.byte	0x00, 0xf0, 0x41, 0x0a


	//----- nvinfo : EIATTR_MAXREG_COUNT
	.align		4
.L_724:
        /*002c*/ 	.byte	0x03, 0x1b
        /*002e*/ 	.short	0x00ff


	//----- nvinfo : EIATTR_NUM_BARRIERS
	.align		4
        /*0030*/ 	.byte	0x02, 0x4c
        /*0032*/ 	.byte	0x02
	.zero		1


	//----- nvinfo : EIATTR_ANNOTATIONS
	.align		4
        /*0034*/ 	.byte	0x04, 0x55
        /*0036*/ 	.short	(.L_726 - .L_725)


	//   ....[0]....
.L_725:
        /*0038*/ 	.word	0x00000001
        /*003c*/ 	.byte	0xa0, 0x23, 0x00, 0x00, 0x01, 0x00, 0x00, 0x00, 0x40, 0x24, 0x00, 0x00, 0x01, 0x00, 0x00, 0x00
        /*004c*/ 	.byte	0x90, 0x3a, 0x00, 0x00, 0x01, 0x00, 0x00, 0x00, 0x70, 0x56, 0x00, 0x00


	//----- nvinfo : EIATTR_MERCURY_ISA_VERSION
	.align		4
.L_726:
        /*0058*/ 	.byte	0x03, 0x5f
        /*005a*/ 	.short	0x0000


	//----- nvinfo : EIATTR_COOP_GROUP_MASK_REGIDS
	.align		4
        /*005c*/ 	.byte	0x04, 0x29
        /*005e*/ 	.short	(.L_728 - .L_727)


	//   ....[0]....
.L_727:
        /*0060*/ 	.word	0xffffffff


	//----- nvinfo : EIATTR_COOP_GROUP_INSTR_OFFSETS
	.align		4
.L_728:
        /*0064*/ 	.byte	0x04, 0x28
        /*0066*/ 	.short	(.L_730 - .L_729)


	//   ....[0]....
.L_729:
        /*0068*/ 	.word	0x00000060


	//----- nvinfo : EIATTR_EXIT_INSTR_OFFSETS
	.align		4
.L_730:
        /*006c*/ 	.byte	0x04, 0x1c
        /*006e*/ 	.short	(.L_732 - .L_731)


	//   ....[0]....
.L_731:
        /*0070*/ 	.word	0x000009d0


	//   ....[1]....
        /*0074*/ 	.word	0x000067a0


	//   ....[2]....
        /*0078*/ 	.word	0x000070f0


	//----- nvinfo : EIATTR_MAX_THREADS
	.align		4
.L_732:
        /*007c*/ 	.byte	0x04, 0x05
        /*007e*/ 	.short	(.L_734 - .L_733)
.L_733:
        /*0080*/ 	.word	0x00000100
        /*0084*/ 	.word	0x00000001
        /*0088*/ 	.word	0x00000001
.L_734:


//--------------------- .nv.info._ZN7cutlass13device_kernelIN5flash32FlashAttnBwdPostprocessConvertdQIN4cute5tupleIJNS3_1CILi96EEENS5_ILi128EEEEEENS_6half_tEfNS_4arch4Sm80ELi256ENS3_8TiledMMAINS3_8MMA_AtomIJNS3_28SM80_16x8x16_F32F16F16F32_TNEEEENS3_6LayoutINS4_IJNS5_ILi2EEENS5_ILi4EEENS5_ILi1EEEEEENS4_IJSJ_SH_NS5_ILi0EEEEEEEENS4_IJNS5_ILi32EEENS5_ILi64EEENS5_ILi16EEEEEEEELb0EEEEEvNT_6ParamsE --------------------------
	.section	.nv.info._ZN7cutlass13device_kernelIN5flash32FlashAttnBwdPostprocessConvertdQIN4cute5tupleIJNS3_1CILi96EEENS5_ILi128EEEEEENS_6half_tEfNS_4arch4Sm80ELi256ENS3_8TiledMMAINS3_8MMA_AtomIJNS3_28SM80_16x8x16_F32F16F16F32_TNEEEENS3_6LayoutINS4_IJNS5_ILi2EEENS5_ILi4EEENS5_ILi1EEEEEENS4_IJSJ_SH_NS5_ILi0EEEEEEEENS4_IJNS5_ILi32EEENS5_ILi64EEENS5_ILi16EEEEEEEELb0EEEEEvNT_6ParamsE,"",@"SHT_CUDA_INFO"
	.sectionflags	@""
	.align	4


	//----- nvinfo : EIATTR_CUDA_API_VERSION
	.align		4
        /*0000*/ 	.byte	0x04, 0x37
        /*0002*/ 	.short	(.L_736 - .L_735)
.L_735:
        /*0004*/ 	.word	0x00000082


	//----- nvinfo : EIATTR_SW2861232_WAR
	.align		4
.L_736:
        /*0008*/ 	.byte	0x01, 0x35
	.zero		2


	//----- nvinfo : EIATTR_PARAM_CBANK
	.align		4
        /*000c*/ 	.byte	0x04, 0x0a
        /*000e*/ 	.short	(.L_738 - .L_737)
	.align		4
.L_737:
        /*0010*/ 	.word	index@(.nv.constant0._ZN7cutlass13device_kernelIN5flash32FlashAttnBwdPostprocessConvertdQIN4cute5tupleIJNS3_1CILi96EEENS5_ILi128EEEEEENS_6half_tEfNS_4arch4Sm80ELi256ENS3_8TiledMMAINS3_8MMA_AtomIJNS3_28SM80_16x8x16_F32F16F16F32_TNEEEENS3_6LayoutINS4_IJNS5_ILi2EEENS5_ILi4EEENS5_ILi1EEEEEENS4_IJSJ_SH_NS5_ILi0EEEEEEEENS4_IJNS5_ILi32EEENS5_ILi64EEENS5_ILi16EEEEEEEELb0EEEEEvNT_6ParamsE)
        /*0014*/ 	.short	0x0160
        /*0016*/ 	.short	0x0070


	//----- nvinfo : EIATTR_CBANK_PARAM_SIZE
	.align		4
.L_738:
        /*0018*/ 	.byte	0x03, 0x19
        /*001a*/ 	.short	0x0070


	//----- nvinfo : EIATTR_KPARAM_INFO
	.align		4
        /*001c*/ 	.byte	0x04, 0x17
        /*001e*/ 	.short	(.L_740 - .L_739)
.L_739:
        /*0020*/ 	.word	0x00000000
        /*0024*/ 	.short	0x0000
        /*0026*/ 	.short	0x0000
        /*0028*/ 	.byte	0x00, 0xf0, 0xc1, 0x01


	//----- nvinfo : EIATTR_MAXREG_COUNT
	.align		4
.L_740:
        /*002c*/ 	.byte	0x03, 0x1b
        /*002e*/ 	.short	0x0080


	//----- nvinfo : EIATTR_NUM_BARRIERS
	.align		4
        /*0030*/ 	.byte	0x02, 0x4c
        /*0032*/ 	.byte	0x01
	.zero		1


	//----- nvinfo : EIATTR_MERCURY_ISA_VERSION
	.align		4
        /*0034*/ 	.byte	0x03, 0x5f
        /*0036*/ 	.short	0x0000


	//----- nvinfo : EIATTR_EXIT_INSTR_OFFSETS
	.align		4
        /*0038*/ 	.byte	0x04, 0x1c
        /*003a*/ 	.short	(.L_742 - .L_741)


	//   ....[0]....
.L_741:
        /*003c*/ 	.word	0x00000180


	//   ....[1]....
        /*0040*/ 	.word	0x00001800


	//   ....[2]....
        /*0044*/ 	.word	0x000018b0


	//----- nvinfo : EIATTR_CTAIDZ_USED
	.align		4
.L_742:
        /*0048*/ 	.byte	0x01, 0x04
	.zero		2


	//----- nvinfo : EIATTR_MAX_THREADS
	.align		4
        /*004c*/ 	.byte	0x04, 0x05
        /*004e*/ 	.short	(.L_744 - .L_743)
.L_743:
        /*0050*/ 	.word	0x00000100
        /*0054*/ 	.word	0x00000001
        /*0058*/ 	.word	0x00000001


	//----- nvinfo : EIATTR_CRS_STACK_SIZE
	.align		4
.L_744:
        /*005c*/ 	.byte	0x04, 0x1e
        /*005e*/ 	.short	(.L_746 - .L_745)
.L_745:
        /*0060*/ 	.word	0x00000000
.L_746:


//--------------------- .nv.info._ZN7cutlass13device_kernelIN5flash19enable_sm80_to_sm89INS1_16FlashAttnBwdSm80INS1_25CollectiveMainloopBwdSm80ILi2ELi1EN4cute5tupleIJNS5_1CILi64EEENS7_ILi96EEENS7_ILi128EEEEEENS_6half_tEfNS_4arch4Sm80ELb1ELb0ELb1ELb1ELb1ELb0ELb0ELb0ELi2ELi2ELi2ELi2ELb1EEENS1_24CollectiveEpilogueBwdGQAISB_fSE_Li256ELb1ELb1EEENS1_25SingleTileBwdLPTSchedulerILb1ELi96ELb1EEEEEEEEEvNT_6ParamsE --------------------------
	.section	.nv.info._ZN7cutlass13device_kernelIN5flash19enable_sm80_to_sm89INS1_16FlashAttnBwdSm80INS1_25CollectiveMainloopBwdSm80ILi2ELi1EN4cute5tupleIJNS5_1CILi64EEENS7_ILi96EEENS7_ILi128EEEEEENS_6half_tEfNS_4arch4Sm80ELb1ELb0ELb1ELb1ELb1ELb0ELb0ELb0ELi2ELi2ELi2ELi2ELb1EEENS1_24CollectiveEpilogueBwdGQAISB_fSE_Li256ELb1ELb1EEENS1_25SingleTileBwdLPTSchedulerILb1ELi96ELb1EEEEEEEEEvNT_6ParamsE,"",@"SHT_CUDA_INFO"
	.sectionflags	@""
	.align	4


	//----- nvinfo : EIATTR_CUDA_API_VERSION
	.align		4
        /*0000*/ 	.byte	0x04, 0x37
        /*0002*/ 	.short	(.L_748 - .L_747)
.L_747:
        /*0004*/ 	.word	0x00000082


	//----- nvinfo : EIATTR_SW2861232_WAR
	.align		4
.L_748:
        /*0008*/ 	.byte	0x01, 0x35
	.zero		2


	//----- nvinfo : EIATTR_PARAM_CBANK
	.align		4
        /*000c*/ 	.byte	0x04, 0x0a
        /*000e*/ 	.short	(.L_750 - .L_749)
	.align		4
.L_749:
        /*0010*/ 	.word	index@(.nv.constant0._ZN7cutlass13device_kernelIN5flash19enable_sm80_to_sm89INS1_16FlashAttnBwdSm80INS1_25CollectiveMainloopBwdSm80ILi2ELi1EN4cute5tupleIJNS5_1CILi64EEENS7_ILi96EEENS7_ILi128EEEEEENS_6half_tEfNS_4arch4Sm80ELb1ELb0ELb1ELb1ELb1ELb0ELb0ELb0ELi2ELi2ELi2ELi2ELb1EEENS1_24CollectiveEpilogueBwdGQAISB_fSE_Li256ELb1ELb1EEENS1_25SingleTileBwdLPTSchedulerILb1ELi96ELb1EEEEEEEEEvNT_6ParamsE)
        /*0014*/ 	.short	0x0160
        /*0016*/ 	.short	0x0290


	//----- nvinfo : EIATTR_CBANK_PARAM_SIZE
	.align		4
.L_750:
        /*0018*/ 	.byte	0x03, 0x19
        /*001a*/ 	.short	0x0290


	//----- nvinfo : EIATTR_KPARAM_INFO
	.align		4
        /*001c*/ 	.byte	0x04, 0x17
        /*001e*/ 	.short	(.L_752 - .L_751)
.L_751:
        /*0020*/ 	.word	0x00000000
        /*0024*/ 	.short	0x0000
        /*0026*/ 	.short	0x0000
        /*0028*/ 	.byte	0x00, 0xf0, 0x41, 0x0a


	//----- nvinfo : EIATTR_MAXREG_COUNT
	.align		4
.L_752:
        /*002c*/ 	.byte	0x03, 0x1b
        /*002e*/ 	.short	0x00ff


	//----- nvinfo : EIATTR_NUM_BARRIERS
	.align		4
        /*0030*/ 	.byte	0x02, 0x4c
        /*0032*/ 	.byte	0x02
	.zero		1


	//----- nvinfo : EIATTR_ANNOTATIONS
	.align		4
        /*0034*/ 	.byte	0x04, 0x55
        /*0036*/ 	.short	(.L_754 - .L_753)


	//   ....[0]....
.L_753:
        /*0038*/ 	.word	0x00000001
        /*003c*/ 	.byte	0xc0, 0x23, 0x00, 0x00, 0x01, 0x00, 0x00, 0x00, 0x50, 0x2a, 0x00, 0x00, 0x01, 0x00, 0x00, 0x00
        /*004c*/ 	.byte	0xc0, 0x3c, 0x00, 0x00, 0x01, 0x00, 0x00, 0x00, 0xb0, 0x58, 0x00, 0x00


	//----- nvinfo : EIATTR_MERCURY_ISA_VERSION
	.align		4
.L_754:
        /*0058*/ 	.byte	0x03, 0x5f
        /*005a*/ 	.short	0x0000


	//----- nvinfo : EIATTR_COOP_GROUP_MASK_REGIDS
	.align		4
        /*005c*/ 	.byte	0x04, 0x29
        /*005e*/ 	.short	(.L_756 - .L_755)


	//   ....[0]....
.L_755:
        /*0060*/ 	.word	0xffffffff


	//   ....[1]....
        /*0064*/ 	.word	0xffffffff


	//   ....[2]....
        /*0068*/ 	.word	0xffffffff


	//   ....[3]....
        /*006c*/ 	.word	0xffffffff


	//   ....[4]....
        /*0070*/ 	.word	0xffffffff


	//   ....[5]....
        /*0074*/ 	.word	0xffffffff


	//   ....[6]....
        /*0078*/ 	.word	0xffffffff


	//   ....[7]....
        /*007c*/ 	.word	0xffffffff


	//   ....[8]....
        /*0080*/ 	.word	0xffffffff


	//----- nvinfo : EIATTR_COOP_GROUP_INSTR_OFFSETS
	.align		4
.L_756:
        /*0084*/ 	.byte	0x04, 0x28
        /*0086*/ 	.short	(.L_758 - .L_757)


	//   ....[0]....
.L_757:
        /*0088*/ 	.word	0x00000060


	//   ....[1]....
        /*008c*/ 	.word	0x00006da0


	//   ....[2]....
        /*0090*/ 	.word	0x00006dd0


	//   ....[3]....
        /*0094*/ 	.word	0x00007230


	//   ....[4]....
        /*0098*/ 	.word	0x00007240


	//   ....[5]....
        /*009c*/ 	.word	0x00007400


	//   ....[6]....
        /*00a0*/ 	.word	0x000074e0


	//   ....[7]....
        /*00a4*/ 	.word	0x00007810


	//   ....[8]....
        /*00a8*/ 	.word	0x00007820


	//----- nvinfo : EIATTR_EXIT_INSTR_OFFSETS
	.align		4
.L_758:
        /*00ac*/ 	.byte	0x04, 0x1c
        /*00ae*/ 	.short	(.L_760 - .L_759)


	//   ....[0]....
.L_759:
        /*00b0*/ 	.word	0x000009d0


	//   ....[1]....
        /*00b4*/ 	.word	0x000069d0


	//   ....[2]....
        /*00b8*/ 	.word	0x00007830


	//   ....[3]....
        /*00bc*/ 	.word	0x000078d0


	//----- nvinfo : EIATTR_MAX_THREADS
	.align		4
.L_760:
        /*00c0*/ 	.byte	0x04, 0x05
        /*00c2*/ 	.short	(.L_762 - .L_761)
.L_761:
        /*00c4*/ 	.word	0x00000100
        /*00c8*/ 	.word	0x00000001
        /*00cc*/ 	.word	0x00000001


	//----- nvinfo : EIATTR_CRS_STACK_SIZE
	.align		4
.L_762:
        /*00d0*/ 	.byte	0x04, 0x1e
        /*00d2*/ 	.short	(.L_764 - .L_763)
.L_763:
        /*00d4*/ 	.word	0x00000000
.L_764:


//--------------------- .nv.info._ZN7cutlass13device_kernelIN5flash19enable_sm80_to_sm89INS1_16FlashAttnBwdSm80INS1_25CollectiveMainloopBwdSm80ILi2ELi2EN4cute5tupleIJNS5_1CILi64EEENS7_ILi128EEES9_EEENS_6half_tEfNS_4arch4Sm80ELb0ELb0ELb1ELb0ELb0ELb0ELb0ELb0ELi2ELi2ELi2ELi2ELb0EEENS1_21CollectiveEpilogueBwdISA_SB_SD_Li256ELb0ELb0ELi4EEENS1_19SingleTileSchedulerILb0ELb0ELb0ELi128EEEEEEEEEvNT_6ParamsE --------------------------
	.section	.nv.info._ZN7cutlass13device_kernelIN5flash19enable_sm80_to_sm89INS1_16FlashAttnBwdSm80INS1_25CollectiveMainloopBwdSm80ILi2ELi2EN4cute5tupleIJNS5_1CILi64EEENS7_ILi128EEES9_EEENS_6half_tEfNS_4arch4Sm80ELb0ELb0ELb1ELb0ELb0ELb0ELb0ELb0ELi2ELi2ELi2ELi2ELb0EEENS1_21CollectiveEpilogueBwdISA_SB_SD_Li256ELb0ELb0ELi4EEENS1_19SingleTileSchedulerILb0ELb0ELb0ELi128EEEEEEEEEvNT_6ParamsE,"",@"SHT_CUDA_INFO"
	.sectionflags	@""
	.align	4


	//----- nvinfo : EIATTR_CUDA_API_VERSION
	.align		4
        /*0000*/ 	.byte	0x04, 0x37
        /*0002*/ 	.short	(.L_766 - .L_765)
.L_765:
        /*0004*/ 	.word	0x00000082


	//----- nvinfo : EIATTR_SW2861232_WAR
	.align		4
.L_766:
        /*0008*/ 	.byte	0x01, 0x35
	.zero		2


	//----- nvinfo : EIATTR_PARAM_CBANK
	.align		4
        /*000c*/ 	.byte	0x04, 0x0a
        /*000e*/ 	.short	(.L_768 - .L_767)
	.align		4
.L_767:
        /*0010*/ 	.word	index@(.nv.constant0._ZN7cutlass13device_kernelIN5flash19enable_sm80_to_sm89INS1_16FlashAttnBwdSm80INS1_25CollectiveMainloopBwdSm80ILi2ELi2EN4cute5tupleIJNS5_1CILi64EEENS7_ILi128EEES9_EEENS_6half_tEfNS_4arch4Sm80ELb0ELb0ELb1ELb0ELb0ELb0ELb0ELb0ELi2ELi2ELi2ELi2ELb0EEENS1_21CollectiveEpilogueBwdISA_SB_SD_Li256ELb0ELb0ELi4EEENS1_19SingleTileSchedulerILb0ELb0ELb0ELi128EEEEEEEEEvNT_6ParamsE)
        /*0014*/ 	.short	0x0160
        /*0016*/ 	.short	0x0270


	//----- nvinfo : EIATTR_CBANK_PARAM_SIZE
	.align		4
.L_768:
        /*0018*/ 	.byte	0x03, 0x19
        /*001a*/ 	.short	0x0270


	//----- nvinfo : EIATTR_KPARAM_INFO
	.align		4
        /*001c*/ 	.byte	0x04, 0x17
        /*001e*/ 	.short	(.L_770 - .L_769)
.L_769:
        /*0020*/ 	.word	0x00000000
        /*0024*/ 	.short	0x0000
        /*0026*/ 	.short	0x0000
        /*0028*/ 	.byte	0x00, 0xf0, 0xc1, 0x09


	//----- nvinfo : EIATTR_MAXREG_COUNT
	.align		4
.L_770:
        /*002c*/ 	.byte	0x03, 0x1b
        /*002e*/ 	.short	0x00ff


	//----- nvinfo : EIATTR_NUM_BARRIERS
	.align		4
        /*0030*/ 	.byte	0x02, 0x4c
        /*0032*/ 	.byte	0x02
	.zero		1


	//----- nvinfo : EIATTR_ANNOTATIONS
	.align		4
        /*0034*/ 	.byte	0x04, 0x55
        /*0036*/ 	.short	(.L_772 - .L_771)


	//   ....[0]....
.L_771:
        /*0038*/ 	.word	0x00000001
        /*003c*/ 	.byte	0x50, 0x2e, 0x00, 0x00, 0x01, 0x00, 0x00, 0x00, 0x40, 0x2f, 0x00, 0x00, 0x01, 0x00, 0x00, 0x00
        /*004c*/ 	.byte	0xb0, 0x2f, 0x00, 0x00, 0x01, 0x00, 0x00, 0x00, 0x10, 0x33, 0x00, 0x00, 0x01, 0x00, 0x00, 0x00
        /*005c*/ 	.byte	0xf0, 0x33, 0x00, 0x00, 0x01, 0x00, 0x00, 0x00, 0x30, 0x37, 0x00, 0x00, 0x01, 0x00, 0x00, 0x00
        /*006c*/ 	.byte	0x20, 0x38, 0x00, 0x00, 0x01, 0x00, 0x00, 0x00, 0x20, 0x49, 0x00, 0x00


	//----- nvinfo : EIATTR_MERCURY_ISA_VERSION
	.align		4
.L_772:
        /*0078*/ 	.byte	0x03, 0x5f
        /*007a*/ 	.short	0x0000


	//----- nvinfo : EIATTR_EXIT_INSTR_OFFSETS
	.align		4
        /*007c*/ 	.byte	0x04, 0x1c
        /*007e*/ 	.short	(.L_774 - .L_773)


	//   ....[0]....
.L_773:
        /*0080*/ 	.word	0x00000040


	//   ....[1]....
        /*0084*/ 	.word	0x000086f0


	//   ....[2]....
        /*0088*/ 	.word	0x000087b0


	//----- nvinfo : EIATTR_CTAIDZ_USED
	.align		4
.L_774:
        /*008c*/ 	.byte	0x01, 0x04
	.zero		2


	//----- nvinfo : EIATTR_MAX_THREADS
	.align		4
        /*0090*/ 	.byte	0x04, 0x05
        /*0092*/ 	.short	(.L_776 - .L_775)
.L_775:
        /*0094*/ 	.word	0x00000100
        /*0098*/ 	.word	0x00000001
        /*009c*/ 	.word	0x00000001


	//----- nvinfo : EIATTR_CRS_STACK_SIZE
	.align		4
.L_776:
        /*00a0*/ 	.byte	0x04, 0x1e
        /*00a2*/ 	.short	(.L_778 - .L_777)
.L_777:
        /*00a4*/ 	.word	0x00000000
.L_778:


//--------------------- .nv.info._ZN7cutlass13device_kernelIN5flash19enable_sm80_to_sm89INS1_16FlashAttnBwdSm80INS1_25CollectiveMainloopBwdSm80ILi2ELi2EN4cute5tupleIJNS5_1CILi64EEENS7_ILi128EEES9_EEENS_6half_tEfNS_4arch4Sm80ELb0ELb0ELb1ELb0ELb1ELb0ELb0ELb0ELi2ELi2ELi2ELi2ELb0EEENS1_21CollectiveEpilogueBwdISA_SB_SD_Li256ELb0ELb0ELi4EEENS1_19SingleTileSchedulerILb0ELb0ELb0ELi128EEEEEEEEEvNT_6ParamsE --------------------------
	.section	.nv.info._ZN7cutlass13device_kernelIN5flash19enable_sm80_to_sm89INS1_16FlashAttnBwdSm80INS1_25CollectiveMainloopBwdSm80ILi2ELi2EN4cute5tupleIJNS5_1CILi64EEENS7_ILi128EEES9_EEENS_6half_tEfNS_4arch4Sm80ELb0ELb0ELb1ELb0ELb1ELb0ELb0ELb0ELi2ELi2ELi2ELi2ELb0EEENS1_21CollectiveEpilogueBwdISA_SB_SD_Li256ELb0ELb0ELi4EEENS1_19SingleTileSchedulerILb0ELb0ELb0ELi128EEEEEEEEEvNT_6ParamsE,"",@"SHT_CUDA_INFO"
	.sectionflags	@""
	.align	4


	//----- nvinfo : EIATTR_CUDA_API_VERSION
	.align		4
        /*0000*/ 	.byte	0x04, 0x37
        /*0002*/ 	.short	(.L_780 - .L_779)
.L_779:
        /*0004*/ 	.word	0x00000082


	//----- nvinfo : EIATTR_SW2861232_WAR
	.align		4
.L_780:
        /*0008*/ 	.byte	0x01, 0x35
	.zero		2


	//----- nvinfo : EIATTR_PARAM_CBANK
	.align		4
        /*000c*/ 	.byte	0x04, 0x0a
        /*000e*/ 	.short	(.L_782 - .L_781)
	.align		4
.L_781:
        /*0010*/ 	.word	index@(.nv.constant0._ZN7cutlass13device_kernelIN5flash19enable_sm80_to_sm89INS1_16FlashAttnBwdSm80INS1_25CollectiveMainloopBwdSm80ILi2ELi2EN4cute5tupleIJNS5_1CILi64EEENS7_ILi128EEES9_EEENS_6half_tEfNS_4arch4Sm80ELb0ELb0ELb1ELb0ELb1ELb0ELb0ELb0ELi2ELi2ELi2ELi2ELb0EEENS1_21CollectiveEpilogueBwdISA_SB_SD_Li256ELb0ELb0ELi4EEENS1_19SingleTileSchedulerILb0ELb0ELb0ELi128EEEEEEEEEvNT_6ParamsE)
        /*0014*/ 	.short	0x0160
        /*0016*/ 	.short	0x0270


	//----- nvinfo : EIATTR_CBANK_PARAM_SIZE
	.align		4
.L_782:
        /*0018*/ 	.byte	0x03, 0x19
        /*001a*/ 	.short	0x0270


	//----- nvinfo : EIATTR_KPARAM_INFO
	.align		4
        /*001c*/ 	.byte	0x04, 0x17
        /*001e*/ 	.short	(.L_784 - .L_783)
.L_783:
        /*0020*/ 	.word	0x00000000
        /*0024*/ 	.short	0x0000
        /*0026*/ 	.short	0x0000
        /*0028*/ 	.byte	0x00, 0xf0, 0xc1, 0x09


	//----- nvinfo : EIATTR_MAXREG_COUNT
	.align		4
.L_784:
        /*002c*/ 	.byte	0x03, 0x1b
        /*002e*/ 	.short	0x00ff


	//----- nvinfo : EIATTR_NUM_BARRIERS
	.align		4
        /*0030*/ 	.byte	0x02, 0x4c
        /*0032*/ 	.byte	0x02
	.zero		1


	//----- nvinfo : EIATTR_ANNOTATIONS
	.align		4
        /*0034*/ 	.byte	0x04, 0x55
        /*0036*/ 	.short	(.L_786 - .L_785)


	//   ....[0]....
.L_785:
        /*0038*/ 	.word	0x00000001
        /*003c*/ 	.byte	0x50, 0x2e, 0x00, 0x00, 0x01, 0x00, 0x00, 0x00, 0x40, 0x2f, 0x00, 0x00, 0x01, 0x00, 0x00, 0x00
        /*004c*/ 	.byte	0xb0, 0x2f, 0x00, 0x00, 0x01, 0x00, 0x00, 0x00, 0x10, 0x33, 0x00, 0x00, 0x01, 0x00, 0x00, 0x00
        /*005c*/ 	.byte	0xf0, 0x33, 0x00, 0x00, 0x01, 0x00, 0x00, 0x00, 0x30, 0x37, 0x00, 0x00, 0x01, 0x00, 0x00, 0x00
        /*006c*/ 	.byte	0x20, 0x38, 0x00, 0x00, 0x01, 0x00, 0x00, 0x00, 0x20, 0x49, 0x00, 0x00


	//----- nvinfo : EIATTR_MERCURY_ISA_VERSION
	.align		4
.L_786:
        /*0078*/ 	.byte	0x03, 0x5f
        /*007a*/ 	.short	0x0000


	//----- nvinfo : EIATTR_EXIT_INSTR_OFFSETS
	.align		4
        /*007c*/ 	.byte	0x04, 0x1c
        /*007e*/ 	.short	(.L_788 - .L_787)


	//   ....[0]....
.L_787:
        /*0080*/ 	.word	0x00000040


	//   ....[1]....
        /*0084*/ 	.word	0x000086f0


	//   ....[2]....
        /*0088*/ 	.word	0x000087b0


	//----- nvinfo : EIATTR_CTAIDZ_USED
	.align		4
.L_788:
        /*008c*/ 	.byte	0x01, 0x04
	.zero		2


	//----- nvinfo : EIATTR_MAX_THREADS
	.align		4
        /*0090*/ 	.byte	0x04, 0x05
        /*0092*/ 	.short	(.L_790 - .L_789)
.L_789:
        /*0094*/ 	.word	0x00000100
        /*0098*/ 	.word	0x00000001
        /*009c*/ 	.word	0x00000001


	//----- nvinfo : EIATTR_CRS_STACK_SIZE
	.align		4
.L_790:
        /*00a0*/ 	.byte	0x04, 0x1e
        /*00a2*/ 	.short	(.L_792 - .L_791)
.L_791:
        /*00a4*/ 	.word	0x00000000
.L_792:


//--------------------- .nv.info._ZN7cutlass13device_kernelIN5flash19enable_sm80_to_sm89INS1_16FlashAttnBwdSm80INS1_25CollectiveMainloopBwdSm80ILi2ELi2EN4cute5tupleIJNS5_1CILi64EEENS7_ILi128EEES9_EEENS_6half_tEfNS_4arch4Sm80ELb0ELb0ELb1ELb0ELb0ELb0ELb0ELb0ELi2ELi2ELi2ELi2ELb0EEENS1_24CollectiveEpilogueBwdGQAISA_fSD_Li256ELb0ELb0EEENS1_19SingleTileSchedulerILb0ELb0ELb0ELi128EEEEEEEEEvNT_6ParamsE --------------------------
	.section	.nv.info._ZN7cutlass13device_kernelIN5flash19enable_sm80_to_sm89INS1_16FlashAttnBwdSm80INS1_25CollectiveMainloopBwdSm80ILi2ELi2EN4cute5tupleIJNS5_1CILi64EEENS7_ILi128EEES9_EEENS_6half_tEfNS_4arch4Sm80ELb0ELb0ELb1ELb0ELb0ELb0ELb0ELb0ELi2ELi2ELi2ELi2ELb0EEENS1_24CollectiveEpilogueBwdGQAISA_fSD_Li256ELb0ELb0EEENS1_19SingleTileSchedulerILb0ELb0ELb0ELi128EEEEEEEEEvNT_6ParamsE,"",@"SHT_CUDA_INFO"
	.sectionflags	@""
	.align	4


	//----- nvinfo : EIATTR_CUDA_API_VERSION
	.align		4
        /*0000*/ 	.byte	0x04, 0x37
        /*0002*/ 	.short	(.L_794 - .L_793)
.L_793:
        /*0004*/ 	.word	0x00000082


	//----- nvinfo : EIATTR_SW2861232_WAR
	.align		4
.L_794:
        /*0008*/ 	.byte	0x01, 0x35
	.zero		2


	//----- nvinfo : EIATTR_PARAM_CBANK
	.align		4
        /*000c*/ 	.byte	0x04, 0x0a
        /*000e*/ 	.short	(.L_796 - .L_795)
	.align		4
.L_795:
        /*0010*/ 	.word	index@(.nv.constant0._ZN7cutlass13device_kernelIN5flash19enable_sm80_to_sm89INS1_16FlashAttnBwdSm80INS1_25CollectiveMainloopBwdSm80ILi2ELi2EN4cute5tupleIJNS5_1CILi64EEENS7_ILi128EEES9_EEENS_6half_tEfNS_4arch4Sm80ELb0ELb0ELb1ELb0ELb0ELb0ELb0ELb0ELi2ELi2ELi2ELi2ELb0EEENS1_24CollectiveEpilogueBwdGQAISA_fSD_Li256ELb0ELb0EEENS1_19SingleTileSchedulerILb0ELb0ELb0ELi128EEEEEEEEEvNT_6ParamsE)
        /*0014*/ 	.short	0x0160
        /*0016*/ 	.short	0x0278


	//----- nvinfo : EIATTR_CBANK_PARAM_SIZE
	.align		4
.L_796:
        /*0018*/ 	.byte	0x03, 0x19
        /*001a*/ 	.short	0x0278


	//----- nvinfo : EIATTR_KPARAM_INFO
	.align		4
        /*001c*/ 	.byte	0x04, 0x17
        /*001e*/ 	.short	(.L_798 - .L_797)
.L_797:
        /*0020*/ 	.word	0x00000000
        /*0024*/ 	.short	0x0000
        /*0026*/ 	.short	0x0000
        /*0028*/ 	.byte	0x00, 0xf0, 0xe1, 0x09


	//----- nvinfo : EIATTR_MAXREG_COUNT
	.align		4
.L_798:
        /*002c*/ 	.byte	0x03, 0x1b
        /*002e*/ 	.short	0x00ff


	//----- nvinfo : EIATTR_NUM_BARRIERS
	.align		4
        /*0030*/ 	.byte	0x02, 0x4c
        /*0032*/ 	.byte	0x02
	.zero		1


	//----- nvinfo : EIATTR_ANNOTATIONS
	.align		4
        /*0034*/ 	.byte	0x04, 0x55
        /*0036*/ 	.short	(.L_800 - .L_799)


	//   ....[0]....
.L_799:
        /*0038*/ 	.word	0x00000001
        /*003c*/ 	.byte	0xb0, 0x2e, 0x00, 0x00, 0x01, 0x00, 0x00, 0x00, 0x20, 0x33, 0x00, 0x00, 0x01, 0x00, 0x00, 0x00
        /*004c*/ 	.byte	0x30, 0x34, 0x00, 0x00, 0x01, 0x00, 0x00, 0x00, 0xd0, 0x42, 0x00, 0x00


	//----- nvinfo : EIATTR_MERCURY_ISA_VERSION
	.align		4
.L_800:
        /*0058*/ 	.byte	0x03, 0x5f
        /*005a*/ 	.short	0x0000


	//----- nvinfo : EIATTR_EXIT_INSTR_OFFSETS
	.align		4
        /*005c*/ 	.byte	0x04, 0x1c
        /*005e*/ 	.short	(.L_802 - .L_801)


	//   ....[0]....
.L_801:
        /*0060*/ 	.word	0x00000040


	//   ....[1]....
        /*0064*/ 	.word	0x000074f0


	//----- nvinfo : EIATTR_CTAIDZ_USED
	.align		4
.L_802:
        /*0068*/ 	.byte	0x01, 0x04
	.zero		2


	//----- nvinfo : EIATTR_MAX_THREADS
	.align		4
        /*006c*/ 	.byte	0x04, 0x05
        /*006e*/ 	.short	(.L_804 - .L_803)
.L_803:
        /*0070*/ 	.word	0x00000100
        /*0074*/ 	.word	0x00000001
        /*0078*/ 	.word	0x00000001


	//----- nvinfo : EIATTR_CRS_STACK_SIZE
	.align		4
.L_804:
        /*007c*/ 	.byte	0x04, 0x1e
        /*007e*/ 	.short	(.L_806 - .L_805)
.L_805:
        /*0080*/ 	.word	0x00000000
.L_806:


//--------------------- .nv.info._ZN7cutlass13device_kernelIN5flash19enable_sm80_to_sm89INS1_16FlashAttnBwdSm80INS1_25CollectiveMainloopBwdSm80ILi2ELi2EN4cute5tupleIJNS5_1CILi64EEENS7_ILi128EEES9_EEENS_6half_tEfNS_4arch4Sm80ELb0ELb0ELb1ELb0ELb1ELb0ELb0ELb0ELi2ELi2ELi2ELi2ELb0EEENS1_24CollectiveEpilogueBwdGQAISA_fSD_Li256ELb0ELb1EEENS1_19SingleTileSchedulerILb0ELb0ELb0ELi128EEEEEEEEEvNT_6ParamsE --------------------------
	.section	.nv.info._ZN7cutlass13device_kernelIN5flash19enable_sm80_to_sm89INS1_16FlashAttnBwdSm80INS1_25CollectiveMainloopBwdSm80ILi2ELi2EN4cute5tupleIJNS5_1CILi64EEENS7_ILi128EEES9_EEENS_6half_tEfNS_4arch4Sm80ELb0ELb0ELb1ELb0ELb1ELb0ELb0ELb0ELi2ELi2ELi2ELi2ELb0EEENS1_24CollectiveEpilogueBwdGQAISA_fSD_Li256ELb0ELb1EEENS1_19SingleTileSchedulerILb0ELb0ELb0ELi128EEEEEEEEEvNT_6ParamsE,"",@"SHT_CUDA_INFO"
	.sectionflags	@""
	.align	4


	//----- nvinfo : EIATTR_CUDA_API_VERSION
	.align		4
        /*0000*/ 	.byte	0x04, 0x37
        /*0002*/ 	.short	(.L_808 - .L_807)
.L_807:
        /*0004*/ 	.word	0x00000082


	//----- nvinfo : EIATTR_SW2861232_WAR
	.align		4
.L_808:
        /*0008*/ 	.byte	0x01, 0x35
	.zero		2


	//----- nvinfo : EIATTR_PARAM_CBANK
	.align		4
        /*000c*/ 	.byte	0x04, 0x0a
        /*000e*/ 	.short	(.L_810 - .L_809)
	.align		4
.L_809:
        /*0010*/ 	.word	index@(.nv.constant0._ZN7cutlass13device_kernelIN5flash19enable_sm80_to_sm89INS1_16FlashAttnBwdSm80INS1_25CollectiveMainloopBwdSm80ILi2ELi2EN4cute5tupleIJNS5_1CILi64EEENS7_ILi128EEES9_EEENS_6half_tEfNS_4arch4Sm80ELb0ELb0ELb1ELb0ELb1ELb0ELb0ELb0ELi2ELi2ELi2ELi2ELb0EEENS1_24CollectiveEpilogueBwdGQAISA_fSD_Li256ELb0ELb1EEENS1_19SingleTileSchedulerILb0ELb0ELb0ELi128EEEEEEEEEvNT_6ParamsE)
        /*0014*/ 	.short	0x0160
        /*0016*/ 	.short	0x0278


	//----- nvinfo : EIATTR_CBANK_PARAM_SIZE
	.align		4
.L_810:
        /*0018*/ 	.byte	0x03, 0x19
        /*001a*/ 	.short	0x0278


	//----- nvinfo : EIATTR_KPARAM_INFO
	.align		4
        /*001c*/ 	.byte	0x04, 0x17
        /*001e*/ 	.short	(.L_812 - .L_811)
.L_811:
        /*0020*/ 	.word	0x00000000
        /*0024*/ 	.short	0x0000
        /*0026*/ 	.short	0x0000
        /*0028*/ 	.byte	0x00, 0xf0, 0xe1, 0x09


	//----- nvinfo : EIATTR_MAXREG_COUNT
	.align		4
.L_812:
        /*002c*/ 	.byte	0x03, 0x1b
        /*002e*/ 	.short	0x00ff


	//----- nvinfo : EIATTR_NUM_BARRIERS
	.align		4
        /*0030*/ 	.byte	0x02, 0x4c
        /*0032*/ 	.byte	0x02
	.zero		1


	//----- nvinfo : EIATTR_ANNOTATIONS
	.align		4
        /*0034*/ 	.byte	0x04, 0x55
        /*0036*/ 	.short	(.L_814 - .L_813)


	//   ....[0]....
.L_813:
        /*0038*/ 	.word	0x00000001
        /*003c*/ 	.byte	0x90, 0x2d, 0x00, 0x00, 0x01, 0x00, 0x00, 0x00, 0x00, 0x32, 0x00, 0x00, 0x01, 0x00, 0x00, 0x00
        /*004c*/ 	.byte	0x10, 0x33, 0x00, 0x00, 0x01, 0x00, 0x00, 0x00, 0xb0, 0x41, 0x00, 0x00


	//----- nvinfo : EIATTR_MERCURY_ISA_VERSION
	.align		4
.L_814:
        /*0058*/ 	.byte	0x03, 0x5f
        /*005a*/ 	.short	0x0000


	//----- nvinfo : EIATTR_COOP_GROUP_MASK_REGIDS
	.align		4
        /*005c*/ 	.byte	0x04, 0x29
        /*005e*/ 	.short	(.L_816 - .L_815)


	//   ....[0]....
.L_815:
        /*0060*/ 	.word	0xffffffff


	//   ....[1]....
        /*0064*/ 	.word	0xffffffff


	//   ....[2]....
        /*0068*/ 	.word	0xffffffff


	//   ....[3]....
        /*006c*/ 	.word	0xffffffff


	//   ....[4]....
        /*0070*/ 	.word	0xffffffff


	//   ....[5]....
        /*0074*/ 	.word	0xffffffff


	//   ....[6]....
        /*0078*/ 	.word	0xffffffff


	//   ....[7]....
        /*007c*/ 	.word	0xffffffff


	//----- nvinfo : EIATTR_COOP_GROUP_INSTR_OFFSETS
	.align		4
.L_816:
        /*0080*/ 	.byte	0x04, 0x28
        /*0082*/ 	.short	(.L_818 - .L_817)


	//   ....[0]....
.L_817:
        /*0084*/ 	.word	0x00006b80


	//   ....[1]....
        /*0088*/ 	.word	0x00006bc0


	//   ....[2]....
        /*008c*/ 	.word	0x000070d0


	//   ....[3]....
        /*0090*/ 	.word	0x000070e0


	//   ....[4]....
        /*0094*/ 	.word	0x00007270


	//   ....[5]....
        /*0098*/ 	.word	0x000072c0


	//   ....[6]....
        /*009c*/ 	.word	0x00007780


	//   ....[7]....
        /*00a0*/ 	.word	0x00007790


	//----- nvinfo : EIATTR_EXIT_INSTR_OFFSETS
	.align		4
.L_818:
        /*00a4*/ 	.byte	0x04, 0x1c
        /*00a6*/ 	.short	(.L_820 - .L_819)


	//   ....[0]....
.L_819:
        /*00a8*/ 	.word	0x00000040


	//   ....[1]....
        /*00ac*/ 	.word	0x000077a0


	//   ....[2]....
        /*00b0*/ 	.word	0x00007840


	//----- nvinfo : EIATTR_CTAIDZ_USED
	.align		4
.L_820:
        /*00b4*/ 	.byte	0x01, 0x04
	.zero		2


	//----- nvinfo : EIATTR_MAX_THREADS
	.align		4
        /*00b8*/ 	.byte	0x04, 0x05
        /*00ba*/ 	.short	(.L_822 - .L_821)
.L_821:
        /*00bc*/ 	.word	0x00000100
        /*00c0*/ 	.word	0x00000001
        /*00c4*/ 	.word	0x00000001


	//----- nvinfo : EIATTR_CRS_STACK_SIZE
	.align		4
.L_822:
        /*00c8*/ 	.byte	0x04, 0x1e
        /*00ca*/ 	.short	(.L_824 - .L_823)
.L_823:
        /*00cc*/ 	.word	0x00000000
.L_824:


//--------------------- .nv.info._ZN7cutlass13device_kernelIN5flash19enable_sm80_to_sm89INS1_16FlashAttnBwdSm80INS1_25CollectiveMainloopBwdSm80ILi2ELi2EN4cute5tupleIJNS5_1CILi64EEENS7_ILi128EEES9_EEENS_6half_tEfNS_4arch4Sm80ELb0ELb0ELb1ELb1ELb0ELb0ELb0ELb0ELi2ELi2ELi2ELi2ELb0EEENS1_21CollectiveEpilogueBwdISA_SB_SD_Li256ELb1ELb0ELi4EEENS1_19SingleTileSchedulerILb1ELb0ELb0ELi128EEEEEEEEEvNT_6ParamsE --------------------------
	.section	.nv.info._ZN7cutlass13device_kernelIN5flash19enable_sm80_to_sm89INS1_16FlashAttnBwdSm80INS1_25CollectiveMainloopBwdSm80ILi2ELi2EN4cute5tupleIJNS5_1CILi64EEENS7_ILi128EEES9_EEENS_6half_tEfNS_4arch4Sm80ELb0ELb0ELb1ELb1ELb0ELb0ELb0ELb0ELi2ELi2ELi2ELi2ELb0EEENS1_21CollectiveEpilogueBwdISA_SB_SD_Li256ELb1ELb0ELi4EEENS1_19SingleTileSchedulerILb1ELb0ELb0ELi128EEEEEEEEEvNT_6ParamsE,"",@"SHT_CUDA_INFO"
	.sectionflags	@""
	.align	4


	//----- nvinfo : EIATTR_CUDA_API_VERSION
	.align		4
        /*0000*/ 	.byte	0x04, 0x37
        /*0002*/ 	.short	(.L_826 - .L_825)
.L_825:
        /*0004*/ 	.word	0x00000082


	//----- nvinfo : EIATTR_SW2861232_WAR
	.align		4
.L_826:
        /*0008*/ 	.byte	0x01, 0x35
	.zero		2


	//----- nvinfo : EIATTR_PARAM_CBANK
	.align		4
        /*000c*/ 	.byte	0x04, 0x0a
        /*000e*/ 	.short	(.L_828 - .L_827)
	.align		4
.L_827:
        /*0010*/ 	.word	index@(.nv.constant0._ZN7cutlass13device_kernelIN5flash19enable_sm80_to_sm89INS1_16FlashAttnBwdSm80INS1_25CollectiveMainloopBwdSm80ILi2ELi2EN4cute5tupleIJNS5_1CILi64EEENS7_ILi128EEES9_EEENS_6half_tEfNS_4arch4Sm80ELb0ELb0ELb1ELb1ELb0ELb0ELb0ELb0ELi2ELi2ELi2ELi2ELb0EEENS1_21CollectiveEpilogueBwdISA_SB_SD_Li256ELb1ELb0ELi4EEENS1_19SingleTileSchedulerILb1ELb0ELb0ELi128EEEEEEEEEvNT_6ParamsE)
        /*0014*/ 	.short	0x0160
        /*0016*/ 	.short	0x0270


	//----- nvinfo : EIATTR_CBANK_PARAM_SIZE
	.align		4
.L_828:
        /*0018*/ 	.byte	0x03, 0x19
        /*001a*/ 	.short	0x0270


	//----- nvinfo : EIATTR_KPARAM_INFO
	.align		4
        /*001c*/ 	.byte	0x04, 0x17
        /*001e*/ 	.short	(.L_830 - .L_829)
.L_829:
        /*0020*/ 	.word	0x00000000
        /*0024*/ 	.short	0x0000
        /*0026*/ 	.short	0x0000
        /*0028*/ 	.byte	0x00, 0xf0, 0xc1, 0x09


	//----- nvinfo : EIATTR_MAXREG_COUNT
	.align		4
.L_830:
        /*002c*/ 	.byte	0x03, 0x1b
        /*002e*/ 	.short	0x00ff


	//----- nvinfo : EIATTR_NUM_BARRIERS
	.align		4
        /*0030*/ 	.byte	0x02, 0x4c
        /*0032*/ 	.byte	0x02
	.zero		1


	//----- nvinfo : EIATTR_ANNOTATIONS
	.align		4
        /*0034*/ 	.byte	0x04, 0x55
        /*0036*/ 	.short	(.L_832 - .L_831)


	//   ....[0]....
.L_831:
        /* <DEDUP_REMOVED lines=13> */


	//----- nvinfo : EIATTR_MERCURY_ISA_VERSION
	.align		4
.L_832:
        /*00f0*/ 	.byte	0x03, 0x5f
        /*00f2*/ 	.short	0x0000


	//----- nvinfo : EIATTR_COOP_GROUP_MASK_REGIDS
	.align		4
        /*00f4*/ 	.byte	0x04, 0x29
        /*00f6*/ 	.short	(.L_834 - .L_833)


	//   ....[0]....
.L_833:
        /*00f8*/ 	.word	0xffffffff


	//----- nvinfo : EIATTR_COOP_GROUP_INSTR_OFFSETS
	.align		4
.L_834:
        /*00fc*/ 	.byte	0x04, 0x28
        /*00fe*/ 	.short	(.L_836 - .L_835)


	//   ....[0]....
.L_835:
        /*0100*/ 	.word	0x000000a0


	//----- nvinfo : EIATTR_EXIT_INSTR_OFFSETS
	.align		4
.L_836:
        /*0104*/ 	.byte	0x04, 0x1c
        /*0106*/ 	.short	(.L_838 - .L_837)


	//   ....[0]....
.L_837:
        /*0108*/ 	.word	0x00000340


	//   ....[1]....
        /*010c*/ 	.word	0x00008d20


	//   ....[2]....
        /*0110*/ 	.word	0x00008de0


	//   ....[3]....
        /*0114*/ 	.word	0x0000a030


	//   ....[4]....
        /*0118*/ 	.word	0x0000a0f0


	//----- nvinfo : EIATTR_CTAIDZ_USED
	.align		4
.L_838:
        /*011c*/ 	.byte	0x01, 0x04
	.zero		2


	//----- nvinfo : EIATTR_MAX_THREADS
	.align		4
        /*0120*/ 	.byte	0x04, 0x05
        /*0122*/ 	.short	(.L_840 - .L_839)
.L_839:
        /*0124*/ 	.word	0x00000100
        /*0128*/ 	.word	0x00000001
        /*012c*/ 	.word	0x00000001


	//----- nvinfo : EIATTR_CRS_STACK_SIZE
	.align		4
.L_840:
        /*0130*/ 	.byte	0x04, 0x1e
        /*0132*/ 	.short	(.L_842 - .L_841)
.L_841:
        /*0134*/ 	.word	0x00000000
.L_842:


//--------------------- .nv.info._ZN7cutlass13device_kernelIN5flash19enable_sm80_to_sm89INS1_16FlashAttnBwdSm80INS1_25CollectiveMainloopBwdSm80ILi2ELi2EN4cute5tupleIJNS5_1CILi64EEENS7_ILi128EEES9_EEENS_6half_tEfNS_4arch4Sm80ELb0ELb0ELb1ELb1ELb1ELb0ELb0ELb0ELi2ELi2ELi2ELi2ELb0EEENS1_21CollectiveEpilogueBwdISA_SB_SD_Li256ELb1ELb0ELi4EEENS1_19SingleTileSchedulerILb1ELb0ELb0ELi128EEEEEEEEEvNT_6ParamsE --------------------------
	.section	.nv.info._ZN7cutlass13device_kernelIN5flash19enable_sm80_to_sm89INS1_16FlashAttnBwdSm80INS1_25CollectiveMainloopBwdSm80ILi2ELi2EN4cute5tupleIJNS5_1CILi64EEENS7_ILi128EEES9_EEENS_6half_tEfNS_4arch4Sm80ELb0ELb0ELb1ELb1ELb1ELb0ELb0ELb0ELi2ELi2ELi2ELi2ELb0EEENS1_21CollectiveEpilogueBwdISA_SB_SD_Li256ELb1ELb0ELi4EEENS1_19SingleTileSchedulerILb1ELb0ELb0ELi128EEEEEEEEEvNT_6ParamsE,"",@"SHT_CUDA_INFO"
	.sectionflags	@""
	.align	4


	//----- nvinfo : EIATTR_CUDA_API_VERSION
	.align		4
        /*0000*/ 	.byte	0x04, 0x37
        /*0002*/ 	.short	(.L_844 - .L_843)
.L_843:
        /*0004*/ 	.word	0x00000082


	//----- nvinfo : EIATTR_SW2861232_WAR
	.align		4
.L_844:
        /*0008*/ 	.byte	0x01, 0x35
	.zero		2


	//----- nvinfo : EIATTR_PARAM_CBANK
	.align		4
        /*000c*/ 	.byte	0x04, 0x0a
        /*000e*/ 	.short	(.L_846 - .L_845)
	.align		4
.L_845:
        /*0010*/ 	.word	index@(.nv.constant0._ZN7cutlass13device_kernelIN5flash19enable_sm80_to_sm89INS1_16FlashAttnBwdSm80INS1_25CollectiveMainloopBwdSm80ILi2ELi2EN4cute5tupleIJNS5_1CILi64EEENS7_ILi128EEES9_EEENS_6half_tEfNS_4arch4Sm80ELb0ELb0ELb1ELb1ELb1ELb0ELb0ELb0ELi2ELi2ELi2ELi2ELb0EEENS1_21CollectiveEpilogueBwdISA_SB_SD_Li256ELb1ELb0ELi4EEENS1_19SingleTileSchedulerILb1ELb0ELb0ELi128EEEEEEEEEvNT_6ParamsE)
        /*0014*/ 	.short	0x0160
        /*0016*/ 	.short	0x0270


	//----- nvinfo : EIATTR_CBANK_PARAM_SIZE
	.align		4
.L_846:
        /*0018*/ 	.byte	0x03, 0x19
        /*001a*/ 	.short	0x0270


	//----- nvinfo : EIATTR_KPARAM_INFO
	.align		4
        /*001c*/ 	.byte	0x04, 0x17
        /*001e*/ 	.short	(.L_848 - .L_847)
.L_847:
        /*0020*/ 	.word	0x00000000
        /*0024*/ 	.short	0x0000
        /*0026*/ 	.short	0x0000
        /*0028*/ 	.byte	0x00, 0xf0, 0xc1, 0x09


	//----- nvinfo : EIATTR_MAXREG_COUNT
	.align		4
.L_848:
        /*002c*/ 	.byte	0x03, 0x1b
        /*002e*/ 	.short	0x00ff


	//----- nvinfo : EIATTR_NUM_BARRIERS
	.align		4
        /*0030*/ 	.byte	0x02, 0x4c
        /*0032*/ 	.byte	0x02
	.zero		1


	//----- nvinfo : EIATTR_ANNOTATIONS
	.align		4
        /*0034*/ 	.byte	0x04, 0x55
        /*0036*/ 	.short	(.L_850 - .L_849)


	//   ....[0]....
.L_849:
        /* <DEDUP_REMOVED lines=13> */


	//----- nvinfo : EIATTR_MERCURY_ISA_VERSION
	.align		4
.L_850:
        /*00f0*/ 	.byte	0x03, 0x5f
        /*00f2*/ 	.short	0x0000


	//----- nvinfo : EIATTR_COOP_GROUP_MASK_REGIDS
	.align		4
        /*00f4*/ 	.byte	0x04, 0x29
        /*00f6*/ 	.short	(.L_852 - .L_851)


	//   ....[0]....
.L_851:
        /*00f8*/ 	.word	0xffffffff


	//----- nvinfo : EIATTR_COOP_GROUP_INSTR_OFFSETS
	.align		4
.L_852:
        /*00fc*/ 	.byte	0x04, 0x28
        /*00fe*/ 	.short	(.L_854 - .L_853)


	//   ....[0]....
.L_853:
        /*0100*/ 	.word	0x000000a0


	//----- nvinfo : EIATTR_EXIT_INSTR_OFFSETS
	.align		4
.L_854:
        /*0104*/ 	.byte	0x04, 0x1c
        /*0106*/ 	.short	(.L_856 - .L_855)


	//   ....[0]....
.L_855:
        /*0108*/ 	.word	0x00000340


	//   ....[1]....
        /*010c*/ 	.word	0x00008d20


	//   ....[2]....
        /*0110*/ 	.word	0x00008de0


	//   ....[3]....
        /*0114*/ 	.word	0x0000a030


	//   ....[4]....
        /*0118*/ 	.word	0x0000a0f0


	//----- nvinfo : EIATTR_CTAIDZ_USED
	.align		4
.L_856:
        /*011c*/ 	.byte	0x01, 0x04
	.zero		2


	//----- nvinfo : EIATTR_MAX_THREADS
	.align		4
        /*0120*/ 	.byte	0x04, 0x05
        /*0122*/ 	.short	(.L_858 - .L_857)
.L_857:
        /*0124*/ 	.word	0x00000100
        /*0128*/ 	.word	0x00000001
        /*012c*/ 	.word	0x00000001


	//----- nvinfo : EIATTR_CRS_STACK_SIZE
	.align		4
.L_858:
        /*0130*/ 	.byte	0x04, 0x1e
        /*0132*/ 	.short	(.L_860 - .L_859)
.L_859:
        /*0134*/ 	.word	0x00000000
.L_860:


//--------------------- .nv.info._ZN7cutlass13device_kernelIN5flash19enable_sm80_to_sm89INS1_16FlashAttnBwdSm80INS1_25CollectiveMainloopBwdSm80ILi2ELi2EN4cute5tupleIJNS5_1CILi64EEENS7_ILi128EEES9_EEENS_6half_tEfNS_4arch4Sm80ELb0ELb0ELb1ELb1ELb0ELb0ELb0ELb0ELi2ELi2ELi2ELi2ELb0EEENS1_24CollectiveEpilogueBwdGQAISA_fSD_Li256ELb1ELb0EEENS1_19SingleTileSchedulerILb1ELb0ELb0ELi128EEEEEEEEEvNT_6ParamsE --------------------------
	.section	.nv.info._ZN7cutlass13device_kernelIN5flash19enable_sm80_to_sm89INS1_16FlashAttnBwdSm80INS1_25CollectiveMainloopBwdSm80ILi2ELi2EN4cute5tupleIJNS5_1CILi64EEENS7_ILi128EEES9_EEENS_6half_tEfNS_4arch4Sm80ELb0ELb0ELb1ELb1ELb0ELb0ELb0ELb0ELi2ELi2ELi2ELi2ELb0EEENS1_24CollectiveEpilogueBwdGQAISA_fSD_Li256ELb1ELb0EEENS1_19SingleTileSchedulerILb1ELb0ELb0ELi128EEEEEEEEEvNT_6ParamsE,"",@"SHT_CUDA_INFO"
	.sectionflags	@""
	.align	4


	//----- nvinfo : EIATTR_CUDA_API_VERSION
	.align		4
        /*0000*/ 	.byte	0x04, 0x37
        /*0002*/ 	.short	(.L_862 - .L_861)
.L_861:
        /*0004*/ 	.word	0x00000082


	//----- nvinfo : EIATTR_SW2861232_WAR
	.align		4
.L_862:
        /*0008*/ 	.byte	0x01, 0x35
	.zero		2


	//----- nvinfo : EIATTR_PARAM_CBANK
	.align		4
        /*000c*/ 	.byte	0x04, 0x0a
        /*000e*/ 	.short	(.L_864 - .L_863)
	.align		4
.L_863:
        /*0010*/ 	.word	index@(.nv.constant0._ZN7cutlass13device_kernelIN5flash19enable_sm80_to_sm89INS1_16FlashAttnBwdSm80INS1_25CollectiveMainloopBwdSm80ILi2ELi2EN4cute5tupleIJNS5_1CILi64EEENS7_ILi128EEES9_EEENS_6half_tEfNS_4arch4Sm80ELb0ELb0ELb1ELb1ELb0ELb0ELb0ELb0ELi2ELi2ELi2ELi2ELb0EEENS1_24CollectiveEpilogueBwdGQAISA_fSD_Li256ELb1ELb0EEENS1_19SingleTileSchedulerILb1ELb0ELb0ELi128EEEEEEEEEvNT_6ParamsE)
        /*0014*/ 	.short	0x0160
        /*0016*/ 	.short	0x0278


	//----- nvinfo : EIATTR_CBANK_PARAM_SIZE
	.align		4
.L_864:
        /*0018*/ 	.byte	0x03, 0x19
        /*001a*/ 	.short	0x0278


	//----- nvinfo : EIATTR_KPARAM_INFO
	.align		4
        /*001c*/ 	.byte	0x04, 0x17
        /*001e*/ 	.short	(.L_866 - .L_865)
.L_865:
        /*0020*/ 	.word	0x00000000
        /*0024*/ 	.short	0x0000
        /*0026*/ 	.short	0x0000
        /*0028*/ 	.byte	0x00, 0xf0, 0xe1, 0x09


	//----- nvinfo : EIATTR_MAXREG_COUNT
	.align		4
.L_866:
        /*002c*/ 	.byte	0x03, 0x1b
        /*002e*/ 	.short	0x00ff


	//----- nvinfo : EIATTR_NUM_BARRIERS
	.align		4
        /*0030*/ 	.byte	0x02, 0x4c
        /*0032*/ 	.byte	0x02
	.zero		1


	//----- nvinfo : EIATTR_ANNOTATIONS
	.align		4
        /*0034*/ 	.byte	0x04, 0x55
        /*0036*/ 	.short	(.L_868 - .L_867)


	//   ....[0]....
.L_867:
        /* <DEDUP_REMOVED lines=12> */


	//----- nvinfo : EIATTR_MERCURY_ISA_VERSION
	.align		4
.L_868:
        /*00e8*/ 	.byte	0x03, 0x5f
        /*00ea*/ 	.short	0x0000


	//----- nvinfo : EIATTR_COOP_GROUP_MASK_REGIDS
	.align		4
        /*00ec*/ 	.byte	0x04, 0x29
        /*00ee*/ 	.short	(.L_870 - .L_869)


	//   ....[0]....
.L_869:
        /*00f0*/ 	.word	0xffffffff


	//----- nvinfo : EIATTR_COOP_GROUP_INSTR_OFFSETS
	.align		4
.L_870:
        /*00f4*/ 	.byte	0x04, 0x28
        /*00f6*/ 	.short	(.L_872 - .L_871)


	//   ....[0]....
.L_871:
        /*00f8*/ 	.word	0x000000a0


	//----- nvinfo : EIATTR_EXIT_INSTR_OFFSETS
	.align		4
.L_872:
        /*00fc*/ 	.byte	0x04, 0x1c
        /*00fe*/ 	.short	(.L_874 - .L_873)


	//   ....[0]....
.L_873:
        /*0100*/ 	.word	0x00000340


	//   ....[1]....
        /*0104*/ 	.word	0x00006ea0


	//   ....[2]....
        /*0108*/ 	.word	0x000079e0


	//----- nvinfo : EIATTR_CTAIDZ_USED
	.align		4
.L_874:
        /*010c*/ 	.byte	0x01, 0x04
	.zero		2


	//----- nvinfo : EIATTR_MAX_THREADS
	.align		4
        /*0110*/ 	.byte	0x04, 0x05
        /*0112*/ 	.short	(.L_876 - .L_875)
.L_875:
        /*0114*/ 	.word	0x00000100
        /*0118*/ 	.word	0x00000001
        /*011c*/ 	.word	0x00000001


	//----- nvinfo : EIATTR_CRS_STACK_SIZE
	.align		4
.L_876:
        /*0120*/ 	.byte	0x04, 0x1e
        /*0122*/ 	.short	(.L_878 - .L_877)
.L_877:
        /*0124*/ 	.word	0x00000000
.L_878:


//--------------------- .nv.info._ZN7cutlass13device_kernelIN5flash19enable_sm80_to_sm89INS1_16FlashAttnBwdSm80INS1_25CollectiveMainloopBwdSm80ILi2ELi2EN4cute5tupleIJNS5_1CILi64EEENS7_ILi128EEES9_EEENS_6half_tEfNS_4arch4Sm80ELb0ELb0ELb1ELb1ELb1ELb0ELb0ELb0ELi2ELi2ELi2ELi2ELb0EEENS1_24CollectiveEpilogueBwdGQAISA_fSD_Li256ELb1ELb1EEENS1_19SingleTileSchedulerILb1ELb0ELb0ELi128EEEEEEEEEvNT_6ParamsE --------------------------
	.section	.nv.info._ZN7cutlass13device_kernelIN5flash19enable_sm80_to_sm89INS1_16FlashAttnBwdSm80INS1_25CollectiveMainloopBwdSm80ILi2ELi2EN4cute5tupleIJNS5_1CILi64EEENS7_ILi128EEES9_EEENS_6half_tEfNS_4arch4Sm80ELb0ELb0ELb1ELb1ELb1ELb0ELb0ELb0ELi2ELi2ELi2ELi2ELb0EEENS1_24CollectiveEpilogueBwdGQAISA_fSD_Li256ELb1ELb1EEENS1_19SingleTileSchedulerILb1ELb0ELb0ELi128EEEEEEEEEvNT_6ParamsE,"",@"SHT_CUDA_INFO"
	.sectionflags	@""
	.align	4


	//----- nvinfo : EIATTR_CUDA_API_VERSION
	.align		4
        /*0000*/ 	.byte	0x04, 0x37
        /*0002*/ 	.short	(.L_880 - .L_879)
.L_879:
        /*0004*/ 	.word	0x00000082


	//----- nvinfo : EIATTR_SW2861232_WAR
	.align		4
.L_880:
        /*0008*/ 	.byte	0x01, 0x35
	.zero		2


	//----- nvinfo : EIATTR_PARAM_CBANK
	.align		4
        /*000c*/ 	.byte	0x04, 0x0a
        /*000e*/ 	.short	(.L_882 - .L_881)
	.align		4
.L_881:
        /*0010*/ 	.word	index@(.nv.constant0._ZN7cutlass13device_kernelIN5flash19enable_sm80_to_sm89INS1_16FlashAttnBwdSm80INS1_25CollectiveMainloopBwdSm80ILi2ELi2EN4cute5tupleIJNS5_1CILi64EEENS7_ILi128EEES9_EEENS_6half_tEfNS_4arch4Sm80ELb0ELb0ELb1ELb1ELb1ELb0ELb0ELb0ELi2ELi2ELi2ELi2ELb0EEENS1_24CollectiveEpilogueBwdGQAISA_fSD_Li256ELb1ELb1EEENS1_19SingleTileSchedulerILb1ELb0ELb0ELi128EEEEEEEEEvNT_6ParamsE)
        /*0014*/ 	.short	0x0160
        /*0016*/ 	.short	0x0278


	//----- nvinfo : EIATTR_CBANK_PARAM_SIZE
	.align		4
.L_882:
        /*0018*/ 	.byte	0x03, 0x19
        /*001a*/ 	.short	0x0278


	//----- nvinfo : EIATTR_KPARAM_INFO
	.align		4
        /*001c*/ 	.byte	0x04, 0x17
        /*001e*/ 	.short	(.L_884 - .L_883)
.L_883:
        /*0020*/ 	.word	0x00000000
        /*0024*/ 	.short	0x0000
        /*0026*/ 	.short	0x0000
        /*0028*/ 	.byte	0x00, 0xf0, 0xe1, 0x09


	//----- nvinfo : EIATTR_MAXREG_COUNT
	.align		4
.L_884:
        /*002c*/ 	.byte	0x03, 0x1b
        /*002e*/ 	.short	0x00ff


	//----- nvinfo : EIATTR_NUM_BARRIERS
	.align		4
        /*0030*/ 	.byte	0x02, 0x4c
        /*0032*/ 	.byte	0x02
	.zero		1


	//----- nvinfo : EIATTR_ANNOTATIONS
	.align		4
        /*0034*/ 	.byte	0x04, 0x55
        /*0036*/ 	.short	(.L_886 - .L_885)


	//   ....[0]....
.L_885:
        /* <DEDUP_REMOVED lines=12> */


	//----- nvinfo : EIATTR_MERCURY_ISA_VERSION
	.align		4
.L_886:
        /*00e8*/ 	.byte	0x03, 0x5f
        /*00ea*/ 	.short	0x0000


	//----- nvinfo : EIATTR_COOP_GROUP_MASK_REGIDS
	.align		4
        /*00ec*/ 	.byte	0x04, 0x29
        /*00ee*/ 	.short	(.L_888 - .L_887)


	//   ....[0]....
.L_887:
        /*00f0*/ 	.word	0xffffffff


	//   ....[1]....
        /*00f4*/ 	.word	0xffffffff


	//   ....[2]....
        /*00f8*/ 	.word	0xffffffff


	//   ....[3]....
        /*00fc*/ 	.word	0xffffffff


	//   ....[4]....
        /*0100*/ 	.word	0xffffffff


	//   ....[5]....
        /*0104*/ 	.word	0xffffffff


	//   ....[6]....
        /*0108*/ 	.word	0xffffffff


	//   ....[7]....
        /*010c*/ 	.word	0xffffffff


	//   ....[8]....
        /*0110*/ 	.word	0xffffffff


	//----- nvinfo : EIATTR_COOP_GROUP_INSTR_OFFSETS
	.align		4
.L_888:
        /*0114*/ 	.byte	0x04, 0x28
        /*0116*/ 	.short	(.L_890 - .L_889)


	//   ....[0]....
.L_889:
        /*0118*/ 	.word	0x000000a0


	//   ....[1]....
        /*011c*/ 	.word	0x00007200


	//   ....[2]....
        /*0120*/ 	.word	0x00007240


	//   ....[3]....
        /*0124*/ 	.word	0x00007730


	//   ....[4]....
        /*0128*/ 	.word	0x00007740


	//   ....[5]....
        /*012c*/ 	.word	0x000078d0


	//   ....[6]....
        /*0130*/ 	.word	0x00007920


	//   ....[7]....
        /*0134*/ 	.word	0x00007dd0


	//   ....[8]....
        /*0138*/ 	.word	0x00007de0


	//----- nvinfo : EIATTR_EXIT_INSTR_OFFSETS
	.align		4
.L_890:
        /*013c*/ 	.byte	0x04, 0x1c
        /*013e*/ 	.short	(.L_892 - .L_891)


	//   ....[0]....
.L_891:
        /*0140*/ 	.word	0x00000340


	//   ....[1]....
        /*0144*/ 	.word	0x00006ea0


	//   ....[2]....
        /*0148*/ 	.word	0x00007df0


	//   ....[3]....
        /*014c*/ 	.word	0x00007e90


	//----- nvinfo : EIATTR_CTAIDZ_USED
	.align		4
.L_892:
        /*0150*/ 	.byte	0x01, 0x04
	.zero		2


	//----- nvinfo : EIATTR_MAX_THREADS
	.align		4
        /*0154*/ 	.byte	0x04, 0x05
        /*0156*/ 	.short	(.L_894 - .L_893)
.L_893:
        /*0158*/ 	.word	0x00000100
        /*015c*/ 	.word	0x00000001
        /*0160*/ 	.word	0x00000001


	//----- nvinfo : EIATTR_CRS_STACK_SIZE
	.align		4
.L_894:
        /*0164*/ 	.byte	0x04, 0x1e
        /*0166*/ 	.short	(.L_896 - .L_895)
.L_895:
        /*0168*/ 	.word	0x00000000
.L_896:


//--------------------- .nv.info._ZN7cutlass13device_kernelIN5flash19enable_sm80_to_sm89INS1_16FlashAttnBwdSm80INS1_25CollectiveMainloopBwdSm80ILi2ELi2EN4cute5tupleIJNS5_1CILi64EEENS7_ILi128EEES9_EEENS_6half_tEfNS_4arch4Sm80ELb0ELb1ELb1ELb0ELb0ELb0ELb0ELb0ELi2ELi2ELi2ELi2ELb0EEENS1_21CollectiveEpilogueBwdISA_SB_SD_Li256ELb0ELb0ELi4EEENS1_19SingleTileSchedulerILb0ELb0ELb0ELi128EEEEEEEEEvNT_6ParamsE --------------------------
	.section	.nv.info._ZN7cutlass13device_kernelIN5flash19enable_sm80_to_sm89INS1_16FlashAttnBwdSm80INS1_25CollectiveMainloopBwdSm80ILi2ELi2EN4cute5tupleIJNS5_1CILi64EEENS7_ILi128EEES9_EEENS_6half_tEfNS_4arch4Sm80ELb0ELb1ELb1ELb0ELb0ELb0ELb0ELb0ELi2ELi2ELi2ELi2ELb0EEENS1_21CollectiveEpilogueBwdISA_SB_SD_Li256ELb0ELb0ELi4EEENS1_19SingleTileSchedulerILb0ELb0ELb0ELi128EEEEEEEEEvNT_6ParamsE,"",@"SHT_CUDA_INFO"
	.sectionflags	@""
	.align	4


	//----- nvinfo : EIATTR_CUDA_API_VERSION
	.align		4
        /*0000*/ 	.byte	0x04, 0x37
        /*0002*/ 	.short	(.L_898 - .L_897)
.L_897:
        /*0004*/ 	.word	0x00000082


	//----- nvinfo : EIATTR_SW2861232_WAR
	.align		4
.L_898:
        /*0008*/ 	.byte	0x01, 0x35
	.zero		2


	//----- nvinfo : EIATTR_PARAM_CBANK
	.align		4
        /*000c*/ 	.byte	0x04, 0x0a
        /*000e*/ 	.short	(.L_900 - .L_899)
	.align		4
.L_899:
        /*0010*/ 	.word	index@(.nv.constant0._ZN7cutlass13device_kernelIN5flash19enable_sm80_to_sm89INS1_16FlashAttnBwdSm80INS1_25CollectiveMainloopBwdSm80ILi2ELi2EN4cute5tupleIJNS5_1CILi64EEENS7_ILi128EEES9_EEENS_6half_tEfNS_4arch4Sm80ELb0ELb1ELb1ELb0ELb0ELb0ELb0ELb0ELi2ELi2ELi2ELi2ELb0EEENS1_21CollectiveEpilogueBwdISA_SB_SD_Li256ELb0ELb0ELi4EEENS1_19SingleTileSchedulerILb0ELb0ELb0ELi128EEEEEEEEEvNT_6ParamsE)
        /*0014*/ 	.short	0x0160
        /*0016*/ 	.short	0x0270


	//----- nvinfo : EIATTR_CBANK_PARAM_SIZE
	.align		4
.L_900:
        /*0018*/ 	.byte	0x03, 0x19
        /*001a*/ 	.short	0x0270


	//----- nvinfo : EIATTR_KPARAM_INFO
	.align		4
        /*001c*/ 	.byte	0x04, 0x17
        /*001e*/ 	.short	(.L_902 - .L_901)
.L_901:
        /*0020*/ 	.word	0x00000000
        /*0024*/ 	.short	0x0000
        /*0026*/ 	.short	0x0000
        /*0028*/ 	.byte	0x00, 0xf0, 0xc1, 0x09


	//----- nvinfo : EIATTR_MAXREG_COUNT
	.align		4
.L_902:
        /*002c*/ 	.byte	0x03, 0x1b
        /*002e*/ 	.short	0x00ff


	//----- nvinfo : EIATTR_NUM_BARRIERS
	.align		4
        /*0030*/ 	.byte	0x02, 0x4c
        /*0032*/ 	.byte	0x02
	.zero		1


	//----- nvinfo : EIATTR_ANNOTATIONS
	.align		4
        /*0034*/ 	.byte	0x04, 0x55
        /*0036*/ 	.short	(.L_904 - .L_903)


	//   ....[0]....
.L_903:
        /* <DEDUP_REMOVED lines=41> */


	//----- nvinfo : EIATTR_MERCURY_ISA_VERSION
	.align		4
.L_904:
        /*02b8*/ 	.byte	0x03, 0x5f
        /*02ba*/ 	.short	0x0000


	//----- nvinfo : EIATTR_EXIT_INSTR_OFFSETS
	.align		4
        /*02bc*/ 	.byte	0x04, 0x1c
        /*02be*/ 	.short	(.L_906 - .L_905)


	//   ....[0]....
.L_905:
        /*02c0*/ 	.word	0x00000040


	//   ....[1]....
        /*02c4*/ 	.word	0x00009e40


	//   ....[2]....
        /*02c8*/ 	.word	0x00009f00


	//   ....[3]....
        /*02cc*/ 	.word	0x0000aff0


	//   ....[4]....
        /*02d0*/ 	.word	0x0000b0a0


	//----- nvinfo : EIATTR_CTAIDZ_USED
	.align		4
.L_906:
        /*02d4*/ 	.byte	0x01, 0x04
	.zero		2


	//----- nvinfo : EIATTR_MAX_THREADS
	.align		4
        /*02d8*/ 	.byte	0x04, 0x05
        /*02da*/ 	.short	(.L_908 - .L_907)
.L_907:
        /*02dc*/ 	.word	0x00000100
        /*02e0*/ 	.word	0x00000001
        /*02e4*/ 	.word	0x00000001


	//----- nvinfo : EIATTR_CRS_STACK_SIZE
	.align		4
.L_908:
        /*02e8*/ 	.byte	0x04, 0x1e
        /*02ea*/ 	.short	(.L_910 - .L_909)
.L_909:
        /*02ec*/ 	.word	0x00000000
.L_910:


//--------------------- .nv.info._ZN7cutlass13device_kernelIN5flash19enable_sm80_to_sm89INS1_16FlashAttnBwdSm80INS1_25CollectiveMainloopBwdSm80ILi2ELi2EN4cute5tupleIJNS5_1CILi64EEENS7_ILi128EEES9_EEENS_6half_tEfNS_4arch4Sm80ELb0ELb1ELb1ELb0ELb1ELb0ELb0ELb0ELi2ELi2ELi2ELi2ELb0EEENS1_21CollectiveEpilogueBwdISA_SB_SD_Li256ELb0ELb0ELi4EEENS1_19SingleTileSchedulerILb0ELb0ELb0ELi128EEEEEEEEEvNT_6ParamsE --------------------------
	.section	.nv.info._ZN7cutlass13device_kernelIN5flash19enable_sm80_to_sm89INS1_16FlashAttnBwdSm80INS1_25CollectiveMainloopBwdSm80ILi2ELi2EN4cute5tupleIJNS5_1CILi64EEENS7_ILi128EEES9_EEENS_6half_tEfNS_4arch4Sm80ELb0ELb1ELb1ELb0ELb1ELb0ELb0ELb0ELi2ELi2ELi2ELi2ELb0EEENS1_21CollectiveEpilogueBwdISA_SB_SD_Li256ELb0ELb0ELi4EEENS1_19SingleTileSchedulerILb0ELb0ELb0ELi128EEEEEEEEEvNT_6ParamsE,"",@"SHT_CUDA_INFO"
	.sectionflags	@""
	.align	4


	//----- nvinfo : EIATTR_CUDA_API_VERSION
	.align		4
        /*0000*/ 	.byte	0x04, 0x37
        /*0002*/ 	.short	(.L_912 - .L_911)
.L_911:
        /*0004*/ 	.word	0x00000082


	//----- nvinfo : EIATTR_SW2861232_WAR
	.align		4
.L_912:
        /*0008*/ 	.byte	0x01, 0x35
	.zero		2


	//----- nvinfo : EIATTR_PARAM_CBANK
	.align		4
        /*000c*/ 	.byte	0x04, 0x0a
        /*000e*/ 	.short	(.L_914 - .L_913)
	.align		4
.L_913:
        /*0010*/ 	.word	index@(.nv.constant0._ZN7cutlass13device_kernelIN5flash19enable_sm80_to_sm89INS1_16FlashAttnBwdSm80INS1_25CollectiveMainloopBwdSm80ILi2ELi2EN4cute5tupleIJNS5_1CILi64EEENS7_ILi128EEES9_EEENS_6half_tEfNS_4arch4Sm80ELb0ELb1ELb1ELb0ELb1ELb0ELb0ELb0ELi2ELi2ELi2ELi2ELb0EEENS1_21CollectiveEpilogueBwdISA_SB_SD_Li256ELb0ELb0ELi4EEENS1_19SingleTileSchedulerILb0ELb0ELb0ELi128EEEEEEEEEvNT_6ParamsE)
        /*0014*/ 	.short	0x0160
        /*0016*/ 	.short	0x0270


	//----- nvinfo : EIATTR_CBANK_PARAM_SIZE
	.align		4
.L_914:
        /*0018*/ 	.byte	0x03, 0x19
        /*001a*/ 	.short	0x0270


	//----- nvinfo : EIATTR_KPARAM_INFO
	.align		4
        /*001c*/ 	.byte	0x04, 0x17
        /*001e*/ 	.short	(.L_916 - .L_915)
.L_915:
        /*0020*/ 	.word	0x00000000
        /*0024*/ 	.short	0x0000
        /*0026*/ 	.short	0x0000
        /*0028*/ 	.byte	0x00, 0xf0, 0xc1, 0x09


	//----- nvinfo : EIATTR_MAXREG_COUNT
	.align		4
.L_916:
        /*002c*/ 	.byte	0x03, 0x1b
        /*002e*/ 	.short	0x00ff


	//----- nvinfo : EIATTR_NUM_BARRIERS
	.align		4
        /*0030*/ 	.byte	0x02, 0x4c
        /*0032*/ 	.byte	0x02
	.zero		1


	//----- nvinfo : EIATTR_ANNOTATIONS
	.align		4
        /*0034*/ 	.byte	0x04, 0x55
        /*0036*/ 	.short	(.L_918 - .L_917)


	//   ....[0]....
.L_917:
        /* <DEDUP_REMOVED lines=41> */


	//----- nvinfo : EIATTR_MERCURY_ISA_VERSION
	.align		4
.L_918:
        /*02b8*/ 	.byte	0x03, 0x5f
        /*02ba*/ 	.short	0x0000


	//----- nvinfo : EIATTR_EXIT_INSTR_OFFSETS
	.align		4
        /*02bc*/ 	.byte	0x04, 0x1c
        /*02be*/ 	.short	(.L_920 - .L_919)


	//   ....[0]....
.L_919:
        /*02c0*/ 	.word	0x00000040


	//   ....[1]....
        /*02c4*/ 	.word	0x00009e40


	//   ....[2]....
        /*02c8*/ 	.word	0x00009f00


	//   ....[3]....
        /*02cc*/ 	.word	0x0000aff0


	//   ....[4]....
        /*02d0*/ 	.word	0x0000b0a0


	//----- nvinfo : EIATTR_CTAIDZ_USED
	.align		4
.L_920:
        /*02d4*/ 	.byte	0x01, 0x04
	.zero		2


	//----- nvinfo : EIATTR_MAX_THREADS
	.align		4
        /*02d8*/ 	.byte	0x04, 0x05
        /*02da*/ 	.short	(.L_922 - .L_921)
.L_921:
        /*02dc*/ 	.word	0x00000100
        /*02e0*/ 	.word	0x00000001
        /*02e4*/ 	.word	0x00000001


	//----- nvinfo : EIATTR_CRS_STACK_SIZE
	.align		4
.L_922:
        /*02e8*/ 	.byte	0x04, 0x1e
        /*02ea*/ 	.short	(.L_924 - .L_923)
.L_923:
        /*02ec*/ 	.word	0x00000000
.L_924:


//--------------------- .nv.info._ZN7cutlass13device_kernelIN5flash19enable_sm80_to_sm89INS1_16FlashAttnBwdSm80INS1_25CollectiveMainloopBwdSm80ILi2ELi2EN4cute5tupleIJNS5_1CILi64EEENS7_ILi128EEES9_EEENS_6half_tEfNS_4arch4Sm80ELb0ELb1ELb1ELb0ELb0ELb0ELb0ELb0ELi2ELi2ELi2ELi2ELb0EEENS1_24CollectiveEpilogueBwdGQAISA_fSD_Li256ELb0ELb0EEENS1_19SingleTileSchedulerILb0ELb0ELb0ELi128EEEEEEEEEvNT_6ParamsE --------------------------
	.section	.nv.info._ZN7cutlass13device_kernelIN5flash19enable_sm80_to_sm89INS1_16FlashAttnBwdSm80INS1_25CollectiveMainloopBwdSm80ILi2ELi2EN4cute5tupleIJNS5_1CILi64EEENS7_ILi128EEES9_EEENS_6half_tEfNS_4arch4Sm80ELb0ELb1ELb1ELb0ELb0ELb0ELb0ELb0ELi2ELi2ELi2ELi2ELb0EEENS1_24CollectiveEpilogueBwdGQAISA_fSD_Li256ELb0ELb0EEENS1_19SingleTileSchedulerILb0ELb0ELb0ELi128EEEEEEEEEvNT_6ParamsE,"",@"SHT_CUDA_INFO"
	.sectionflags	@""
	.align	4


	//----- nvinfo : EIATTR_CUDA_API_VERSION
	.align		4
        /*0000*/ 	.byte	0x04, 0x37
        /*0002*/ 	.short	(.L_926 - .L_925)
.L_925:
        /*0004*/ 	.word	0x00000082


	//----- nvinfo : EIATTR_SW2861232_WAR
	.align		4
.L_926:
        /*0008*/ 	.byte	0x01, 0x35
	.zero		2


	//----- nvinfo : EIATTR_PARAM_CBANK
	.align		4
        /*000c*/ 	.byte	0x04, 0x0a
        /*000e*/ 	.short	(.L_928 - .L_927)
	.align		4
.L_927:
        /*0010*/ 	.word	index@(.nv.constant0._ZN7cutlass13device_kernelIN5flash19enable_sm80_to_sm89INS1_16FlashAttnBwdSm80INS1_25CollectiveMainloopBwdSm80ILi2ELi2EN4cute5tupleIJNS5_1CILi64EEENS7_ILi128EEES9_EEENS_6half_tEfNS_4arch4Sm80ELb0ELb1ELb1ELb0ELb0ELb0ELb0ELb0ELi2ELi2ELi2ELi2ELb0EEENS1_24CollectiveEpilogueBwdGQAISA_fSD_Li256ELb0ELb0EEENS1_19SingleTileSchedulerILb0ELb0ELb0ELi128EEEEEEEEEvNT_6ParamsE)
        /*0014*/ 	.short	0x0160
        /*0016*/ 	.short	0x0278


	//----- nvinfo : EIATTR_CBANK_PARAM_SIZE
	.align		4
.L_928:
        /*0018*/ 	.byte	0x03, 0x19
        /*001a*/ 	.short	0x0278


	//----- nvinfo : EIATTR_KPARAM_INFO
	.align		4
        /*001c*/ 	.byte	0x04, 0x17
        /*001e*/ 	.short	(.L_930 - .L_929)
.L_929:
        /*0020*/ 	.word	0x00000000
        /*0024*/ 	.short	0x0000
        /*0026*/ 	.short	0x0000
        /*0028*/ 	.byte	0x00, 0xf0, 0xe1, 0x09


	//----- nvinfo : EIATTR_MAXREG_COUNT
	.align		4
.L_930:
        /*002c*/ 	.byte	0x03, 0x1b
        /*002e*/ 	.short	0x00ff


	//----- nvinfo : EIATTR_NUM_BARRIERS
	.align		4
        /*0030*/ 	.byte	0x02, 0x4c
        /*0032*/ 	.byte	0x02
	.zero		1


	//----- nvinfo : EIATTR_ANNOTATIONS
	.align		4
        /*0034*/ 	.byte	0x04, 0x55
        /*0036*/ 	.short	(.L_932 - .L_931)


	//   ....[0]....
.L_931:
        /* <DEDUP_REMOVED lines=41> */


	//----- nvinfo : EIATTR_MERCURY_ISA_VERSION
	.align		4
.L_932:
        /*02b0*/ 	.byte	0x03, 0x5f
        /*02b2*/ 	.short	0x0000


	//----- nvinfo : EIATTR_EXIT_INSTR_OFFSETS
	.align		4
        /*02b4*/ 	.byte	0x04, 0x1c
        /*02b6*/ 	.short	(.L_934 - .L_933)


	//   ....[0]....
.L_933:
        /*02b8*/ 	.word	0x00000040


	//   ....[1]....
        /*02bc*/ 	.word	0x00007ff0


	//   ....[2]....
        /*02c0*/ 	.word	0x00008a20


	//----- nvinfo : EIATTR_CTAIDZ_USED
	.align		4
.L_934:
        /*02c4*/ 	.byte	0x01, 0x04
	.zero		2


	//----- nvinfo : EIATTR_MAX_THREADS
	.align		4
        /*02c8*/ 	.byte	0x04, 0x05
        /*02ca*/ 	.short	(.L_936 - .L_935)
.L_935:
        /*02cc*/ 	.word	0x00000100
        /*02d0*/ 	.word	0x00000001
        /*02d4*/ 	.word	0x00000001


	//----- nvinfo : EIATTR_CRS_STACK_SIZE
	.align		4
.L_936:
        /*02d8*/ 	.byte	0x04, 0x1e
        /*02da*/ 	.short	(.L_938 - .L_937)
.L_937:
        /*02dc*/ 	.word	0x00000000
.L_938:


//--------------------- .nv.info._ZN7cutlass13device_kernelIN5flash19enable_sm80_to_sm89INS1_16FlashAttnBwdSm80INS1_25CollectiveMainloopBwdSm80ILi2ELi2EN4cute5tupleIJNS5_1CILi64EEENS7_ILi128EEES9_EEENS_6half_tEfNS_4arch4Sm80ELb0ELb1ELb1ELb0ELb1ELb0ELb0ELb0ELi2ELi2ELi2ELi2ELb0EEENS1_24CollectiveEpilogueBwdGQAISA_fSD_Li256ELb0ELb1EEENS1_19SingleTileSchedulerILb0ELb0ELb0ELi128EEEEEEEEEvNT_6ParamsE --------------------------
	.section	.nv.info._ZN7cutlass13device_kernelIN5flash19enable_sm80_to_sm89INS1_16FlashAttnBwdSm80INS1_25CollectiveMainloopBwdSm80ILi2ELi2EN4cute5tupleIJNS5_1CILi64EEENS7_ILi128EEES9_EEENS_6half_tEfNS_4arch4Sm80ELb0ELb1ELb1ELb0ELb1ELb0ELb0ELb0ELi2ELi2ELi2ELi2ELb0EEENS1_24CollectiveEpilogueBwdGQAISA_fSD_Li256ELb0ELb1EEENS1_19SingleTileSchedulerILb0ELb0ELb0ELi128EEEEEEEEEvNT_6ParamsE,"",@"SHT_CUDA_INFO"
	.sectionflags	@""
	.align	4


	//----- nvinfo : EIATTR_CUDA_API_VERSION
	.align		4
        /*0000*/ 	.byte	0x04, 0x37
        /*0002*/ 	.short	(.L_940 - .L_939)
.L_939:
        /*0004*/ 	.word	0x00000082


	//----- nvinfo : EIATTR_SW2861232_WAR
	.align		4
.L_940:
        /*0008*/ 	.byte	0x01, 0x35
	.zero		2


	//----- nvinfo : EIATTR_PARAM_CBANK
	.align		4
        /*000c*/ 	.byte	0x04, 0x0a
        /*000e*/ 	.short	(.L_942 - .L_941)
	.align		4
.L_941:
        /*0010*/ 	.word	index@(.nv.constant0._ZN7cutlass13device_kernelIN5flash19enable_sm80_to_sm89INS1_16FlashAttnBwdSm80INS1_25CollectiveMainloopBwdSm80ILi2ELi2EN4cute5tupleIJNS5_1CILi64EEENS7_ILi128EEES9_EEENS_6half_tEfNS_4arch4Sm80ELb0ELb1ELb1ELb0ELb1ELb0ELb0ELb0ELi2ELi2ELi2ELi2ELb0EEENS1_24CollectiveEpilogueBwdGQAISA_fSD_Li256ELb0ELb1EEENS1_19SingleTileSchedulerILb0ELb0ELb0ELi128EEEEEEEEEvNT_6ParamsE)
        /*0014*/ 	.short	0x0160
        /*0016*/ 	.short	0x0278


	//----- nvinfo : EIATTR_CBANK_PARAM_SIZE
	.align		4
.L_942:
        /*0018*/ 	.byte	0x03, 0x19
        /*001a*/ 	.short	0x0278


	//----- nvinfo : EIATTR_KPARAM_INFO
	.align		4
        /*001c*/ 	.byte	0x04, 0x17
        /*001e*/ 	.short	(.L_944 - .L_943)
.L_943:
        /*0020*/ 	.word	0x00000000
        /*0024*/ 	.short	0x0000
        /*0026*/ 	.short	0x0000
        /*0028*/ 	.byte	0x00, 0xf0, 0xe1, 0x09


	//----- nvinfo : EIATTR_MAXREG_COUNT
	.align		4
.L_944:
        /*002c*/ 	.byte	0x03, 0x1b
        /*002e*/ 	.short	0x00ff


	//----- nvinfo : EIATTR_NUM_BARRIERS
	.align		4
        /*0030*/ 	.byte	0x02, 0x4c
        /*0032*/ 	.byte	0x02
	.zero		1


	//----- nvinfo : EIATTR_ANNOTATIONS
	.align		4
        /*0034*/ 	.byte	0x04, 0x55
        /*0036*/ 	.short	(.L_946 - .L_945)


	//   ....[0]....
.L_945:
        /* <DEDUP_REMOVED lines=41> */


	//----- nvinfo : EIATTR_MERCURY_ISA_VERSION
	.align		4
.L_946:
        /*02b8*/ 	.byte	0x03, 0x5f
        /*02ba*/ 	.short	0x0000


	//----- nvinfo : EIATTR_COOP_GROUP_MASK_REGIDS
	.align		4
        /*02bc*/ 	.byte	0x04, 0x29
        /*02be*/ 	.short	(.L_948 - .L_947)


	//   ....[0]....
.L_947:
        /*02c0*/ 	.word	0xffffffff


	//   ....[1]....
        /*02c4*/ 	.word	0xffffffff


	//   ....[2]....
        /*02c8*/ 	.word	0xffffffff


	//   ....[3]....
        /*02cc*/ 	.word	0xffffffff


	//   ....[4]....
        /*02d0*/ 	.word	0xffffffff


	//   ....[5]....
        /*02d4*/ 	.word	0xffffffff


	//   ....[6]....
        /*02d8*/ 	.word	0xffffffff


	//   ....[7]....
        /*02dc*/ 	.word	0xffffffff


	//----- nvinfo : EIATTR_COOP_GROUP_INSTR_OFFSETS
	.align		4
.L_948:
        /*02e0*/ 	.byte	0x04, 0x28
        /*02e2*/ 	.short	(.L_950 - .L_949)


	//   ....[0]....
.L_949:
        /*02e4*/ 	.word	0x00008420


	//   ....[1]....
        /*02e8*/ 	.word	0x00008470


	//   ....[2]....
        /*02ec*/ 	.word	0x00008990


	//   ....[3]....
        /*02f0*/ 	.word	0x000089a0


	//   ....[4]....
        /*02f4*/ 	.word	0x00008b60


	//   ....[5]....
        /*02f8*/ 	.word	0x00008c60


	//   ....[6]....
        /*02fc*/ 	.word	0x00009090


	//   ....[7]....
        /*0300*/ 	.word	0x000090a0


	//----- nvinfo : EIATTR_EXIT_INSTR_OFFSETS
	.align		4
.L_950:
        /*0304*/ 	.byte	0x04, 0x1c
        /*0306*/ 	.short	(.L_952 - .L_951)


	//   ....[0]....
.L_951:
        /*0308*/ 	.word	0x00000040


	//   ....[1]....
        /*030c*/ 	.word	0x00008180


	//   ....[2]....
        /*0310*/ 	.word	0x000090b0


	//   ....[3]....
        /*0314*/ 	.word	0x00009150


	//----- nvinfo : EIATTR_CTAIDZ_USED
	.align		4
.L_952:
        /*0318*/ 	.byte	0x01, 0x04
	.zero		2


	//----- nvinfo : EIATTR_MAX_THREADS
	.align		4
        /*031c*/ 	.byte	0x04, 0x05
        /*031e*/ 	.short	(.L_954 - .L_953)
.L_953:
        /*0320*/ 	.word	0x00000100
        /*0324*/ 	.word	0x00000001
        /*0328*/ 	.word	0x00000001


	//----- nvinfo : EIATTR_CRS_STACK_SIZE
	.align		4
.L_954:
        /*032c*/ 	.byte	0x04, 0x1e
        /*032e*/ 	.short	(.L_956 - .L_955)
.L_955:
        /*0330*/ 	.word	0x00000000
.L_956:


//--------------------- .nv.info._ZN7cutlass13device_kernelIN5flash19enable_sm80_to_sm89INS1_16FlashAttnBwdSm80INS1_25CollectiveMainloopBwdSm80ILi2ELi2EN4cute5tupleIJNS5_1CILi64EEENS7_ILi128EEES9_EEENS_6half_tEfNS_4arch4Sm80ELb0ELb1ELb1ELb1ELb0ELb0ELb0ELb0ELi2ELi2ELi2ELi2ELb0EEENS1_21CollectiveEpilogueBwdISA_SB_SD_Li256ELb1ELb0ELi4EEENS1_19SingleTileSchedulerILb1ELb0ELb0ELi128EEEEEEEEEvNT_6ParamsE --------------------------
	.section	.nv.info._ZN7cutlass13device_kernelIN5flash19enable_sm80_to_sm89INS1_16FlashAttnBwdSm80INS1_25CollectiveMainloopBwdSm80ILi2ELi2EN4cute5tupleIJNS5_1CILi64EEENS7_ILi128EEES9_EEENS_6half_tEfNS_4arch4Sm80ELb0ELb1ELb1ELb1ELb0ELb0ELb0ELb0ELi2ELi2ELi2ELi2ELb0EEENS1_21CollectiveEpilogueBwdISA_SB_SD_Li256ELb1ELb0ELi4EEENS1_19SingleTileSchedulerILb1ELb0ELb0ELi128EEEEEEEEEvNT_6ParamsE,"",@"SHT_CUDA_INFO"
	.sectionflags	@""
	.align	4


	//----- nvinfo : EIATTR_CUDA_API_VERSION
	.align		4
        /*0000*/ 	.byte	0x04, 0x37
        /*0002*/ 	.short	(.L_958 - .L_957)
.L_957:
        /*0004*/ 	.word	0x00000082


	//----- nvinfo : EIATTR_SW2861232_WAR
	.align		4
.L_958:
        /*0008*/ 	.byte	0x01, 0x35
	.zero		2


	//----- nvinfo : EIATTR_PARAM_CBANK
	.align		4
        /*000c*/ 	.byte	0x04, 0x0a
        /*000e*/ 	.short	(.L_960 - .L_959)
	.align		4
.L_959:
        /*0010*/ 	.word	index@(.nv.constant0._ZN7cutlass13device_kernelIN5flash19enable_sm80_to_sm89INS1_16FlashAttnBwdSm80INS1_25CollectiveMainloopBwdSm80ILi2ELi2EN4cute5tupleIJNS5_1CILi64EEENS7_ILi128EEES9_EEENS_6half_tEfNS_4arch4Sm80ELb0ELb1ELb1ELb1ELb0ELb0ELb0ELb0ELi2ELi2ELi2ELi2ELb0EEENS1_21CollectiveEpilogueBwdISA_SB_SD_Li256ELb1ELb0ELi4EEENS1_19SingleTileSchedulerILb1ELb0ELb0ELi128EEEEEEEEEvNT_6ParamsE)
        /*0014*/ 	.short	0x0160
        /*0016*/ 	.short	0x0270


	//----- nvinfo : EIATTR_CBANK_PARAM_SIZE
	.align		4
.L_960:
        /*0018*/ 	.byte	0x03, 0x19
        /*001a*/ 	.short	0x0270


	//----- nvinfo : EIATTR_KPARAM_INFO
	.align		4
        /*001c*/ 	.byte	0x04, 0x17
        /*001e*/ 	.short	(.L_962 - .L_961)
.L_961:
        /*0020*/ 	.word	0x00000000
        /*0024*/ 	.short	0x0000
        /*0026*/ 	.short	0x0000
        /*0028*/ 	.byte	0x00, 0xf0, 0xc1, 0x09


	//----- nvinfo : EIATTR_MAXREG_COUNT
	.align		4
.L_962:
        /*002c*/ 	.byte	0x03, 0x1b
        /*002e*/ 	.short	0x00ff


	//----- nvinfo : EIATTR_NUM_BARRIERS
	.align		4
        /*0030*/ 	.byte	0x02, 0x4c
        /*0032*/ 	.byte	0x02
	.zero		1


	//----- nvinfo : EIATTR_ANNOTATIONS
	.align		4
        /*0034*/ 	.byte	0x04, 0x55
        /*0036*/ 	.short	(.L_964 - .L_963)


	//   ....[0]....
.L_963:
        /* <DEDUP_REMOVED lines=47> */


	//----- nvinfo : EIATTR_MERCURY_ISA_VERSION
	.align		4
.L_964:
        /*0310*/ 	.byte	0x03, 0x5f
        /*0312*/ 	.short	0x0000


	//----- nvinfo : EIATTR_COOP_GROUP_MASK_REGIDS
	.align		4
        /*0314*/ 	.byte	0x04, 0x29
        /*0316*/ 	.short	(.L_966 - .L_965)


	//   ....[0]....
.L_965:
        /*0318*/ 	.word	0xffffffff


	//----- nvinfo : EIATTR_COOP_GROUP_INSTR_OFFSETS
	.align		4
.L_966:
        /*031c*/ 	.byte	0x04, 0x28
        /*031e*/ 	.short	(.L_968 - .L_967)


	//   ....[0]....
.L_967:
        /*0320*/ 	.word	0x000000a0


	//----- nvinfo : EIATTR_EXIT_INSTR_OFFSETS
	.align		4
.L_968:
        /*0324*/ 	.byte	0x04, 0x1c
        /*0326*/ 	.short	(.L_970 - .L_969)


	//   ....[0]....
.L_969:
        /*0328*/ 	.word	0x00000340


	//   ....[1]....
        /*032c*/ 	.word	0x0000a330


	//   ....[2]....
        /*0330*/ 	.word	0x0000a3f0


	//   ....[3]....
        /*0334*/ 	.word	0x0000b640


	//   ....[4]....
        /*0338*/ 	.word	0x0000b700


	//----- nvinfo : EIATTR_CTAIDZ_USED
	.align		4
.L_970:
        /*033c*/ 	.byte	0x01, 0x04
	.zero		2


	//----- nvinfo : EIATTR_MAX_THREADS
	.align		4
        /*0340*/ 	.byte	0x04, 0x05
        /*0342*/ 	.short	(.L_972 - .L_971)
.L_971:
        /*0344*/ 	.word	0x00000100
        /*0348*/ 	.word	0x00000001
        /*034c*/ 	.word	0x00000001


	//----- nvinfo : EIATTR_CRS_STACK_SIZE
	.align		4
.L_972:
        /*0350*/ 	.byte	0x04, 0x1e
        /*0352*/ 	.short	(.L_974 - .L_973)
.L_973:
        /*0354*/ 	.word	0x00000000
.L_974:


//--------------------- .nv.info._ZN7cutlass13device_kernelIN5flash19enable_sm80_to_sm89INS1_16FlashAttnBwdSm80INS1_25CollectiveMainloopBwdSm80ILi2ELi2EN4cute5tupleIJNS5_1CILi64EEENS7_ILi128EEES9_EEENS_6half_tEfNS_4arch4Sm80ELb0ELb1ELb1ELb1ELb1ELb0ELb0ELb0ELi2ELi2ELi2ELi2ELb0EEENS1_21CollectiveEpilogueBwdISA_SB_SD_Li256ELb1ELb0ELi4EEENS1_19SingleTileSchedulerILb1ELb0ELb0ELi128EEEEEEEEEvNT_6ParamsE --------------------------
	.section	.nv.info._ZN7cutlass13device_kernelIN5flash19enable_sm80_to_sm89INS1_16FlashAttnBwdSm80INS1_25CollectiveMainloopBwdSm80ILi2ELi2EN4cute5tupleIJNS5_1CILi64EEENS7_ILi128EEES9_EEENS_6half_tEfNS_4arch4Sm80ELb0ELb1ELb1ELb1ELb1ELb0ELb0ELb0ELi2ELi2ELi2ELi2ELb0EEENS1_21CollectiveEpilogueBwdISA_SB_SD_Li256ELb1ELb0ELi4EEENS1_19SingleTileSchedulerILb1ELb0ELb0ELi128EEEEEEEEEvNT_6ParamsE,"",@"SHT_CUDA_INFO"
	.sectionflags	@""
	.align	4


	//----- nvinfo : EIATTR_CUDA_API_VERSION
	.align		4
        /*0000*/ 	.byte	0x04, 0x37
        /*0002*/ 	.short	(.L_976 - .L_975)
.L_975:
        /*0004*/ 	.word	0x00000082


	//----- nvinfo : EIATTR_SW2861232_WAR
	.align		4
.L_976:
        /*0008*/ 	.byte	0x01, 0x35
	.zero		2


	//----- nvinfo : EIATTR_PARAM_CBANK
	.align		4
        /*000c*/ 	.byte	0x04, 0x0a
        /*000e*/ 	.short	(.L_978 - .L_977)
	.align		4
.L_977:
        /*0010*/ 	.word	index@(.nv.constant0._ZN7cutlass13device_kernelIN5flash19enable_sm80_to_sm89INS1_16FlashAttnBwdSm80INS1_25CollectiveMainloopBwdSm80ILi2ELi2EN4cute5tupleIJNS5_1CILi64EEENS7_ILi128EEES9_EEENS_6half_tEfNS_4arch4Sm80ELb0ELb1ELb1ELb1ELb1ELb0ELb0ELb0ELi2ELi2ELi2ELi2ELb0EEENS1_21CollectiveEpilogueBwdISA_SB_SD_Li256ELb1ELb0ELi4EEENS1_19SingleTileSchedulerILb1ELb0ELb0ELi128EEEEEEEEEvNT_6ParamsE)
        /*0014*/ 	.short	0x0160
        /*0016*/ 	.short	0x0270


	//----- nvinfo : EIATTR_CBANK_PARAM_SIZE
	.align		4
.L_978:
        /*0018*/ 	.byte	0x03, 0x19
        /*001a*/ 	.short	0x0270


	//----- nvinfo : EIATTR_KPARAM_INFO
	.align		4
        /*001c*/ 	.byte	0x04, 0x17
        /*001e*/ 	.short	(.L_980 - .L_979)
.L_979:
        /*0020*/ 	.word	0x00000000
        /*0024*/ 	.short	0x0000
        /*0026*/ 	.short	0x0000
        /*0028*/ 	.byte	0x00, 0xf0, 0xc1, 0x09


	//----- nvinfo : EIATTR_MAXREG_COUNT
	.align		4
.L_980:
        /*002c*/ 	.byte	0x03, 0x1b
        /*002e*/ 	.short	0x00ff


	//----- nvinfo : EIATTR_NUM_BARRIERS
	.align		4
        /*0030*/ 	.byte	0x02, 0x4c
        /*0032*/ 	.byte	0x02
	.zero		1


	//----- nvinfo : EIATTR_ANNOTATIONS
	.align		4
        /*0034*/ 	.byte	0x04, 0x55
        /*0036*/ 	.short	(.L_982 - .L_981)


	//   ....[0]....
.L_981:
        /* <DEDUP_REMOVED lines=47> */


	//----- nvinfo : EIATTR_MERCURY_ISA_VERSION
	.align		4
.L_982:
        /*0310*/ 	.byte	0x03, 0x5f
        /*0312*/ 	.short	0x0000


	//----- nvinfo : EIATTR_COOP_GROUP_MASK_REGIDS
	.align		4
        /*0314*/ 	.byte	0x04, 0x29
        /*0316*/ 	.short	(.L_984 - .L_983)


	//   ....[0]....
.L_983:
        /*0318*/ 	.word	0xffffffff


	//----- nvinfo : EIATTR_COOP_GROUP_INSTR_OFFSETS
	.align		4
.L_984:
        /*031c*/ 	.byte	0x04, 0x28
        /*031e*/ 	.short	(.L_986 - .L_985)


	//   ....[0]....
.L_985:
        /*0320*/ 	.word	0x000000a0


	//----- nvinfo : EIATTR_EXIT_INSTR_OFFSETS
	.align		4
.L_986:
        /*0324*/ 	.byte	0x04, 0x1c
        /*0326*/ 	.short	(.L_988 - .L_987)


	//   ....[0]....
.L_987:
        /*0328*/ 	.word	0x00000340


	//   ....[1]....
        /*032c*/ 	.word	0x0000a330


	//   ....[2]....
        /*0330*/ 	.word	0x0000a3f0


	//   ....[3]....
        /*0334*/ 	.word	0x0000b640


	//   ....[4]....
        /*0338*/ 	.word	0x0000b700


	//----- nvinfo : EIATTR_CTAIDZ_USED
	.align		4
.L_988:
        /*033c*/ 	.byte	0x01, 0x04
	.zero		2


	//----- nvinfo : EIATTR_MAX_THREADS
	.align		4
        /*0340*/ 	.byte	0x04, 0x05
        /*0342*/ 	.short	(.L_990 - .L_989)
.L_989:
        /*0344*/ 	.word	0x00000100
        /*0348*/ 	.word	0x00000001
        /*034c*/ 	.word	0x00000001


	//----- nvinfo : EIATTR_CRS_STACK_SIZE
	.align		4
.L_990:
        /*0350*/ 	.byte	0x04, 0x1e
        /*0352*/ 	.short	(.L_992 - .L_991)
.L_991:
        /*0354*/ 	.word	0x00000000
.L_992:


//--------------------- .nv.info._ZN7cutlass13device_kernelIN5flash19enable_sm80_to_sm89INS1_16FlashAttnBwdSm80INS1_25CollectiveMainloopBwdSm80ILi2ELi2EN4cute5tupleIJNS5_1CILi64EEENS7_ILi128EEES9_EEENS_6half_tEfNS_4arch4Sm80ELb0ELb1ELb1ELb1ELb0ELb0ELb0ELb0ELi2ELi2ELi2ELi2ELb0EEENS1_24CollectiveEpilogueBwdGQAISA_fSD_Li256ELb1ELb0EEENS1_19SingleTileSchedulerILb1ELb0ELb0ELi128EEEEEEEEEvNT_6ParamsE --------------------------
	.section	.nv.info._ZN7cutlass13device_kernelIN5flash19enable_sm80_to_sm89INS1_16FlashAttnBwdSm80INS1_25CollectiveMainloopBwdSm80ILi2ELi2EN4cute5tupleIJNS5_1CILi64EEENS7_ILi128EEES9_EEENS_6half_tEfNS_4arch4Sm80ELb0ELb1ELb1ELb1ELb0ELb0ELb0ELb0ELi2ELi2ELi2ELi2ELb0EEENS1_24CollectiveEpilogueBwdGQAISA_fSD_Li256ELb1ELb0EEENS1_19SingleTileSchedulerILb1ELb0ELb0ELi128EEEEEEEEEvNT_6ParamsE,"",@"SHT_CUDA_INFO"
	.sectionflags	@""
	.align	4


	//----- nvinfo : EIATTR_CUDA_API_VERSION
	.align		4
        /*0000*/ 	.byte	0x04, 0x37
        /*0002*/ 	.short	(.L_994 - .L_993)
.L_993:
        /*0004*/ 	.word	0x00000082


	//----- nvinfo : EIATTR_SW2861232_WAR
	.align		4
.L_994:
        /*0008*/ 	.byte	0x01, 0x35
	.zero		2


	//----- nvinfo : EIATTR_PARAM_CBANK
	.align		4
        /*000c*/ 	.byte	0x04, 0x0a
        /*000e*/ 	.short	(.L_996 - .L_995)
	.align		4
.L_995:
        /*0010*/ 	.word	index@(.nv.constant0._ZN7cutlass13device_kernelIN5flash19enable_sm80_to_sm89INS1_16FlashAttnBwdSm80INS1_25CollectiveMainloopBwdSm80ILi2ELi2EN4cute5tupleIJNS5_1CILi64EEENS7_ILi128EEES9_EEENS_6half_tEfNS_4arch4Sm80ELb0ELb1ELb1ELb1ELb0ELb0ELb0ELb0ELi2ELi2ELi2ELi2ELb0EEENS1_24CollectiveEpilogueBwdGQAISA_fSD_Li256ELb1ELb0EEENS1_19SingleTileSchedulerILb1ELb0ELb0ELi128EEEEEEEEEvNT_6ParamsE)
        /*0014*/ 	.short	0x0160
        /*0016*/ 	.short	0x0278


	//----- nvinfo : EIATTR_CBANK_PARAM_SIZE
	.align		4
.L_996:
        /*0018*/ 	.byte	0x03, 0x19
        /*001a*/ 	.short	0x0278


	//----- nvinfo : EIATTR_KPARAM_INFO
	.align		4
        /*001c*/ 	.byte	0x04, 0x17
        /*001e*/ 	.short	(.L_998 - .L_997)
.L_997:
        /*0020*/ 	.word	0x00000000
        /*0024*/ 	.short	0x0000
        /*0026*/ 	.short	0x0000
        /*0028*/ 	.byte	0x00, 0xf0, 0xe1, 0x09


	//----- nvinfo : EIATTR_MAXREG_COUNT
	.align		4
.L_998:
        /*002c*/ 	.byte	0x03, 0x1b
        /*002e*/ 	.short	0x00ff


	//----- nvinfo : EIATTR_NUM_BARRIERS
	.align		4
        /*0030*/ 	.byte	0x02, 0x4c
        /*0032*/ 	.byte	0x02
	.zero		1


	//----- nvinfo : EIATTR_ANNOTATIONS
	.align		4
        /*0034*/ 	.byte	0x04, 0x55
        /*0036*/ 	.short	(.L_1000 - .L_999)


	//   ....[0]....
.L_999:
        /* <DEDUP_REMOVED lines=46> */


	//----- nvinfo : EIATTR_MERCURY_ISA_VERSION
	.align		4
.L_1000:
        /*0308*/ 	.byte	0x03, 0x5f
        /*030a*/ 	.short	0x0000


	//----- nvinfo : EIATTR_COOP_GROUP_MASK_REGIDS
	.align		4
        /*030c*/ 	.byte	0x04, 0x29
        /*030e*/ 	.short	(.L_1002 - .L_1001)


	//   ....[0]....
.L_1001:
        /*0310*/ 	.word	0xffffffff


	//----- nvinfo : EIATTR_COOP_GROUP_INSTR_OFFSETS
	.align		4
.L_1002:
        /*0314*/ 	.byte	0x04, 0x28
        /*0316*/ 	.short	(.L_1004 - .L_1003)


	//   ....[0]....
.L_1003:
        /*0318*/ 	.word	0x000000a0


	//----- nvinfo : EIATTR_EXIT_INSTR_OFFSETS
	.align		4
.L_1004:
        /*031c*/ 	.byte	0x04, 0x1c
        /*031e*/ 	.short	(.L_1006 - .L_1005)


	//   ....[0]....
.L_1005:
        /*0320*/ 	.word	0x00000340


	//   ....[1]....
        /*0324*/ 	.word	0x00008490


	//   ....[2]....
        /*0328*/ 	.word	0x00008fc0


	//----- nvinfo : EIATTR_CTAIDZ_USED
	.align		4
.L_1006:
        /*032c*/ 	.byte	0x01, 0x04
	.zero		2


	//----- nvinfo : EIATTR_MAX_THREADS
	.align		4
        /*0330*/ 	.byte	0x04, 0x05
        /*0332*/ 	.short	(.L_1008 - .L_1007)
.L_1007:
        /*0334*/ 	.word	0x00000100
        /*0338*/ 	.word	0x00000001
        /*033c*/ 	.word	0x00000001


	//----- nvinfo : EIATTR_CRS_STACK_SIZE
	.align		4
.L_1008:
        /*0340*/ 	.byte	0x04, 0x1e
        /*0342*/ 	.short	(.L_1010 - .L_1009)
.L_1009:
        /*0344*/ 	.word	0x00000000
.L_1010:


//--------------------- .nv.info._ZN7cutlass13device_kernelIN5flash19enable_sm80_to_sm89INS1_16FlashAttnBwdSm80INS1_25CollectiveMainloopBwdSm80ILi2ELi2EN4cute5tupleIJNS5_1CILi64EEENS7_ILi128EEES9_EEENS_6half_tEfNS_4arch4Sm80ELb0ELb1ELb1ELb1ELb1ELb0ELb0ELb0ELi2ELi2ELi2ELi2ELb0EEENS1_24CollectiveEpilogueBwdGQAISA_fSD_Li256ELb1ELb1EEENS1_19SingleTileSchedulerILb1ELb0ELb0ELi128EEEEEEEEEvNT_6ParamsE --------------------------
	.section	.nv.info._ZN7cutlass13device_kernelIN5flash19enable_sm80_to_sm89INS1_16FlashAttnBwdSm80INS1_25CollectiveMainloopBwdSm80ILi2ELi2EN4cute5tupleIJNS5_1CILi64EEENS7_ILi128EEES9_EEENS_6half_tEfNS_4arch4Sm80ELb0ELb1ELb1ELb1ELb1ELb0ELb0ELb0ELi2ELi2ELi2ELi2ELb0EEENS1_24CollectiveEpilogueBwdGQAISA_fSD_Li256ELb1ELb1EEENS1_19SingleTileSchedulerILb1ELb0ELb0ELi128EEEEEEEEEvNT_6ParamsE,"",@"SHT_CUDA_INFO"
	.sectionflags	@""
	.align	4


	//----- nvinfo : EIATTR_CUDA_API_VERSION
	.align		4
        /*0000*/ 	.byte	0x04, 0x37
        /*0002*/ 	.short	(.L_1012 - .L_1011)
.L_1011:
        /*0004*/ 	.word	0x00000082


	//----- nvinfo : EIATTR_SW2861232_WAR
	.align		4
.L_1012:
        /*0008*/ 	.byte	0x01, 0x35
	.zero		2


	//----- nvinfo : EIATTR_PARAM_CBANK
	.align		4
        /*000c*/ 	.byte	0x04, 0x0a
        /*000e*/ 	.short	(.L_1014 - .L_1013)
	.align		4
.L_1013:
        /*0010*/ 	.word	index@(.nv.constant0._ZN7cutlass13device_kernelIN5flash19enable_sm80_to_sm89INS1_16FlashAttnBwdSm80INS1_25CollectiveMainloopBwdSm80ILi2ELi2EN4cute5tupleIJNS5_1CILi64EEENS7_ILi128EEES9_EEENS_6half_tEfNS_4arch4Sm80ELb0ELb1ELb1ELb1ELb1ELb0ELb0ELb0ELi2ELi2ELi2ELi2ELb0EEENS1_24CollectiveEpilogueBwdGQAISA_fSD_Li256ELb1ELb1EEENS1_19SingleTileSchedulerILb1ELb0ELb0ELi128EEEEEEEEEvNT_6ParamsE)
        /*0014*/ 	.short	0x0160
        /*0016*/ 	.short	0x0278


	//----- nvinfo : EIATTR_CBANK_PARAM_SIZE
	.align		4
.L_1014:
        /*0018*/ 	.byte	0x03, 0x19
        /*001a*/ 	.short	0x0278


	//----- nvinfo : EIATTR_KPARAM_INFO
	.align		4
        /*001c*/ 	.byte	0x04, 0x17
        /*001e*/ 	.short	(.L_1016 - .L_1015)
.L_1015:
        /*0020*/ 	.word	0x00000000
        /*0024*/ 	.short	0x0000
        /*0026*/ 	.short	0x0000
        /*0028*/ 	.byte	0x00, 0xf0, 0xe1, 0x09


	//----- nvinfo : EIATTR_MAXREG_COUNT
	.align		4
.L_1016:
        /*002c*/ 	.byte	0x03, 0x1b
        /*002e*/ 	.short	0x00ff


	//----- nvinfo : EIATTR_NUM_BARRIERS
	.align		4
        /*0030*/ 	.byte	0x02, 0x4c
        /*0032*/ 	.byte	0x02
	.zero		1


	//----- nvinfo : EIATTR_ANNOTATIONS
	.align		4
        /*0034*/ 	.byte	0x04, 0x55
        /*0036*/ 	.short	(.L_1018 - .L_1017)


	//   ....[0]....
.L_1017:
        /* <DEDUP_REMOVED lines=46> */


	//----- nvinfo : EIATTR_MERCURY_ISA_VERSION
	.align		4
.L_1018:
        /*0308*/ 	.byte	0x03, 0x5f
        /*030a*/ 	.short	0x0000


	//----- nvinfo : EIATTR_COOP_GROUP_MASK_REGIDS
	.align		4
        /*030c*/ 	.byte	0x04, 0x29
        /*030e*/ 	.short	(.L_1020 - .L_1019)


	//   ....[0]....
.L_1019:
        /*0310*/ 	.word	0xffffffff


	//   ....[1]....
        /*0314*/ 	.word	0xffffffff


	//   ....[2]....
        /*0318*/ 	.word	0xffffffff


	//   ....[3]....
        /*031c*/ 	.word	0xffffffff


	//   ....[4]....
        /*0320*/ 	.word	0xffffffff


	//   ....[5]....
        /*0324*/ 	.word	0xffffffff


	//   ....[6]....
        /*0328*/ 	.word	0xffffffff


	//   ....[7]....
        /*032c*/ 	.word	0xffffffff


	//   ....[8]....
        /*0330*/ 	.word	0xffffffff


	//----- nvinfo : EIATTR_COOP_GROUP_INSTR_OFFSETS
	.align		4
.L_1020:
        /*0334*/ 	.byte	0x04, 0x28
        /*0336*/ 	.short	(.L_1022 - .L_1021)


	//   ....[0]....
.L_1021:
        /*0338*/ 	.word	0x000000a0


	//   ....[1]....
        /*033c*/ 	.word	0x000087e0


	//   ....[2]....
        /*0340*/ 	.word	0x00008820


	//   ....[3]....
        /*0344*/ 	.word	0x00008d10


	//   ....[4]....
        /*0348*/ 	.word	0x00008d20


	//   ....[5]....
        /*034c*/ 	.word	0x00008eb0


	//   ....[6]....
        /*0350*/ 	.word	0x00008f00


	//   ....[7]....
        /*0354*/ 	.word	0x000093b0


	//   ....[8]....
        /*0358*/ 	.word	0x000093c0


	//----- nvinfo : EIATTR_EXIT_INSTR_OFFSETS
	.align		4
.L_1022:
        /*035c*/ 	.byte	0x04, 0x1c
        /*035e*/ 	.short	(.L_1024 - .L_1023)


	//   ....[0]....
.L_1023:
        /*0360*/ 	.word	0x00000340


	//   ....[1]....
        /*0364*/ 	.word	0x00008490


	//   ....[2]....
        /*0368*/ 	.word	0x000093d0


	//   ....[3]....
        /*036c*/ 	.word	0x00009470


	//----- nvinfo : EIATTR_CTAIDZ_USED
	.align		4
.L_1024:
        /*0370*/ 	.byte	0x01, 0x04
	.zero		2


	//----- nvinfo : EIATTR_MAX_THREADS
	.align		4
        /*0374*/ 	.byte	0x04, 0x05
        /*0376*/ 	.short	(.L_1026 - .L_1025)
.L_1025:
        /*0378*/ 	.word	0x00000100
        /*037c*/ 	.word	0x00000001
        /*0380*/ 	.word	0x00000001


	//----- nvinfo : EIATTR_CRS_STACK_SIZE
	.align		4
.L_1026:
        /*0384*/ 	.byte	0x04, 0x1e
        /*0386*/ 	.short	(.L_1028 - .L_1027)
.L_1027:
        /*0388*/ 	.word	0x00000000
.L_1028:


//--------------------- .nv.info._ZN7cutlass13device_kernelIN5flash19enable_sm80_to_sm89INS1_16FlashAttnBwdSm80INS1_25CollectiveMainloopBwdSm80ILi2ELi2EN4cute5tupleIJNS5_1CILi64EEENS7_ILi128EEES9_EEENS_6half_tEfNS_4arch4Sm80ELb1ELb0ELb1ELb0ELb0ELb0ELb0ELb0ELi2ELi2ELi2ELi2ELb0EEENS1_21CollectiveEpilogueBwdISA_SB_SD_Li256ELb0ELb0ELi4EEENS1_25SingleTileBwdLPTSchedulerILb0ELi128ELb0EEEEEEEEEvNT_6ParamsE --------------------------
	.section	.nv.info._ZN7cutlass13device_kernelIN5flash19enable_sm80_to_sm89INS1_16FlashAttnBwdSm80INS1_25CollectiveMainloopBwdSm80ILi2ELi2EN4cute5tupleIJNS5_1CILi64EEENS7_ILi128EEES9_EEENS_6half_tEfNS_4arch4Sm80ELb1ELb0ELb1ELb0ELb0ELb0ELb0ELb0ELi2ELi2ELi2ELi2ELb0EEENS1_21CollectiveEpilogueBwdISA_SB_SD_Li256ELb0ELb0ELi4EEENS1_25SingleTileBwdLPTSchedulerILb0ELi128ELb0EEEEEEEEEvNT_6ParamsE,"",@"SHT_CUDA_INFO"
	.sectionflags	@""
	.align	4


	//----- nvinfo : EIATTR_CUDA_API_VERSION
	.align		4
        /*0000*/ 	.byte	0x04, 0x37
        /*0002*/ 	.short	(.L_1030 - .L_1029)
.L_1029:
        /*0004*/ 	.word	0x00000082


	//----- nvinfo : EIATTR_SW2861232_WAR
	.align		4
.L_1030:
        /*0008*/ 	.byte	0x01, 0x35
	.zero		2


	//----- nvinfo : EIATTR_PARAM_CBANK
	.align		4
        /*000c*/ 	.byte	0x04, 0x0a
        /*000e*/ 	.short	(.L_1032 - .L_1031)
	.align		4
.L_1031:
        /*0010*/ 	.word	index@(.nv.constant0._ZN7cutlass13device_kernelIN5flash19enable_sm80_to_sm89INS1_16FlashAttnBwdSm80INS1_25CollectiveMainloopBwdSm80ILi2ELi2EN4cute5tupleIJNS5_1CILi64EEENS7_ILi128EEES9_EEENS_6half_tEfNS_4arch4Sm80ELb1ELb0ELb1ELb0ELb0ELb0ELb0ELb0ELi2ELi2ELi2ELi2ELb0EEENS1_21CollectiveEpilogueBwdISA_SB_SD_Li256ELb0ELb0ELi4EEENS1_25SingleTileBwdLPTSchedulerILb0ELi128ELb0EEEEEEEEEvNT_6ParamsE)
        /*0014*/ 	.short	0x0160
        /*0016*/ 	.short	0x0288


	//----- nvinfo : EIATTR_CBANK_PARAM_SIZE
	.align		4
.L_1032:
        /*0018*/ 	.byte	0x03, 0x19
        /*001a*/ 	.short	0x0288


	//----- nvinfo : EIATTR_KPARAM_INFO
	.align		4
        /*001c*/ 	.byte	0x04, 0x17
        /*001e*/ 	.short	(.L_1034 - .L_1033)
.L_1033:
        /*0020*/ 	.word	0x00000000
        /*0024*/ 	.short	0x0000
        /*0026*/ 	.short	0x0000
        /*0028*/ 	.byte	0x00, 0xf0, 0x21, 0x0a


	//----- nvinfo : EIATTR_MAXREG_COUNT
	.align		4
.L_1034:
        /*002c*/ 	.byte	0x03, 0x1b
        /*002e*/ 	.short	0x00ff


	//----- nvinfo : EIATTR_NUM_BARRIERS
	.align		4
        /*0030*/ 	.byte	0x02, 0x4c
        /*0032*/ 	.byte	0x02
	.zero		1


	//----- nvinfo : EIATTR_ANNOTATIONS
	.align		4
        /*0034*/ 	.byte	0x04, 0x55
        /*0036*/ 	.short	(.L_1036 - .L_1035)


	//   ....[0]....
.L_1035:
        /* <DEDUP_REMOVED lines=16> */


	//----- nvinfo : EIATTR_MERCURY_ISA_VERSION
	.align		4
.L_1036:
        /*0128*/ 	.byte	0x03, 0x5f
        /*012a*/ 	.short	0x0000


	//----- nvinfo : EIATTR_COOP_GROUP_MASK_REGIDS
	.align		4
        /*012c*/ 	.byte	0x04, 0x29
        /*012e*/ 	.short	(.L_1038 - .L_1037)


	//   ....[0]....
.L_1037:
        /*0130*/ 	.word	0xffffffff


	//----- nvinfo : EIATTR_COOP_GROUP_INSTR_OFFSETS
	.align		4
.L_1038:
        /*0134*/ 	.byte	0x04, 0x28
        /*0136*/ 	.short	(.L_1040 - .L_1039)


	//   ....[0]....
.L_1039:
        /*0138*/ 	.word	0x00000090


	//----- nvinfo : EIATTR_EXIT_INSTR_OFFSETS
	.align		4
.L_1040:
        /*013c*/ 	.byte	0x04, 0x1c
        /*013e*/ 	.short	(.L_1042 - .L_1041)


	//   ....[0]....
.L_1041:
        /*0140*/ 	.word	0x00000580


	//   ....[1]....
        /*0144*/ 	.word	0x00009220


	//   ....[2]....
        /*0148*/ 	.word	0x000092e0


	//   ....[3]....
        /*014c*/ 	.word	0x0000a440


	//   ....[4]....
        /*0150*/ 	.word	0x0000a500


	//----- nvinfo : EIATTR_MAX_THREADS
	.align		4
.L_1042:
        /*0154*/ 	.byte	0x04, 0x05
        /*0156*/ 	.short	(.L_1044 - .L_1043)
.L_1043:
        /*0158*/ 	.word	0x00000100
        /*015c*/ 	.word	0x00000001
        /*0160*/ 	.word	0x00000001


	//----- nvinfo : EIATTR_CRS_STACK_SIZE
	.align		4
.L_1044:
        /*0164*/ 	.byte	0x04, 0x1e
        /*0166*/ 	.short	(.L_1046 - .L_1045)
.L_1045:
        /*0168*/ 	.word	0x00000000
.L_1046:


//--------------------- .nv.info._ZN7cutlass13device_kernelIN5flash19enable_sm80_to_sm89INS1_16FlashAttnBwdSm80INS1_25CollectiveMainloopBwdSm80ILi2ELi2EN4cute5tupleIJNS5_1CILi64EEENS7_ILi128EEES9_EEENS_6half_tEfNS_4arch4Sm80ELb1ELb0ELb1ELb0ELb1ELb0ELb0ELb0ELi2ELi2ELi2ELi2ELb0EEENS1_21CollectiveEpilogueBwdISA_SB_SD_Li256ELb0ELb0ELi4EEENS1_25SingleTileBwdLPTSchedulerILb0ELi128ELb1EEEEEEEEEvNT_6ParamsE --------------------------
	.section	.nv.info._ZN7cutlass13device_kernelIN5flash19enable_sm80_to_sm89INS1_16FlashAttnBwdSm80INS1_25CollectiveMainloopBwdSm80ILi2ELi2EN4cute5tupleIJNS5_1CILi64EEENS7_ILi128EEES9_EEENS_6half_tEfNS_4arch4Sm80ELb1ELb0ELb1ELb0ELb1ELb0ELb0ELb0ELi2ELi2ELi2ELi2ELb0EEENS1_21CollectiveEpilogueBwdISA_SB_SD_Li256ELb0ELb0ELi4EEENS1_25SingleTileBwdLPTSchedulerILb0ELi128ELb1EEEEEEEEEvNT_6ParamsE,"",@"SHT_CUDA_INFO"
	.sectionflags	@""
	.align	4


	//----- nvinfo : EIATTR_CUDA_API_VERSION
	.align		4
        /*0000*/ 	.byte	0x04, 0x37
        /*0002*/ 	.short	(.L_1048 - .L_1047)
.L_1047:
        /*0004*/ 	.word	0x00000082


	//----- nvinfo : EIATTR_SW2861232_WAR
	.align		4
.L_1048:
        /*0008*/ 	.byte	0x01, 0x35
	.zero		2


	//----- nvinfo : EIATTR_PARAM_CBANK
	.align		4
        /*000c*/ 	.byte	0x04, 0x0a
        /*000e*/ 	.short	(.L_1050 - .L_1049)
	.align		4
.L_1049:
        /*0010*/ 	.word	index@(.nv.constant0._ZN7cutlass13device_kernelIN5flash19enable_sm80_to_sm89INS1_16FlashAttnBwdSm80INS1_25CollectiveMainloopBwdSm80ILi2ELi2EN4cute5tupleIJNS5_1CILi64EEENS7_ILi128EEES9_EEENS_6half_tEfNS_4arch4Sm80ELb1ELb0ELb1ELb0ELb1ELb0ELb0ELb0ELi2ELi2ELi2ELi2ELb0EEENS1_21CollectiveEpilogueBwdISA_SB_SD_Li256ELb0ELb0ELi4EEENS1_25SingleTileBwdLPTSchedulerILb0ELi128ELb1EEEEEEEEEvNT_6ParamsE)
        /*0014*/ 	.short	0x0160
        /*0016*/ 	.short	0x0288


	//----- nvinfo : EIATTR_CBANK_PARAM_SIZE
	.align		4
.L_1050:
        /*0018*/ 	.byte	0x03, 0x19
        /*001a*/ 	.short	0x0288


	//----- nvinfo : EIATTR_KPARAM_INFO
	.align		4
        /*001c*/ 	.byte	0x04, 0x17
        /*001e*/ 	.short	(.L_1052 - .L_1051)
.L_1051:
        /*0020*/ 	.word	0x00000000
        /*0024*/ 	.short	0x0000
        /*0026*/ 	.short	0x0000
        /*0028*/ 	.byte	0x00, 0xf0, 0x21, 0x0a


	//----- nvinfo : EIATTR_MAXREG_COUNT
	.align		4
.L_1052:
        /*002c*/ 	.byte	0x03, 0x1b
        /*002e*/ 	.short	0x00ff


	//----- nvinfo : EIATTR_NUM_BARRIERS
	.align		4
        /*0030*/ 	.byte	0x02, 0x4c
        /*0032*/ 	.byte	0x02
	.zero		1


	//----- nvinfo : EIATTR_ANNOTATIONS
	.align		4
        /*0034*/ 	.byte	0x04, 0x55
        /*0036*/ 	.short	(.L_1054 - .L_1053)


	//   ....[0]....
.L_1053:
        /* <DEDUP_REMOVED lines=14> */


	//----- nvinfo : EIATTR_MERCURY_ISA_VERSION
	.align		4
.L_1054:
        /*0100*/ 	.byte	0x03, 0x5f
        /*0102*/ 	.short	0x0000


	//----- nvinfo : EIATTR_COOP_GROUP_MASK_REGIDS
	.align		4
        /*0104*/ 	.byte	0x04, 0x29
        /*0106*/ 	.short	(.L_1056 - .L_1055)


	//   ....[0]....
.L_1055:
        /*0108*/ 	.word	0xffffffff


	//----- nvinfo : EIATTR_COOP_GROUP_INSTR_OFFSETS
	.align		4
.L_1056:
        /*010c*/ 	.byte	0x04, 0x28
        /*010e*/ 	.short	(.L_1058 - .L_1057)


	//   ....[0]....
.L_1057:
        /*0110*/ 	.word	0x00000050


	//----- nvinfo : EIATTR_EXIT_INSTR_OFFSETS
	.align		4
.L_1058:
        /*0114*/ 	.byte	0x04, 0x1c
        /*0116*/ 	.short	(.L_1060 - .L_1059)


	//   ....[0]....
.L_1059:
        /*0118*/ 	.word	0x000005a0


	//   ....[1]....
        /*011c*/ 	.word	0x00009210


	//   ....[2]....
        /*0120*/ 	.word	0x000092d0


	//   ....[3]....
        /*0124*/ 	.word	0x0000a420


	//   ....[4]....
        /*0128*/ 	.word	0x0000a4d0


	//----- nvinfo : EIATTR_MAX_THREADS
	.align		4
.L_1060:
        /*012c*/ 	.byte	0x04, 0x05
        /*012e*/ 	.short	(.L_1062 - .L_1061)
.L_1061:
        /*0130*/ 	.word	0x00000100
        /*0134*/ 	.word	0x00000001
        /*0138*/ 	.word	0x00000001


	//----- nvinfo : EIATTR_CRS_STACK_SIZE
	.align		4
.L_1062:
        /*013c*/ 	.byte	0x04, 0x1e
        /*013e*/ 	.short	(.L_1064 - .L_1063)
.L_1063:
        /*0140*/ 	.word	0x00000000
.L_1064:


//--------------------- .nv.info._ZN7cutlass13device_kernelIN5flash19enable_sm80_to_sm89INS1_16FlashAttnBwdSm80INS1_25CollectiveMainloopBwdSm80ILi2ELi2EN4cute5tupleIJNS5_1CILi64EEENS7_ILi128EEES9_EEENS_6half_tEfNS_4arch4Sm80ELb1ELb0ELb1ELb0ELb0ELb0ELb0ELb0ELi2ELi2ELi2ELi2ELb0EEENS1_24CollectiveEpilogueBwdGQAISA_fSD_Li256ELb0ELb0EEENS1_25SingleTileBwdLPTSchedulerILb0ELi128ELb0EEEEEEEEEvNT_6ParamsE --------------------------
	.section	.nv.info._ZN7cutlass13device_kernelIN5flash19enable_sm80_to_sm89INS1_16FlashAttnBwdSm80INS1_25CollectiveMainloopBwdSm80ILi2ELi2EN4cute5tupleIJNS5_1CILi64EEENS7_ILi128EEES9_EEENS_6half_tEfNS_4arch4Sm80ELb1ELb0ELb1ELb0ELb0ELb0ELb0ELb0ELi2ELi2ELi2ELi2ELb0EEENS1_24CollectiveEpilogueBwdGQAISA_fSD_Li256ELb0ELb0EEENS1_25SingleTileBwdLPTSchedulerILb0ELi128ELb0EEEEEEEEEvNT_6ParamsE,"",@"SHT_CUDA_INFO"
	.sectionflags	@""
	.align	4


	//----- nvinfo : EIATTR_CUDA_API_VERSION
	.align		4
        /*0000*/ 	.byte	0x04, 0x37
        /*0002*/ 	.short	(.L_1066 - .L_1065)
.L_1065:
        /*0004*/ 	.word	0x00000082


	//----- nvinfo : EIATTR_SW2861232_WAR
	.align		4
.L_1066:
        /*0008*/ 	.byte	0x01, 0x35
	.zero		2


	//----- nvinfo : EIATTR_PARAM_CBANK
	.align		4
        /*000c*/ 	.byte	0x04, 0x0a
        /*000e*/ 	.short	(.L_1068 - .L_1067)
	.align		4
.L_1067:
        /*0010*/ 	.word	index@(.nv.constant0._ZN7cutlass13device_kernelIN5flash19enable_sm80_to_sm89INS1_16FlashAttnBwdSm80INS1_25CollectiveMainloopBwdSm80ILi2ELi2EN4cute5tupleIJNS5_1CILi64EEENS7_ILi128EEES9_EEENS_6half_tEfNS_4arch4Sm80ELb1ELb0ELb1ELb0ELb0ELb0ELb0ELb0ELi2ELi2ELi2ELi2ELb0EEENS1_24CollectiveEpilogueBwdGQAISA_fSD_Li256ELb0ELb0EEENS1_25SingleTileBwdLPTSchedulerILb0ELi128ELb0EEEEEEEEEvNT_6ParamsE)
        /*0014*/ 	.short	0x0160
        /*0016*/ 	.short	0x0290


	//----- nvinfo : EIATTR_CBANK_PARAM_SIZE
	.align		4
.L_1068:
        /*0018*/ 	.byte	0x03, 0x19
        /*001a*/ 	.short	0x0290


	//----- nvinfo : EIATTR_KPARAM_INFO
	.align		4
        /*001c*/ 	.byte	0x04, 0x17
        /*001e*/ 	.short	(.L_1070 - .L_1069)
.L_1069:
        /*0020*/ 	.word	0x00000000
        /*0024*/ 	.short	0x0000
        /*0026*/ 	.short	0x0000
        /*0028*/ 	.byte	0x00, 0xf0, 0x41, 0x0a


	//----- nvinfo : EIATTR_MAXREG_COUNT
	.align		4
.L_1070:
        /*002c*/ 	.byte	0x03, 0x1b
        /*002e*/ 	.short	0x00ff


	//----- nvinfo : EIATTR_NUM_BARRIERS
	.align		4
        /*0030*/ 	.byte	0x02, 0x4c
        /*0032*/ 	.byte	0x02
	.zero		1


	//----- nvinfo : EIATTR_ANNOTATIONS
	.align		4
        /*0034*/ 	.byte	0x04, 0x55
        /*0036*/ 	.short	(.L_1072 - .L_1071)


	//   ....[0]....
.L_1071:
        /* <DEDUP_REMOVED lines=16> */


	//----- nvinfo : EIATTR_MERCURY_ISA_VERSION
	.align		4
.L_1072:
        /*0120*/ 	.byte	0x03, 0x5f
        /*0122*/ 	.short	0x0000


	//----- nvinfo : EIATTR_COOP_GROUP_MASK_REGIDS
	.align		4
        /*0124*/ 	.byte	0x04, 0x29
        /*0126*/ 	.short	(.L_1074 - .L_1073)


	//   ....[0]....
.L_1073:
        /*0128*/ 	.word	0xffffffff


	//----- nvinfo : EIATTR_COOP_GROUP_INSTR_OFFSETS
	.align		4
.L_1074:
        /*012c*/ 	.byte	0x04, 0x28
        /*012e*/ 	.short	(.L_1076 - .L_1075)


	//   ....[0]....
.L_1075:
        /*0130*/ 	.word	0x00000090


	//----- nvinfo : EIATTR_EXIT_INSTR_OFFSETS
	.align		4
.L_1076:
        /*0134*/ 	.byte	0x04, 0x1c
        /*0136*/ 	.short	(.L_1078 - .L_1077)


	//   ....[0]....
.L_1077:
        /*0138*/ 	.word	0x00000580


	//   ....[1]....
        /*013c*/ 	.word	0x000073e0


	//   ....[2]....
        /*0140*/ 	.word	0x00007e80


	//----- nvinfo : EIATTR_MAX_THREADS
	.align		4
.L_1078:
        /*0144*/ 	.byte	0x04, 0x05
        /*0146*/ 	.short	(.L_1080 - .L_1079)
.L_1079:
        /*0148*/ 	.word	0x00000100
        /*014c*/ 	.word	0x00000001
        /*0150*/ 	.word	0x00000001


	//----- nvinfo : EIATTR_CRS_STACK_SIZE
	.align		4
.L_1080:
        /*0154*/ 	.byte	0x04, 0x1e
        /*0156*/ 	.short	(.L_1082 - .L_1081)
.L_1081:
        /*0158*/ 	.word	0x00000000
.L_1082:


//--------------------- .nv.info._ZN7cutlass13device_kernelIN5flash19enable_sm80_to_sm89INS1_16FlashAttnBwdSm80INS1_25CollectiveMainloopBwdSm80ILi2ELi2EN4cute5tupleIJNS5_1CILi64EEENS7_ILi128EEES9_EEENS_6half_tEfNS_4arch4Sm80ELb1ELb0ELb1ELb0ELb1ELb0ELb0ELb0ELi2ELi2ELi2ELi2ELb0EEENS1_24CollectiveEpilogueBwdGQAISA_fSD_Li256ELb0ELb1EEENS1_25SingleTileBwdLPTSchedulerILb0ELi128ELb1EEEEEEEEEvNT_6ParamsE --------------------------
	.section	.nv.info._ZN7cutlass13device_kernelIN5flash19enable_sm80_to_sm89INS1_16FlashAttnBwdSm80INS1_25CollectiveMainloopBwdSm80ILi2ELi2EN4cute5tupleIJNS5_1CILi64EEENS7_ILi128EEES9_EEENS_6half_tEfNS_4arch4Sm80ELb1ELb0ELb1ELb0ELb1ELb0ELb0ELb0ELi2ELi2ELi2ELi2ELb0EEENS1_24CollectiveEpilogueBwdGQAISA_fSD_Li256ELb0ELb1EEENS1_25SingleTileBwdLPTSchedulerILb0ELi128ELb1EEEEEEEEEvNT_6ParamsE,"",@"SHT_CUDA_INFO"
	.sectionflags	@""
	.align	4


	//----- nvinfo : EIATTR_CUDA_API_VERSION
	.align		4
        /*0000*/ 	.byte	0x04, 0x37
        /*0002*/ 	.short	(.L_1084 - .L_1083)
.L_1083:
        /*0004*/ 	.word	0x00000082


	//----- nvinfo : EIATTR_SW2861232_WAR
	.align		4
.L_1084:
        /*0008*/ 	.byte	0x01, 0x35
	.zero		2


	//----- nvinfo : EIATTR_PARAM_CBANK
	.align		4
        /*000c*/ 	.byte	0x04, 0x0a
        /*000e*/ 	.short	(.L_1086 - .L_1085)
	.align		4
.L_1085:
        /*0010*/ 	.word	index@(.nv.constant0._ZN7cutlass13device_kernelIN5flash19enable_sm80_to_sm89INS1_16FlashAttnBwdSm80INS1_25CollectiveMainloopBwdSm80ILi2ELi2EN4cute5tupleIJNS5_1CILi64EEENS7_ILi128EEES9_EEENS_6half_tEfNS_4arch4Sm80ELb1ELb0ELb1ELb0ELb1ELb0ELb0ELb0ELi2ELi2ELi2ELi2ELb0EEENS1_24CollectiveEpilogueBwdGQAISA_fSD_Li256ELb0ELb1EEENS1_25SingleTileBwdLPTSchedulerILb0ELi128ELb1EEEEEEEEEvNT_6ParamsE)
        /*0014*/ 	.short	0x0160
        /*0016*/ 	.short	0x0290


	//----- nvinfo : EIATTR_CBANK_PARAM_SIZE
	.align		4
.L_1086:
        /*0018*/ 	.byte	0x03, 0x19
        /*001a*/ 	.short	0x0290


	//----- nvinfo : EIATTR_KPARAM_INFO
	.align		4
        /*001c*/ 	.byte	0x04, 0x17
        /*001e*/ 	.short	(.L_1088 - .L_1087)
.L_1087:
        /*0020*/ 	.word	0x00000000
        /*0024*/ 	.short	0x0000
        /*0026*/ 	.short	0x0000
        /*0028*/ 	.byte	0x00, 0xf0, 0x41, 0x0a


	//----- nvinfo : EIATTR_MAXREG_COUNT
	.align		4
.L_1088:
        /*002c*/ 	.byte	0x03, 0x1b
        /*002e*/ 	.short	0x00ff


	//----- nvinfo : EIATTR_NUM_BARRIERS
	.align		4
        /*0030*/ 	.byte	0x02, 0x4c
        /*0032*/ 	.byte	0x02
	.zero		1


	//----- nvinfo : EIATTR_ANNOTATIONS
	.align		4
        /*0034*/ 	.byte	0x04, 0x55
        /*0036*/ 	.short	(.L_1090 - .L_1089)


	//   ....[0]....
.L_1089:
        /* <DEDUP_REMOVED lines=16> */


	//----- nvinfo : EIATTR_MERCURY_ISA_VERSION
	.align		4
.L_1090:
        /*0128*/ 	.byte	0x03, 0x5f
        /*012a*/ 	.short	0x0000


	//----- nvinfo : EIATTR_COOP_GROUP_MASK_REGIDS
	.align		4
        /*012c*/ 	.byte	0x04, 0x29
        /*012e*/ 	.short	(.L_1092 - .L_1091)


	//   ....[0]....
.L_1091:
        /*0130*/ 	.word	0xffffffff


	//   ....[1]....
        /*0134*/ 	.word	0xffffffff


	//   ....[2]....
        /*0138*/ 	.word	0xffffffff


	//   ....[3]....
        /*013c*/ 	.word	0xffffffff


	//   ....[4]....
        /*0140*/ 	.word	0xffffffff


	//   ....[5]....
        /*0144*/ 	.word	0xffffffff


	//   ....[6]....
        /*0148*/ 	.word	0xffffffff


	//   ....[7]....
        /*014c*/ 	.word	0xffffffff


	//   ....[8]....
        /*0150*/ 	.word	0xffffffff


	//----- nvinfo : EIATTR_COOP_GROUP_INSTR_OFFSETS
	.align		4
.L_1092:
        /*0154*/ 	.byte	0x04, 0x28
        /*0156*/ 	.short	(.L_1094 - .L_1093)


	//   ....[0]....
.L_1093:
        /*0158*/ 	.word	0x00000090


	//   ....[1]....
        /*015c*/ 	.word	0x000076f0


	//   ....[2]....
        /*0160*/ 	.word	0x00007740


	//   ....[3]....
        /*0164*/ 	.word	0x00007c60


	//   ....[4]....
        /*0168*/ 	.word	0x00007c70


	//   ....[5]....
        /*016c*/ 	.word	0x00007e30


	//   ....[6]....
        /*0170*/ 	.word	0x00007f40


	//   ....[7]....
        /*0174*/ 	.word	0x00008370


	//   ....[8]....
        /*0178*/ 	.word	0x00008380


	//----- nvinfo : EIATTR_EXIT_INSTR_OFFSETS
	.align		4
.L_1094:
        /*017c*/ 	.byte	0x04, 0x1c
        /*017e*/ 	.short	(.L_1096 - .L_1095)


	//   ....[0]....
.L_1095:
        /*0180*/ 	.word	0x000005e0


	//   ....[1]....
        /*0184*/ 	.word	0x00007460


	//   ....[2]....
        /*0188*/ 	.word	0x00008390


	//   ....[3]....
        /*018c*/ 	.word	0x00008430


	//----- nvinfo : EIATTR_MAX_THREADS
	.align		4
.L_1096:
        /*0190*/ 	.byte	0x04, 0x05
        /*0192*/ 	.short	(.L_1098 - .L_1097)
.L_1097:
        /*0194*/ 	.word	0x00000100
        /*0198*/ 	.word	0x00000001
        /*019c*/ 	.word	0x00000001


	//----- nvinfo : EIATTR_CRS_STACK_SIZE
	.align		4
.L_1098:
        /*01a0*/ 	.byte	0x04, 0x1e
        /*01a2*/ 	.short	(.L_1100 - .L_1099)
.L_1099:
        /*01a4*/ 	.word	0x00000000
.L_1100:


//--------------------- .nv.info._ZN7cutlass13device_kernelIN5flash22FlashAttnBwdPreprocessIN4cute5tupleIJNS3_1CILi64EEENS5_ILi128EEEEEENS_6half_tEfNS_4arch4Sm80ELb1ELb0EEEEEvNT_6ParamsE --------------------------
	.section	.nv.info._ZN7cutlass13device_kernelIN5flash22FlashAttnBwdPreprocessIN4cute5tupleIJNS3_1CILi64EEENS5_ILi128EEEEEENS_6half_tEfNS_4arch4Sm80ELb1ELb0EEEEEvNT_6ParamsE,"",@"SHT_CUDA_INFO"
	.sectionflags	@""
	.align	4


	//----- nvinfo : EIATTR_CUDA_API_VERSION
	.align		4
        /*0000*/ 	.byte	0x04, 0x37
        /*0002*/ 	.short	(.L_1102 - .L_1101)
.L_1101:
        /*0004*/ 	.word	0x00000082


	//----- nvinfo : EIATTR_SW2861232_WAR
	.align		4
.L_1102:
        /*0008*/ 	.byte	0x01, 0x35
	.zero		2


	//----- nvinfo : EIATTR_PARAM_CBANK
	.align		4
        /*000c*/ 	.byte	0x04, 0x0a
        /*000e*/ 	.short	(.L_1104 - .L_1103)
	.align		4
.L_1103:
        /*0010*/ 	.word	index@(.nv.constant0._ZN7cutlass13device_kernelIN5flash22FlashAttnBwdPreprocessIN4cute5tupleIJNS3_1CILi64EEENS5_ILi128EEEEEENS_6half_tEfNS_4arch4Sm80ELb1ELb0EEEEEvNT_6ParamsE)
        /*0014*/ 	.short	0x0160
        /*0016*/ 	.short	0x00f0


	//----- nvinfo : EIATTR_CBANK_PARAM_SIZE
	.align		4
.L_1104:
        /*0018*/ 	.byte	0x03, 0x19
        /*001a*/ 	.short	0x00f0


	//----- nvinfo : EIATTR_KPARAM_INFO
	.align		4
        /*001c*/ 	.byte	0x04, 0x17
        /*001e*/ 	.short	(.L_1106 - .L_1105)
.L_1105:
        /*0020*/ 	.word	0x00000000
        /*0024*/ 	.short	0x0000
        /*0026*/ 	.short	0x0000
        /*0028*/ 	.byte	0x00, 0xf0, 0xc1, 0x03


	//----- nvinfo : EIATTR_MAXREG_COUNT
	.align		4
.L_1106:
        /*002c*/ 	.byte	0x03, 0x1b
        /*002e*/ 	.short	0x0080


	//----- nvinfo : EIATTR_MERCURY_ISA_VERSION
	.align		4
        /*0030*/ 	.byte	0x03, 0x5f
        /*0032*/ 	.short	0x0000


	//----- nvinfo : EIATTR_COOP_GROUP_MASK_REGIDS
	.align		4
        /*0034*/ 	.byte	0x04, 0x29
        /*0036*/ 	.short	(.L_1108 - .L_1107)


	//   ....[0]....
.L_1107:
        /*0038*/ 	.word	0xffffffff


	//   ....[1]....
        /*003c*/ 	.word	0xffffffff


	//   ....[2]....
        /*0040*/ 	.word	0xffffffff


	//   ....[3]....
        /*0044*/ 	.word	0xffffffff


	//   ....[4]....
        /*0048*/ 	.word	0xffffffff


	//   ....[5]....
        /*004c*/ 	.word	0xffffffff


	//   ....[6]....
        /*0050*/ 	.word	0xffffffff


	//   ....[7]....
        /*0054*/ 	.word	0xffffffff


	//   ....[8]....
        /*0058*/ 	.word	0xffffffff


	//   ....[9]....
        /*005c*/ 	.word	0xffffffff


	//   ....[10]....
        /*0060*/ 	.word	0xffffffff


	//   ....[11]....
        /*0064*/ 	.word	0xffffffff


	//   ....[12]....
        /*0068*/ 	.word	0xffffffff


	//   ....[13]....
        /*006c*/ 	.word	0xffffffff


	//   ....[14]....
        /*0070*/ 	.word	0xffffffff


	//   ....[15]....
        /*0074*/ 	.word	0xffffffff


	//----- nvinfo : EIATTR_COOP_GROUP_INSTR_OFFSETS
	.align		4
.L_1108:
        /*0078*/ 	.byte	0x04, 0x28
        /*007a*/ 	.short	(.L_1110 - .L_1109)


	//   ....[0]....
.L_1109:
        /*007c*/ 	.word	0x00000fa0


	//   ....[1]....
        /*0080*/ 	.word	0x00000fb0


	//   ....[2]....
        /*0084*/ 	.word	0x00000fc0


	//   ....[3]....
        /*0088*/ 	.word	0x00000fd0


	//   ....[4]....
        /*008c*/ 	.word	0x00001020


	//   ....[5]....
        /*0090*/ 	.word	0x00001030


	//   ....[6]....
        /*0094*/ 	.word	0x00001040


	//   ....[7]....
        /*0098*/ 	.word	0x00001050


	//   ....[8]....
        /*009c*/ 	.word	0x000010a0


	//   ....[9]....
        /*00a0*/ 	.word	0x000010b0


	//   ....[10]....
        /*00a4*/ 	.word	0x000010c0


	//   ....[11]....
        /*00a8*/ 	.word	0x000010d0


	//   ....[12]....
        /*00ac*/ 	.word	0x00001120


	//   ....[13]....
        /*00b0*/ 	.word	0x00001130


	//   ....[14]....
        /*00b4*/ 	.word	0x00001140


	//   ....[15]....
        /*00b8*/ 	.word	0x00001150


	//----- nvinfo : EIATTR_EXIT_INSTR_OFFSETS
	.align		4
.L_1110:
        /*00bc*/ 	.byte	0x04, 0x1c
        /*00be*/ 	.short	(.L_1112 - .L_1111)


	//   ....[0]....
.L_1111:
        /*00c0*/ 	.word	0x00001690


	//   ....[1]....
        /*00c4*/ 	.word	0x000016f0


	//----- nvinfo : EIATTR_CTAIDZ_USED
	.align		4
.L_1112:
        /*00c8*/ 	.byte	0x01, 0x04
	.zero		2


	//----- nvinfo : EIATTR_MAX_THREADS
	.align		4
        /*00cc*/ 	.byte	0x04, 0x05
        /*00ce*/ 	.short	(.L_1114 - .L_1113)
.L_1113:
        /*00d0*/ 	.word	0x00000100
        /*00d4*/ 	.word	0x00000001
        /*00d8*/ 	.word	0x00000001


	//----- nvinfo : EIATTR_CRS_STACK_SIZE
	.align		4
.L_1114:
        /*00dc*/ 	.byte	0x04, 0x1e
        /*00de*/ 	.short	(.L_1116 - .L_1115)
.L_1115:
        /*00e0*/ 	.word	0x00000000
.L_1116:


//--------------------- .nv.info._ZN7cutlass13device_kernelIN5flash19enable_sm80_to_sm89INS1_16FlashAttnBwdSm80INS1_25CollectiveMainloopBwdSm80ILi2ELi2EN4cute5tupleIJNS5_1CILi64EEENS7_ILi128EEES9_EEENS_6half_tEfNS_4arch4Sm80ELb1ELb0ELb1ELb1ELb0ELb0ELb0ELb0ELi2ELi2ELi2ELi2ELb0EEENS1_21CollectiveEpilogueBwdISA_SB_SD_Li256ELb1ELb0ELi4EEENS1_25SingleTileBwdLPTSchedulerILb1ELi128ELb0EEEEEEEEEvNT_6ParamsE --------------------------
	.section	.nv.info._ZN7cutlass13device_kernelIN5flash19enable_sm80_to_sm89INS1_16FlashAttnBwdSm80INS1_25CollectiveMainloopBwdSm80ILi2ELi2EN4cute5tupleIJNS5_1CILi64EEENS7_ILi128EEES9_EEENS_6half_tEfNS_4arch4Sm80ELb1ELb0ELb1ELb1ELb0ELb0ELb0ELb0ELi2ELi2ELi2ELi2ELb0EEENS1_21CollectiveEpilogueBwdISA_SB_SD_Li256ELb1ELb0ELi4EEENS1_25SingleTileBwdLPTSchedulerILb1ELi128ELb0EEEEEEEEEvNT_6ParamsE,"",@"SHT_CUDA_INFO"
	.sectionflags	@""
	.align	4


	//----- nvinfo : EIATTR_CUDA_API_VERSION
	.align		4
        /*0000*/ 	.byte	0x04, 0x37
        /*0002*/ 	.short	(.L_1118 - .L_1117)
.L_1117:
        /*0004*/ 	.word	0x00000082


	//----- nvinfo : EIATTR_SW2861232_WAR
	.align		4
.L_1118:
        /*0008*/ 	.byte	0x01, 0x35
	.zero		2


	//----- nvinfo : EIATTR_PARAM_CBANK
	.align		4
        /*000c*/ 	.byte	0x04, 0x0a
        /*000e*/ 	.short	(.L_1120 - .L_1119)
	.align		4
.L_1119:
        /*0010*/ 	.word	index@(.nv.constant0._ZN7cutlass13device_kernelIN5flash19enable_sm80_to_sm89INS1_16FlashAttnBwdSm80INS1_25CollectiveMainloopBwdSm80ILi2ELi2EN4cute5tupleIJNS5_1CILi64EEENS7_ILi128EEES9_EEENS_6half_tEfNS_4arch4Sm80ELb1ELb0ELb1ELb1ELb0ELb0ELb0ELb0ELi2ELi2ELi2ELi2ELb0EEENS1_21CollectiveEpilogueBwdISA_SB_SD_Li256ELb1ELb0ELi4EEENS1_25SingleTileBwdLPTSchedulerILb1ELi128ELb0EEEEEEEEEvNT_6ParamsE)
        /*0014*/ 	.short	0x0160
        /*0016*/ 	.short	0x0288


	//----- nvinfo : EIATTR_CBANK_PARAM_SIZE
	.align		4
.L_1120:
        /*0018*/ 	.byte	0x03, 0x19
        /*001a*/ 	.short	0x0288


	//----- nvinfo : EIATTR_KPARAM_INFO
	.align		4
        /*001c*/ 	.byte	0x04, 0x17
        /*001e*/ 	.short	(.L_1122 - .L_1121)
.L_1121:
        /*0020*/ 	.word	0x00000000
        /*0024*/ 	.short	0x0000
        /*0026*/ 	.short	0x0000
        /*0028*/ 	.byte	0x00, 0xf0, 0x21, 0x0a


	//----- nvinfo : EIATTR_MAXREG_COUNT
	.align		4
.L_1122:
        /*002c*/ 	.byte	0x03, 0x1b
        /*002e*/ 	.short	0x00ff


	//----- nvinfo : EIATTR_NUM_BARRIERS
	.align		4
        /*0030*/ 	.byte	0x02, 0x4c
        /*0032*/ 	.byte	0x02
	.zero		1


	//----- nvinfo : EIATTR_ANNOTATIONS
	.align		4
        /*0034*/ 	.byte	0x04, 0x55
        /*0036*/ 	.short	(.L_1124 - .L_1123)


	//   ....[0]....
.L_1123:
        /* <DEDUP_REMOVED lines=15> */


	//----- nvinfo : EIATTR_MERCURY_ISA_VERSION
	.align		4
.L_1124:
        /*0118*/ 	.byte	0x03, 0x5f
        /*011a*/ 	.short	0x0000


	//----- nvinfo : EIATTR_COOP_GROUP_MASK_REGIDS
	.align		4
        /*011c*/ 	.byte	0x04, 0x29
        /*011e*/ 	.short	(.L_1126 - .L_1125)


	//   ....[0]....
.L_1125:
        /*0120*/ 	.word	0xffffffff


	//----- nvinfo : EIATTR_COOP_GROUP_INSTR_OFFSETS
	.align		4
.L_1126:
        /*0124*/ 	.byte	0x04, 0x28
        /*0126*/ 	.short	(.L_1128 - .L_1127)


	//   ....[0]....
.L_1127:
        /*0128*/ 	.word	0x00000060


	//----- nvinfo : EIATTR_EXIT_INSTR_OFFSETS
	.align		4
.L_1128:
        /*012c*/ 	.byte	0x04, 0x1c
        /*012e*/ 	.short	(.L_1130 - .L_1129)


	//   ....[0]....
.L_1129:
        /*0130*/ 	.word	0x000009d0


	//   ....[1]....
        /*0134*/ 	.word	0x00009cf0


	//   ....[2]....
        /*0138*/ 	.word	0x00009db0


	//   ....[3]....
        /*013c*/ 	.word	0x0000b120


	//   ....[4]....
        /*0140*/ 	.word	0x0000b1e0


	//----- nvinfo : EIATTR_MAX_THREADS
	.align		4
.L_1130:
        /*0144*/ 	.byte	0x04, 0x05
        /*0146*/ 	.short	(.L_1132 - .L_1131)
.L_1131:
        /*0148*/ 	.word	0x00000100
        /*014c*/ 	.word	0x00000001
        /*0150*/ 	.word	0x00000001


	//----- nvinfo : EIATTR_CRS_STACK_SIZE
	.align		4
.L_1132:
        /*0154*/ 	.byte	0x04, 0x1e
        /*0156*/ 	.short	(.L_1134 - .L_1133)
.L_1133:
        /*0158*/ 	.word	0x00000000
.L_1134:


//--------------------- .nv.info._ZN7cutlass13device_kernelIN5flash19enable_sm80_to_sm89INS1_16FlashAttnBwdSm80INS1_25CollectiveMainloopBwdSm80ILi2ELi2EN4cute5tupleIJNS5_1CILi64EEENS7_ILi128EEES9_EEENS_6half_tEfNS_4arch4Sm80ELb1ELb0ELb1ELb1ELb1ELb0ELb0ELb0ELi2ELi2ELi2ELi2ELb0EEENS1_21CollectiveEpilogueBwdISA_SB_SD_Li256ELb1ELb0ELi4EEENS1_25SingleTileBwdLPTSchedulerILb1ELi128ELb1EEEEEEEEEvNT_6ParamsE --------------------------
	.section	.nv.info._ZN7cutlass13device_kernelIN5flash19enable_sm80_to_sm89INS1_16FlashAttnBwdSm80INS1_25CollectiveMainloopBwdSm80ILi2ELi2EN4cute5tupleIJNS5_1CILi64EEENS7_ILi128EEES9_EEENS_6half_tEfNS_4arch4Sm80ELb1ELb0ELb1ELb1ELb1ELb0ELb0ELb0ELi2ELi2ELi2ELi2ELb0EEENS1_21CollectiveEpilogueBwdISA_SB_SD_Li256ELb1ELb0ELi4EEENS1_25SingleTileBwdLPTSchedulerILb1ELi128ELb1EEEEEEEEEvNT_6ParamsE,"",@"SHT_CUDA_INFO"
	.sectionflags	@""
	.align	4


	//----- nvinfo : EIATTR_CUDA_API_VERSION
	.align		4
        /*0000*/ 	.byte	0x04, 0x37
        /*0002*/ 	.short	(.L_1136 - .L_1135)
.L_1135:
        /*0004*/ 	.word	0x00000082


	//----- nvinfo : EIATTR_SW2861232_WAR
	.align		4
.L_1136:
        /*0008*/ 	.byte	0x01, 0x35
	.zero		2


	//----- nvinfo : EIATTR_PARAM_CBANK
	.align		4
        /*000c*/ 	.byte	0x04, 0x0a
        /*000e*/ 	.short	(.L_1138 - .L_1137)
	.align		4
.L_1137:
        /*0010*/ 	.word	index@(.nv.constant0._ZN7cutlass13device_kernelIN5flash19enable_sm80_to_sm89INS1_16FlashAttnBwdSm80INS1_25CollectiveMainloopBwdSm80ILi2ELi2EN4cute5tupleIJNS5_1CILi64EEENS7_ILi128EEES9_EEENS_6half_tEfNS_4arch4Sm80ELb1ELb0ELb1ELb1ELb1ELb0ELb0ELb0ELi2ELi2ELi2ELi2ELb0EEENS1_21CollectiveEpilogueBwdISA_SB_SD_Li256ELb1ELb0ELi4EEENS1_25SingleTileBwdLPTSchedulerILb1ELi128ELb1EEEEEEEEEvNT_6ParamsE)
        /*0014*/ 	.short	0x0160
        /*0016*/ 	.short	0x0288


	//----- nvinfo : EIATTR_CBANK_PARAM_SIZE
	.align		4
.L_1138:
        /*0018*/ 	.byte	0x03, 0x19
        /*001a*/ 	.short	0x0288


	//----- nvinfo : EIATTR_KPARAM_INFO
	.align		4
        /*001c*/ 	.byte	0x04, 0x17
        /*001e*/ 	.short	(.L_1140 - .L_1139)
.L_1139:
        /*0020*/ 	.word	0x00000000
        /*0024*/ 	.short	0x0000
        /*0026*/ 	.short	0x0000
        /*0028*/ 	.byte	0x00, 0xf0, 0x21, 0x0a


	//----- nvinfo : EIATTR_MAXREG_COUNT
	.align		4
.L_1140:
        /*002c*/ 	.byte	0x03, 0x1b
        /*002e*/ 	.short	0x00ff


	//----- nvinfo : EIATTR_NUM_BARRIERS
	.align		4
        /*0030*/ 	.byte	0x02, 0x4c
        /*0032*/ 	.byte	0x02
	.zero		1


	//----- nvinfo : EIATTR_ANNOTATIONS
	.align		4
        /*0034*/ 	.byte	0x04, 0x55
        /*0036*/ 	.short	(.L_1142 - .L_1141)


	//   ....[0]....
.L_1141:
        /* <DEDUP_REMOVED lines=17> */


	//----- nvinfo : EIATTR_MERCURY_ISA_VERSION
	.align		4
.L_1142:
        /*0138*/ 	.byte	0x03, 0x5f
        /*013a*/ 	.short	0x0000


	//----- nvinfo : EIATTR_COOP_GROUP_MASK_REGIDS
	.align		4
        /*013c*/ 	.byte	0x04, 0x29
        /*013e*/ 	.short	(.L_1144 - .L_1143)


	//   ....[0]....
.L_1143:
        /*0140*/ 	.word	0xffffffff


	//----- nvinfo : EIATTR_COOP_GROUP_INSTR_OFFSETS
	.align		4
.L_1144:
        /*0144*/ 	.byte	0x04, 0x28
        /*0146*/ 	.short	(.L_1146 - .L_1145)


	//   ....[0]....
.L_1145:
        /*0148*/ 	.word	0x00000060


	//----- nvinfo : EIATTR_EXIT_INSTR_OFFSETS
	.align		4
.L_1146:
        /*014c*/ 	.byte	0x04, 0x1c
        /*014e*/ 	.short	(.L_1148 - .L_1147)


	//   ....[0]....
.L_1147:
        /*0150*/ 	.word	0x00000a10


	//   ....[1]....
        /*0154*/ 	.word	0x00009b90


	//   ....[2]....
        /*0158*/ 	.word	0x00009c50


	//   ....[3]....
        /*015c*/ 	.word	0x0000af90


	//   ....[4]....
        /*0160*/ 	.word	0x0000b050


	//----- nvinfo : EIATTR_MAX_THREADS
	.align		4
.L_1148:
        /*0164*/ 	.byte	0x04, 0x05
        /*0166*/ 	.short	(.L_1150 - .L_1149)
.L_1149:
        /*0168*/ 	.word	0x00000100
        /*016c*/ 	.word	0x00000001
        /*0170*/ 	.word	0x00000001


	//----- nvinfo : EIATTR_CRS_STACK_SIZE
	.align		4
.L_1150:
        /*0174*/ 	.byte	0x04, 0x1e
        /*0176*/ 	.short	(.L_1152 - .L_1151)
.L_1151:
        /*0178*/ 	.word	0x00000000
.L_1152:


//--------------------- .nv.info._ZN7cutlass13device_kernelIN5flash19enable_sm80_to_sm89INS1_16FlashAttnBwdSm80INS1_25CollectiveMainloopBwdSm80ILi2ELi2EN4cute5tupleIJNS5_1CILi64EEENS7_ILi128EEES9_EEENS_6half_tEfNS_4arch4Sm80ELb1ELb0ELb1ELb1ELb0ELb0ELb0ELb0ELi2ELi2ELi2ELi2ELb0EEENS1_24CollectiveEpilogueBwdGQAISA_fSD_Li256ELb1ELb0EEENS1_25SingleTileBwdLPTSchedulerILb1ELi128ELb0EEEEEEEEEvNT_6ParamsE --------------------------
	.section	.nv.info._ZN7cutlass13device_kernelIN5flash19enable_sm80_to_sm89INS1_16FlashAttnBwdSm80INS1_25CollectiveMainloopBwdSm80ILi2ELi2EN4cute5tupleIJNS5_1CILi64EEENS7_ILi128EEES9_EEENS_6half_tEfNS_4arch4Sm80ELb1ELb0ELb1ELb1ELb0ELb0ELb0ELb0ELi2ELi2ELi2ELi2ELb0EEENS1_24CollectiveEpilogueBwdGQAISA_fSD_Li256ELb1ELb0EEENS1_25SingleTileBwdLPTSchedulerILb1ELi128ELb0EEEEEEEEEvNT_6ParamsE,"",@"SHT_CUDA_INFO"
	.sectionflags	@""
	.align	4


	//----- nvinfo : EIATTR_CUDA_API_VERSION
	.align		4
        /*0000*/ 	.byte	0x04, 0x37
        /*0002*/ 	.short	(.L_1154 - .L_1153)
.L_1153:
        /*0004*/ 	.word	0x00000082


	//----- nvinfo : EIATTR_SW2861232_WAR
	.align		4
.L_1154:
        /*0008*/ 	.byte	0x01, 0x35
	.zero		2


	//----- nvinfo : EIATTR_PARAM_CBANK
	.align		4
        /*000c*/ 	.byte	0x04, 0x0a
        /*000e*/ 	.short	(.L_1156 - .L_1155)
	.align		4
.L_1155:
        /*0010*/ 	.word	index@(.nv.constant0._ZN7cutlass13device_kernelIN5flash19enable_sm80_to_sm89INS1_16FlashAttnBwdSm80INS1_25CollectiveMainloopBwdSm80ILi2ELi2EN4cute5tupleIJNS5_1CILi64EEENS7_ILi128EEES9_EEENS_6half_tEfNS_4arch4Sm80ELb1ELb0ELb1ELb1ELb0ELb0ELb0ELb0ELi2ELi2ELi2ELi2ELb0EEENS1_24CollectiveEpilogueBwdGQAISA_fSD_Li256ELb1ELb0EEENS1_25SingleTileBwdLPTSchedulerILb1ELi128ELb0EEEEEEEEEvNT_6ParamsE)
        /*0014*/ 	.short	0x0160
        /*0016*/ 	.short	0x0290


	//----- nvinfo : EIATTR_CBANK_PARAM_SIZE
	.align		4
.L_1156:
        /*0018*/ 	.byte	0x03, 0x19
        /*001a*/ 	.short	0x0290


	//----- nvinfo : EIATTR_KPARAM_INFO
	.align		4
        /*001c*/ 	.byte	0x04, 0x17
        /*001e*/ 	.short	(.L_1158 - .L_1157)
.L_1157:
        /*0020*/ 	.word	0x00000000
        /*0024*/ 	.short	0x0000
        /*0026*/ 	.short	0x0000
        /*0028*/ 	.byte	0x00, 0xf0, 0x41, 0x0a


	//----- nvinfo : EIATTR_MAXREG_COUNT
	.align		4
.L_1158:
        /*002c*/ 	.byte	0x03, 0x1b
        /*002e*/ 	.short	0x00ff


	//----- nvinfo : EIATTR_NUM_BARRIERS
	.align		4
        /*0030*/ 	.byte	0x02, 0x4c
        /*0032*/ 	.byte	0x02
	.zero		1


	//----- nvinfo : EIATTR_ANNOTATIONS
	.align		4
        /*0034*/ 	.byte	0x04, 0x55
        /*0036*/ 	.short	(.L_1160 - .L_1159)


	//   ....[0]....
.L_1159:
        /* <DEDUP_REMOVED lines=17> */


	//----- nvinfo : EIATTR_MERCURY_ISA_VERSION
	.align		4
.L_1160:
        /*0130*/ 	.byte	0x03, 0x5f
        /*0132*/ 	.short	0x0000


	//----- nvinfo : EIATTR_COOP_GROUP_MASK_REGIDS
	.align		4
        /*0134*/ 	.byte	0x04, 0x29
        /*0136*/ 	.short	(.L_1162 - .L_1161)


	//   ....[0]....
.L_1161:
        /*0138*/ 	.word	0xffffffff


	//----- nvinfo : EIATTR_COOP_GROUP_INSTR_OFFSETS
	.align		4
.L_1162:
        /*013c*/ 	.byte	0x04, 0x28
        /*013e*/ 	.short	(.L_1164 - .L_1163)


	//   ....[0]....
.L_1163:
        /*0140*/ 	.word	0x00000060


	//----- nvinfo : EIATTR_EXIT_INSTR_OFFSETS
	.align		4
.L_1164:
        /*0144*/ 	.byte	0x04, 0x1c
        /*0146*/ 	.short	(.L_1166 - .L_1165)


	//   ....[0]....
.L_1165:
        /*0148*/ 	.word	0x00000a00


	//   ....[1]....
        /*014c*/ 	.word	0x00007b00


	//   ....[2]....
        /*0150*/ 	.word	0x00008670


	//----- nvinfo : EIATTR_MAX_THREADS
	.align		4
.L_1166:
        /*0154*/ 	.byte	0x04, 0x05
        /*0156*/ 	.short	(.L_1168 - .L_1167)
.L_1167:
        /*0158*/ 	.word	0x00000100
        /*015c*/ 	.word	0x00000001
        /*0160*/ 	.word	0x00000001


	//----- nvinfo : EIATTR_CRS_STACK_SIZE
	.align		4
.L_1168:
        /*0164*/ 	.byte	0x04, 0x1e
        /*0166*/ 	.short	(.L_1170 - .L_1169)
.L_1169:
        /*0168*/ 	.word	0x00000000
.L_1170:


//--------------------- .nv.info._ZN7cutlass13device_kernelIN5flash32FlashAttnBwdPostprocessConvertdQIN4cute5tupleIJNS3_1CILi128EEES6_EEENS_6half_tEfNS_4arch4Sm80ELi256ENS3_8TiledMMAINS3_8MMA_AtomIJNS3_28SM80_16x8x16_F32F16F16F32_TNEEEENS3_6LayoutINS4_IJNS5_ILi2EEENS5_ILi4EEENS5_ILi1EEEEEENS4_IJSI_SG_NS5_ILi0EEEEEEEENS4_IJNS5_ILi32EEENS5_ILi64EEENS5_ILi16EEEEEEEELb0EEEEEvNT_6ParamsE --------------------------
	.section	.nv.info._ZN7cutlass13device_kernelIN5flash32FlashAttnBwdPostprocessConvertdQIN4cute5tupleIJNS3_1CILi128EEES6_EEENS_6half_tEfNS_4arch4Sm80ELi256ENS3_8TiledMMAINS3_8MMA_AtomIJNS3_28SM80_16x8x16_F32F16F16F32_TNEEEENS3_6LayoutINS4_IJNS5_ILi2EEENS5_ILi4EEENS5_ILi1EEEEEENS4_IJSI_SG_NS5_ILi0EEEEEEEENS4_IJNS5_ILi32EEENS5_ILi64EEENS5_ILi16EEEEEEEELb0EEEEEvNT_6ParamsE,"",@"SHT_CUDA_INFO"
	.sectionflags	@""
	.align	4


	//----- nvinfo : EIATTR_CUDA_API_VERSION
	.align		4
        /*0000*/ 	.byte	0x04, 0x37
        /*0002*/ 	.short	(.L_1172 - .L_1171)
.L_1171:
        /*0004*/ 	.word	0x00000082


	//----- nvinfo : EIATTR_SW2861232_WAR
	.align		4
.L_1172:
        /*0008*/ 	.byte	0x01, 0x35
	.zero		2


	//----- nvinfo : EIATTR_PARAM_CBANK
	.align		4
        /*000c*/ 	.byte	0x04, 0x0a
        /*000e*/ 	.short	(.L_1174 - .L_1173)
	.align		4
.L_1173:
        /*0010*/ 	.word	index@(.nv.constant0._ZN7cutlass13device_kernelIN5flash32FlashAttnBwdPostprocessConvertdQIN4cute5tupleIJNS3_1CILi128EEES6_EEENS_6half_tEfNS_4arch4Sm80ELi256ENS3_8TiledMMAINS3_8MMA_AtomIJNS3_28SM80_16x8x16_F32F16F16F32_TNEEEENS3_6LayoutINS4_IJNS5_ILi2EEENS5_ILi4EEENS5_ILi1EEEEEENS4_IJSI_SG_NS5_ILi0EEEEEEEENS4_IJNS5_ILi32EEENS5_ILi64EEENS5_ILi16EEEEEEEELb0EEEEEvNT_6ParamsE)
        /*0014*/ 	.short	0x0160
        /*0016*/ 	.short	0x0070


	//----- nvinfo : EIATTR_CBANK_PARAM_SIZE
	.align		4
.L_1174:
        /*0018*/ 	.byte	0x03, 0x19
        /*001a*/ 	.short	0x0070


	//----- nvinfo : EIATTR_KPARAM_INFO
	.align		4
        /*001c*/ 	.byte	0x04, 0x17
        /*001e*/ 	.short	(.L_1176 - .L_1175)
.L_1175:
        /*0020*/ 	.word	0x00000000
        /*0024*/ 	.short	0x0000
        /*0026*/ 	.short	0x0000
        /*0028*/ 	.byte	0x00, 0xf0, 0xc1, 0x01


	//----- nvinfo : EIATTR_MAXREG_COUNT
	.align		4
.L_1176:
        /*002c*/ 	.byte	0x03, 0x1b
        /*002e*/ 	.short	0x0080


	//----- nvinfo : EIATTR_NUM_BARRIERS
	.align		4
        /*0030*/ 	.byte	0x02, 0x4c
        /*0032*/ 	.byte	0x01
	.zero		1


	//----- nvinfo : EIATTR_MERCURY_ISA_VERSION
	.align		4
        /*0034*/ 	.byte	0x03, 0x5f
        /*0036*/ 	.short	0x0000


	//----- nvinfo : EIATTR_EXIT_INSTR_OFFSETS
	.align		4
        /*0038*/ 	.byte	0x04, 0x1c
        /*003a*/ 	.short	(.L_1178 - .L_1177)


	//   ....[0]....
.L_1177:
        /*003c*/ 	.word	0x00000180


	//   ....[1]....
        /*0040*/ 	.word	0x00001db0


	//   ....[2]....
        /*0044*/ 	.word	0x00001e60


	//----- nvinfo : EIATTR_CTAIDZ_USED
	.align		4
.L_1178:
        /*0048*/ 	.byte	0x01, 0x04
	.zero		2


	//----- nvinfo : EIATTR_MAX_THREADS
	.align		4
        /*004c*/ 	.byte	0x04, 0x05
        /*004e*/ 	.short	(.L_1180 - .L_1179)
.L_1179:
        /*0050*/ 	.word	0x00000100
        /*0054*/ 	.word	0x00000001
        /*0058*/ 	.word	0x00000001


	//----- nvinfo : EIATTR_CRS_STACK_SIZE
	.align		4
.L_1180:
        /*005c*/ 	.byte	0x04, 0x1e
        /*005e*/ 	.short	(.L_1182 - .L_1181)
.L_1181:
        /*0060*/ 	.word	0x00000000
.L_1182:


//--------------------- .nv.info._ZN7cutlass13device_kernelIN5flash32FlashAttnBwdPostprocessConvertdQIN4cute5tupleIJNS3_1CILi64EEENS5_ILi128EEEEEENS_6half_tEfNS_4arch4Sm80ELi256ENS3_8TiledMMAINS3_8MMA_AtomIJNS3_28SM80_16x8x16_F32F16F16F32_TNEEEENS3_6LayoutINS4_IJNS5_ILi2EEENS5_ILi4EEENS5_ILi1EEEEEENS4_IJSJ_SH_NS5_ILi0EEEEEEEENS4_IJNS5_ILi32EEES6_NS5_ILi16EEEEEEEELb0EEEEEvNT_6ParamsE --------------------------
	.section	.nv.info._ZN7cutlass13device_kernelIN5flash32FlashAttnBwdPostprocessConvertdQIN4cute5tupleIJNS3_1CILi64EEENS5_ILi128EEEEEENS_6half_tEfNS_4arch4Sm80ELi256ENS3_8TiledMMAINS3_8MMA_AtomIJNS3_28SM80_16x8x16_F32F16F16F32_TNEEEENS3_6LayoutINS4_IJNS5_ILi2EEENS5_ILi4EEENS5_ILi1EEEEEENS4_IJSJ_SH_NS5_ILi0EEEEEEEENS4_IJNS5_ILi32EEES6_NS5_ILi16EEEEEEEELb0EEEEEvNT_6ParamsE,"",@"SHT_CUDA_INFO"
	.sectionflags	@""
	.align	4


	//----- nvinfo : EIATTR_CUDA_API_VERSION
	.align		4
        /*0000*/ 	.byte	0x04, 0x37
        /*0002*/ 	.short	(.L_1184 - .L_1183)
.L_1183:
        /*0004*/ 	.word	0x00000082


	//----- nvinfo : EIATTR_SW2861232_WAR
	.align		4
.L_1184:
        /*0008*/ 	.byte	0x01, 0x35
	.zero		2


	//----- nvinfo : EIATTR_PARAM_CBANK
	.align		4
        /*000c*/ 	.byte	0x04, 0x0a
        /*000e*/ 	.short	(.L_1186 - .L_1185)
	.align		4
.L_1185:
        /*0010*/ 	.word	index@(.nv.constant0._ZN7cutlass13device_kernelIN5flash32FlashAttnBwdPostprocessConvertdQIN4cute5tupleIJNS3_1CILi64EEENS5_ILi128EEEEEENS_6half_tEfNS_4arch4Sm80ELi256ENS3_8TiledMMAINS3_8MMA_AtomIJNS3_28SM80_16x8x16_F32F16F16F32_TNEEEENS3_6LayoutINS4_IJNS5_ILi2EEENS5_ILi4EEENS5_ILi1EEEEEENS4_IJSJ_SH_NS5_ILi0EEEEEEEENS4_IJNS5_ILi32EEES6_NS5_ILi16EEEEEEEELb0EEEEEvNT_6ParamsE)
        /*0014*/ 	.short	0x0160
        /*0016*/ 	.short	0x0070


	//----- nvinfo : EIATTR_CBANK_PARAM_SIZE
	.align		4
.L_1186:
        /*0018*/ 	.byte	0x03, 0x19
        /*001a*/ 	.short	0x0070


	//----- nvinfo : EIATTR_KPARAM_INFO
	.align		4
        /*001c*/ 	.byte	0x04, 0x17
        /*001e*/ 	.short	(.L_1188 - .L_1187)
.L_1187:
        /*0020*/ 	.word	0x00000000
        /*0024*/ 	.short	0x0000
        /*0026*/ 	.short	0x0000
        /*0028*/ 	.byte	0x00, 0xf0, 0xc1, 0x01


	//----- nvinfo : EIATTR_MAXREG_COUNT
	.align		4
.L_1188:
        /*002c*/ 	.byte	0x03, 0x1b
        /*002e*/ 	.short	0x0080


	//----- nvinfo : EIATTR_NUM_BARRIERS
	.align		4
        /*0030*/ 	.byte	0x02, 0x4c
        /*0032*/ 	.byte	0x01
	.zero		1


	//----- nvinfo : EIATTR_MERCURY_ISA_VERSION
	.align		4
        /*0034*/ 	.byte	0x03, 0x5f
        /*0036*/ 	.short	0x0000


	//----- nvinfo : EIATTR_EXIT_INSTR_OFFSETS
	.align		4
        /*0038*/ 	.byte	0x04, 0x1c
        /*003a*/ 	.short	(.L_1190 - .L_1189)


	//   ....[0]....
.L_1189:
        /*003c*/ 	.word	0x00000180


	//   ....[1]....
        /*0040*/ 	.word	0x00001270


	//   ....[2]....
        /*0044*/ 	.word	0x00001320


	//----- nvinfo : EIATTR_CTAIDZ_USED
	.align		4
.L_1190:
        /*0048*/ 	.byte	0x01, 0x04
	.zero		2


	//----- nvinfo : EIATTR_MAX_THREADS
	.align		4
        /*004c*/ 	.byte	0x04, 0x05
        /*004e*/ 	.short	(.L_1192 - .L_1191)
.L_1191:
        /*0050*/ 	.word	0x00000100
        /*0054*/ 	.word	0x00000001
        /*0058*/ 	.word	0x00000001


	//----- nvinfo : EIATTR_CRS_STACK_SIZE
	.align		4
.L_1192:
        /*005c*/ 	.byte	0x04, 0x1e
        /*005e*/ 	.short	(.L_1194 - .L_1193)
.L_1193:
        /*0060*/ 	.word	0x00000000
.L_1194:


//--------------------- .nv.info._ZN7cutlass13device_kernelIN5flash19enable_sm80_to_sm89INS1_16FlashAttnBwdSm80INS1_25CollectiveMainloopBwdSm80ILi2ELi2EN4cute5tupleIJNS5_1CILi64EEENS7_ILi128EEES9_EEENS_6half_tEfNS_4arch4Sm80ELb1ELb0ELb1ELb1ELb1ELb0ELb0ELb0ELi2ELi2ELi2ELi2ELb0EEENS1_24CollectiveEpilogueBwdGQAISA_fSD_Li256ELb1ELb1EEENS1_25SingleTileBwdLPTSchedulerILb1ELi128ELb1EEEEEEEEEvNT_6ParamsE --------------------------
	.section	.nv.info._ZN7cutlass13device_kernelIN5flash19enable_sm80_to_sm89INS1_16FlashAttnBwdSm80INS1_25CollectiveMainloopBwdSm80ILi2ELi2EN4cute5tupleIJNS5_1CILi64EEENS7_ILi128EEES9_EEENS_6half_tEfNS_4arch4Sm80ELb1ELb0ELb1ELb1ELb1ELb0ELb0ELb0ELi2ELi2ELi2ELi2ELb0EEENS1_24CollectiveEpilogueBwdGQAISA_fSD_Li256ELb1ELb1EEENS1_25SingleTileBwdLPTSchedulerILb1ELi128ELb1EEEEEEEEEvNT_6ParamsE,"",@"SHT_CUDA_INFO"
	.sectionflags	@""
	.align	4


	//----- nvinfo : EIATTR_CUDA_API_VERSION
	.align		4
        /*0000*/ 	.byte	0x04, 0x37
        /*0002*/ 	.short	(.L_1196 - .L_1195)
.L_1195:
        /*0004*/ 	.word	0x00000082


	//----- nvinfo : EIATTR_SW2861232_WAR
	.align		4
.L_1196:
        /*0008*/ 	.byte	0x01, 0x35
	.zero		2


	//----- nvinfo : EIATTR_PARAM_CBANK
	.align		4
        /*000c*/ 	.byte	0x04, 0x0a
        /*000e*/ 	.short	(.L_1198 - .L_1197)
	.align		4
.L_1197:
        /*0010*/ 	.word	index@(.nv.constant0._ZN7cutlass13device_kernelIN5flash19enable_sm80_to_sm89INS1_16FlashAttnBwdSm80INS1_25CollectiveMainloopBwdSm80ILi2ELi2EN4cute5tupleIJNS5_1CILi64EEENS7_ILi128EEES9_EEENS_6half_tEfNS_4arch4Sm80ELb1ELb0ELb1ELb1ELb1ELb0ELb0ELb0ELi2ELi2ELi2ELi2ELb0EEENS1_24CollectiveEpilogueBwdGQAISA_fSD_Li256ELb1ELb1EEENS1_25SingleTileBwdLPTSchedulerILb1ELi128ELb1EEEEEEEEEvNT_6ParamsE)
        /*0014*/ 	.short	0x0160
        /*0016*/ 	.short	0x0290


	//----- nvinfo : EIATTR_CBANK_PARAM_SIZE
	.align		4
.L_1198:
        /*0018*/ 	.byte	0x03, 0x19
        /*001a*/ 	.short	0x0290


	//----- nvinfo : EIATTR_KPARAM_INFO
	.align		4
        /*001c*/ 	.byte	0x04, 0x17
        /*001e*/ 	.short	(.L_1200 - .L_1199)
.L_1199:
        /*0020*/ 	.word	0x00000000
        /*0024*/ 	.short	0x0000
        /*0026*/ 	.short	0x0000
        /*0028*/ 	.byte	0x00, 0xf0, 0x41, 0x0a


	//----- nvinfo : EIATTR_MAXREG_COUNT
	.align		4
.L_1200:
        /*002c*/ 	.byte	0x03, 0x1b
        /*002e*/ 	.short	0x00ff


	//----- nvinfo : EIATTR_NUM_BARRIERS
	.align		4
        /*0030*/ 	.byte	0x02, 0x4c
        /*0032*/ 	.byte	0x02
	.zero		1


	//----- nvinfo : EIATTR_ANNOTATIONS
	.align		4
        /*0034*/ 	.byte	0x04, 0x55
        /*0036*/ 	.short	(.L_1202 - .L_1201)


	//   ....[0]....
.L_1201:
        /* <DEDUP_REMOVED lines=15> */


	//----- nvinfo : EIATTR_MERCURY_ISA_VERSION
	.align		4
.L_1202:
        /*0110*/ 	.byte	0x03, 0x5f
        /*0112*/ 	.short	0x0000


	//----- nvinfo : EIATTR_COOP_GROUP_MASK_REGIDS
	.align		4
        /*0114*/ 	.byte	0x04, 0x29
        /*0116*/ 	.short	(.L_1204 - .L_1203)


	//   ....[0]....
.L_1203:
        /*0118*/ 	.word	0xffffffff


	//   ....[1]....
        /*011c*/ 	.word	0xffffffff


	//   ....[2]....
        /*0120*/ 	.word	0xffffffff


	//   ....[3]....
        /*0124*/ 	.word	0xffffffff


	//   ....[4]....
        /*0128*/ 	.word	0xffffffff


	//   ....[5]....
        /*012c*/ 	.word	0xffffffff


	//   ....[6]....
        /*0130*/ 	.word	0xffffffff


	//   ....[7]....
        /*0134*/ 	.word	0xffffffff


	//   ....[8]....
        /*0138*/ 	.word	0xffffffff


	//----- nvinfo : EIATTR_COOP_GROUP_INSTR_OFFSETS
	.align		4
.L_1204:
        /*013c*/ 	.byte	0x04, 0x28
        /*013e*/ 	.short	(.L_1206 - .L_1205)


	//   ....[0]....
.L_1205:
        /*0140*/ 	.word	0x00000060


	//   ....[1]....
        /*0144*/ 	.word	0x00008160


	//   ....[2]....
        /*0148*/ 	.word	0x000081a0


	//   ....[3]....
        /*014c*/ 	.word	0x000086f0


	//   ....[4]....
        /*0150*/ 	.word	0x00008700


	//   ....[5]....
        /*0154*/ 	.word	0x000088c0


	//   ....[6]....
        /*0158*/ 	.word	0x000089c0


	//   ....[7]....
        /*015c*/ 	.word	0x00008df0


	//   ....[8]....
        /*0160*/ 	.word	0x00008e00


	//----- nvinfo : EIATTR_EXIT_INSTR_OFFSETS
	.align		4
.L_1206:
        /*0164*/ 	.byte	0x04, 0x1c
        /*0166*/ 	.short	(.L_1208 - .L_1207)


	//   ....[0]....
.L_1207:
        /*0168*/ 	.word	0x000009d0


	//   ....[1]....
        /*016c*/ 	.word	0x00007d70


	//   ....[2]....
        /*0170*/ 	.word	0x00008e10


	//   ....[3]....
        /*0174*/ 	.word	0x00008eb0


	//----- nvinfo : EIATTR_MAX_THREADS
	.align		4
.L_1208:
        /*0178*/ 	.byte	0x04, 0x05
        /*017a*/ 	.short	(.L_1210 - .L_1209)
.L_1209:
        /*017c*/ 	.word	0x00000100
        /*0180*/ 	.word	0x00000001
        /*0184*/ 	.word	0x00000001


	//----- nvinfo : EIATTR_CRS_STACK_SIZE
	.align		4
.L_1210:
        /*0188*/ 	.byte	0x04, 0x1e
        /*018a*/ 	.short	(.L_1212 - .L_1211)
.L_1211:
        /*018c*/ 	.word	0x00000000
.L_1212:


//--------------------- .nv.info._ZN7cutlass13device_kernelIN5flash22FlashAttnBwdPreprocessIN4cute5tupleIJNS3_1CILi64EEENS5_ILi128EEEEEENS_6half_tEfNS_4arch4Sm80ELb1ELb1EEEEEvNT_6ParamsE --------------------------
	.section	.nv.info._ZN7cutlass13device_kernelIN5flash22FlashAttnBwdPreprocessIN4cute5tupleIJNS3_1CILi64EEENS5_ILi128EEEEEENS_6half_tEfNS_4arch4Sm80ELb1ELb1EEEEEvNT_6ParamsE,"",@"SHT_CUDA_INFO"
	.sectionflags	@""
	.align	4


	//----- nvinfo : EIATTR_CUDA_API_VERSION
	.align		4
        /*0000*/ 	.byte	0x04, 0x37
        /*0002*/ 	.short	(.L_1214 - .L_1213)
.L_1213:
        /*0004*/ 	.word	0x00000082


	//----- nvinfo : EIATTR_SW2861232_WAR
	.align		4
.L_1214:
        /*0008*/ 	.byte	0x01, 0x35
	.zero		2


	//----- nvinfo : EIATTR_PARAM_CBANK
	.align		4
        /*000c*/ 	.byte	0x04, 0x0a
        /*000e*/ 	.short	(.L_1216 - .L_1215)
	.align		4
.L_1215:
        /*0010*/ 	.word	index@(.nv.constant0._ZN7cutlass13device_kernelIN5flash22FlashAttnBwdPreprocessIN4cute5tupleIJNS3_1CILi64EEENS5_ILi128EEEEEENS_6half_tEfNS_4arch4Sm80ELb1ELb1EEEEEvNT_6ParamsE)
        /*0014*/ 	.short	0x0160
        /*0016*/ 	.short	0x00f0


	//----- nvinfo : EIATTR_CBANK_PARAM_SIZE
	.align		4
.L_1216:
        /*0018*/ 	.byte	0x03, 0x19
        /*001a*/ 	.short	0x00f0


	//----- nvinfo : EIATTR_KPARAM_INFO
	.align		4
        /*001c*/ 	.byte	0x04, 0x17
        /*001e*/ 	.short	(.L_1218 - .L_1217)
.L_1217:
        /*0020*/ 	.word	0x00000000
        /*0024*/ 	.short	0x0000
        /*0026*/ 	.short	0x0000
        /*0028*/ 	.byte	0x00, 0xf0, 0xc1, 0x03


	//----- nvinfo : EIATTR_MAXREG_COUNT
	.align		4
.L_1218:
        /*002c*/ 	.byte	0x03, 0x1b
        /*002e*/ 	.short	0x0080


	//----- nvinfo : EIATTR_MERCURY_ISA_VERSION
	.align		4
        /*0030*/ 	.byte	0x03, 0x5f
        /*0032*/ 	.short	0x0000


	//----- nvinfo : EIATTR_COOP_GROUP_MASK_REGIDS
	.align		4
        /*0034*/ 	.byte	0x04, 0x29
        /*0036*/ 	.short	(.L_1220 - .L_1219)


	//   ....[0]....
.L_1219:
        /*0038*/ 	.word	0xffffffff


	//   ....[1]....
        /*003c*/ 	.word	0xffffffff


	//   ....[2]....
        /*0040*/ 	.word	0xffffffff


	//   ....[3]....
        /*0044*/ 	.word	0xffffffff


	//   ....[4]....
        /*0048*/ 	.word	0xffffffff


	//   ....[5]....
        /*004c*/ 	.word	0xffffffff


	//   ....[6]....
        /*0050*/ 	.word	0xffffffff


	//   ....[7]....
        /*0054*/ 	.word	0xffffffff


	//   ....[8]....
        /*0058*/ 	.word	0xffffffff


	//   ....[9]....
        /*005c*/ 	.word	0xffffffff


	//   ....[10]....
        /*0060*/ 	.word	0xffffffff


	//   ....[11]....
        /*0064*/ 	.word	0xffffffff


	//   ....[12]....
        /*0068*/ 	.word	0xffffffff


	//   ....[13]....
        /*006c*/ 	.word	0xffffffff


	//   ....[14]....
        /*0070*/ 	.word	0xffffffff


	//   ....[15]....
        /*0074*/ 	.word	0xffffffff


	//----- nvinfo : EIATTR_COOP_GROUP_INSTR_OFFSETS
	.align		4
.L_1220:
        /*0078*/ 	.byte	0x04, 0x28
        /*007a*/ 	.short	(.L_1222 - .L_1221)


	//   ....[0]....
.L_1221:
        /*007c*/ 	.word	0x00001140


	//   ....[1]....
        /*0080*/ 	.word	0x00001160


	//   ....[2]....
        /*0084*/ 	.word	0x00001170


	//   ....[3]....
        /*0088*/ 	.word	0x00001180


	//   ....[4]....
        /*008c*/ 	.word	0x000011b0


	//   ....[5]....
        /*0090*/ 	.word	0x000011e0


	//   ....[6]....
        /*0094*/ 	.word	0x000011f0


	//   ....[7]....
        /*0098*/ 	.word	0x00001200


	//   ....[8]....
        /*009c*/ 	.word	0x00001230


	//   ....[9]....
        /*00a0*/ 	.word	0x00001260


	//   ....[10]....
        /*00a4*/ 	.word	0x00001270


	//   ....[11]....
        /*00a8*/ 	.word	0x00001280


	//   ....[12]....
        /*00ac*/ 	.word	0x000012e0


	//   ....[13]....
        /*00b0*/ 	.word	0x00001320


	//   ....[14]....
        /*00b4*/ 	.word	0x00001340


	//   ....[15]....
        /*00b8*/ 	.word	0x00001350


	//----- nvinfo : EIATTR_EXIT_INSTR_OFFSETS
	.align		4
.L_1222:
        /*00bc*/ 	.byte	0x04, 0x1c
        /*00be*/ 	.short	(.L_1224 - .L_1223)


	//   ....[0]....
.L_1223:
        /*00c0*/ 	.word	0x00000180


	//   ....[1]....
        /*00c4*/ 	.word	0x00001900


	//   ....[2]....
        /*00c8*/ 	.word	0x00001950


	//----- nvinfo : EIATTR_CTAIDZ_USED
	.align		4
.L_1224:
        /*00cc*/ 	.byte	0x01, 0x04
	.zero		2


	//----- nvinfo : EIATTR_MAX_THREADS
	.align		4
        /*00d0*/ 	.byte	0x04, 0x05
        /*00d2*/ 	.short	(.L_1226 - .L_1225)
.L_1225:
        /*00d4*/ 	.word	0x00000100
        /*00d8*/ 	.word	0x00000001
        /*00dc*/ 	.word	0x00000001


	//----- nvinfo : EIATTR_CRS_STACK_SIZE
	.align		4
.L_1226:
        /*00e0*/ 	.byte	0x04, 0x1e
        /*00e2*/ 	.short	(.L_1228 - .L_1227)
.L_1227:
        /*00e4*/ 	.word	0x00000000
.L_1228:


//--------------------- .nv.callgraph             --------------------------
	.section	.nv.callgraph,"",@"SHT_CUDA_CALLGRAPH"
	.align	4
	.sectionentsize	8
	.align		4
        /*0000*/ 	.word	0x00000000
	.align		4
        /*0004*/ 	.word	0xffffffff
	.align		4
        /*0008*/ 	.word	0x00000000
	.align		4
        /*000c*/ 	.word	0xfffffffe
	.align		4
        /*0010*/ 	.word	0x00000000
	.align		4
        /*0014*/ 	.word	0xfffffffd
	.align		4
        /*0018*/ 	.word	0x00000000
	.align		4
        /*001c*/ 	.word	0xfffffffc


//--------------------- .nv.rel.action            --------------------------
	.section	.nv.rel.action,"",@"SHT_CUDA_RELOCINFO"
	.align	8
	.sectionentsize	8
        /*0000*/ 	.byte	0x73, 0x00, 0x00, 0x00, 0x00, 0x00, 0x00, 0x00, 0x00, 0x00, 0x00, 0x11, 0x25, 0x00, 0x05, 0x36


//--------------------- .nv.constant4             --------------------------
	.section	.nv.constant4,"a",@progbits
	.align	8
	.align		8
.nv.constant4:
        /*0000*/ 	.dword	_ZN74_INTERNAL_a2c25548_38_flash_bwd_hdim128_fp16_softcap_sm80_cu_3fbc093a_28064cuda3std3__45__cpo5beginE
	.align		8
        /*0008*/ 	.dword	_ZN74_INTERNAL_a2c25548_38_flash_bwd_hdim128_fp16_softcap_sm80_cu_3fbc093a_28064cuda3std3__45__cpo3endE
	.align		8
        /*0010*/ 	.dword	_ZN74_INTERNAL_a2c25548_38_flash_bwd_hdim128_fp16_softcap_sm80_cu_3fbc093a_28064cuda3std3__45__cpo6cbeginE
	.align		8
        /*0018*/ 	.dword	_ZN74_INTERNAL_a2c25548_38_flash_bwd_hdim128_fp16_softcap_sm80_cu_3fbc093a_28064cuda3std3__45__cpo4cendE
	.align		8
        /*0020*/ 	.dword	_ZN74_INTERNAL_a2c25548_38_flash_bwd_hdim128_fp16_softcap_sm80_cu_3fbc093a_28064cuda3std3__476_GLOBAL__N__a2c25548_38_flash_bwd_hdim128_fp16_softcap_sm80_cu_3fbc093a_28066ignoreE
	.align		8
        /*0028*/ 	.dword	_ZN74_INTERNAL_a2c25548_38_flash_bwd_hdim128_fp16_softcap_sm80_cu_3fbc093a_28064cuda3std3__419piecewise_constructE
	.align		8
        /*0030*/ 	.dword	_ZN74_INTERNAL_a2c25548_38_flash_bwd_hdim128_fp16_softcap_sm80_cu_3fbc093a_28064cuda3std3__48in_placeE
	.align		8
        /*0038*/ 	.dword	_ZN74_INTERNAL_a2c25548_38_flash_bwd_hdim128_fp16_softcap_sm80_cu_3fbc093a_28064cuda3std6ranges3__45__cpo4swapE
	.align		8
        /*0040*/ 	.dword	_ZN74_INTERNAL_a2c25548_38_flash_bwd_hdim128_fp16_softcap_sm80_cu_3fbc093a_28064cuda3std6ranges3__45__cpo9iter_moveE
	.align		8
        /*0048*/ 	.dword	_ZN74_INTERNAL_a2c25548_38_flash_bwd_hdim128_fp16_softcap_sm80_cu_3fbc093a_28064cute7productE
	.align		8
        /*0050*/ 	.dword	_ZN74_INTERNAL_a2c25548_38_flash_bwd_hdim128_fp16_softcap_sm80_cu_3fbc093a_28064cute1_E


//--------------------- .nv.constant0._ZN7cutlass13device_kernelIN5flash19enable_sm80_to_sm89INS1_16FlashAttnBwdSm80INS1_25CollectiveMainloopBwdSm80ILi2ELi1EN4cute5tupleIJNS5_1CILi64EEENS7_ILi96EEENS7_ILi128EEEEEENS_6half_tEfNS_4arch4Sm80ELb0ELb0ELb1ELb0ELb0ELb0ELb0ELb0ELi2ELi2ELi2ELi2ELb1EEENS1_21CollectiveEpilogueBwdISB_SC_SE_Li256ELb0ELb0ELi4EEENS1_19SingleTileSchedulerILb0ELb0ELb0ELi96EEEEEEEEEvNT_6ParamsE --------------------------
	.section	.nv.constant0._ZN7cutlass13device_kernelIN5flash19enable_sm80_to_sm89INS1_16FlashAttnBwdSm80INS1_25CollectiveMainloopBwdSm80ILi2ELi1EN4cute5tupleIJNS5_1CILi64EEENS7_ILi96EEENS7_ILi128EEEEEENS_6half_tEfNS_4arch4Sm80ELb0ELb0ELb1ELb0ELb0ELb0ELb0ELb0ELi2ELi2ELi2ELi2ELb1EEENS1_21CollectiveEpilogueBwdISB_SC_SE_Li256ELb0ELb0ELi4EEENS1_19SingleTileSchedulerILb0ELb0ELb0ELi96EEEEEEEEEvNT_6ParamsE,"a",@progbits
	.sectionflags	@""
	.align	4
.nv.constant0._ZN7cutlass13device_kernelIN5flash19enable_sm80_to_sm89INS1_16FlashAttnBwdSm80INS1_25CollectiveMainloopBwdSm80ILi2ELi1EN4cute5tupleIJNS5_1CILi64EEENS7_ILi96EEENS7_ILi128EEEEEENS_6half_tEfNS_4arch4Sm80ELb0ELb0ELb1ELb0ELb0ELb0ELb0ELb0ELi2ELi2ELi2ELi2ELb1EEENS1_21CollectiveEpilogueBwdISB_SC_SE_Li256ELb0ELb0ELi4EEENS1_19SingleTileSchedulerILb0ELb0ELb0ELi96EEEEEEEEEvNT_6ParamsE:
	.zero		976


//--------------------- .nv.constant0._ZN7cutlass13device_kernelIN5flash19enable_sm80_to_sm89INS1_16FlashAttnBwdSm80INS1_25CollectiveMainloopBwdSm80ILi2ELi1EN4cute5tupleIJNS5_1CILi64EEENS7_ILi96EEENS7_ILi128EEEEEENS_6half_tEfNS_4arch4Sm80ELb0ELb0ELb1ELb0ELb1ELb0ELb0ELb0ELi2ELi2ELi2ELi2ELb1EEENS1_21CollectiveEpilogueBwdISB_SC_SE_Li256ELb0ELb0ELi4EEENS1_19SingleTileSchedulerILb0ELb0ELb0ELi96EEEEEEEEEvNT_6ParamsE --------------------------
	.section	.nv.constant0._ZN7cutlass13device_kernelIN5flash19enable_sm80_to_sm89INS1_16FlashAttnBwdSm80INS1_25CollectiveMainloopBwdSm80ILi2ELi1EN4cute5tupleIJNS5_1CILi64EEENS7_ILi96EEENS7_ILi128EEEEEENS_6half_tEfNS_4arch4Sm80ELb0ELb0ELb1ELb0ELb1ELb0ELb0ELb0ELi2ELi2ELi2ELi2ELb1EEENS1_21CollectiveEpilogueBwdISB_SC_SE_Li256ELb0ELb0ELi4EEENS1_19SingleTileSchedulerILb0ELb0ELb0ELi96EEEEEEEEEvNT_6ParamsE,"a",@progbits
	.sectionflags	@""
	.align	4
.nv.constant0._ZN7cutlass13device_kernelIN5flash19enable_sm80_to_sm89INS1_16FlashAttnBwdSm80INS1_25CollectiveMainloopBwdSm80ILi2ELi1EN4cute5tupleIJNS5_1CILi64EEENS7_ILi96EEENS7_ILi128EEEEEENS_6half_tEfNS_4arch4Sm80ELb0ELb0ELb1ELb0ELb1ELb0ELb0ELb0ELi2ELi2ELi2ELi2ELb1EEENS1_21CollectiveEpilogueBwdISB_SC_SE_Li256ELb0ELb0ELi4EEENS1_19SingleTileSchedulerILb0ELb0ELb0ELi96EEEEEEEEEvNT_6ParamsE:
	.zero		976


//--------------------- .nv.constant0._ZN7cutlass13device_kernelIN5flash19enable_sm80_to_sm89INS1_16FlashAttnBwdSm80INS1_25CollectiveMainloopBwdSm80ILi2ELi1EN4cute5tupleIJNS5_1CILi64EEENS7_ILi96EEENS7_ILi128EEEEEENS_6half_tEfNS_4arch4Sm80ELb0ELb0ELb1ELb0ELb0ELb0ELb0ELb0ELi2ELi2ELi2ELi2ELb1EEENS1_24CollectiveEpilogueBwdGQAISB_fSE_Li256ELb0ELb0EEENS1_19SingleTileSchedulerILb0ELb0ELb0ELi96EEEEEEEEEvNT_6ParamsE --------------------------
	.section	.nv.constant0._ZN7cutlass13device_kernelIN5flash19enable_sm80_to_sm89INS1_16FlashAttnBwdSm80INS1_25CollectiveMainloopBwdSm80ILi2ELi1EN4cute5tupleIJNS5_1CILi64EEENS7_ILi96EEENS7_ILi128EEEEEENS_6half_tEfNS_4arch4Sm80ELb0ELb0ELb1ELb0ELb0ELb0ELb0ELb0ELi2ELi2ELi2ELi2ELb1EEENS1_24CollectiveEpilogueBwdGQAISB_fSE_Li256ELb0ELb0EEENS1_19SingleTileSchedulerILb0ELb0ELb0ELi96EEEEEEEEEvNT_6ParamsE,"a",@progbits
	.sectionflags	@""
	.align	4
.nv.constant0._ZN7cutlass13device_kernelIN5flash19enable_sm80_to_sm89INS1_16FlashAttnBwdSm80INS1_25CollectiveMainloopBwdSm80ILi2ELi1EN4cute5tupleIJNS5_1CILi64EEENS7_ILi96EEENS7_ILi128EEEEEENS_6half_tEfNS_4arch4Sm80ELb0ELb0ELb1ELb0ELb0ELb0ELb0ELb0ELi2ELi2ELi2ELi2ELb1EEENS1_24CollectiveEpilogueBwdGQAISB_fSE_Li256ELb0ELb0EEENS1_19SingleTileSchedulerILb0ELb0ELb0ELi96EEEEEEEEEvNT_6ParamsE:
	.zero		984


//--------------------- .nv.constant0._ZN7cutlass13device_kernelIN5flash19enable_sm80_to_sm89INS1_16FlashAttnBwdSm80INS1_25CollectiveMainloopBwdSm80ILi2ELi1EN4cute5tupleIJNS5_1CILi64EEENS7_ILi96EEENS7_ILi128EEEEEENS_6half_tEfNS_4arch4Sm80ELb0ELb0ELb1ELb0ELb1ELb0ELb0ELb0ELi2ELi2ELi2ELi2ELb1EEENS1_24CollectiveEpilogueBwdGQAISB_fSE_Li256ELb0ELb1EEENS1_19SingleTileSchedulerILb0ELb0ELb0ELi96EEEEEEEEEvNT_6ParamsE --------------------------
	.section	.nv.constant0._ZN7cutlass13device_kernelIN5flash19enable_sm80_to_sm89INS1_16FlashAttnBwdSm80INS1_25CollectiveMainloopBwdSm80ILi2ELi1EN4cute5tupleIJNS5_1CILi64EEENS7_ILi96EEENS7_ILi128EEEEEENS_6half_tEfNS_4arch4Sm80ELb0ELb0ELb1ELb0ELb1ELb0ELb0ELb0ELi2ELi2ELi2ELi2ELb1EEENS1_24CollectiveEpilogueBwdGQAISB_fSE_Li256ELb0ELb1EEENS1_19SingleTileSchedulerILb0ELb0ELb0ELi96EEEEEEEEEvNT_6ParamsE,"a",@progbits
	.sectionflags	@""
	.align	4
.nv.constant0._ZN7cutlass13device_kernelIN5flash19enable_sm80_to_sm89INS1_16FlashAttnBwdSm80INS1_25CollectiveMainloopBwdSm80ILi2ELi1EN4cute5tupleIJNS5_1CILi64EEENS7_ILi96EEENS7_ILi128EEEEEENS_6half_tEfNS_4arch4Sm80ELb0ELb0ELb1ELb0ELb1ELb0ELb0ELb0ELi2ELi2ELi2ELi2ELb1EEENS1_24CollectiveEpilogueBwdGQAISB_fSE_Li256ELb0ELb1EEENS1_19SingleTileSchedulerILb0ELb0ELb0ELi96EEEEEEEEEvNT_6ParamsE:
	.zero		984


//--------------------- .nv.constant0._ZN7cutlass13device_kernelIN5flash19enable_sm80_to_sm89INS1_16FlashAttnBwdSm80INS1_25CollectiveMainloopBwdSm80ILi2ELi1EN4cute5tupleIJNS5_1CILi64EEENS7_ILi96EEENS7_ILi128EEEEEENS_6half_tEfNS_4arch4Sm80ELb0ELb0ELb1ELb1ELb0ELb0ELb0ELb0ELi2ELi2ELi2ELi2ELb1EEENS1_21CollectiveEpilogueBwdISB_SC_SE_Li256ELb1ELb0ELi4EEENS1_19SingleTileSchedulerILb1ELb0ELb0ELi96EEEEEEEEEvNT_6ParamsE --------------------------
	.section	.nv.constant0._ZN7cutlass13device_kernelIN5flash19enable_sm80_to_sm89INS1_16FlashAttnBwdSm80INS1_25CollectiveMainloopBwdSm80ILi2ELi1EN4cute5tupleIJNS5_1CILi64EEENS7_ILi96EEENS7_ILi128EEEEEENS_6half_tEfNS_4arch4Sm80ELb0ELb0ELb1ELb1ELb0ELb0ELb0ELb0ELi2ELi2ELi2ELi2ELb1EEENS1_21CollectiveEpilogueBwdISB_SC_SE_Li256ELb1ELb0ELi4EEENS1_19SingleTileSchedulerILb1ELb0ELb0ELi96EEEEEEEEEvNT_6ParamsE,"a",@progbits
	.sectionflags	@""
	.align	4
.nv.constant0._ZN7cutlass13device_kernelIN5flash19enable_sm80_to_sm89INS1_16FlashAttnBwdSm80INS1_25CollectiveMainloopBwdSm80ILi2ELi1EN4cute5tupleIJNS5_1CILi64EEENS7_ILi96EEENS7_ILi128EEEEEENS_6half_tEfNS_4arch4Sm80ELb0ELb0ELb1ELb1ELb0ELb0ELb0ELb0ELi2ELi2ELi2ELi2ELb1EEENS1_21CollectiveEpilogueBwdISB_SC_SE_Li256ELb1ELb0ELi4EEENS1_19SingleTileSchedulerILb1ELb0ELb0ELi96EEEEEEEEEvNT_6ParamsE:
	.zero		976


//--------------------- .nv.constant0._ZN7cutlass13device_kernelIN5flash19enable_sm80_to_sm89INS1_16FlashAttnBwdSm80INS1_25CollectiveMainloopBwdSm80ILi2ELi1EN4cute5tupleIJNS5_1CILi64EEENS7_ILi96EEENS7_ILi128EEEEEENS_6half_tEfNS_4arch4Sm80ELb0ELb0ELb1ELb1ELb1ELb0ELb0ELb0ELi2ELi2ELi2ELi2ELb1EEENS1_21CollectiveEpilogueBwdISB_SC_SE_Li256ELb1ELb0ELi4EEENS1_19SingleTileSchedulerILb1ELb0ELb0ELi96EEEEEEEEEvNT_6ParamsE --------------------------
	.section	.nv.constant0._ZN7cutlass13device_kernelIN5flash19enable_sm80_to_sm89INS1_16FlashAttnBwdSm80INS1_25CollectiveMainloopBwdSm80ILi2ELi1EN4cute5tupleIJNS5_1CILi64EEENS7_ILi96EEENS7_ILi128EEEEEENS_6half_tEfNS_4arch4Sm80ELb0ELb0ELb1ELb1ELb1ELb0ELb0ELb0ELi2ELi2ELi2ELi2ELb1EEENS1_21CollectiveEpilogueBwdISB_SC_SE_Li256ELb1ELb0ELi4EEENS1_19SingleTileSchedulerILb1ELb0ELb0ELi96EEEEEEEEEvNT_6ParamsE,"a",@progbits
	.sectionflags	@""
	.align	4
.nv.constant0._ZN7cutlass13device_kernelIN5flash19enable_sm80_to_sm89INS1_16FlashAttnBwdSm80INS1_25CollectiveMainloopBwdSm80ILi2ELi1EN4cute5tupleIJNS5_1CILi64EEENS7_ILi96EEENS7_ILi128EEEEEENS_6half_tEfNS_4arch4Sm80ELb0ELb0ELb1ELb1ELb1ELb0ELb0ELb0ELi2ELi2ELi2ELi2ELb1EEENS1_21CollectiveEpilogueBwdISB_SC_SE_Li256ELb1ELb0ELi4EEENS1_19SingleTileSchedulerILb1ELb0ELb0ELi96EEEEEEEEEvNT_6ParamsE:
	.zero		976


//--------------------- .nv.constant0._ZN7cutlass13device_kernelIN5flash19enable_sm80_to_sm89INS1_16FlashAttnBwdSm80INS1_25CollectiveMainloopBwdSm80ILi2ELi1EN4cute5tupleIJNS5_1CILi64EEENS7_ILi96EEENS7_ILi128EEEEEENS_6half_tEfNS_4arch4Sm80ELb0ELb0ELb1ELb1ELb0ELb0ELb0ELb0ELi2ELi2ELi2ELi2ELb1EEENS1_24CollectiveEpilogueBwdGQAISB_fSE_Li256ELb1ELb0EEENS1_19SingleTileSchedulerILb1ELb0ELb0ELi96EEEEEEEEEvNT_6ParamsE --------------------------
	.section	.nv.constant0._ZN7cutlass13device_kernelIN5flash19enable_sm80_to_sm89INS1_16FlashAttnBwdSm80INS1_25CollectiveMainloopBwdSm80ILi2ELi1EN4cute5tupleIJNS5_1CILi64EEENS7_ILi96EEENS7_ILi128EEEEEENS_6half_tEfNS_4arch4Sm80ELb0ELb0ELb1ELb1ELb0ELb0ELb0ELb0ELi2ELi2ELi2ELi2ELb1EEENS1_24CollectiveEpilogueBwdGQAISB_fSE_Li256ELb1ELb0EEENS1_19SingleTileSchedulerILb1ELb0ELb0ELi96EEEEEEEEEvNT_6ParamsE,"a",@progbits
	.sectionflags	@""
	.align	4
.nv.constant0._ZN7cutlass13device_kernelIN5flash19enable_sm80_to_sm89INS1_16FlashAttnBwdSm80INS1_25CollectiveMainloopBwdSm80ILi2ELi1EN4cute5tupleIJNS5_1CILi64EEENS7_ILi96EEENS7_ILi128EEEEEENS_6half_tEfNS_4arch4Sm80ELb0ELb0ELb1ELb1ELb0ELb0ELb0ELb0ELi2ELi2ELi2ELi2ELb1EEENS1_24CollectiveEpilogueBwdGQAISB_fSE_Li256ELb1ELb0EEENS1_19SingleTileSchedulerILb1ELb0ELb0ELi96EEEEEEEEEvNT_6ParamsE:
	.zero		984


//--------------------- .nv.constant0._ZN7cutlass13device_kernelIN5flash19enable_sm80_to_sm89INS1_16FlashAttnBwdSm80INS1_25CollectiveMainloopBwdSm80ILi2ELi1EN4cute5tupleIJNS5_1CILi64EEENS7_ILi96EEENS7_ILi128EEEEEENS_6half_tEfNS_4arch4Sm80ELb0ELb0ELb1ELb1ELb1ELb0ELb0ELb0ELi2ELi2ELi2ELi2ELb1EEENS1_24CollectiveEpilogueBwdGQAISB_fSE_Li256ELb1ELb1EEENS1_19SingleTileSchedulerILb1ELb0ELb0ELi96EEEEEEEEEvNT_6ParamsE --------------------------
	.section	.nv.constant0._ZN7cutlass13device_kernelIN5flash19enable_sm80_to_sm89INS1_16FlashAttnBwdSm80INS1_25CollectiveMainloopBwdSm80ILi2ELi1EN4cute5tupleIJNS5_1CILi64EEENS7_ILi96EEENS7_ILi128EEEEEENS_6half_tEfNS_4arch4Sm80ELb0ELb0ELb1ELb1ELb1ELb0ELb0ELb0ELi2ELi2ELi2ELi2ELb1EEENS1_24CollectiveEpilogueBwdGQAISB_fSE_Li256ELb1ELb1EEENS1_19SingleTileSchedulerILb1ELb0ELb0ELi96EEEEEEEEEvNT_6ParamsE,"a",@progbits
	.sectionflags	@""
	.align	4
.nv.constant0._ZN7cutlass13device_kernelIN5flash19enable_sm80_to_sm89INS1_16FlashAttnBwdSm80INS1_25CollectiveMainloopBwdSm80ILi2ELi1EN4cute5tupleIJNS5_1CILi64EEENS7_ILi96EEENS7_ILi128EEEEEENS_6half_tEfNS_4arch4Sm80ELb0ELb0ELb1ELb1ELb1ELb0ELb0ELb0ELi2ELi2ELi2ELi2ELb1EEENS1_24CollectiveEpilogueBwdGQAISB_fSE_Li256ELb1ELb1EEENS1_19SingleTileSchedulerILb1ELb0ELb0ELi96EEEEEEEEEvNT_6ParamsE:
	.zero		984


//--------------------- .nv.constant0._ZN7cutlass13device_kernelIN5flash19enable_sm80_to_sm89INS1_16FlashAttnBwdSm80INS1_25CollectiveMainloopBwdSm80ILi2ELi1EN4cute5tupleIJNS5_1CILi64EEENS7_ILi96EEENS7_ILi128EEEEEENS_6half_tEfNS_4arch4Sm80ELb0ELb1ELb1ELb0ELb0ELb0ELb0ELb0ELi2ELi2ELi2ELi2ELb1EEENS1_21CollectiveEpilogueBwdISB_SC_SE_Li256ELb0ELb0ELi4EEENS1_19SingleTileSchedulerILb0ELb0ELb0ELi96EEEEEEEEEvNT_6ParamsE --------------------------
	.section	.nv.constant0._ZN7cutlass13device_kernelIN5flash19enable_sm80_to_sm89INS1_16FlashAttnBwdSm80INS1_25CollectiveMainloopBwdSm80ILi2ELi1EN4cute5tupleIJNS5_1CILi64EEENS7_ILi96EEENS7_ILi128EEEEEENS_6half_tEfNS_4arch4Sm80ELb0ELb1ELb1ELb0ELb0ELb0ELb0ELb0ELi2ELi2ELi2ELi2ELb1EEENS1_21CollectiveEpilogueBwdISB_SC_SE_Li256ELb0ELb0ELi4EEENS1_19SingleTileSchedulerILb0ELb0ELb0ELi96EEEEEEEEEvNT_6ParamsE,"a",@progbits
	.sectionflags	@""
	.align	4
.nv.constant0._ZN7cutlass13device_kernelIN5flash19enable_sm80_to_sm89INS1_16FlashAttnBwdSm80INS1_25CollectiveMainloopBwdSm80ILi2ELi1EN4cute5tupleIJNS5_1CILi64EEENS7_ILi96EEENS7_ILi128EEEEEENS_6half_tEfNS_4arch4Sm80ELb0ELb1ELb1ELb0ELb0ELb0ELb0ELb0ELi2ELi2ELi2ELi2ELb1EEENS1_21CollectiveEpilogueBwdISB_SC_SE_Li256ELb0ELb0ELi4EEENS1_19SingleTileSchedulerILb0ELb0ELb0ELi96EEEEEEEEEvNT_6ParamsE:
	.zero		976


//--------------------- .nv.constant0._ZN7cutlass13device_kernelIN5flash19enable_sm80_to_sm89INS1_16FlashAttnBwdSm80INS1_25CollectiveMainloopBwdSm80ILi2ELi1EN4cute5tupleIJNS5_1CILi64EEENS7_ILi96EEENS7_ILi128EEEEEENS_6half_tEfNS_4arch4Sm80ELb0ELb1ELb1ELb0ELb1ELb0ELb0ELb0ELi2ELi2ELi2ELi2ELb1EEENS1_21CollectiveEpilogueBwdISB_SC_SE_Li256ELb0ELb0ELi4EEENS1_19SingleTileSchedulerILb0ELb0ELb0ELi96EEEEEEEEEvNT_6ParamsE --------------------------
	.section	.nv.constant0._ZN7cutlass13device_kernelIN5flash19enable_sm80_to_sm89INS1_16FlashAttnBwdSm80INS1_25CollectiveMainloopBwdSm80ILi2ELi1EN4cute5tupleIJNS5_1CILi64EEENS7_ILi96EEENS7_ILi128EEEEEENS_6half_tEfNS_4arch4Sm80ELb0ELb1ELb1ELb0ELb1ELb0ELb0ELb0ELi2ELi2ELi2ELi2ELb1EEENS1_21CollectiveEpilogueBwdISB_SC_SE_Li256ELb0ELb0ELi4EEENS1_19SingleTileSchedulerILb0ELb0ELb0ELi96EEEEEEEEEvNT_6ParamsE,"a",@progbits
	.sectionflags	@""
	.align	4
.nv.constant0._ZN7cutlass13device_kernelIN5flash19enable_sm80_to_sm89INS1_16FlashAttnBwdSm80INS1_25CollectiveMainloopBwdSm80ILi2ELi1EN4cute5tupleIJNS5_1CILi64EEENS7_ILi96EEENS7_ILi128EEEEEENS_6half_tEfNS_4arch4Sm80ELb0ELb1ELb1ELb0ELb1ELb0ELb0ELb0ELi2ELi2ELi2ELi2ELb1EEENS1_21CollectiveEpilogueBwdISB_SC_SE_Li256ELb0ELb0ELi4EEENS1_19SingleTileSchedulerILb0ELb0ELb0ELi96EEEEEEEEEvNT_6ParamsE:
	.zero		976


//--------------------- .nv.constant0._ZN7cutlass13device_kernelIN5flash19enable_sm80_to_sm89INS1_16FlashAttnBwdSm80INS1_25CollectiveMainloopBwdSm80ILi2ELi1EN4cute5tupleIJNS5_1CILi64EEENS7_ILi96EEENS7_ILi128EEEEEENS_6half_tEfNS_4arch4Sm80ELb0ELb1ELb1ELb0ELb0ELb0ELb0ELb0ELi2ELi2ELi2ELi2ELb1EEENS1_24CollectiveEpilogueBwdGQAISB_fSE_Li256ELb0ELb0EEENS1_19SingleTileSchedulerILb0ELb0ELb0ELi96EEEEEEEEEvNT_6ParamsE --------------------------
	.section	.nv.constant0._ZN7cutlass13device_kernelIN5flash19enable_sm80_to_sm89INS1_16FlashAttnBwdSm80INS1_25CollectiveMainloopBwdSm80ILi2ELi1EN4cute5tupleIJNS5_1CILi64EEENS7_ILi96EEENS7_ILi128EEEEEENS_6half_tEfNS_4arch4Sm80ELb0ELb1ELb1ELb0ELb0ELb0ELb0ELb0ELi2ELi2ELi2ELi2ELb1EEENS1_24CollectiveEpilogueBwdGQAISB_fSE_Li256ELb0ELb0EEENS1_19SingleTileSchedulerILb0ELb0ELb0ELi96EEEEEEEEEvNT_6ParamsE,"a",@progbits
	.sectionflags	@""
	.align	4
.nv.constant0._ZN7cutlass13device_kernelIN5flash19enable_sm80_to_sm89INS1_16FlashAttnBwdSm80INS1_25CollectiveMainloopBwdSm80ILi2ELi1EN4cute5tupleIJNS5_1CILi64EEENS7_ILi96EEENS7_ILi128EEEEEENS_6half_tEfNS_4arch4Sm80ELb0ELb1ELb1ELb0ELb0ELb0ELb0ELb0ELi2ELi2ELi2ELi2ELb1EEENS1_24CollectiveEpilogueBwdGQAISB_fSE_Li256ELb0ELb0EEENS1_19SingleTileSchedulerILb0ELb0ELb0ELi96EEEEEEEEEvNT_6ParamsE:
	.zero		984


//--------------------- .nv.constant0._ZN7cutlass13device_kernelIN5flash19enable_sm80_to_sm89INS1_16FlashAttnBwdSm80INS1_25CollectiveMainloopBwdSm80ILi2ELi1EN4cute5tupleIJNS5_1CILi64EEENS7_ILi96EEENS7_ILi128EEEEEENS_6half_tEfNS_4arch4Sm80ELb0ELb1ELb1ELb0ELb1ELb0ELb0ELb0ELi2ELi2ELi2ELi2ELb1EEENS1_24CollectiveEpilogueBwdGQAISB_fSE_Li256ELb0ELb1EEENS1_19SingleTileSchedulerILb0ELb0ELb0ELi96EEEEEEEEEvNT_6ParamsE --------------------------
	.section	.nv.constant0._ZN7cutlass13device_kernelIN5flash19enable_sm80_to_sm89INS1_16FlashAttnBwdSm80INS1_25CollectiveMainloopBwdSm80ILi2ELi1EN4cute5tupleIJNS5_1CILi64EEENS7_ILi96EEENS7_ILi128EEEEEENS_6half_tEfNS_4arch4Sm80ELb0ELb1ELb1ELb0ELb1ELb0ELb0ELb0ELi2ELi2ELi2ELi2ELb1EEENS1_24CollectiveEpilogueBwdGQAISB_fSE_Li256ELb0ELb1EEENS1_19SingleTileSchedulerILb0ELb0ELb0ELi96EEEEEEEEEvNT_6ParamsE,"a",@progbits
	.sectionflags	@""
	.align	4
.nv.constant0._ZN7cutlass13device_kernelIN5flash19enable_sm80_to_sm89INS1_16FlashAttnBwdSm80INS1_25CollectiveMainloopBwdSm80ILi2ELi1EN4cute5tupleIJNS5_1CILi64EEENS7_ILi96EEENS7_ILi128EEEEEENS_6half_tEfNS_4arch4Sm80ELb0ELb1ELb1ELb0ELb1ELb0ELb0ELb0ELi2ELi2ELi2ELi2ELb1EEENS1_24CollectiveEpilogueBwdGQAISB_fSE_Li256ELb0ELb1EEENS1_19SingleTileSchedulerILb0ELb0ELb0ELi96EEEEEEEEEvNT_6ParamsE:
	.zero		984


//--------------------- .nv.constant0._ZN7cutlass13device_kernelIN5flash19enable_sm80_to_sm89INS1_16FlashAttnBwdSm80INS1_25CollectiveMainloopBwdSm80ILi2ELi1EN4cute5tupleIJNS5_1CILi64EEENS7_ILi96EEENS7_ILi128EEEEEENS_6half_tEfNS_4arch4Sm80ELb0ELb1ELb1ELb1ELb0ELb0ELb0ELb0ELi2ELi2ELi2ELi2ELb1EEENS1_21CollectiveEpilogueBwdISB_SC_SE_Li256ELb1ELb0ELi4EEENS1_19SingleTileSchedulerILb1ELb0ELb0ELi96EEEEEEEEEvNT_6ParamsE --------------------------
	.section	.nv.constant0._ZN7cutlass13device_kernelIN5flash19enable_sm80_to_sm89INS1_16FlashAttnBwdSm80INS1_25CollectiveMainloopBwdSm80ILi2ELi1EN4cute5tupleIJNS5_1CILi64EEENS7_ILi96EEENS7_ILi128EEEEEENS_6half_tEfNS_4arch4Sm80ELb0ELb1ELb1ELb1ELb0ELb0ELb0ELb0ELi2ELi2ELi2ELi2ELb1EEENS1_21CollectiveEpilogueBwdISB_SC_SE_Li256ELb1ELb0ELi4EEENS1_19SingleTileSchedulerILb1ELb0ELb0ELi96EEEEEEEEEvNT_6ParamsE,"a",@progbits
	.sectionflags	@""
	.align	4
.nv.constant0._ZN7cutlass13device_kernelIN5flash19enable_sm80_to_sm89INS1_16FlashAttnBwdSm80INS1_25CollectiveMainloopBwdSm80ILi2ELi1EN4cute5tupleIJNS5_1CILi64EEENS7_ILi96EEENS7_ILi128EEEEEENS_6half_tEfNS_4arch4Sm80ELb0ELb1ELb1ELb1ELb0ELb0ELb0ELb0ELi2ELi2ELi2ELi2ELb1EEENS1_21CollectiveEpilogueBwdISB_SC_SE_Li256ELb1ELb0ELi4EEENS1_19SingleTileSchedulerILb1ELb0ELb0ELi96EEEEEEEEEvNT_6ParamsE:
	.zero		976


//--------------------- .nv.constant0._ZN7cutlass13device_kernelIN5flash19enable_sm80_to_sm89INS1_16FlashAttnBwdSm80INS1_25CollectiveMainloopBwdSm80ILi2ELi1EN4cute5tupleIJNS5_1CILi64EEENS7_ILi96EEENS7_ILi128EEEEEENS_6half_tEfNS_4arch4Sm80ELb0ELb1ELb1ELb1ELb1ELb0ELb0ELb0ELi2ELi2ELi2ELi2ELb1EEENS1_21CollectiveEpilogueBwdISB_SC_SE_Li256ELb1ELb0ELi4EEENS1_19SingleTileSchedulerILb1ELb0ELb0ELi96EEEEEEEEEvNT_6ParamsE --------------------------
	.section	.nv.constant0._ZN7cutlass13device_kernelIN5flash19enable_sm80_to_sm89INS1_16FlashAttnBwdSm80INS1_25CollectiveMainloopBwdSm80ILi2ELi1EN4cute5tupleIJNS5_1CILi64EEENS7_ILi96EEENS7_ILi128EEEEEENS_6half_tEfNS_4arch4Sm80ELb0ELb1ELb1ELb1ELb1ELb0ELb0ELb0ELi2ELi2ELi2ELi2ELb1EEENS1_21CollectiveEpilogueBwdISB_SC_SE_Li256ELb1ELb0ELi4EEENS1_19SingleTileSchedulerILb1ELb0ELb0ELi96EEEEEEEEEvNT_6ParamsE,"a",@progbits
	.sectionflags	@""
	.align	4
.nv.constant0._ZN7cutlass13device_kernelIN5flash19enable_sm80_to_sm89INS1_16FlashAttnBwdSm80INS1_25CollectiveMainloopBwdSm80ILi2ELi1EN4cute5tupleIJNS5_1CILi64EEENS7_ILi96EEENS7_ILi128EEEEEENS_6half_tEfNS_4arch4Sm80ELb0ELb1ELb1ELb1ELb1ELb0ELb0ELb0ELi2ELi2ELi2ELi2ELb1EEENS1_21CollectiveEpilogueBwdISB_SC_SE_Li256ELb1ELb0ELi4EEENS1_19SingleTileSchedulerILb1ELb0ELb0ELi96EEEEEEEEEvNT_6ParamsE:
	.zero		976


//--------------------- .nv.constant0._ZN7cutlass13device_kernelIN5flash19enable_sm80_to_sm89INS1_16FlashAttnBwdSm80INS1_25CollectiveMainloopBwdSm80ILi2ELi1EN4cute5tupleIJNS5_1CILi64EEENS7_ILi96EEENS7_ILi128EEEEEENS_6half_tEfNS_4arch4Sm80ELb0ELb1ELb1ELb1ELb0ELb0ELb0ELb0ELi2ELi2ELi2ELi2ELb1EEENS1_24CollectiveEpilogueBwdGQAISB_fSE_Li256ELb1ELb0EEENS1_19SingleTileSchedulerILb1ELb0ELb0ELi96EEEEEEEEEvNT_6ParamsE --------------------------
	.section	.nv.constant0._ZN7cutlass13device_kernelIN5flash19enable_sm80_to_sm89INS1_16FlashAttnBwdSm80INS1_25CollectiveMainloopBwdSm80ILi2ELi1EN4cute5tupleIJNS5_1CILi64EEENS7_ILi96EEENS7_ILi128EEEEEENS_6half_tEfNS_4arch4Sm80ELb0ELb1ELb1ELb1ELb0ELb0ELb0ELb0ELi2ELi2ELi2ELi2ELb1EEENS1_24CollectiveEpilogueBwdGQAISB_fSE_Li256ELb1ELb0EEENS1_19SingleTileSchedulerILb1ELb0ELb0ELi96EEEEEEEEEvNT_6ParamsE,"a",@progbits
	.sectionflags	@""
	.align	4
.nv.constant0._ZN7cutlass13device_kernelIN5flash19enable_sm80_to_sm89INS1_16FlashAttnBwdSm80INS1_25CollectiveMainloopBwdSm80ILi2ELi1EN4cute5tupleIJNS5_1CILi64EEENS7_ILi96EEENS7_ILi128EEEEEENS_6half_tEfNS_4arch4Sm80ELb0ELb1ELb1ELb1ELb0ELb0ELb0ELb0ELi2ELi2ELi2ELi2ELb1EEENS1_24CollectiveEpilogueBwdGQAISB_fSE_Li256ELb1ELb0EEENS1_19SingleTileSchedulerILb1ELb0ELb0ELi96EEEEEEEEEvNT_6ParamsE:
	.zero		984


//--------------------- .nv.constant0._ZN7cutlass13device_kernelIN5flash19enable_sm80_to_sm89INS1_16FlashAttnBwdSm80INS1_25CollectiveMainloopBwdSm80ILi2ELi1EN4cute5tupleIJNS5_1CILi64EEENS7_ILi96EEENS7_ILi128EEEEEENS_6half_tEfNS_4arch4Sm80ELb0ELb1ELb1ELb1ELb1ELb0ELb0ELb0ELi2ELi2ELi2ELi2ELb1EEENS1_24CollectiveEpilogueBwdGQAISB_fSE_Li256ELb1ELb1EEENS1_19SingleTileSchedulerILb1ELb0ELb0ELi96EEEEEEEEEvNT_6ParamsE --------------------------
	.section	.nv.constant0._ZN7cutlass13device_kernelIN5flash19enable_sm80_to_sm89INS1_16FlashAttnBwdSm80INS1_25CollectiveMainloopBwdSm80ILi2ELi1EN4cute5tupleIJNS5_1CILi64EEENS7_ILi96EEENS7_ILi128EEEEEENS_6half_tEfNS_4arch4Sm80ELb0ELb1ELb1ELb1ELb1ELb0ELb0ELb0ELi2ELi2ELi2ELi2ELb1EEENS1_24CollectiveEpilogueBwdGQAISB_fSE_Li256ELb1ELb1EEENS1_19SingleTileSchedulerILb1ELb0ELb0ELi96EEEEEEEEEvNT_6ParamsE,"a",@progbits
	.sectionflags	@""
	.align	4
.nv.constant0._ZN7cutlass13device_kernelIN5flash19enable_sm80_to_sm89INS1_16FlashAttnBwdSm80INS1_25CollectiveMainloopBwdSm80ILi2ELi1EN4cute5tupleIJNS5_1CILi64EEENS7_ILi96EEENS7_ILi128EEEEEENS_6half_tEfNS_4arch4Sm80ELb0ELb1ELb1ELb1ELb1ELb0ELb0ELb0ELi2ELi2ELi2ELi2ELb1EEENS1_24CollectiveEpilogueBwdGQAISB_fSE_Li256ELb1ELb1EEENS1_19SingleTileSchedulerILb1ELb0ELb0ELi96EEEEEEEEEvNT_6ParamsE:
	.zero		984


//--------------------- .nv.constant0._ZN7cutlass13device_kernelIN5flash19enable_sm80_to_sm89INS1_16FlashAttnBwdSm80INS1_25CollectiveMainloopBwdSm80ILi2ELi1EN4cute5tupleIJNS5_1CILi64EEENS7_ILi96EEENS7_ILi128EEEEEENS_6half_tEfNS_4arch4Sm80ELb1ELb0ELb1ELb0ELb0ELb0ELb0ELb0ELi2ELi2ELi2ELi2ELb1EEENS1_21CollectiveEpilogueBwdISB_SC_SE_Li256ELb0ELb0ELi4EEENS1_25SingleTileBwdLPTSchedulerILb0ELi96ELb0EEEEEEEEEvNT_6ParamsE --------------------------
	.section	.nv.constant0._ZN7cutlass13device_kernelIN5flash19enable_sm80_to_sm89INS1_16FlashAttnBwdSm80INS1_25CollectiveMainloopBwdSm80ILi2ELi1EN4cute5tupleIJNS5_1CILi64EEENS7_ILi96EEENS7_ILi128EEEEEENS_6half_tEfNS_4arch4Sm80ELb1ELb0ELb1ELb0ELb0ELb0ELb0ELb0ELi2ELi2ELi2ELi2ELb1EEENS1_21CollectiveEpilogueBwdISB_SC_SE_Li256ELb0ELb0ELi4EEENS1_25SingleTileBwdLPTSchedulerILb0ELi96ELb0EEEEEEEEEvNT_6ParamsE,"a",@progbits
	.sectionflags	@""
	.align	4
.nv.constant0._ZN7cutlass13device_kernelIN5flash19enable_sm80_to_sm89INS1_16FlashAttnBwdSm80INS1_25CollectiveMainloopBwdSm80ILi2ELi1EN4cute5tupleIJNS5_1CILi64EEENS7_ILi96EEENS7_ILi128EEEEEENS_6half_tEfNS_4arch4Sm80ELb1ELb0ELb1ELb0ELb0ELb0ELb0ELb0ELi2ELi2ELi2ELi2ELb1EEENS1_21CollectiveEpilogueBwdISB_SC_SE_Li256ELb0ELb0ELi4EEENS1_25SingleTileBwdLPTSchedulerILb0ELi96ELb0EEEEEEEEEvNT_6ParamsE:
	.zero		1000


//--------------------- .nv.constant0._ZN7cutlass13device_kernelIN5flash19enable_sm80_to_sm89INS1_16FlashAttnBwdSm80INS1_25CollectiveMainloopBwdSm80ILi2ELi1EN4cute5tupleIJNS5_1CILi64EEENS7_ILi96EEENS7_ILi128EEEEEENS_6half_tEfNS_4arch4Sm80ELb1ELb0ELb1ELb0ELb1ELb0ELb0ELb0ELi2ELi2ELi2ELi2ELb1EEENS1_21CollectiveEpilogueBwdISB_SC_SE_Li256ELb0ELb0ELi4EEENS1_25SingleTileBwdLPTSchedulerILb0ELi96ELb1EEEEEEEEEvNT_6ParamsE --------------------------
	.section	.nv.constant0._ZN7cutlass13device_kernelIN5flash19enable_sm80_to_sm89INS1_16FlashAttnBwdSm80INS1_25CollectiveMainloopBwdSm80ILi2ELi1EN4cute5tupleIJNS5_1CILi64EEENS7_ILi96EEENS7_ILi128EEEEEENS_6half_tEfNS_4arch4Sm80ELb1ELb0ELb1ELb0ELb1ELb0ELb0ELb0ELi2ELi2ELi2ELi2ELb1EEENS1_21CollectiveEpilogueBwdISB_SC_SE_Li256ELb0ELb0ELi4EEENS1_25SingleTileBwdLPTSchedulerILb0ELi96ELb1EEEEEEEEEvNT_6ParamsE,"a",@progbits
	.sectionflags	@""
	.align	4
.nv.constant0._ZN7cutlass13device_kernelIN5flash19enable_sm80_to_sm89INS1_16FlashAttnBwdSm80INS1_25CollectiveMainloopBwdSm80ILi2ELi1EN4cute5tupleIJNS5_1CILi64EEENS7_ILi96EEENS7_ILi128EEEEEENS_6half_tEfNS_4arch4Sm80ELb1ELb0ELb1ELb0ELb1ELb0ELb0ELb0ELi2ELi2ELi2ELi2ELb1EEENS1_21CollectiveEpilogueBwdISB_SC_SE_Li256ELb0ELb0ELi4EEENS1_25SingleTileBwdLPTSchedulerILb0ELi96ELb1EEEEEEEEEvNT_6ParamsE:
	.zero		1000


//--------------------- .nv.constant0._ZN7cutlass13device_kernelIN5flash19enable_sm80_to_sm89INS1_16FlashAttnBwdSm80INS1_25CollectiveMainloopBwdSm80ILi2ELi1EN4cute5tupleIJNS5_1CILi64EEENS7_ILi96EEENS7_ILi128EEEEEENS_6half_tEfNS_4arch4Sm80ELb1ELb0ELb1ELb0ELb0ELb0ELb0ELb0ELi2ELi2ELi2ELi2ELb1EEENS1_24CollectiveEpilogueBwdGQAISB_fSE_Li256ELb0ELb0EEENS1_25SingleTileBwdLPTSchedulerILb0ELi96ELb0EEEEEEEEEvNT_6ParamsE --------------------------
	.section	.nv.constant0._ZN7cutlass13device_kernelIN5flash19enable_sm80_to_sm89INS1_16FlashAttnBwdSm80INS1_25CollectiveMainloopBwdSm80ILi2ELi1EN4cute5tupleIJNS5_1CILi64EEENS7_ILi96EEENS7_ILi128EEEEEENS_6half_tEfNS_4arch4Sm80ELb1ELb0ELb1ELb0ELb0ELb0ELb0ELb0ELi2ELi2ELi2ELi2ELb1EEENS1_24CollectiveEpilogueBwdGQAISB_fSE_Li256ELb0ELb0EEENS1_25SingleTileBwdLPTSchedulerILb0ELi96ELb0EEEEEEEEEvNT_6ParamsE,"a",@progbits
	.sectionflags	@""
	.align	4
.nv.constant0._ZN7cutlass13device_kernelIN5flash19enable_sm80_to_sm89INS1_16FlashAttnBwdSm80INS1_25CollectiveMainloopBwdSm80ILi2ELi1EN4cute5tupleIJNS5_1CILi64EEENS7_ILi96EEENS7_ILi128EEEEEENS_6half_tEfNS_4arch4Sm80ELb1ELb0ELb1ELb0ELb0ELb0ELb0ELb0ELi2ELi2ELi2ELi2ELb1EEENS1_24CollectiveEpilogueBwdGQAISB_fSE_Li256ELb0ELb0EEENS1_25SingleTileBwdLPTSchedulerILb0ELi96ELb0EEEEEEEEEvNT_6ParamsE:
	.zero		1008


//--------------------- .nv.constant0._ZN7cutlass13device_kernelIN5flash19enable_sm80_to_sm89INS1_16FlashAttnBwdSm80INS1_25CollectiveMainloopBwdSm80ILi2ELi1EN4cute5tupleIJNS5_1CILi64EEENS7_ILi96EEENS7_ILi128EEEEEENS_6half_tEfNS_4arch4Sm80ELb1ELb0ELb1ELb0ELb1ELb0ELb0ELb0ELi2ELi2ELi2ELi2ELb1EEENS1_24CollectiveEpilogueBwdGQAISB_fSE_Li256ELb0ELb1EEENS1_25SingleTileBwdLPTSchedulerILb0ELi96ELb1EEEEEEEEEvNT_6ParamsE --------------------------
	.section	.nv.constant0._ZN7cutlass13device_kernelIN5flash19enable_sm80_to_sm89INS1_16FlashAttnBwdSm80INS1_25CollectiveMainloopBwdSm80ILi2ELi1EN4cute5tupleIJNS5_1CILi64EEENS7_ILi96EEENS7_ILi128EEEEEENS_6half_tEfNS_4arch4Sm80ELb1ELb0ELb1ELb0ELb1ELb0ELb0ELb0ELi2ELi2ELi2ELi2ELb1EEENS1_24CollectiveEpilogueBwdGQAISB_fSE_Li256ELb0ELb1EEENS1_25SingleTileBwdLPTSchedulerILb0ELi96ELb1EEEEEEEEEvNT_6ParamsE,"a",@progbits
	.sectionflags	@""
	.align	4
.nv.constant0._ZN7cutlass13device_kernelIN5flash19enable_sm80_to_sm89INS1_16FlashAttnBwdSm80INS1_25CollectiveMainloopBwdSm80ILi2ELi1EN4cute5tupleIJNS5_1CILi64EEENS7_ILi96EEENS7_ILi128EEEEEENS_6half_tEfNS_4arch4Sm80ELb1ELb0ELb1ELb0ELb1ELb0ELb0ELb0ELi2ELi2ELi2ELi2ELb1EEENS1_24CollectiveEpilogueBwdGQAISB_fSE_Li256ELb0ELb1EEENS1_25SingleTileBwdLPTSchedulerILb0ELi96ELb1EEEEEEEEEvNT_6ParamsE:
	.zero		1008


//--------------------- .nv.constant0._ZN7cutlass13device_kernelIN5flash19enable_sm80_to_sm89INS1_16FlashAttnBwdSm80INS1_25CollectiveMainloopBwdSm80ILi2ELi1EN4cute5tupleIJNS5_1CILi64EEENS7_ILi96EEENS7_ILi128EEEEEENS_6half_tEfNS_4arch4Sm80ELb1ELb0ELb1ELb1ELb0ELb0ELb0ELb0ELi2ELi2ELi2ELi2ELb1EEENS1_21CollectiveEpilogueBwdISB_SC_SE_Li256ELb1ELb0ELi4EEENS1_25SingleTileBwdLPTSchedulerILb1ELi96ELb0EEEEEEEEEvNT_6ParamsE --------------------------
	.section	.nv.constant0._ZN7cutlass13device_kernelIN5flash19enable_sm80_to_sm89INS1_16FlashAttnBwdSm80INS1_25CollectiveMainloopBwdSm80ILi2ELi1EN4cute5tupleIJNS5_1CILi64EEENS7_ILi96EEENS7_ILi128EEEEEENS_6half_tEfNS_4arch4Sm80ELb1ELb0ELb1ELb1ELb0ELb0ELb0ELb0ELi2ELi2ELi2ELi2ELb1EEENS1_21CollectiveEpilogueBwdISB_SC_SE_Li256ELb1ELb0ELi4EEENS1_25SingleTileBwdLPTSchedulerILb1ELi96ELb0EEEEEEEEEvNT_6ParamsE,"a",@progbits
	.sectionflags	@""
	.align	4
.nv.constant0._ZN7cutlass13device_kernelIN5flash19enable_sm80_to_sm89INS1_16FlashAttnBwdSm80INS1_25CollectiveMainloopBwdSm80ILi2ELi1EN4cute5tupleIJNS5_1CILi64EEENS7_ILi96EEENS7_ILi128EEEEEENS_6half_tEfNS_4arch4Sm80ELb1ELb0ELb1ELb1ELb0ELb0ELb0ELb0ELi2ELi2ELi2ELi2ELb1EEENS1_21CollectiveEpilogueBwdISB_SC_SE_Li256ELb1ELb0ELi4EEENS1_25SingleTileBwdLPTSchedulerILb1ELi96ELb0EEEEEEEEEvNT_6ParamsE:
	.zero		1000


//--------------------- .nv.constant0._ZN7cutlass13device_kernelIN5flash19enable_sm80_to_sm89INS1_16FlashAttnBwdSm80INS1_25CollectiveMainloopBwdSm80ILi2ELi1EN4cute5tupleIJNS5_1CILi64EEENS7_ILi96EEENS7_ILi128EEEEEENS_6half_tEfNS_4arch4Sm80ELb1ELb0ELb1ELb1ELb1ELb0ELb0ELb0ELi2ELi2ELi2ELi2ELb1EEENS1_21CollectiveEpilogueBwdISB_SC_SE_Li256ELb1ELb0ELi4EEENS1_25SingleTileBwdLPTSchedulerILb1ELi96ELb1EEEEEEEEEvNT_6ParamsE --------------------------
	.section	.nv.constant0._ZN7cutlass13device_kernelIN5flash19enable_sm80_to_sm89INS1_16FlashAttnBwdSm80INS1_25CollectiveMainloopBwdSm80ILi2ELi1EN4cute5tupleIJNS5_1CILi64EEENS7_ILi96EEENS7_ILi128EEEEEENS_6half_tEfNS_4arch4Sm80ELb1ELb0ELb1ELb1ELb1ELb0ELb0ELb0ELi2ELi2ELi2ELi2ELb1EEENS1_21CollectiveEpilogueBwdISB_SC_SE_Li256ELb1ELb0ELi4EEENS1_25SingleTileBwdLPTSchedulerILb1ELi96ELb1EEEEEEEEEvNT_6ParamsE,"a",@progbits
	.sectionflags	@""
	.align	4
.nv.constant0._ZN7cutlass13device_kernelIN5flash19enable_sm80_to_sm89INS1_16FlashAttnBwdSm80INS1_25CollectiveMainloopBwdSm80ILi2ELi1EN4cute5tupleIJNS5_1CILi64EEENS7_ILi96EEENS7_ILi128EEEEEENS_6half_tEfNS_4arch4Sm80ELb1ELb0ELb1ELb1ELb1ELb0ELb0ELb0ELi2ELi2ELi2ELi2ELb1EEENS1_21CollectiveEpilogueBwdISB_SC_SE_Li256ELb1ELb0ELi4EEENS1_25SingleTileBwdLPTSchedulerILb1ELi96ELb1EEEEEEEEEvNT_6ParamsE:
	.zero		1000


//--------------------- .nv.constant0._ZN7cutlass13device_kernelIN5flash19enable_sm80_to_sm89INS1_16FlashAttnBwdSm80INS1_25CollectiveMainloopBwdSm80ILi2ELi1EN4cute5tupleIJNS5_1CILi64EEENS7_ILi96EEENS7_ILi128EEEEEENS_6half_tEfNS_4arch4Sm80ELb1ELb0ELb1ELb1ELb0ELb0ELb0ELb0ELi2ELi2ELi2ELi2ELb1EEENS1_24CollectiveEpilogueBwdGQAISB_fSE_Li256ELb1ELb0EEENS1_25SingleTileBwdLPTSchedulerILb1ELi96ELb0EEEEEEEEEvNT_6ParamsE --------------------------
	.section	.nv.constant0._ZN7cutlass13device_kernelIN5flash19enable_sm80_to_sm89INS1_16FlashAttnBwdSm80INS1_25CollectiveMainloopBwdSm80ILi2ELi1EN4cute5tupleIJNS5_1CILi64EEENS7_ILi96EEENS7_ILi128EEEEEENS_6half_tEfNS_4arch4Sm80ELb1ELb0ELb1ELb1ELb0ELb0ELb0ELb0ELi2ELi2ELi2ELi2ELb1EEENS1_24CollectiveEpilogueBwdGQAISB_fSE_Li256ELb1ELb0EEENS1_25SingleTileBwdLPTSchedulerILb1ELi96ELb0EEEEEEEEEvNT_6ParamsE,"a",@progbits
	.sectionflags	@""
	.align	4
.nv.constant0._ZN7cutlass13device_kernelIN5flash19enable_sm80_to_sm89INS1_16FlashAttnBwdSm80INS1_25CollectiveMainloopBwdSm80ILi2ELi1EN4cute5tupleIJNS5_1CILi64EEENS7_ILi96EEENS7_ILi128EEEEEENS_6half_tEfNS_4arch4Sm80ELb1ELb0ELb1ELb1ELb0ELb0ELb0ELb0ELi2ELi2ELi2ELi2ELb1EEENS1_24CollectiveEpilogueBwdGQAISB_fSE_Li256ELb1ELb0EEENS1_25SingleTileBwdLPTSchedulerILb1ELi96ELb0EEEEEEEEEvNT_6ParamsE:
	.zero		1008


//--------------------- .nv.constant0._ZN7cutlass13device_kernelIN5flash32FlashAttnBwdPostprocessConvertdQIN4cute5tupleIJNS3_1CILi96EEENS5_ILi128EEEEEENS_6half_tEfNS_4arch4Sm80ELi256ENS3_8TiledMMAINS3_8MMA_AtomIJNS3_28SM80_16x8x16_F32F16F16F32_TNEEEENS3_6LayoutINS4_IJNS5_ILi2EEENS5_ILi4EEENS5_ILi1EEEEEENS4_IJSJ_SH_NS5_ILi0EEEEEEEENS4_IJNS5_ILi32EEENS5_ILi64EEENS5_ILi16EEEEEEEELb0EEEEEvNT_6ParamsE --------------------------
	.section	.nv.constant0._ZN7cutlass13device_kernelIN5flash32FlashAttnBwdPostprocessConvertdQIN4cute5tupleIJNS3_1CILi96EEENS5_ILi128EEEEEENS_6half_tEfNS_4arch4Sm80ELi256ENS3_8TiledMMAINS3_8MMA_AtomIJNS3_28SM80_16x8x16_F32F16F16F32_TNEEEENS3_6LayoutINS4_IJNS5_ILi2EEENS5_ILi4EEENS5_ILi1EEEEEENS4_IJSJ_SH_NS5_ILi0EEEEEEEENS4_IJNS5_ILi32EEENS5_ILi64EEENS5_ILi16EEEEEEEELb0EEEEEvNT_6ParamsE,"a",@progbits
	.sectionflags	@""
	.align	4
.nv.constant0._ZN7cutlass13device_kernelIN5flash32FlashAttnBwdPostprocessConvertdQIN4cute5tupleIJNS3_1CILi96EEENS5_ILi128EEEEEENS_6half_tEfNS_4arch4Sm80ELi256ENS3_8TiledMMAINS3_8MMA_AtomIJNS3_28SM80_16x8x16_F32F16F16F32_TNEEEENS3_6LayoutINS4_IJNS5_ILi2EEENS5_ILi4EEENS5_ILi1EEEEEENS4_IJSJ_SH_NS5_ILi0EEEEEEEENS4_IJNS5_ILi32EEENS5_ILi64EEENS5_ILi16EEEEEEEELb0EEEEEvNT_6ParamsE:
	.zero		464


//--------------------- .nv.constant0._ZN7cutlass13device_kernelIN5flash19enable_sm80_to_sm89INS1_16FlashAttnBwdSm80INS1_25CollectiveMainloopBwdSm80ILi2ELi1EN4cute5tupleIJNS5_1CILi64EEENS7_ILi96EEENS7_ILi128EEEEEENS_6half_tEfNS_4arch4Sm80ELb1ELb0ELb1ELb1ELb1ELb0ELb0ELb0ELi2ELi2ELi2ELi2ELb1EEENS1_24CollectiveEpilogueBwdGQAISB_fSE_Li256ELb1ELb1EEENS1_25SingleTileBwdLPTSchedulerILb1ELi96ELb1EEEEEEEEEvNT_6ParamsE --------------------------
	.section	.nv.constant0._ZN7cutlass13device_kernelIN5flash19enable_sm80_to_sm89INS1_16FlashAttnBwdSm80INS1_25CollectiveMainloopBwdSm80ILi2ELi1EN4cute5tupleIJNS5_1CILi64EEENS7_ILi96EEENS7_ILi128EEEEEENS_6half_tEfNS_4arch4Sm80ELb1ELb0ELb1ELb1ELb1ELb0ELb0ELb0ELi2ELi2ELi2ELi2ELb1EEENS1_24CollectiveEpilogueBwdGQAISB_fSE_Li256ELb1ELb1EEENS1_25SingleTileBwdLPTSchedulerILb1ELi96ELb1EEEEEEEEEvNT_6ParamsE,"a",@progbits
	.sectionflags	@""
	.align	4
.nv.constant0._ZN7cutlass13device_kernelIN5flash19enable_sm80_to_sm89INS1_16FlashAttnBwdSm80INS1_25CollectiveMainloopBwdSm80ILi2ELi1EN4cute5tupleIJNS5_1CILi64EEENS7_ILi96EEENS7_ILi128EEEEEENS_6half_tEfNS_4arch4Sm80ELb1ELb0ELb1ELb1ELb1ELb0ELb0ELb0ELi2ELi2ELi2ELi2ELb1EEENS1_24CollectiveEpilogueBwdGQAISB_fSE_Li256ELb1ELb1EEENS1_25SingleTileBwdLPTSchedulerILb1ELi96ELb1EEEEEEEEEvNT_6ParamsE:
	.zero		1008


//--------------------- .nv.constant0._ZN7cutlass13device_kernelIN5flash19enable_sm80_to_sm89INS1_16FlashAttnBwdSm80INS1_25CollectiveMainloopBwdSm80ILi2ELi2EN4cute5tupleIJNS5_1CILi64EEENS7_ILi128EEES9_EEENS_6half_tEfNS_4arch4Sm80ELb0ELb0ELb1ELb0ELb0ELb0ELb0ELb0ELi2ELi2ELi2ELi2ELb0EEENS1_21CollectiveEpilogueBwdISA_SB_SD_Li256ELb0ELb0ELi4EEENS1_19SingleTileSchedulerILb0ELb0ELb0ELi128EEEEEEEEEvNT_6ParamsE --------------------------
	.section	.nv.constant0._ZN7cutlass13device_kernelIN5flash19enable_sm80_to_sm89INS1_16FlashAttnBwdSm80INS1_25CollectiveMainloopBwdSm80ILi2ELi2EN4cute5tupleIJNS5_1CILi64EEENS7_ILi128EEES9_EEENS_6half_tEfNS_4arch4Sm80ELb0ELb0ELb1ELb0ELb0ELb0ELb0ELb0ELi2ELi2ELi2ELi2ELb0EEENS1_21CollectiveEpilogueBwdISA_SB_SD_Li256ELb0ELb0ELi4EEENS1_19SingleTileSchedulerILb0ELb0ELb0ELi128EEEEEEEEEvNT_6ParamsE,"a",@progbits
	.sectionflags	@""
	.align	4
.nv.constant0._ZN7cutlass13device_kernelIN5flash19enable_sm80_to_sm89INS1_16FlashAttnBwdSm80INS1_25CollectiveMainloopBwdSm80ILi2ELi2EN4cute5tupleIJNS5_1CILi64EEENS7_ILi128EEES9_EEENS_6half_tEfNS_4arch4Sm80ELb0ELb0ELb1ELb0ELb0ELb0ELb0ELb0ELi2ELi2ELi2ELi2ELb0EEENS1_21CollectiveEpilogueBwdISA_SB_SD_Li256ELb0ELb0ELi4EEENS1_19SingleTileSchedulerILb0ELb0ELb0ELi128EEEEEEEEEvNT_6ParamsE:
	.zero		976


//--------------------- .nv.constant0._ZN7cutlass13device_kernelIN5flash19enable_sm80_to_sm89INS1_16FlashAttnBwdSm80INS1_25CollectiveMainloopBwdSm80ILi2ELi2EN4cute5tupleIJNS5_1CILi64EEENS7_ILi128EEES9_EEENS_6half_tEfNS_4arch4Sm80ELb0ELb0ELb1ELb0ELb1ELb0ELb0ELb0ELi2ELi2ELi2ELi2ELb0EEENS1_21CollectiveEpilogueBwdISA_SB_SD_Li256ELb0ELb0ELi4EEENS1_19SingleTileSchedulerILb0ELb0ELb0ELi128EEEEEEEEEvNT_6ParamsE --------------------------
	.section	.nv.constant0._ZN7cutlass13device_kernelIN5flash19enable_sm80_to_sm89INS1_16FlashAttnBwdSm80INS1_25CollectiveMainloopBwdSm80ILi2ELi2EN4cute5tupleIJNS5_1CILi64EEENS7_ILi128EEES9_EEENS_6half_tEfNS_4arch4Sm80ELb0ELb0ELb1ELb0ELb1ELb0ELb0ELb0ELi2ELi2ELi2ELi2ELb0EEENS1_21CollectiveEpilogueBwdISA_SB_SD_Li256ELb0ELb0ELi4EEENS1_19SingleTileSchedulerILb0ELb0ELb0ELi128EEEEEEEEEvNT_6ParamsE,"a",@progbits
	.sectionflags	@""
	.align	4
.nv.constant0._ZN7cutlass13device_kernelIN5flash19enable_sm80_to_sm89INS1_16FlashAttnBwdSm80INS1_25CollectiveMainloopBwdSm80ILi2ELi2EN4cute5tupleIJNS5_1CILi64EEENS7_ILi128EEES9_EEENS_6half_tEfNS_4arch4Sm80ELb0ELb0ELb1ELb0ELb1ELb0ELb0ELb0ELi2ELi2ELi2ELi2ELb0EEENS1_21CollectiveEpilogueBwdISA_SB_SD_Li256ELb0ELb0ELi4EEENS1_19SingleTileSchedulerILb0ELb0ELb0ELi128EEEEEEEEEvNT_6ParamsE:
	.zero		976


//--------------------- .nv.constant0._ZN7cutlass13device_kernelIN5flash19enable_sm80_to_sm89INS1_16FlashAttnBwdSm80INS1_25CollectiveMainloopBwdSm80ILi2ELi2EN4cute5tupleIJNS5_1CILi64EEENS7_ILi128EEES9_EEENS_6half_tEfNS_4arch4Sm80ELb0ELb0ELb1ELb0ELb0ELb0ELb0ELb0ELi2ELi2ELi2ELi2ELb0EEENS1_24CollectiveEpilogueBwdGQAISA_fSD_Li256ELb0ELb0EEENS1_19SingleTileSchedulerILb0ELb0ELb0ELi128EEEEEEEEEvNT_6ParamsE --------------------------
	.section	.nv.constant0._ZN7cutlass13device_kernelIN5flash19enable_sm80_to_sm89INS1_16FlashAttnBwdSm80INS1_25CollectiveMainloopBwdSm80ILi2ELi2EN4cute5tupleIJNS5_1CILi64EEENS7_ILi128EEES9_EEENS_6half_tEfNS_4arch4Sm80ELb0ELb0ELb1ELb0ELb0ELb0ELb0ELb0ELi2ELi2ELi2ELi2ELb0EEENS1_24CollectiveEpilogueBwdGQAISA_fSD_Li256ELb0ELb0EEENS1_19SingleTileSchedulerILb0ELb0ELb0ELi128EEEEEEEEEvNT_6ParamsE,"a",@progbits
	.sectionflags	@""
	.align	4
.nv.constant0._ZN7cutlass13device_kernelIN5flash19enable_sm80_to_sm89INS1_16FlashAttnBwdSm80INS1_25CollectiveMainloopBwdSm80ILi2ELi2EN4cute5tupleIJNS5_1CILi64EEENS7_ILi128EEES9_EEENS_6half_tEfNS_4arch4Sm80ELb0ELb0ELb1ELb0ELb0ELb0ELb0ELb0ELi2ELi2ELi2ELi2ELb0EEENS1_24CollectiveEpilogueBwdGQAISA_fSD_Li256ELb0ELb0EEENS1_19SingleTileSchedulerILb0ELb0ELb0ELi128EEEEEEEEEvNT_6ParamsE:
	.zero		984


//--------------------- .nv.constant0._ZN7cutlass13device_kernelIN5flash19enable_sm80_to_sm89INS1_16FlashAttnBwdSm80INS1_25CollectiveMainloopBwdSm80ILi2ELi2EN4cute5tupleIJNS5_1CILi64EEENS7_ILi128EEES9_EEENS_6half_tEfNS_4arch4Sm80ELb0ELb0ELb1ELb0ELb1ELb0ELb0ELb0ELi2ELi2ELi2ELi2ELb0EEENS1_24CollectiveEpilogueBwdGQAISA_fSD_Li256ELb0ELb1EEENS1_19SingleTileSchedulerILb0ELb0ELb0ELi128EEEEEEEEEvNT_6ParamsE --------------------------
	.section	.nv.constant0._ZN7cutlass13device_kernelIN5flash19enable_sm80_to_sm89INS1_16FlashAttnBwdSm80INS1_25CollectiveMainloopBwdSm80ILi2ELi2EN4cute5tupleIJNS5_1CILi64EEENS7_ILi128EEES9_EEENS_6half_tEfNS_4arch4Sm80ELb0ELb0ELb1ELb0ELb1ELb0ELb0ELb0ELi2ELi2ELi2ELi2ELb0EEENS1_24CollectiveEpilogueBwdGQAISA_fSD_Li256ELb0ELb1EEENS1_19SingleTileSchedulerILb0ELb0ELb0ELi128EEEEEEEEEvNT_6ParamsE,"a",@progbits
	.sectionflags	@""
	.align	4
.nv.constant0._ZN7cutlass13device_kernelIN5flash19enable_sm80_to_sm89INS1_16FlashAttnBwdSm80INS1_25CollectiveMainloopBwdSm80ILi2ELi2EN4cute5tupleIJNS5_1CILi64EEENS7_ILi128EEES9_EEENS_6half_tEfNS_4arch4Sm80ELb0ELb0ELb1ELb0ELb1ELb0ELb0ELb0ELi2ELi2ELi2ELi2ELb0EEENS1_24CollectiveEpilogueBwdGQAISA_fSD_Li256ELb0ELb1EEENS1_19SingleTileSchedulerILb0ELb0ELb0ELi128EEEEEEEEEvNT_6ParamsE:
	.zero		984


//--------------------- .nv.constant0._ZN7cutlass13device_kernelIN5flash19enable_sm80_to_sm89INS1_16FlashAttnBwdSm80INS1_25CollectiveMainloopBwdSm80ILi2ELi2EN4cute5tupleIJNS5_1CILi64EEENS7_ILi128EEES9_EEENS_6half_tEfNS_4arch4Sm80ELb0ELb0ELb1ELb1ELb0ELb0ELb0ELb0ELi2ELi2ELi2ELi2ELb0EEENS1_21CollectiveEpilogueBwdISA_SB_SD_Li256ELb1ELb0ELi4EEENS1_19SingleTileSchedulerILb1ELb0ELb0ELi128EEEEEEEEEvNT_6ParamsE --------------------------
	.section	.nv.constant0._ZN7cutlass13device_kernelIN5flash19enable_sm80_to_sm89INS1_16FlashAttnBwdSm80INS1_25CollectiveMainloopBwdSm80ILi2ELi2EN4cute5tupleIJNS5_1CILi64EEENS7_ILi128EEES9_EEENS_6half_tEfNS_4arch4Sm80ELb0ELb0ELb1ELb1ELb0ELb0ELb0ELb0ELi2ELi2ELi2ELi2ELb0EEENS1_21CollectiveEpilogueBwdISA_SB_SD_Li256ELb1ELb0ELi4EEENS1_19SingleTileSchedulerILb1ELb0ELb0ELi128EEEEEEEEEvNT_6ParamsE,"a",@progbits
	.sectionflags	@""
	.align	4
.nv.constant0._ZN7cutlass13device_kernelIN5flash19enable_sm80_to_sm89INS1_16FlashAttnBwdSm80INS1_25CollectiveMainloopBwdSm80ILi2ELi2EN4cute5tupleIJNS5_1CILi64EEENS7_ILi128EEES9_EEENS_6half_tEfNS_4arch4Sm80ELb0ELb0ELb1ELb1ELb0ELb0ELb0ELb0ELi2ELi2ELi2ELi2ELb0EEENS1_21CollectiveEpilogueBwdISA_SB_SD_Li256ELb1ELb0ELi4EEENS1_19SingleTileSchedulerILb1ELb0ELb0ELi128EEEEEEEEEvNT_6ParamsE:
	.zero		976


//--------------------- .nv.constant0._ZN7cutlass13device_kernelIN5flash19enable_sm80_to_sm89INS1_16FlashAttnBwdSm80INS1_25CollectiveMainloopBwdSm80ILi2ELi2EN4cute5tupleIJNS5_1CILi64EEENS7_ILi128EEES9_EEENS_6half_tEfNS_4arch4Sm80ELb0ELb0ELb1ELb1ELb1ELb0ELb0ELb0ELi2ELi2ELi2ELi2ELb0EEENS1_21CollectiveEpilogueBwdISA_SB_SD_Li256ELb1ELb0ELi4EEENS1_19SingleTileSchedulerILb1ELb0ELb0ELi128EEEEEEEEEvNT_6ParamsE --------------------------
	.section	.nv.constant0._ZN7cutlass13device_kernelIN5flash19enable_sm80_to_sm89INS1_16FlashAttnBwdSm80INS1_25CollectiveMainloopBwdSm80ILi2ELi2EN4cute5tupleIJNS5_1CILi64EEENS7_ILi128EEES9_EEENS_6half_tEfNS_4arch4Sm80ELb0ELb0ELb1ELb1ELb1ELb0ELb0ELb0ELi2ELi2ELi2ELi2ELb0EEENS1_21CollectiveEpilogueBwdISA_SB_SD_Li256ELb1ELb0ELi4EEENS1_19SingleTileSchedulerILb1ELb0ELb0ELi128EEEEEEEEEvNT_6ParamsE,"a",@progbits
	.sectionflags	@""
	.align	4
.nv.constant0._ZN7cutlass13device_kernelIN5flash19enable_sm80_to_sm89INS1_16FlashAttnBwdSm80INS1_25CollectiveMainloopBwdSm80ILi2ELi2EN4cute5tupleIJNS5_1CILi64EEENS7_ILi128EEES9_EEENS_6half_tEfNS_4arch4Sm80ELb0ELb0ELb1ELb1ELb1ELb0ELb0ELb0ELi2ELi2ELi2ELi2ELb0EEENS1_21CollectiveEpilogueBwdISA_SB_SD_Li256ELb1ELb0ELi4EEENS1_19SingleTileSchedulerILb1ELb0ELb0ELi128EEEEEEEEEvNT_6ParamsE:
	.zero		976


//--------------------- .nv.constant0._ZN7cutlass13device_kernelIN5flash19enable_sm80_to_sm89INS1_16FlashAttnBwdSm80INS1_25CollectiveMainloopBwdSm80ILi2ELi2EN4cute5tupleIJNS5_1CILi64EEENS7_ILi128EEES9_EEENS_6half_tEfNS_4arch4Sm80ELb0ELb0ELb1ELb1ELb0ELb0ELb0ELb0ELi2ELi2ELi2ELi2ELb0EEENS1_24CollectiveEpilogueBwdGQAISA_fSD_Li256ELb1ELb0EEENS1_19SingleTileSchedulerILb1ELb0ELb0ELi128EEEEEEEEEvNT_6ParamsE --------------------------
	.section	.nv.constant0._ZN7cutlass13device_kernelIN5flash19enable_sm80_to_sm89INS1_16FlashAttnBwdSm80INS1_25CollectiveMainloopBwdSm80ILi2ELi2EN4cute5tupleIJNS5_1CILi64EEENS7_ILi128EEES9_EEENS_6half_tEfNS_4arch4Sm80ELb0ELb0ELb1ELb1ELb0ELb0ELb0ELb0ELi2ELi2ELi2ELi2ELb0EEENS1_24CollectiveEpilogueBwdGQAISA_fSD_Li256ELb1ELb0EEENS1_19SingleTileSchedulerILb1ELb0ELb0ELi128EEEEEEEEEvNT_6ParamsE,"a",@progbits
	.sectionflags	@""
	.align	4
.nv.constant0._ZN7cutlass13device_kernelIN5flash19enable_sm80_to_sm89INS1_16FlashAttnBwdSm80INS1_25CollectiveMainloopBwdSm80ILi2ELi2EN4cute5tupleIJNS5_1CILi64EEENS7_ILi128EEES9_EEENS_6half_tEfNS_4arch4Sm80ELb0ELb0ELb1ELb1ELb0ELb0ELb0ELb0ELi2ELi2ELi2ELi2ELb0EEENS1_24CollectiveEpilogueBwdGQAISA_fSD_Li256ELb1ELb0EEENS1_19SingleTileSchedulerILb1ELb0ELb0ELi128EEEEEEEEEvNT_6ParamsE:
	.zero		984


//--------------------- .nv.constant0._ZN7cutlass13device_kernelIN5flash19enable_sm80_to_sm89INS1_16FlashAttnBwdSm80INS1_25CollectiveMainloopBwdSm80ILi2ELi2EN4cute5tupleIJNS5_1CILi64EEENS7_ILi128EEES9_EEENS_6half_tEfNS_4arch4Sm80ELb0ELb0ELb1ELb1ELb1ELb0ELb0ELb0ELi2ELi2ELi2ELi2ELb0EEENS1_24CollectiveEpilogueBwdGQAISA_fSD_Li256ELb1ELb1EEENS1_19SingleTileSchedulerILb1ELb0ELb0ELi128EEEEEEEEEvNT_6ParamsE --------------------------
	.section	.nv.constant0._ZN7cutlass13device_kernelIN5flash19enable_sm80_to_sm89INS1_16FlashAttnBwdSm80INS1_25CollectiveMainloopBwdSm80ILi2ELi2EN4cute5tupleIJNS5_1CILi64EEENS7_ILi128EEES9_EEENS_6half_tEfNS_4arch4Sm80ELb0ELb0ELb1ELb1ELb1ELb0ELb0ELb0ELi2ELi2ELi2ELi2ELb0EEENS1_24CollectiveEpilogueBwdGQAISA_fSD_Li256ELb1ELb1EEENS1_19SingleTileSchedulerILb1ELb0ELb0ELi128EEEEEEEEEvNT_6ParamsE,"a",@progbits
	.sectionflags	@""
	.align	4
.nv.constant0._ZN7cutlass13device_kernelIN5flash19enable_sm80_to_sm89INS1_16FlashAttnBwdSm80INS1_25CollectiveMainloopBwdSm80ILi2ELi2EN4cute5tupleIJNS5_1CILi64EEENS7_ILi128EEES9_EEENS_6half_tEfNS_4arch4Sm80ELb0ELb0ELb1ELb1ELb1ELb0ELb0ELb0ELi2ELi2ELi2ELi2ELb0EEENS1_24CollectiveEpilogueBwdGQAISA_fSD_Li256ELb1ELb1EEENS1_19SingleTileSchedulerILb1ELb0ELb0ELi128EEEEEEEEEvNT_6ParamsE:
	.zero		984


//--------------------- .nv.constant0._ZN7cutlass13device_kernelIN5flash19enable_sm80_to_sm89INS1_16FlashAttnBwdSm80INS1_25CollectiveMainloopBwdSm80ILi2ELi2EN4cute5tupleIJNS5_1CILi64EEENS7_ILi128EEES9_EEENS_6half_tEfNS_4arch4Sm80ELb0ELb1ELb1ELb0ELb0ELb0ELb0ELb0ELi2ELi2ELi2ELi2ELb0EEENS1_21CollectiveEpilogueBwdISA_SB_SD_Li256ELb0ELb0ELi4EEENS1_19SingleTileSchedulerILb0ELb0ELb0ELi128EEEEEEEEEvNT_6ParamsE --------------------------
	.section	.nv.constant0._ZN7cutlass13device_kernelIN5flash19enable_sm80_to_sm89INS1_16FlashAttnBwdSm80INS1_25CollectiveMainloopBwdSm80ILi2ELi2EN4cute5tupleIJNS5_1CILi64EEENS7_ILi128EEES9_EEENS_6half_tEfNS_4arch4Sm80ELb0ELb1ELb1ELb0ELb0ELb0ELb0ELb0ELi2ELi2ELi2ELi2ELb0EEENS1_21CollectiveEpilogueBwdISA_SB_SD_Li256ELb0ELb0ELi4EEENS1_19SingleTileSchedulerILb0ELb0ELb0ELi128EEEEEEEEEvNT_6ParamsE,"a",@progbits
	.sectionflags	@""
	.align	4
.nv.constant0._ZN7cutlass13device_kernelIN5flash19enable_sm80_to_sm89INS1_16FlashAttnBwdSm80INS1_25CollectiveMainloopBwdSm80ILi2ELi2EN4cute5tupleIJNS5_1CILi64EEENS7_ILi128EEES9_EEENS_6half_tEfNS_4arch4Sm80ELb0ELb1ELb1ELb0ELb0ELb0ELb0ELb0ELi2ELi2ELi2ELi2ELb0EEENS1_21CollectiveEpilogueBwdISA_SB_SD_Li256ELb0ELb0ELi4EEENS1_19SingleTileSchedulerILb0ELb0ELb0ELi128EEEEEEEEEvNT_6ParamsE:
	.zero		976


//--------------------- .nv.constant0._ZN7cutlass13device_kernelIN5flash19enable_sm80_to_sm89INS1_16FlashAttnBwdSm80INS1_25CollectiveMainloopBwdSm80ILi2ELi2EN4cute5tupleIJNS5_1CILi64EEENS7_ILi128EEES9_EEENS_6half_tEfNS_4arch4Sm80ELb0ELb1ELb1ELb0ELb1ELb0ELb0ELb0ELi2ELi2ELi2ELi2ELb0EEENS1_21CollectiveEpilogueBwdISA_SB_SD_Li256ELb0ELb0ELi4EEENS1_19SingleTileSchedulerILb0ELb0ELb0ELi128EEEEEEEEEvNT_6ParamsE --------------------------
	.section	.nv.constant0._ZN7cutlass13device_kernelIN5flash19enable_sm80_to_sm89INS1_16FlashAttnBwdSm80INS1_25CollectiveMainloopBwdSm80ILi2ELi2EN4cute5tupleIJNS5_1CILi64EEENS7_ILi128EEES9_EEENS_6half_tEfNS_4arch4Sm80ELb0ELb1ELb1ELb0ELb1ELb0ELb0ELb0ELi2ELi2ELi2ELi2ELb0EEENS1_21CollectiveEpilogueBwdISA_SB_SD_Li256ELb0ELb0ELi4EEENS1_19SingleTileSchedulerILb0ELb0ELb0ELi128EEEEEEEEEvNT_6ParamsE,"a",@progbits
	.sectionflags	@""
	.align	4
.nv.constant0._ZN7cutlass13device_kernelIN5flash19enable_sm80_to_sm89INS1_16FlashAttnBwdSm80INS1_25CollectiveMainloopBwdSm80ILi2ELi2EN4cute5tupleIJNS5_1CILi64EEENS7_ILi128EEES9_EEENS_6half_tEfNS_4arch4Sm80ELb0ELb1ELb1ELb0ELb1ELb0ELb0ELb0ELi2ELi2ELi2ELi2ELb0EEENS1_21CollectiveEpilogueBwdISA_SB_SD_Li256ELb0ELb0ELi4EEENS1_19SingleTileSchedulerILb0ELb0ELb0ELi128EEEEEEEEEvNT_6ParamsE:
	.zero		976


//--------------------- .nv.constant0._ZN7cutlass13device_kernelIN5flash19enable_sm80_to_sm89INS1_16FlashAttnBwdSm80INS1_25CollectiveMainloopBwdSm80ILi2ELi2EN4cute5tupleIJNS5_1CILi64EEENS7_ILi128EEES9_EEENS_6half_tEfNS_4arch4Sm80ELb0ELb1ELb1ELb0ELb0ELb0ELb0ELb0ELi2ELi2ELi2ELi2ELb0EEENS1_24CollectiveEpilogueBwdGQAISA_fSD_Li256ELb0ELb0EEENS1_19SingleTileSchedulerILb0ELb0ELb0ELi128EEEEEEEEEvNT_6ParamsE --------------------------
	.section	.nv.constant0._ZN7cutlass13device_kernelIN5flash19enable_sm80_to_sm89INS1_16FlashAttnBwdSm80INS1_25CollectiveMainloopBwdSm80ILi2ELi2EN4cute5tupleIJNS5_1CILi64EEENS7_ILi128EEES9_EEENS_6half_tEfNS_4arch4Sm80ELb0ELb1ELb1ELb0ELb0ELb0ELb0ELb0ELi2ELi2ELi2ELi2ELb0EEENS1_24CollectiveEpilogueBwdGQAISA_fSD_Li256ELb0ELb0EEENS1_19SingleTileSchedulerILb0ELb0ELb0ELi128EEEEEEEEEvNT_6ParamsE,"a",@progbits
	.sectionflags	@""
	.align	4
.nv.constant0._ZN7cutlass13device_kernelIN5flash19enable_sm80_to_sm89INS1_16FlashAttnBwdSm80INS1_25CollectiveMainloopBwdSm80ILi2ELi2EN4cute5tupleIJNS5_1CILi64EEENS7_ILi128EEES9_EEENS_6half_tEfNS_4arch4Sm80ELb0ELb1ELb1ELb0ELb0ELb0ELb0ELb0ELi2ELi2ELi2ELi2ELb0EEENS1_24CollectiveEpilogueBwdGQAISA_fSD_Li256ELb0ELb0EEENS1_19SingleTileSchedulerILb0ELb0ELb0ELi128EEEEEEEEEvNT_6ParamsE:
	.zero		984


//--------------------- .nv.constant0._ZN7cutlass13device_kernelIN5flash19enable_sm80_to_sm89INS1_16FlashAttnBwdSm80INS1_25CollectiveMainloopBwdSm80ILi2ELi2EN4cute5tupleIJNS5_1CILi64EEENS7_ILi128EEES9_EEENS_6half_tEfNS_4arch4Sm80ELb0ELb1ELb1ELb0ELb1ELb0ELb0ELb0ELi2ELi2ELi2ELi2ELb0EEENS1_24CollectiveEpilogueBwdGQAISA_fSD_Li256ELb0ELb1EEENS1_19SingleTileSchedulerILb0ELb0ELb0ELi128EEEEEEEEEvNT_6ParamsE --------------------------
	.section	.nv.constant0._ZN7cutlass13device_kernelIN5flash19enable_sm80_to_sm89INS1_16FlashAttnBwdSm80INS1_25CollectiveMainloopBwdSm80ILi2ELi2EN4cute5tupleIJNS5_1CILi64EEENS7_ILi128EEES9_EEENS_6half_tEfNS_4arch4Sm80ELb0ELb1ELb1ELb0ELb1ELb0ELb0ELb0ELi2ELi2ELi2ELi2ELb0EEENS1_24CollectiveEpilogueBwdGQAISA_fSD_Li256ELb0ELb1EEENS1_19SingleTileSchedulerILb0ELb0ELb0ELi128EEEEEEEEEvNT_6ParamsE,"a",@progbits
	.sectionflags	@""
	.align	4
.nv.constant0._ZN7cutlass13device_kernelIN5flash19enable_sm80_to_sm89INS1_16FlashAttnBwdSm80INS1_25CollectiveMainloopBwdSm80ILi2ELi2EN4cute5tupleIJNS5_1CILi64EEENS7_ILi128EEES9_EEENS_6half_tEfNS_4arch4Sm80ELb0ELb1ELb1ELb0ELb1ELb0ELb0ELb0ELi2ELi2ELi2ELi2ELb0EEENS1_24CollectiveEpilogueBwdGQAISA_fSD_Li256ELb0ELb1EEENS1_19SingleTileSchedulerILb0ELb0ELb0ELi128EEEEEEEEEvNT_6ParamsE:
	.zero		984


//--------------------- .nv.constant0._ZN7cutlass13device_kernelIN5flash19enable_sm80_to_sm89INS1_16FlashAttnBwdSm80INS1_25CollectiveMainloopBwdSm80ILi2ELi2EN4cute5tupleIJNS5_1CILi64EEENS7_ILi128EEES9_EEENS_6half_tEfNS_4arch4Sm80ELb0ELb1ELb1ELb1ELb0ELb0ELb0ELb0ELi2ELi2ELi2ELi2ELb0EEENS1_21CollectiveEpilogueBwdISA_SB_SD_Li256ELb1ELb0ELi4EEENS1_19SingleTileSchedulerILb1ELb0ELb0ELi128EEEEEEEEEvNT_6ParamsE --------------------------
	.section	.nv.constant0._ZN7cutlass13device_kernelIN5flash19enable_sm80_to_sm89INS1_16FlashAttnBwdSm80INS1_25CollectiveMainloopBwdSm80ILi2ELi2EN4cute5tupleIJNS5_1CILi64EEENS7_ILi128EEES9_EEENS_6half_tEfNS_4arch4Sm80ELb0ELb1ELb1ELb1ELb0ELb0ELb0ELb0ELi2ELi2ELi2ELi2ELb0EEENS1_21CollectiveEpilogueBwdISA_SB_SD_Li256ELb1ELb0ELi4EEENS1_19SingleTileSchedulerILb1ELb0ELb0ELi128EEEEEEEEEvNT_6ParamsE,"a",@progbits
	.sectionflags	@""
	.align	4
.nv.constant0._ZN7cutlass13device_kernelIN5flash19enable_sm80_to_sm89INS1_16FlashAttnBwdSm80INS1_25CollectiveMainloopBwdSm80ILi2ELi2EN4cute5tupleIJNS5_1CILi64EEENS7_ILi128EEES9_EEENS_6half_tEfNS_4arch4Sm80ELb0ELb1ELb1ELb1ELb0ELb0ELb0ELb0ELi2ELi2ELi2ELi2ELb0EEENS1_21CollectiveEpilogueBwdISA_SB_SD_Li256ELb1ELb0ELi4EEENS1_19SingleTileSchedulerILb1ELb0ELb0ELi128EEEEEEEEEvNT_6ParamsE:
	.zero		976


//--------------------- .nv.constant0._ZN7cutlass13device_kernelIN5flash19enable_sm80_to_sm89INS1_16FlashAttnBwdSm80INS1_25CollectiveMainloopBwdSm80ILi2ELi2EN4cute5tupleIJNS5_1CILi64EEENS7_ILi128EEES9_EEENS_6half_tEfNS_4arch4Sm80ELb0ELb1ELb1ELb1ELb1ELb0ELb0ELb0ELi2ELi2ELi2ELi2ELb0EEENS1_21CollectiveEpilogueBwdISA_SB_SD_Li256ELb1ELb0ELi4EEENS1_19SingleTileSchedulerILb1ELb0ELb0ELi128EEEEEEEEEvNT_6ParamsE --------------------------
	.section	.nv.constant0._ZN7cutlass13device_kernelIN5flash19enable_sm80_to_sm89INS1_16FlashAttnBwdSm80INS1_25CollectiveMainloopBwdSm80ILi2ELi2EN4cute5tupleIJNS5_1CILi64EEENS7_ILi128EEES9_EEENS_6half_tEfNS_4arch4Sm80ELb0ELb1ELb1ELb1ELb1ELb0ELb0ELb0ELi2ELi2ELi2ELi2ELb0EEENS1_21CollectiveEpilogueBwdISA_SB_SD_Li256ELb1ELb0ELi4EEENS1_19SingleTileSchedulerILb1ELb0ELb0ELi128EEEEEEEEEvNT_6ParamsE,"a",@progbits
	.sectionflags	@""
	.align	4
.nv.constant0._ZN7cutlass13device_kernelIN5flash19enable_sm80_to_sm89INS1_16FlashAttnBwdSm80INS1_25CollectiveMainloopBwdSm80ILi2ELi2EN4cute5tupleIJNS5_1CILi64EEENS7_ILi128EEES9_EEENS_6half_tEfNS_4arch4Sm80ELb0ELb1ELb1ELb1ELb1ELb0ELb0ELb0ELi2ELi2ELi2ELi2ELb0EEENS1_21CollectiveEpilogueBwdISA_SB_SD_Li256ELb1ELb0ELi4EEENS1_19SingleTileSchedulerILb1ELb0ELb0ELi128EEEEEEEEEvNT_6ParamsE:
	.zero		976


//--------------------- .nv.constant0._ZN7cutlass13device_kernelIN5flash19enable_sm80_to_sm89INS1_16FlashAttnBwdSm80INS1_25CollectiveMainloopBwdSm80ILi2ELi2EN4cute5tupleIJNS5_1CILi64EEENS7_ILi128EEES9_EEENS_6half_tEfNS_4arch4Sm80ELb0ELb1ELb1ELb1ELb0ELb0ELb0ELb0ELi2ELi2ELi2ELi2ELb0EEENS1_24CollectiveEpilogueBwdGQAISA_fSD_Li256ELb1ELb0EEENS1_19SingleTileSchedulerILb1ELb0ELb0ELi128EEEEEEEEEvNT_6ParamsE --------------------------
	.section	.nv.constant0._ZN7cutlass13device_kernelIN5flash19enable_sm80_to_sm89INS1_16FlashAttnBwdSm80INS1_25CollectiveMainloopBwdSm80ILi2ELi2EN4cute5tupleIJNS5_1CILi64EEENS7_ILi128EEES9_EEENS_6half_tEfNS_4arch4Sm80ELb0ELb1ELb1ELb1ELb0ELb0ELb0ELb0ELi2ELi2ELi2ELi2ELb0EEENS1_24CollectiveEpilogueBwdGQAISA_fSD_Li256ELb1ELb0EEENS1_19SingleTileSchedulerILb1ELb0ELb0ELi128EEEEEEEEEvNT_6ParamsE,"a",@progbits
	.sectionflags	@""
	.align	4
.nv.constant0._ZN7cutlass13device_kernelIN5flash19enable_sm80_to_sm89INS1_16FlashAttnBwdSm80INS1_25CollectiveMainloopBwdSm80ILi2ELi2EN4cute5tupleIJNS5_1CILi64EEENS7_ILi128EEES9_EEENS_6half_tEfNS_4arch4Sm80ELb0ELb1ELb1ELb1ELb0ELb0ELb0ELb0ELi2ELi2ELi2ELi2ELb0EEENS1_24CollectiveEpilogueBwdGQAISA_fSD_Li256ELb1ELb0EEENS1_19SingleTileSchedulerILb1ELb0ELb0ELi128EEEEEEEEEvNT_6ParamsE:
	.zero		984


//--------------------- .nv.constant0._ZN7cutlass13device_kernelIN5flash19enable_sm80_to_sm89INS1_16FlashAttnBwdSm80INS1_25CollectiveMainloopBwdSm80ILi2ELi2EN4cute5tupleIJNS5_1CILi64EEENS7_ILi128EEES9_EEENS_6half_tEfNS_4arch4Sm80ELb0ELb1ELb1ELb1ELb1ELb0ELb0ELb0ELi2ELi2ELi2ELi2ELb0EEENS1_24CollectiveEpilogueBwdGQAISA_fSD_Li256ELb1ELb1EEENS1_19SingleTileSchedulerILb1ELb0ELb0ELi128EEEEEEEEEvNT_6ParamsE --------------------------
	.section	.nv.constant0._ZN7cutlass13device_kernelIN5flash19enable_sm80_to_sm89INS1_16FlashAttnBwdSm80INS1_25CollectiveMainloopBwdSm80ILi2ELi2EN4cute5tupleIJNS5_1CILi64EEENS7_ILi128EEES9_EEENS_6half_tEfNS_4arch4Sm80ELb0ELb1ELb1ELb1ELb1ELb0ELb0ELb0ELi2ELi2ELi2ELi2ELb0EEENS1_24CollectiveEpilogueBwdGQAISA_fSD_Li256ELb1ELb1EEENS1_19SingleTileSchedulerILb1ELb0ELb0ELi128EEEEEEEEEvNT_6ParamsE,"a",@progbits
	.sectionflags	@""
	.align	4
.nv.constant0._ZN7cutlass13device_kernelIN5flash19enable_sm80_to_sm89INS1_16FlashAttnBwdSm80INS1_25CollectiveMainloopBwdSm80ILi2ELi2EN4cute5tupleIJNS5_1CILi64EEENS7_ILi128EEES9_EEENS_6half_tEfNS_4arch4Sm80ELb0ELb1ELb1ELb1ELb1ELb0ELb0ELb0ELi2ELi2ELi2ELi2ELb0EEENS1_24CollectiveEpilogueBwdGQAISA_fSD_Li256ELb1ELb1EEENS1_19SingleTileSchedulerILb1ELb0ELb0ELi128EEEEEEEEEvNT_6ParamsE:
	.zero		984


//--------------------- .nv.constant0._ZN7cutlass13device_kernelIN5flash19enable_sm80_to_sm89INS1_16FlashAttnBwdSm80INS1_25CollectiveMainloopBwdSm80ILi2ELi2EN4cute5tupleIJNS5_1CILi64EEENS7_ILi128EEES9_EEENS_6half_tEfNS_4arch4Sm80ELb1ELb0ELb1ELb0ELb0ELb0ELb0ELb0ELi2ELi2ELi2ELi2ELb0EEENS1_21CollectiveEpilogueBwdISA_SB_SD_Li256ELb0ELb0ELi4EEENS1_25SingleTileBwdLPTSchedulerILb0ELi128ELb0EEEEEEEEEvNT_6ParamsE --------------------------
	.section	.nv.constant0._ZN7cutlass13device_kernelIN5flash19enable_sm80_to_sm89INS1_16FlashAttnBwdSm80INS1_25CollectiveMainloopBwdSm80ILi2ELi2EN4cute5tupleIJNS5_1CILi64EEENS7_ILi128EEES9_EEENS_6half_tEfNS_4arch4Sm80ELb1ELb0ELb1ELb0ELb0ELb0ELb0ELb0ELi2ELi2ELi2ELi2ELb0EEENS1_21CollectiveEpilogueBwdISA_SB_SD_Li256ELb0ELb0ELi4EEENS1_25SingleTileBwdLPTSchedulerILb0ELi128ELb0EEEEEEEEEvNT_6ParamsE,"a",@progbits
	.sectionflags	@""
	.align	4
.nv.constant0._ZN7cutlass13device_kernelIN5flash19enable_sm80_to_sm89INS1_16FlashAttnBwdSm80INS1_25CollectiveMainloopBwdSm80ILi2ELi2EN4cute5tupleIJNS5_1CILi64EEENS7_ILi128EEES9_EEENS_6half_tEfNS_4arch4Sm80ELb1ELb0ELb1ELb0ELb0ELb0ELb0ELb0ELi2ELi2ELi2ELi2ELb0EEENS1_21CollectiveEpilogueBwdISA_SB_SD_Li256ELb0ELb0ELi4EEENS1_25SingleTileBwdLPTSchedulerILb0ELi128ELb0EEEEEEEEEvNT_6ParamsE:
	.zero		1000


//--------------------- .nv.constant0._ZN7cutlass13device_kernelIN5flash19enable_sm80_to_sm89INS1_16FlashAttnBwdSm80INS1_25CollectiveMainloopBwdSm80ILi2ELi2EN4cute5tupleIJNS5_1CILi64EEENS7_ILi128EEES9_EEENS_6half_tEfNS_4arch4Sm80ELb1ELb0ELb1ELb0ELb1ELb0ELb0ELb0ELi2ELi2ELi2ELi2ELb0EEENS1_21CollectiveEpilogueBwdISA_SB_SD_Li256ELb0ELb0ELi4EEENS1_25SingleTileBwdLPTSchedulerILb0ELi128ELb1EEEEEEEEEvNT_6ParamsE --------------------------
	.section	.nv.constant0._ZN7cutlass13device_kernelIN5flash19enable_sm80_to_sm89INS1_16FlashAttnBwdSm80INS1_25CollectiveMainloopBwdSm80ILi2ELi2EN4cute5tupleIJNS5_1CILi64EEENS7_ILi128EEES9_EEENS_6half_tEfNS_4arch4Sm80ELb1ELb0ELb1ELb0ELb1ELb0ELb0ELb0ELi2ELi2ELi2ELi2ELb0EEENS1_21CollectiveEpilogueBwdISA_SB_SD_Li256ELb0ELb0ELi4EEENS1_25SingleTileBwdLPTSchedulerILb0ELi128ELb1EEEEEEEEEvNT_6ParamsE,"a",@progbits
	.sectionflags	@""
	.align	4
.nv.constant0._ZN7cutlass13device_kernelIN5flash19enable_sm80_to_sm89INS1_16FlashAttnBwdSm80INS1_25CollectiveMainloopBwdSm80ILi2ELi2EN4cute5tupleIJNS5_1CILi64EEENS7_ILi128EEES9_EEENS_6half_tEfNS_4arch4Sm80ELb1ELb0ELb1ELb0ELb1ELb0ELb0ELb0ELi2ELi2ELi2ELi2ELb0EEENS1_21CollectiveEpilogueBwdISA_SB_SD_Li256ELb0ELb0ELi4EEENS1_25SingleTileBwdLPTSchedulerILb0ELi128ELb1EEEEEEEEEvNT_6ParamsE:
	.zero		1000


//--------------------- .nv.constant0._ZN7cutlass13device_kernelIN5flash19enable_sm80_to_sm89INS1_16FlashAttnBwdSm80INS1_25CollectiveMainloopBwdSm80ILi2ELi2EN4cute5tupleIJNS5_1CILi64EEENS7_ILi128EEES9_EEENS_6half_tEfNS_4arch4Sm80ELb1ELb0ELb1ELb0ELb0ELb0ELb0ELb0ELi2ELi2ELi2ELi2ELb0EEENS1_24CollectiveEpilogueBwdGQAISA_fSD_Li256ELb0ELb0EEENS1_25SingleTileBwdLPTSchedulerILb0ELi128ELb0EEEEEEEEEvNT_6ParamsE --------------------------
	.section	.nv.constant0._ZN7cutlass13device_kernelIN5flash19enable_sm80_to_sm89INS1_16FlashAttnBwdSm80INS1_25CollectiveMainloopBwdSm80ILi2ELi2EN4cute5tupleIJNS5_1CILi64EEENS7_ILi128EEES9_EEENS_6half_tEfNS_4arch4Sm80ELb1ELb0ELb1ELb0ELb0ELb0ELb0ELb0ELi2ELi2ELi2ELi2ELb0EEENS1_24CollectiveEpilogueBwdGQAISA_fSD_Li256ELb0ELb0EEENS1_25SingleTileBwdLPTSchedulerILb0ELi128ELb0EEEEEEEEEvNT_6ParamsE,"a",@progbits
	.sectionflags	@""
	.align	4
.nv.constant0._ZN7cutlass13device_kernelIN5flash19enable_sm80_to_sm89INS1_16FlashAttnBwdSm80INS1_25CollectiveMainloopBwdSm80ILi2ELi2EN4cute5tupleIJNS5_1CILi64EEENS7_ILi128EEES9_EEENS_6half_tEfNS_4arch4Sm80ELb1ELb0ELb1ELb0ELb0ELb0ELb0ELb0ELi2ELi2ELi2ELi2ELb0EEENS1_24CollectiveEpilogueBwdGQAISA_fSD_Li256ELb0ELb0EEENS1_25SingleTileBwdLPTSchedulerILb0ELi128ELb0EEEEEEEEEvNT_6ParamsE:
	.zero		1008


//--------------------- .nv.constant0._ZN7cutlass13device_kernelIN5flash19enable_sm80_to_sm89INS1_16FlashAttnBwdSm80INS1_25CollectiveMainloopBwdSm80ILi2ELi2EN4cute5tupleIJNS5_1CILi64EEENS7_ILi128EEES9_EEENS_6half_tEfNS_4arch4Sm80ELb1ELb0ELb1ELb0ELb1ELb0ELb0ELb0ELi2ELi2ELi2ELi2ELb0EEENS1_24CollectiveEpilogueBwdGQAISA_fSD_Li256ELb0ELb1EEENS1_25SingleTileBwdLPTSchedulerILb0ELi128ELb1EEEEEEEEEvNT_6ParamsE --------------------------
	.section	.nv.constant0._ZN7cutlass13device_kernelIN5flash19enable_sm80_to_sm89INS1_16FlashAttnBwdSm80INS1_25CollectiveMainloopBwdSm80ILi2ELi2EN4cute5tupleIJNS5_1CILi64EEENS7_ILi128EEES9_EEENS_6half_tEfNS_4arch4Sm80ELb1ELb0ELb1ELb0ELb1ELb0ELb0ELb0ELi2ELi2ELi2ELi2ELb0EEENS1_24CollectiveEpilogueBwdGQAISA_fSD_Li256ELb0ELb1EEENS1_25SingleTileBwdLPTSchedulerILb0ELi128ELb1EEEEEEEEEvNT_6ParamsE,"a",@progbits
	.sectionflags	@""
	.align	4
.nv.constant0._ZN7cutlass13device_kernelIN5flash19enable_sm80_to_sm89INS1_16FlashAttnBwdSm80INS1_25CollectiveMainloopBwdSm80ILi2ELi2EN4cute5tupleIJNS5_1CILi64EEENS7_ILi128EEES9_EEENS_6half_tEfNS_4arch4Sm80ELb1ELb0ELb1ELb0ELb1ELb0ELb0ELb0ELi2ELi2ELi2ELi2ELb0EEENS1_24CollectiveEpilogueBwdGQAISA_fSD_Li256ELb0ELb1EEENS1_25SingleTileBwdLPTSchedulerILb0ELi128ELb1EEEEEEEEEvNT_6ParamsE:
	.zero		1008


//--------------------- .nv.constant0._ZN7cutlass13device_kernelIN5flash22FlashAttnBwdPreprocessIN4cute5tupleIJNS3_1CILi64EEENS5_ILi128EEEEEENS_6half_tEfNS_4arch4Sm80ELb1ELb0EEEEEvNT_6ParamsE --------------------------
	.section	.nv.constant0._ZN7cutlass13device_kernelIN5flash22FlashAttnBwdPreprocessIN4cute5tupleIJNS3_1CILi64EEENS5_ILi128EEEEEENS_6half_tEfNS_4arch4Sm80ELb1ELb0EEEEEvNT_6ParamsE,"a",@progbits
	.sectionflags	@""
	.align	4
.nv.constant0._ZN7cutlass13device_kernelIN5flash22FlashAttnBwdPreprocessIN4cute5tupleIJNS3_1CILi64EEENS5_ILi128EEEEEENS_6half_tEfNS_4arch4Sm80ELb1ELb0EEEEEvNT_6ParamsE:
	.zero		592


//--------------------- .nv.constant0._ZN7cutlass13device_kernelIN5flash19enable_sm80_to_sm89INS1_16FlashAttnBwdSm80INS1_25CollectiveMainloopBwdSm80ILi2ELi2EN4cute5tupleIJNS5_1CILi64EEENS7_ILi128EEES9_EEENS_6half_tEfNS_4arch4Sm80ELb1ELb0ELb1ELb1ELb0ELb0ELb0ELb0ELi2ELi2ELi2ELi2ELb0EEENS1_21CollectiveEpilogueBwdISA_SB_SD_Li256ELb1ELb0ELi4EEENS1_25SingleTileBwdLPTSchedulerILb1ELi128ELb0EEEEEEEEEvNT_6ParamsE --------------------------
	.section	.nv.constant0._ZN7cutlass13device_kernelIN5flash19enable_sm80_to_sm89INS1_16FlashAttnBwdSm80INS1_25CollectiveMainloopBwdSm80ILi2ELi2EN4cute5tupleIJNS5_1CILi64EEENS7_ILi128EEES9_EEENS_6half_tEfNS_4arch4Sm80ELb1ELb0ELb1ELb1ELb0ELb0ELb0ELb0ELi2ELi2ELi2ELi2ELb0EEENS1_21CollectiveEpilogueBwdISA_SB_SD_Li256ELb1ELb0ELi4EEENS1_25SingleTileBwdLPTSchedulerILb1ELi128ELb0EEEEEEEEEvNT_6ParamsE,"a",@progbits
	.sectionflags	@""
	.align	4
.nv.constant0._ZN7cutlass13device_kernelIN5flash19enable_sm80_to_sm89INS1_16FlashAttnBwdSm80INS1_25CollectiveMainloopBwdSm80ILi2ELi2EN4cute5tupleIJNS5_1CILi64EEENS7_ILi128EEES9_EEENS_6half_tEfNS_4arch4Sm80ELb1ELb0ELb1ELb1ELb0ELb0ELb0ELb0ELi2ELi2ELi2ELi2ELb0EEENS1_21CollectiveEpilogueBwdISA_SB_SD_Li256ELb1ELb0ELi4EEENS1_25SingleTileBwdLPTSchedulerILb1ELi128ELb0EEEEEEEEEvNT_6ParamsE:
	.zero		1000


//--------------------- .nv.constant0._ZN7cutlass13device_kernelIN5flash19enable_sm80_to_sm89INS1_16FlashAttnBwdSm80INS1_25CollectiveMainloopBwdSm80ILi2ELi2EN4cute5tupleIJNS5_1CILi64EEENS7_ILi128EEES9_EEENS_6half_tEfNS_4arch4Sm80ELb1ELb0ELb1ELb1ELb1ELb0ELb0ELb0ELi2ELi2ELi2ELi2ELb0EEENS1_21CollectiveEpilogueBwdISA_SB_SD_Li256ELb1ELb0ELi4EEENS1_25SingleTileBwdLPTSchedulerILb1ELi128ELb1EEEEEEEEEvNT_6ParamsE --------------------------
	.section	.nv.constant0._ZN7cutlass13device_kernelIN5flash19enable_sm80_to_sm89INS1_16FlashAttnBwdSm80INS1_25CollectiveMainloopBwdSm80ILi2ELi2EN4cute5tupleIJNS5_1CILi64EEENS7_ILi128EEES9_EEENS_6half_tEfNS_4arch4Sm80ELb1ELb0ELb1ELb1ELb1ELb0ELb0ELb0ELi2ELi2ELi2ELi2ELb0EEENS1_21CollectiveEpilogueBwdISA_SB_SD_Li256ELb1ELb0ELi4EEENS1_25SingleTileBwdLPTSchedulerILb1ELi128ELb1EEEEEEEEEvNT_6ParamsE,"a",@progbits
	.sectionflags	@""
	.align	4
.nv.constant0._ZN7cutlass13device_kernelIN5flash19enable_sm80_to_sm89INS1_16FlashAttnBwdSm80INS1_25CollectiveMainloopBwdSm80ILi2ELi2EN4cute5tupleIJNS5_1CILi64EEENS7_ILi128EEES9_EEENS_6half_tEfNS_4arch4Sm80ELb1ELb0ELb1ELb1ELb1ELb0ELb0ELb0ELi2ELi2ELi2ELi2ELb0EEENS1_21CollectiveEpilogueBwdISA_SB_SD_Li256ELb1ELb0ELi4EEENS1_25SingleTileBwdLPTSchedulerILb1ELi128ELb1EEEEEEEEEvNT_6ParamsE:
	.zero		1000


//--------------------- .nv.constant0._ZN7cutlass13device_kernelIN5flash19enable_sm80_to_sm89INS1_16FlashAttnBwdSm80INS1_25CollectiveMainloopBwdSm80ILi2ELi2EN4cute5tupleIJNS5_1CILi64EEENS7_ILi128EEES9_EEENS_6half_tEfNS_4arch4Sm80ELb1ELb0ELb1ELb1ELb0ELb0ELb0ELb0ELi2ELi2ELi2ELi2ELb0EEENS1_24CollectiveEpilogueBwdGQAISA_fSD_Li256ELb1ELb0EEENS1_25SingleTileBwdLPTSchedulerILb1ELi128ELb0EEEEEEEEEvNT_6ParamsE --------------------------
	.section	.nv.constant0._ZN7cutlass13device_kernelIN5flash19enable_sm80_to_sm89INS1_16FlashAttnBwdSm80INS1_25CollectiveMainloopBwdSm80ILi2ELi2EN4cute5tupleIJNS5_1CILi64EEENS7_ILi128EEES9_EEENS_6half_tEfNS_4arch4Sm80ELb1ELb0ELb1ELb1ELb0ELb0ELb0ELb0ELi2ELi2ELi2ELi2ELb0EEENS1_24CollectiveEpilogueBwdGQAISA_fSD_Li256ELb1ELb0EEENS1_25SingleTileBwdLPTSchedulerILb1ELi128ELb0EEEEEEEEEvNT_6ParamsE,"a",@progbits
	.sectionflags	@""
	.align	4
.nv.constant0._ZN7cutlass13device_kernelIN5flash19enable_sm80_to_sm89INS1_16FlashAttnBwdSm80INS1_25CollectiveMainloopBwdSm80ILi2ELi2EN4cute5tupleIJNS5_1CILi64EEENS7_ILi128EEES9_EEENS_6half_tEfNS_4arch4Sm80ELb1ELb0ELb1ELb1ELb0ELb0ELb0ELb0ELi2ELi2ELi2ELi2ELb0EEENS1_24CollectiveEpilogueBwdGQAISA_fSD_Li256ELb1ELb0EEENS1_25SingleTileBwdLPTSchedulerILb1ELi128ELb0EEEEEEEEEvNT_6ParamsE:
	.zero		1008


//--------------------- .nv.constant0._ZN7cutlass13device_kernelIN5flash32FlashAttnBwdPostprocessConvertdQIN4cute5tupleIJNS3_1CILi128EEES6_EEENS_6half_tEfNS_4arch4Sm80ELi256ENS3_8TiledMMAINS3_8MMA_AtomIJNS3_28SM80_16x8x16_F32F16F16F32_TNEEEENS3_6LayoutINS4_IJNS5_ILi2EEENS5_ILi4EEENS5_ILi1EEEEEENS4_IJSI_SG_NS5_ILi0EEEEEEEENS4_IJNS5_ILi32EEENS5_ILi64EEENS5_ILi16EEEEEEEELb0EEEEEvNT_6ParamsE --------------------------
	.section	.nv.constant0._ZN7cutlass13device_kernelIN5flash32FlashAttnBwdPostprocessConvertdQIN4cute5tupleIJNS3_1CILi128EEES6_EEENS_6half_tEfNS_4arch4Sm80ELi256ENS3_8TiledMMAINS3_8MMA_AtomIJNS3_28SM80_16x8x16_F32F16F16F32_TNEEEENS3_6LayoutINS4_IJNS5_ILi2EEENS5_ILi4EEENS5_ILi1EEEEEENS4_IJSI_SG_NS5_ILi0EEEEEEEENS4_IJNS5_ILi32EEENS5_ILi64EEENS5_ILi16EEEEEEEELb0EEEEEvNT_6ParamsE,"a",@progbits
	.sectionflags	@""
	.align	4
.nv.constant0._ZN7cutlass13device_kernelIN5flash32FlashAttnBwdPostprocessConvertdQIN4cute5tupleIJNS3_1CILi128EEES6_EEENS_6half_tEfNS_4arch4Sm80ELi256ENS3_8TiledMMAINS3_8MMA_AtomIJNS3_28SM80_16x8x16_F32F16F16F32_TNEEEENS3_6LayoutINS4_IJNS5_ILi2EEENS5_ILi4EEENS5_ILi1EEEEEENS4_IJSI_SG_NS5_ILi0EEEEEEEENS4_IJNS5_ILi32EEENS5_ILi64EEENS5_ILi16EEEEEEEELb0EEEEEvNT_6ParamsE:
	.zero		464


//--------------------- .nv.constant0._ZN7cutlass13device_kernelIN5flash32FlashAttnBwdPostprocessConvertdQIN4cute5tupleIJNS3_1CILi64EEENS5_ILi128EEEEEENS_6half_tEfNS_4arch4Sm80ELi256ENS3_8TiledMMAINS3_8MMA_AtomIJNS3_28SM80_16x8x16_F32F16F16F32_TNEEEENS3_6LayoutINS4_IJNS5_ILi2EEENS5_ILi4EEENS5_ILi1EEEEEENS4_IJSJ_SH_NS5_ILi0EEEEEEEENS4_IJNS5_ILi32EEES6_NS5_ILi16EEEEEEEELb0EEEEEvNT_6ParamsE --------------------------
	.section	.nv.constant0._ZN7cutlass13device_kernelIN5flash32FlashAttnBwdPostprocessConvertdQIN4cute5tupleIJNS3_1CILi64EEENS5_ILi128EEEEEENS_6half_tEfNS_4arch4Sm80ELi256ENS3_8TiledMMAINS3_8MMA_AtomIJNS3_28SM80_16x8x16_F32F16F16F32_TNEEEENS3_6LayoutINS4_IJNS5_ILi2EEENS5_ILi4EEENS5_ILi1EEEEEENS4_IJSJ_SH_NS5_ILi0EEEEEEEENS4_IJNS5_ILi32EEES6_NS5_ILi16EEEEEEEELb0EEEEEvNT_6ParamsE,"a",@progbits
	.sectionflags	@""
	.align	4
.nv.constant0._ZN7cutlass13device_kernelIN5flash32FlashAttnBwdPostprocessConvertdQIN4cute5tupleIJNS3_1CILi64EEENS5_ILi128EEEEEENS_6half_tEfNS_4arch4Sm80ELi256ENS3_8TiledMMAINS3_8MMA_AtomIJNS3_28SM80_16x8x16_F32F16F16F32_TNEEEENS3_6LayoutINS4_IJNS5_ILi2EEENS5_ILi4EEENS5_ILi1EEEEEENS4_IJSJ_SH_NS5_ILi0EEEEEEEENS4_IJNS5_ILi32EEES6_NS5_ILi16EEEEEEEELb0EEEEEvNT_6ParamsE:
	.zero		464


//--------------------- .nv.constant0._ZN7cutlass13device_kernelIN5flash19enable_sm80_to_sm89INS1_16FlashAttnBwdSm80INS1_25CollectiveMainloopBwdSm80ILi2ELi2EN4cute5tupleIJNS5_1CILi64EEENS7_ILi128EEES9_EEENS_6half_tEfNS_4arch4Sm80ELb1ELb0ELb1ELb1ELb1ELb0ELb0ELb0ELi2ELi2ELi2ELi2ELb0EEENS1_24CollectiveEpilogueBwdGQAISA_fSD_Li256ELb1ELb1EEENS1_25SingleTileBwdLPTSchedulerILb1ELi128ELb1EEEEEEEEEvNT_6ParamsE --------------------------
	.section	.nv.constant0._ZN7cutlass13device_kernelIN5flash19enable_sm80_to_sm89INS1_16FlashAttnBwdSm80INS1_25CollectiveMainloopBwdSm80ILi2ELi2EN4cute5tupleIJNS5_1CILi64EEENS7_ILi128EEES9_EEENS_6half_tEfNS_4arch4Sm80ELb1ELb0ELb1ELb1ELb1ELb0ELb0ELb0ELi2ELi2ELi2ELi2ELb0EEENS1_24CollectiveEpilogueBwdGQAISA_fSD_Li256ELb1ELb1EEENS1_25SingleTileBwdLPTSchedulerILb1ELi128ELb1EEEEEEEEEvNT_6ParamsE,"a",@progbits
	.sectionflags	@""
	.align	4
.nv.constant0._ZN7cutlass13device_kernelIN5flash19enable_sm80_to_sm89INS1_16FlashAttnBwdSm80INS1_25CollectiveMainloopBwdSm80ILi2ELi2EN4cute5tupleIJNS5_1CILi64EEENS7_ILi128EEES9_EEENS_6half_tEfNS_4arch4Sm80ELb1ELb0ELb1ELb1ELb1ELb0ELb0ELb0ELi2ELi2ELi2ELi2ELb0EEENS1_24CollectiveEpilogueBwdGQAISA_fSD_Li256ELb1ELb1EEENS1_25SingleTileBwdLPTSchedulerILb1ELi128ELb1EEEEEEEEEvNT_6ParamsE:
	.zero		1008


//--------------------- .nv.constant0._ZN7cutlass13device_kernelIN5flash22FlashAttnBwdPreprocessIN4cute5tupleIJNS3_1CILi64EEENS5_ILi128EEEEEENS_6half_tEfNS_4arch4Sm80ELb1ELb1EEEEEvNT_6ParamsE --------------------------
	.section	.nv.constant0._ZN7cutlass13device_kernelIN5flash22FlashAttnBwdPreprocessIN4cute5tupleIJNS3_1CILi64EEENS5_ILi128EEEEEENS_6half_tEfNS_4arch4Sm80ELb1ELb1EEEEEvNT_6ParamsE,"a",@progbits
	.sectionflags	@""
	.align	4
.nv.constant0._ZN7cutlass13device_kernelIN5flash22FlashAttnBwdPreprocessIN4cute5tupleIJNS3_1CILi64EEENS5_ILi128EEEEEENS_6half_tEfNS_4arch4Sm80ELb1ELb1EEEEEvNT_6ParamsE:
	.zero		592


//--------------------- .text._ZN7cutlass13device_kernelIN5flash19enable_sm80_to_sm89INS1_16FlashAttnBwdSm80INS1_25CollectiveMainloopBwdSm80ILi2ELi1EN4cute5tupleIJNS5_1CILi64EEENS7_ILi96EEENS7_ILi128EEEEEENS_6half_tEfNS_4arch4Sm80ELb0ELb0ELb1ELb0ELb0ELb0ELb0ELb0ELi2ELi2ELi2ELi2ELb1EEENS1_21CollectiveEpilogueBwdISB_SC_SE_Li256ELb0ELb0ELi4EEENS1_19SingleTileSchedulerILb0ELb0ELb0ELi96EEEEEEEEEvNT_6ParamsE --------------------------
	.section	.text._ZN7cutlass13device_kernelIN5flash19enable_sm80_to_sm89INS1_16FlashAttnBwdSm80INS1_25CollectiveMainloopBwdSm80ILi2ELi1EN4cute5tupleIJNS5_1CILi64EEENS7_ILi96EEENS7_ILi128EEEEEENS_6half_tEfNS_4arch4Sm80ELb0ELb0ELb1ELb0ELb0ELb0ELb0ELb0ELi2ELi2ELi2ELi2ELb1EEENS1_21CollectiveEpilogueBwdISB_SC_SE_Li256ELb0ELb0ELi4EEENS1_19SingleTileSchedulerILb0ELb0ELb0ELi96EEEEEEEEEvNT_6ParamsE,"ax",@progbits
	.sectioninfo	@"SHI_REGISTERS=255"
	.align	128
.text._ZN7cutlass13device_kernelIN5flash19enable_sm80_to_sm89INS1_16FlashAttnBwdSm80INS1_25CollectiveMainloopBwdSm80ILi2ELi1EN4cute5tupleIJNS5_1CILi64EEENS7_ILi96EEENS7_ILi128EEEEEENS_6half_tEfNS_4arch4Sm80ELb0ELb0ELb1ELb0ELb0ELb0ELb0ELb0ELi2ELi2ELi2ELi2ELb1EEENS1_21CollectiveEpilogueBwdISB_SC_SE_Li256ELb0ELb0ELi4EEENS1_19SingleTileSchedulerILb0ELb0ELb0ELi96EEEEEEEEEvNT_6ParamsE:
        .type           _ZN7cutlass13device_kernelIN5flash19enable_sm80_to_sm89INS1_16FlashAttnBwdSm80INS1_25CollectiveMainloopBwdSm80ILi2ELi1EN4cute5tupleIJNS5_1CILi64EEENS7_ILi96EEENS7_ILi128EEEEEENS_6half_tEfNS_4arch4Sm80ELb0ELb0ELb1ELb0ELb0ELb0ELb0ELb0ELi2ELi2ELi2ELi2ELb1EEENS1_21CollectiveEpilogueBwdISB_SC_SE_Li256ELb0ELb0ELi4EEENS1_19SingleTileSchedulerILb0ELb0ELb0ELi96EEEEEEEEEvNT_6ParamsE,@function
        .size           _ZN7cutlass13device_kernelIN5flash19enable_sm80_to_sm89INS1_16FlashAttnBwdSm80INS1_25CollectiveMainloopBwdSm80ILi2ELi1EN4cute5tupleIJNS5_1CILi64EEENS7_ILi96EEENS7_ILi128EEEEEENS_6half_tEfNS_4arch4Sm80ELb0ELb0ELb1ELb0ELb0ELb0ELb0ELb0ELi2ELi2ELi2ELi2ELb1EEENS1_21CollectiveEpilogueBwdISB_SC_SE_Li256ELb0ELb0ELi4EEENS1_19SingleTileSchedulerILb0ELb0ELb0ELi96EEEEEEEEEvNT_6ParamsE,(.L_x_2285 - _ZN7cutlass13device_kernelIN5flash19enable_sm80_to_sm89INS1_16FlashAttnBwdSm80INS1_25CollectiveMainloopBwdSm80ILi2ELi1EN4cute5tupleIJNS5_1CILi64EEENS7_ILi96EEENS7_ILi128EEEEEENS_6half_tEfNS_4arch4Sm80ELb0ELb0ELb1ELb0ELb0ELb0ELb0ELb0ELi2ELi2ELi2ELi2ELb1EEENS1_21CollectiveEpilogueBwdISB_SC_SE_Li256ELb0ELb0ELi4EEENS1_19SingleTileSchedulerILb0ELb0ELb0ELi96EEEEEEEEEvNT_6ParamsE)
        .other          _ZN7cutlass13device_kernelIN5flash19enable_sm80_to_sm89INS1_16FlashAttnBwdSm80INS1_25CollectiveMainloopBwdSm80ILi2ELi1EN4cute5tupleIJNS5_1CILi64EEENS7_ILi96EEENS7_ILi128EEEEEENS_6half_tEfNS_4arch4Sm80ELb0ELb0ELb1ELb0ELb0ELb0ELb0ELb0ELi2ELi2ELi2ELi2ELb1EEENS1_21CollectiveEpilogueBwdISB_SC_SE_Li256ELb0ELb0ELi4EEENS1_19SingleTileSchedulerILb0ELb0ELb0ELi96EEEEEEEEEvNT_6ParamsE,@"STO_CUDA_ENTRY STV_DEFAULT"
_ZN7cutlass13device_kernelIN5flash19enable_sm80_to_sm89INS1_16FlashAttnBwdSm80INS1_25CollectiveMainloopBwdSm80ILi2ELi1EN4cute5tupleIJNS5_1CILi64EEENS7_ILi96EEENS7_ILi128EEEEEENS_6half_tEfNS_4arch4Sm80ELb0ELb0ELb1ELb0ELb0ELb0ELb0ELb0ELi2ELi2ELi2ELi2ELb1EEENS1_21CollectiveEpilogueBwdISB_SC_SE_Li256ELb0ELb0ELi4EEENS1_19SingleTileSchedulerILb0ELb0ELb0ELi96EEEEEEEEEvNT_6ParamsE:
[----:B------:R-:W-:-:S03]  /*0000*/  MOV R1, c[0x0][0x28] ;  /* 0x00000a0000017a02 */ /* 0x000fc60000000f00 */
[----:B------:R-:W1:Y:S01]  /*0010*/  S2UR UR16, SR_CTAID.Z ;  /* 0x00000000001079c3 */ /* 0x000e620000002700 */
[----:B------:R-:W-:Y:S02]  /*0020*/  IADD3 R1, R1, -0x10, RZ ;  /* 0xfffffff001017810 */ /* 0x000fe40007ffe0ff */
[----:B-1----:R-:W-:-:S13]  /*0030*/  ISETP.LE.AND P0, PT, RZ, UR16, PT ;  /* 0x00000010ff007c0c */ /* 0x002fda000bf03270 */
[----:B------:R-:W-:Y:S05]  /*0040*/  @!P0 EXIT ;  /* 0x000000000000894d */ /* 0x000fea0003800000 */
[----:B------:R-:W1:Y:S01]  /*0050*/  S2R R238, SR_TID.X ;  /* 0x0000000000ee7919 */ /* 0x000e620000002100 */
[----:B------:R-:W-:Y:S01]  /*0060*/  IMAD.MOV.U32 R0, RZ, RZ, c[0x0][0x248] ;  /* 0x00009200ff007624 */ /* 0x000fe200078e00ff */
[----:B------:R-:W-:Y:S01]  /*0070*/  USHF.R.S32.HI UR6, URZ, 0x1f, UR16 ;  /* 0x0000001f3f067899 */ /* 0x000fe20008011410 */
[----:B------:R-:W-:Y:S01]  /*0080*/  IMAD.U32 R20, RZ, RZ, UR16 ;  /* 0x00000010ff147e24 */ /* 0x000fe2000f8e00ff */
[----:B------:R-:W2:Y:S01]  /*0090*/  S2R R5, SR_CTAID.Y ;  /* 0x0000000000057919 */ /* 0x000ea20000002600 */
[----:B------:R-:W-:Y:S01]  /*00a0*/  ULDC.64 UR4, c[0x0][0x278] ;  /* 0x00009e0000047ab9 */ /* 0x000fe20000000a00 */
[----:B------:R-:W-:Y:S01]  /*00b0*/  ISETP.NE.AND P0, PT, R0, 0x1, PT ;  /* 0x000000010000780c */ /* 0x000fe20003f05270 */
[----:B------:R-:W-:Y:S01]  /*00c0*/  UIMAD UR11, UR6, UR4, URZ ;  /* 0x00000004060b72a4 */ /* 0x000fe2000f8e023f */
[----:B------:R-:W3:Y:S01]  /*00d0*/  S2R R4, SR_CTAID.X ;  /* 0x0000000000047919 */ /* 0x000ee20000002500 */
[----:B------:R-:W-:Y:S01]  /*00e0*/  UIMAD.WIDE.U32 UR8, UR16, UR4, URZ ;  /* 0x00000004100872a5 */ /* 0x000fe2000f8e003f */
[----:B------:R-:W-:Y:S01]  /*00f0*/  LOP3.LUT R236, R236, 0xfffffffe, RZ, 0xc0, !PT ;  /* 0xfffffffeecec7812 */ /* 0x000fe200078ec0ff */
[----:B------:R-:W-:Y:S01]  /*0100*/  UIMAD UR11, UR16, UR5, UR11 ;  /* 0x00000005100b72a4 */ /* 0x000fe2000f8e020b */
[----:B------:R-:W-:Y:S01]  /*0110*/  IMAD.MOV.U32 R203, RZ, RZ, 0x40 ;  /* 0x00000040ffcb7424 */ /* 0x000fe200078e00ff */
[----:B------:R-:W-:Y:S01]  /*0120*/  UMOV UR13, 0x6 ;  /* 0x00000006000d7882 */ /* 0x000fe20000000000 */
[----:B------:R-:W-:Y:S01]  /*0130*/  IMAD.MOV.U32 R200, RZ, RZ, 0x20 ;  /* 0x00000020ffc87424 */ /* 0x000fe200078e00ff */
[----:B------:R-:W-:Y:S01]  /*0140*/  UIADD3 UR11, UR9, UR11, URZ ;  /* 0x0000000b090b7290 */ /* 0x000fe2000fffe03f */
[----:B------:R-:W-:Y:S01]  /*0150*/  CS2R R122, SRZ ;  /* 0x00000000007a7805 */ /* 0x000fe2000001ff00 */
[----:B------:R-:W-:Y:S01]  /*0160*/  ULDC.64 UR4, c[0x0][0x290] ;  /* 0x0000a40000047ab9 */ /* 0x000fe20000000a00 */
[----:B------:R-:W-:Y:S01]  /*0170*/  CS2R R120, SRZ ;  /* 0x0000000000787805 */ /* 0x000fe2000001ff00 */
[----:B------:R-:W-:Y:S01]  /*0180*/  UIMAD UR12, UR6, UR4, URZ ;  /* 0x00000004060c72a4 */ /* 0x000fe2000f8e023f */
[----:B------:R-:W-:Y:S01]  /*0190*/  CS2R R126, SRZ ;  /* 0x00000000007e7805 */ /* 0x000fe2000001ff00 */
[----:B------:R-:W-:Y:S01]  /*01a0*/  UIMAD.WIDE.U32 UR14, UR16, UR4, URZ ;  /* 0x00000004100e72a5 */ /* 0x000fe2000f8e003f */
[----:B------:R-:W-:Y:S01]  /*01b0*/  CS2R R124, SRZ ;  /* 0x00000000007c7805 */ /* 0x000fe2000001ff00 */
[----:B------:R-:W-:Y:S01]  /*01c0*/  UIMAD UR12, UR16, UR5, UR12 ;  /* 0x00000005100c72a4 */ /* 0x000fe2000f8e020c */
[----:B-1----:R-:W-:Y:S01]  /*01d0*/  SHF.R.S32.HI R8, RZ, 0x1f, R238 ;  /* 0x0000001fff087819 */ /* 0x002fe200000114ee */
[----:B------:R-:W-:Y:S01]  /*01e0*/  IMAD.SHL.U32 R246, R238, 0x4, RZ ;  /* 0x00000004eef67824 */ /* 0x000fe200078e00ff */
[----:B------:R-:W-:Y:S01]  /*01f0*/  ULDC.64 UR4, c[0x0][0x1b8] ;  /* 0x00006e0000047ab9 */ /* 0x000fe20000000a00 */
[----:B------:R-:W-:Y:S01]  /*0200*/  CS2R R130, SRZ ;  /* 0x0000000000827805 */ /* 0x000fe2000001ff00 */
[-C--:B------:R-:W-:Y:S01]  /*0210*/  LEA.HI R229, R8, R238.reuse, RZ, 0x3 ;  /* 0x000000ee08e57211 */ /* 0x080fe200078f18ff */
[----:B--2---:R-:W-:Y:S01]  /*0220*/  @P0 IMAD.HI.U32 R0, R5, c[0x0][0x24c], RZ ;  /* 0x0000930005000a27 */ /* 0x004fe200078e00ff */
[--C-:B------:R-:W-:Y:S01]  /*0230*/  SHF.R.S32.HI R3, RZ, 0x1f, R5.reuse ;  /* 0x0000001fff037819 */ /* 0x100fe20000011405 */
[----:B------:R-:W-:Y:S01]  /*0240*/  UIMAD UR4, UR6, UR4, URZ ;  /* 0x00000004060472a4 */ /* 0x000fe2000f8e023f */
[----:B------:R-:W-:Y:S01]  /*0250*/  LOP3.LUT R12, R229, 0xfffffff8, RZ, 0xc0, !PT ;  /* 0xfffffff8e50c7812 */ /* 0x000fe200078ec0ff */
[----:B------:R-:W-:Y:S01]  /*0260*/  IMAD.MOV.U32 R2, RZ, RZ, R5 ;  /* 0x000000ffff027224 */ /* 0x000fe200078e0005 */
[----:B------:R-:W-:Y:S01]  /*0270*/  @P0 SHF.R.U32.HI R2, RZ, c[0x0][0x250], R0 ;  /* 0x00009400ff020a19 */ /* 0x000fe20000011600 */
[----:B------:R-:W-:Y:S01]  /*0280*/  IMAD R13, R3, c[0x0][0x270], RZ ;  /* 0x00009c00030d7a24 */ /* 0x000fe200078e02ff */
[----:B------:R-:W-:Y:S01]  /*0290*/  SHF.R.S32.HI R247, RZ, 0x1f, R246 ;  /* 0x0000001ffff77819 */ /* 0x000fe200000114f6 */
[----:B------:R-:W-:Y:S01]  /*02a0*/  IMAD.IADD R12, R238, 0x1, -R12 ;  /* 0x00000001ee0c7824 */ /* 0x000fe200078e0a0c */
[----:B------:R-:W-:Y:S01]  /*02b0*/  SHF.R.S32.HI R0, RZ, 0x1f, R2 ;  /* 0x0000001fff007819 */ /* 0x000fe20000011402 */
[C---:B------:R-:W-:Y:S01]  /*02c0*/  IMAD R13, R5.reuse, c[0x0][0x274], R13 ;  /* 0x00009d00050d7a24 */ /* 0x040fe200078e020d */
[----:B------:R-:W-:Y:S01]  /*02d0*/  SHF.R.S32.HI R242, RZ, 0x3, R229 ;  /* 0x00000003fff27819 */ /* 0x000fe200000114e5 */
[----:B------:R-:W-:Y:S01]  /*02e0*/  IMAD.SHL.U32 R16, R12, 0x8, RZ ;  /* 0x000000080c107824 */ /* 0x000fe200078e00ff */
[----:B------:R-:W-:Y:S01]  /*02f0*/  UIMAD UR4, UR16, UR5, UR4 ;  /* 0x00000005100472a4 */ /* 0x000fe2000f8e0204 */
[----:B------:R-:W-:Y:S01]  /*0300*/  IMAD R6, R0, c[0x0][0x1e0], RZ ;  /* 0x0000780000067a24 */ /* 0x000fe200078e02ff */
[----:B------:R-:W-:Y:S01]  /*0310*/  SHF.R.S32.HI R243, RZ, 0x1f, R242 ;  /* 0x0000001ffff37819 */ /* 0x000fe200000114f2 */
[----:B------:R-:W-:Y:S01]  /*0320*/  IMAD.WIDE.U32 R18, R5, c[0x0][0x270], R246 ;  /* 0x00009c0005127a25 */ /* 0x000fe200078e00f6 */
[----:B------:R-:W-:Y:S01]  /*0330*/  SHF.R.S32.HI R17, RZ, 0x1f, R16 ;  /* 0x0000001fff117819 */ /* 0x000fe20000011410 */
[----:B------:R-:W-:Y:S01]  /*0340*/  UIADD3 UR12, UR15, UR12, URZ ;  /* 0x0000000c0f0c7290 */ /* 0x000fe2000fffe03f */
[----:B------:R-:W-:Y:S01]  /*0350*/  ISETP.GE.AND P2, PT, R16, c[0x0][0x1cc], PT ;  /* 0x0000730010007a0c */ /* 0x000fe20003f46270 */
[----:B------:R-:W-:Y:S01]  /*0360*/  IMAD R6, R2, c[0x0][0x1e4], R6 ;  /* 0x0000790002067a24 */ /* 0x000fe200078e0206 */
[----:B------:R-:W-:Y:S01]  /*0370*/  IADD3 R15, P0, R18, UR8, RZ ;  /* 0x00000008120f7c10 */ /* 0x000fe2000ff1e0ff */
[----:B------:R-:W-:Y:S01]  /*0380*/  IMAD.WIDE.U32 R10, R2, c[0x0][0x1e0], R16 ;  /* 0x00007800020a7a25 */ /* 0x000fe200078e0010 */
[----:B------:R-:W-:Y:S01]  /*0390*/  ULDC.64 UR8, c[0x0][0x1e8] ;  /* 0x00007a0000087ab9 */ /* 0x000fe20000000a00 */
[-C--:B------:R-:W-:Y:S01]  /*03a0*/  LEA.HI R14, R8, R238.reuse, RZ, 0x4 ;  /* 0x000000ee080e7211 */ /* 0x080fe200078f20ff */
[----:B------:R-:W-:Y:S01]  /*03b0*/  UIMAD UR8, UR6, UR8, URZ ;  /* 0x00000008060872a4 */ /* 0x000fe2000f8e023f */
[----:B------:R-:W-:Y:S01]  /*03c0*/  IMAD.IADD R7, R11, 0x1, R6 ;  /* 0x000000010b077824 */ /* 0x000fe200078e0206 */
[----:B------:R-:W-:Y:S01]  /*03d0*/  IADD3.X R13, R19, UR11, R13, P0, !PT ;  /* 0x0000000b130d7c10 */ /* 0x000fe200087fe40d */
[----:B------:R-:W-:Y:S01]  /*03e0*/  IMAD.MOV.U32 R6, RZ, RZ, R10 ;  /* 0x000000ffff067224 */ /* 0x000fe200078e000a */
[----:B------:R-:W-:Y:S01]  /*03f0*/  UIMAD UR8, UR16, UR9, UR8 ;  /* 0x00000009100872a4 */ /* 0x000fe2000f8e0208 */
[----:B------:R-:W-:Y:S01]  /*0400*/  IMAD R0, R0, c[0x0][0x1b0], RZ ;  /* 0x00006c0000007a24 */ /* 0x000fe200078e02ff */
[----:B------:R-:W-:Y:S01]  /*0410*/  ULDC.64 UR20, c[0x0][0x118] ;  /* 0x0000460000147ab9 */ /* 0x000fe20000000a00 */
[----:B------:R-:W-:Y:S01]  /*0420*/  IMAD.WIDE.U32 R20, R20, c[0x0][0x1e8], R6 ;  /* 0x00007a0014147a25 */ /* 0x000fe200078e0006 */
[----:B------:R-:W-:Y:S01]  /*0430*/  LEA.HI R6, R8, R238, RZ, 0x6 ;  /* 0x000000ee08067211 */ /* 0x000fe200078f30ff */
[----:B------:R-:W-:Y:S01]  /*0440*/  ULDC UR9, c[0x0][0x168] ;  /* 0x00005a0000097ab9 */ /* 0x000fe20000000800 */
[----:B------:R-:W-:Y:S01]  /*0450*/  LOP3.LUT R245, R14, 0xfffffff0, RZ, 0xc0, !PT ;  /* 0xfffffff00ef57812 */ /* 0x000fe200078ec0ff */
[----:B------:R-:W-:Y:S01]  /*0460*/  IMAD.SHL.U32 R235, R242, 0x40, RZ ;  /* 0x00000040f2eb7824 */ /* 0x000fe200078e00ff */
[----:B------:R-:W-:Y:S01]  /*0470*/  SHF.R.S32.HI R6, RZ, 0x6, R6 ;  /* 0x00000006ff067819 */ /* 0x000fe20000011406 */
[C---:B------:R-:W-:Y:S01]  /*0480*/  IMAD R0, R2.reuse, c[0x0][0x1b4], R0 ;  /* 0x00006d0002007a24 */ /* 0x040fe200078e0200 */
[----:B------:R-:W-:Y:S01]  /*0490*/  IADD3 R21, R21, UR8, RZ ;  /* 0x0000000815157c10 */ /* 0x000fe2000fffe0ff */
[----:B------:R-:W-:Y:S01]  /*04a0*/  IMAD.WIDE.U32 R18, R2, c[0x0][0x1b0], R16 ;  /* 0x00006c0002127a25 */ /* 0x000fe200078e0010 */
[----:B------:R-:W-:Y:S01]  /*04b0*/  LOP3.LUT R235, R235, 0x1c0, RZ, 0xc0, !PT ;  /* 0x000001c0ebeb7812 */ /* 0x000fe200078ec0ff */
[----:B------:R-:W-:Y:S01]  /*04c0*/  UISETP.GE.AND UP0, UPT, UR9, 0x1, UPT ;  /* 0x000000010900788c */ /* 0x000fe2000bf06270 */
[----:B------:R-:W-:Y:S01]  /*04d0*/  CS2R R128, SRZ ;  /* 0x0000000000807805 */ /* 0x000fe2000001ff00 */
[----:B------:R-:W-:Y:S01]  /*04e0*/  IMAD.IADD R19, R19, 0x1, R0 ;  /* 0x0000000113137824 */ /* 0x000fe200078e0200 */
[----:B------:R-:W-:Y:S01]  /*04f0*/  LOP3.LUT R7, R235, 0x38, R16, 0xf8, !PT ;  /* 0x00000038eb077812 */ /* 0x000fe200078ef810 */
[----:B------:R-:W-:Y:S01]  /*0500*/  IMAD.U32 R10, RZ, RZ, UR16 ;  /* 0x00000010ff0a7e24 */ /* 0x000fe2000f8e00ff */
[----:B------:R-:W-:Y:S01]  /*0510*/  SHF.R.U32.HI R235, RZ, 0x3, R235 ;  /* 0x00000003ffeb7819 */ /* 0x000fe200000116eb */
[----:B------:R-:W-:Y:S01]  /*0520*/  IMAD.SHL.U32 R231, R6, 0x200, RZ ;  /* 0x0000020006e77824 */ /* 0x000fe200078e00ff */
[----:B------:R-:W-:Y:S01]  /*0530*/  CS2R R118, SRZ ;  /* 0x0000000000767805 */ /* 0x000fe2000001ff00 */
[----:B------:R-:W-:Y:S01]  /*0540*/  IMAD.WIDE.U32 R10, R10, c[0x0][0x1b8], R18 ;  /* 0x00006e000a0a7a25 */ /* 0x000fe200078e0012 */
[----:B------:R-:W-:Y:S01]  /*0550*/  CS2R R116, SRZ ;  /* 0x0000000000747805 */ /* 0x000fe2000001ff00 */
[----:B------:R-:W-:Y:S01]  /*0560*/  CS2R R114, SRZ ;  /* 0x0000000000727805 */ /* 0x000fe2000001ff00 */
[----:B------:R-:W-:Y:S01]  /*0570*/  LOP3.LUT R235, R231, R7, R235, 0xf6, !PT ;  /* 0x00000007e7eb7212 */ /* 0x000fe200078ef6eb */
[----:B---3--:R-:W-:Y:S01]  /*0580*/  IMAD.WIDE R18, R4, 0x60, R242 ;  /* 0x0000006004127825 */ /* 0x008fe200078e02f2 */
[----:B------:R-:W-:Y:S01]  /*0590*/  IADD3 R11, R11, UR4, RZ ;  /* 0x000000040b0b7c10 */ /* 0x000fe2000fffe0ff */
[----:B------:R-:W-:Y:S01]  /*05a0*/  ULDC.64 UR4, c[0x0][0x1d8] ;  /* 0x0000760000047ab9 */ /* 0x000fe20000000a00 */
[----:B------:R-:W-:Y:S01]  /*05b0*/  CS2R R112, SRZ ;  /* 0x0000000000707805 */ /* 0x000fe2000001ff00 */
[----:B------:R-:W-:Y:S01]  /*05c0*/  IMAD R7, R19, c[0x0][0x1d8], RZ ;  /* 0x0000760013077a24 */ /* 0x000fe200078e02ff */
[----:B------:R-:W-:Y:S01]  /*05d0*/  USHF.L.U32 UR7, UR4, 0x6, URZ ;  /* 0x0000000604077899 */ /* 0x000fe2000800063f */
[----:B------:R-:W-:Y:S01]  /*05e0*/  IMAD R0, R3, c[0x0][0x288], RZ ;  /* 0x0000a20003007a24 */ /* 0x000fe200078e02ff */
[----:B------:R-:W-:Y:S01]  /*05f0*/  USHF.L.U64.HI UR5, UR4, UR13, UR5 ;  /* 0x0000000d04057299 */ /* 0x000fe20008010205 */
[----:B------:R-:W-:Y:S01]  /*0600*/  IMAD.WIDE.U32 R22, R5, c[0x0][0x288], R246 ;  /* 0x0000a20005167a25 */ /* 0x000fe200078e00f6 */
[----:B------:R-:W-:Y:S01]  /*0610*/  CS2R R110, SRZ ;  /* 0x00000000006e7805 */ /* 0x000fe2000001ff00 */
[----:B------:R-:W-:Y:S01]  /*0620*/  CS2R R108, SRZ ;  /* 0x00000000006c7805 */ /* 0x000fe2000001ff00 */
[----:B------:R-:W-:Y:S01]  /*0630*/  CS2R R98, SRZ ;  /* 0x0000000000627805 */ /* 0x000fe2000001ff00 */
[----:B------:R-:W-:Y:S01]  /*0640*/  IMAD R9, R19, c[0x0][0x1a8], RZ ;  /* 0x00006a0013097a24 */ /* 0x000fe200078e02ff */
[----:B------:R-:W-:Y:S01]  /*0650*/  IADD3 R2, P0, R22, UR14, RZ ;  /* 0x0000000e16027c10 */ /* 0x000fe2000ff1e0ff */
[C---:B------:R-:W-:Y:S01]  /*0660*/  IMAD R7, R18.reuse, c[0x0][0x1dc], R7 ;  /* 0x0000770012077a24 */ /* 0x040fe200078e0207 */
[----:B------:R-:W-:Y:S01]  /*0670*/  CS2R R96, SRZ ;  /* 0x0000000000607805 */ /* 0x000fe2000001ff00 */
[----:B------:R-:W-:Y:S01]  /*0680*/  IMAD.WIDE.U32 R20, R18, c[0x0][0x1d8], R20 ;  /* 0x0000760012147a25 */ /* 0x000fe200078e0014 */
[----:B------:R-:W-:Y:S01]  /*0690*/  CS2R R102, SRZ ;  /* 0x0000000000667805 */ /* 0x000fe2000001ff00 */
[----:B------:R-:W-:Y:S01]  /*06a0*/  CS2R R100, SRZ ;  /* 0x0000000000647805 */ /* 0x000fe2000001ff00 */
[----:B------:R-:W-:Y:S01]  /*06b0*/  CS2R R106, SRZ ;  /* 0x00000000006a7805 */ /* 0x000fe2000001ff00 */
[----:B------:R-:W-:Y:S01]  /*06c0*/  IMAD R0, R5, c[0x0][0x28c], R0 ;  /* 0x0000a30005007a24 */ /* 0x000fe200078e0200 */
[----:B------:R-:W-:Y:S01]  /*06d0*/  LEA R22, P1, R20, c[0x0][0x1c0], 0x1 ;  /* 0x0000700014167a11 */ /* 0x000fe200078208ff */
[C---:B------:R-:W-:Y:S01]  /*06e0*/  IMAD R9, R18.reuse, c[0x0][0x1ac], R9 ;  /* 0x00006b0012097a24 */ /* 0x040fe200078e0209 */
[----:B------:R-:W-:Y:S01]  /*06f0*/  CS2R R104, SRZ ;  /* 0x0000000000687805 */ /* 0x000fe2000001ff00 */
[----:B------:R-:W-:Y:S01]  /*0700*/  IMAD.WIDE.U32 R10, R18, c[0x0][0x1a8], R10 ;  /* 0x00006a00120a7a25 */ /* 0x000fe200078e000a */
[----:B------:R-:W-:Y:S01]  /*0710*/  IADD3.X R0, R23, UR12, R0, P0, !PT ;  /* 0x0000000c17007c10 */ /* 0x000fe200087fe400 */
[----:B------:R-:W-:Y:S01]  /*0720*/  CS2R R94, SRZ ;  /* 0x00000000005e7805 */ /* 0x000fe2000001ff00 */
[----:B------:R-:W-:Y:S01]  /*0730*/  CS2R R92, SRZ ;  /* 0x00000000005c7805 */ /* 0x000fe2000001ff00 */
[----:B------:R-:W-:Y:S01]  /*0740*/  IMAD.IADD R7, R21, 0x1, R7 ;  /* 0x0000000115077824 */ /* 0x000fe200078e0207 */
[----:B------:R-:W-:Y:S01]  /*0750*/  LEA R18, P0, R10, c[0x0][0x190], 0x1 ;  /* 0x000064000a127a11 */ /* 0x000fe200078008ff */
[----:B------:R-:W-:Y:S01]  /*0760*/  IMAD.IADD R9, R11, 0x1, R9 ;  /* 0x000000010b097824 */ /* 0x000fe200078e0209 */
[----:B------:R-:W-:Y:S01]  /*0770*/  CS2R R90, SRZ ;  /* 0x00000000005a7805 */ /* 0x000fe2000001ff00 */
[----:B------:R-:W-:Y:S01]  /*0780*/  IMAD.U32 R11, RZ, RZ, UR7 ;  /* 0x00000007ff0b7e24 */ /* 0x000fe2000f8e00ff */
[----:B------:R-:W-:Y:S01]  /*0790*/  LEA.HI.X R23, R20, c[0x0][0x1c4], R7, 0x1, P1 ;  /* 0x0000710014177a11 */ /* 0x000fe200008f0c07 */
[----:B------:R-:W-:Y:S01]  /*07a0*/  IMAD.SHL.U32 R235, R235, 0x2, RZ ;  /* 0x00000002ebeb7824 */ /* 0x000fe200078e00ff */
[----:B------:R-:W-:Y:S01]  /*07b0*/  IADD3 R7, -R242, c[0x0][0x198], RZ ;  /* 0x00006600f2077a10 */ /* 0x000fe20007ffe1ff */
[----:B------:R-:W-:Y:S01]  /*07c0*/  IMAD.IADD R245, R238, 0x1, -R245 ;  /* 0x00000001eef57824 */ /* 0x000fe200078e0af5 */
[----:B------:R-:W-:Y:S01]  /*07d0*/  LEA.HI.X R19, R10, c[0x0][0x194], R9, 0x1, P0 ;  /* 0x000065000a137a11 */ /* 0x000fe200000f0c09 */
[----:B------:R-:W-:Y:S01]  /*07e0*/  IMAD.SHL.U32 R10, R12, 0x40, RZ ;  /* 0x000000400c0a7824 */ /* 0x000fe200078e00ff */
[----:B------:R-:W-:Y:S01]  /*07f0*/  IADD3 R9, R16, 0x40, RZ ;  /* 0x0000004010097810 */ /* 0x000fe20007ffe0ff */
[----:B------:R-:W-:Y:S01]  /*0800*/  IMAD R7, R4, -0x60, R7 ;  /* 0xffffffa004077824 */ /* 0x000fe200078e0207 */
[----:B------:R-:W-:Y:S01]  /*0810*/  IADD3 R20, P0, R22, UR7, RZ ;  /* 0x0000000716147c10 */ /* 0x000fe2000ff1e0ff */
[----:B------:R-:W-:Y:S01]  /*0820*/  CS2R R88, SRZ ;  /* 0x0000000000587805 */ /* 0x000fe2000001ff00 */
[----:B------:R-:W-:Y:S01]  /*0830*/  ISETP.GE.AND P1, PT, R9, c[0x0][0x1cc], PT ;  /* 0x0000730009007a0c */ /* 0x000fe20003f26270 */
[----:B------:R-:W-:Y:S01]  /*0840*/  CS2R R86, SRZ ;  /* 0x0000000000567805 */ /* 0x000fe2000001ff00 */
[----:B------:R-:W-:Y:S01]  /*0850*/  IADD3.X R21, R23, UR5, RZ, P0, !PT ;  /* 0x0000000517157c10 */ /* 0x000fe200087fe4ff */
[----:B------:R-:W-:Y:S01]  /*0860*/  CS2R R84, SRZ ;  /* 0x0000000000547805 */ /* 0x000fe2000001ff00 */
[----:B------:R-:W-:Y:S01]  /*0870*/  ISETP.LT.OR P4, PT, R7, 0x1, P1 ;  /* 0x000000010700780c */ /* 0x000fe20000f81670 */
[----:B------:R-:W-:Y:S01]  /*0880*/  CS2R R66, SRZ ;  /* 0x0000000000427805 */ /* 0x000fe2000001ff00 */
[----:B------:R-:W-:Y:S01]  /*0890*/  IADD3 R24, P3, P0, R11, 0x80, R22 ;  /* 0x000000800b187810 */ /* 0x000fe2000787e016 */
[----:B------:R-:W-:Y:S01]  /*08a0*/  CS2R R64, SRZ ;  /* 0x0000000000407805 */ /* 0x000fe2000001ff00 */
[----:B------:R-:W-:Y:S01]  /*08b0*/  P2R R11, PR, RZ, 0x10 ;  /* 0x00000010ff0b7803 */ /* 0x000fe20000000000 */
[----:B------:R-:W-:Y:S01]  /*08c0*/  CS2R R70, SRZ ;  /* 0x0000000000467805 */ /* 0x000fe2000001ff00 */
[----:B------:R-:W-:Y:S01]  /*08d0*/  ISETP.LT.OR P6, PT, R7, 0x1, P2 ;  /* 0x000000010700780c */ /* 0x000fe200017c1670 */
[----:B------:R-:W-:Y:S01]  /*08e0*/  CS2R R68, SRZ ;  /* 0x0000000000447805 */ /* 0x000fe2000001ff00 */
[----:B------:R-:W-:Y:S01]  /*08f0*/  IADD3.X R25, RZ, UR5, R23, P3, P0 ;  /* 0x00000005ff197c10 */ /* 0x000fe20009fe0417 */
[----:B------:R-:W-:Y:S01]  /*0900*/  CS2R R74, SRZ ;  /* 0x00000000004a7805 */ /* 0x000fe2000001ff00 */
[----:B------:R-:W-:Y:S01]  /*0910*/  ISETP.NE.AND P3, PT, R11, RZ, PT ;  /* 0x000000ff0b00720c */ /* 0x000fe20003f65270 */
[----:B------:R-:W-:Y:S01]  /*0920*/  CS2R R72, SRZ ;  /* 0x0000000000487805 */ /* 0x000fe2000001ff00 */
[C---:B------:R-:W-:Y:S01]  /*0930*/  ISETP.LT.OR P5, PT, R7.reuse, 0x21, P2 ;  /* 0x000000210700780c */ /* 0x040fe200017a1670 */
[----:B------:R-:W-:Y:S01]  /*0940*/  CS2R R62, SRZ ;  /* 0x00000000003e7805 */ /* 0x000fe2000001ff00 */
[C---:B------:R-:W-:Y:S01]  /*0950*/  ISETP.LT.OR P4, PT, R7.reuse, 0x41, P2 ;  /* 0x000000410700780c */ /* 0x040fe20001781670 */
[----:B------:R-:W-:Y:S01]  /*0960*/  CS2R R60, SRZ ;  /* 0x00000000003c7805 */ /* 0x000fe2000001ff00 */
[C---:B------:R-:W-:Y:S01]  /*0970*/  ISETP.LT.OR P2, PT, R7.reuse, 0x21, P1 ;  /* 0x000000210700780c */ /* 0x040fe20000f41670 */
[----:B------:R-:W-:Y:S01]  /*0980*/  CS2R R58, SRZ ;  /* 0x00000000003a7805 */ /* 0x000fe2000001ff00 */
[----:B------:R-:W-:Y:S01]  /*0990*/  ISETP.LT.OR P1, PT, R7, 0x41, P1 ;  /* 0x000000410700780c */ /* 0x000fe20000f21670 */
[----:B------:R1:W-:Y:S01]  /*09a0*/  LDGSTS.E.BYPASS.LTC128B.128 [R235+0x6080], [R22.64], !P6 ;  /* 0x0608000016eb7fae */ /* 0x0003e2000f101d54 */
[----:B------:R-:W-:Y:S01]  /*09b0*/  LOP3.LUT R10, R10, 0x1c0, RZ, 0xc0, !PT ;  /* 0x000001c00a0a7812 */ /* 0x000fe200078ec0ff */
[----:B------:R-:W-:Y:S01]  /*09c0*/  CS2R R56, SRZ ;  /* 0x0000000000387805 */ /* 0x000fe2000001ff00 */
[----:B------:R-:W-:Y:S01]  /*09d0*/  IADD3 R26, P0, R20, UR7, RZ ;  /* 0x00000007141a7c10 */ /* 0x000fe2000ff1e0ff */
[----:B------:R1:W-:Y:S01]  /*09e0*/  LDGSTS.E.BYPASS.LTC128B.128 [R235+0x9080], [R22.64+0x80], !P3 ;  /* 0x0908008016eb7fae */ /* 0x0003e2000d901d54 */
[----:B------:R-:W-:Y:S01]  /*09f0*/  LOP3.LUT R11, R10, 0x8, R229, 0xf8, !PT ;  /* 0x000000080a0b7812 */ /* 0x000fe200078ef8e5 */
[----:B------:R-:W-:Y:S01]  /*0a00*/  CS2R R54, SRZ ;  /* 0x0000000000367805 */ /* 0x000fe2000001ff00 */
[----:B------:R-:W-:Y:S01]  /*0a10*/  IADD3.X R27, R21, UR5, RZ, P0, !PT ;  /* 0x00000005151b7c10 */ /* 0x000fe200087fe4ff */
[----:B------:R2:W-:Y:S01]  /*0a20*/  LDGSTS.E.BYPASS.LTC128B.128 [R235+0x7080], [R20.64], !P5 ;  /* 0x0708000014eb7fae */ /* 0x0005e2000e901d54 */
[----:B------:R-:W-:Y:S01]  /*0a30*/  SHF.R.U32.HI R10, RZ, 0x3, R10 ;  /* 0x00000003ff0a7819 */ /* 0x000fe2000001160a */
[----:B------:R-:W-:Y:S01]  /*0a40*/  ULDC.64 UR4, c[0x0][0x1a8] ;  /* 0x00006a0000047ab9 */ /* 0x000fe20000000a00 */
[----:B------:R-:W-:Y:S01]  /*0a50*/  ISETP.GE.AND P0, PT, R9, c[0x0][0x19c], PT ;  /* 0x0000670009007a0c */ /* 0x000fe20003f06270 */
[----:B------:R3:W-:Y:S01]  /*0a60*/  LDGSTS.E.BYPASS.LTC128B.128 [R235+0xa080], [R24.64], !P2 ;  /* 0x0a08000018eb7fae */ /* 0x0007e2000d101d54 */
[----:B------:R-:W-:Y:S01]  /*0a70*/  LOP3.LUT R231, R231, R11, R10, 0xf6, !PT ;  /* 0x0000000be7e77212 */ /* 0x000fe200078ef60a */
[----:B------:R-:W-:Y:S01]  /*0a80*/  IMAD R10, R243, c[0x0][0x178], RZ ;  /* 0x00005e00f30a7a24 */ /* 0x000fe200078e02ff */
[----:B------:R-:W-:Y:S01]  /*0a90*/  ISETP.LT.OR P3, PT, R7, 0x1, P0 ;  /* 0x000000010700780c */ /* 0x000fe20000761670 */
[----:B------:R4:W-:Y:S01]  /*0aa0*/  LDGSTS.E.BYPASS.LTC128B.128 [R235+0x8080], [R26.64], !P4 ;  /* 0x080800001aeb7fae */ /* 0x0009e2000e101d54 */
[----:B------:R-:W-:Y:S01]  /*0ab0*/  USHF.L.U32 UR7, UR4, 0x6, URZ ;  /* 0x0000000604077899 */ /* 0x000fe2000800063f */
[----:B------:R-:W-:Y:S01]  /*0ac0*/  IMAD R10, R242, c[0x0][0x17c], R10 ;  /* 0x00005f00f20a7a24 */ /* 0x000fe200078e020a */
[----:B------:R-:W-:Y:S01]  /*0ad0*/  USHF.L.U64.HI UR5, UR4, UR13, UR5 ;  /* 0x0000000d04057299 */ /* 0x000fe20008010205 */
[----:B------:R4:W-:Y:S01]  /*0ae0*/  LDGSTS.E.BYPASS.LTC128B.128 [R235+0xb080], [R26.64+0x80], !P1 ;  /* 0x0b0800801aeb7fae */ /* 0x0009e2000c901d54 */
[----:B------:R-:W-:Y:S01]  /*0af0*/  ISETP.GE.AND P1, PT, R16, c[0x0][0x19c], PT ;  /* 0x0000670010007a0c */ /* 0x000fe20003f26270 */
[----:B------:R-:W-:Y:S01]  /*0b00*/  IMAD.SHL.U32 R231, R231, 0x2, RZ ;  /* 0x00000002e7e77824 */ /* 0x000fe200078e00ff */
[C---:B------:R-:W-:Y:S01]  /*0b10*/  ISETP.LT.OR P5, PT, R7.reuse, 0x41, P0 ;  /* 0x000000410700780c */ /* 0x040fe200007a1670 */
[----:B------:R-:W-:Y:S01]  /*0b20*/  IMAD.U32 R11, RZ, RZ, UR7 ;  /* 0x00000007ff0b7e24 */ /* 0x000fe2000f8e00ff */
[C---:B------:R-:W-:Y:S01]  /*0b30*/  ISETP.LT.OR P6, PT, R7.reuse, 0x41, P1 ;  /* 0x000000410700780c */ /* 0x040fe20000fc1670 */
[----:B------:R-:W0:Y:S01]  /*0b40*/  LDGDEPBAR ;  /* 0x00000000000079af */ /* 0x000e220000000000 */
[C---:B------:R-:W-:Y:S01]  /*0b50*/  ISETP.LT.OR P2, PT, R7.reuse, 0x1, P1 ;  /* 0x000000010700780c */ /* 0x040fe20000f41670 */
[----:B------:R-:W-:Y:S01]  /*0b60*/  CS2R R52, SRZ ;  /* 0x0000000000347805 */ /* 0x000fe2000001ff00 */
[C---:B------:R-:W-:Y:S01]  /*0b70*/  ISETP.LT.OR P4, PT, R7.reuse, 0x21, P1 ;  /* 0x000000210700780c */ /* 0x040fe20000f81670 */
[----:B------:R-:W-:Y:S01]  /*0b80*/  CS2R R42, SRZ ;  /* 0x00000000002a7805 */ /* 0x000fe2000001ff00 */
[----:B-1----:R-:W-:Y:S01]  /*0b90*/  IMAD.WIDE.U32 R22, R242, c[0x0][0x178], R16 ;  /* 0x00005e00f2167a25 */ /* 0x002fe200078e0010 */
[----:B------:R-:W-:Y:S01]  /*0ba0*/  ISETP.LT.OR P1, PT, R7, 0x21, P0 ;  /* 0x000000210700780c */ /* 0x000fe20000721670 */
[----:B------:R-:W-:Y:S01]  /*0bb0*/  CS2R R40, SRZ ;  /* 0x0000000000287805 */ /* 0x000fe2000001ff00 */
[----:B------:R-:W-:Y:S01]  /*0bc0*/  CS2R R46, SRZ ;  /* 0x00000000002e7805 */ /* 0x000fe2000001ff00 */
[----:B------:R-:W-:Y:S01]  /*0bd0*/  IMAD.IADD R23, R23, 0x1, R10 ;  /* 0x0000000117177824 */ /* 0x000fe200078e020a */
[----:B------:R-:W-:Y:S01]  /*0be0*/  P2R R10, PR, RZ, 0x40 ;  /* 0x00000040ff0a7803 */ /* 0x000fe20000000000 */
[----:B------:R-:W-:Y:S01]  /*0bf0*/  CS2R R44, SRZ ;  /* 0x00000000002c7805 */ /* 0x000fe2000001ff00 */
[----:B------:R-:W-:Y:S01]  /*0c00*/  ISETP.GE.AND P6, PT, R16, c[0x0][0x16c], PT ;  /* 0x00005b0010007a0c */ /* 0x000fe20003fc6270 */
[----:B------:R-:W-:Y:S01]  /*0c10*/  IMAD.WIDE.U32 R22, R5, c[0x0][0x180], R22 ;  /* 0x0000600005167a25 */ /* 0x000fe200078e0016 */
[----:B--2---:R-:W-:Y:S01]  /*0c20*/  IADD3 R20, P0, R18, UR7, RZ ;  /* 0x0000000712147c10 */ /* 0x004fe2000ff1e0ff */
[----:B------:R1:W-:Y:S01]  /*0c30*/  LDGSTS.E.BYPASS.LTC128B.128 [R235+0x80], [R18.64], !P2 ;  /* 0x0008000012eb7fae */ /* 0x0003e2000d101d54 */
[----:B------:R-:W-:Y:S01]  /*0c40*/  P2R R7, PR, RZ, 0x2 ;  /* 0x00000002ff077803 */ /* 0x000fe20000000000 */
[----:B------:R-:W-:Y:S01]  /*0c50*/  CS2R R50, SRZ ;  /* 0x0000000000327805 */ /* 0x000fe2000001ff00 */
[----:B------:R-:W-:Y:S01]  /*0c60*/  IADD3.X R21, R19, UR5, RZ, P0, !PT ;  /* 0x0000000513157c10 */ /* 0x000fe200087fe4ff */
[----:B------:R1:W-:Y:S01]  /*0c70*/  LDGSTS.E.BYPASS.LTC128B.128 [R235+0x3080], [R18.64+0x80], !P3 ;  /* 0x0308008012eb7fae */ /* 0x0003e2000d901d54 */
[----:B------:R-:W-:Y:S01]  /*0c80*/  ISETP.NE.AND P2, PT, R7, RZ, PT ;  /* 0x000000ff0700720c */ /* 0x000fe20003f45270 */
[----:B------:R-:W-:Y:S01]  /*0c90*/  IMAD R7, R3, c[0x0][0x180], RZ ;  /* 0x0000600003077a24 */ /* 0x000fe200078e02ff */
[----:B------:R-:W-:Y:S01]  /*0ca0*/  ISETP.GE.AND P3, PT, R9, c[0x0][0x16c], PT ;  /* 0x00005b0009007a0c */ /* 0x000fe20003f66270 */
[----:B------:R2:W-:Y:S01]  /*0cb0*/  LDGSTS.E.BYPASS.LTC128B.128 [R235+0x1080], [R20.64], !P4 ;  /* 0x0108000014eb7fae */ /* 0x0005e2000e101d54 */
[----:B----4-:R-:W-:Y:S01]  /*0cc0*/  IMAD R26, R243, c[0x0][0x208], RZ ;  /* 0x00008200f31a7a24 */ /* 0x010fe200078e02ff */
[----:B------:R-:W-:Y:S01]  /*0cd0*/  @P6 LOP3.LUT R236, R236, 0x1, RZ, 0xfc, !PT ;  /* 0x00000001ecec6812 */ /* 0x000fe200078efcff */
[----:B------:R-:W-:Y:S01]  /*0ce0*/  IMAD R7, R5, c[0x0][0x184], R7 ;  /* 0x0000610005077a24 */ /* 0x000fe200078e0207 */
[----:B------:R-:W-:Y:S01]  /*0cf0*/  CS2R R48, SRZ ;  /* 0x0000000000307805 */ /* 0x000fe2000001ff00 */
[----:B------:R-:W-:Y:S01]  /*0d00*/  IMAD R26, R242, c[0x0][0x20c], R26 ;  /* 0x00008300f21a7a24 */ /* 0x000fe200078e021a */
[----:B------:R-:W-:Y:S01]  /*0d10*/  LOP3.LUT R236, R236, 0xfffffffd, RZ, 0xc0, !PT ;  /* 0xfffffffdecec7812 */ /* 0x000fe200078ec0ff */
[----:B------:R-:W-:Y:S01]  /*0d20*/  IMAD.IADD R23, R23, 0x1, R7 ;  /* 0x0000000117177824 */ /* 0x000fe200078e0207 */
[----:B------:R-:W-:Y:S01]  /*0d30*/  CS2R R38, SRZ ;  /* 0x0000000000267805 */ /* 0x000fe2000001ff00 */
[----:B------:R-:W-:Y:S01]  /*0d40*/  IMAD.U32 R7, RZ, RZ, UR16 ;  /* 0x00000010ff077e24 */ /* 0x000fe2000f8e00ff */
[----:B------:R-:W-:Y:S01]  /*0d50*/  CS2R R36, SRZ ;  /* 0x0000000000247805 */ /* 0x000fe2000001ff00 */
[----:B------:R-:W-:Y:S01]  /*0d60*/  CS2R R34, SRZ ;  /* 0x0000000000227805 */ /* 0x000fe2000001ff00 */
[----:B------:R-:W-:Y:S01]  /*0d70*/  @P3 LOP3.LUT R236, R236, 0x2, RZ, 0xfc, !PT ;  /* 0x00000002ecec3812 */ /* 0x000fe200078efcff */
[----:B------:R-:W-:Y:S01]  /*0d80*/  IMAD.WIDE.U32 R22, R7, c[0x0][0x188], R22 ;  /* 0x0000620007167a25 */ /* 0x000fe200078e0016 */
[----:B------:R-:W-:Y:S01]  /*0d90*/  CS2R R32, SRZ ;  /* 0x0000000000207805 */ /* 0x000fe2000001ff00 */
[----:B------:R-:W-:Y:S01]  /*0da0*/  CS2R R30, SRZ ;  /* 0x00000000001e7805 */ /* 0x000fe2000001ff00 */
[----:B------:R-:W-:Y:S01]  /*0db0*/  CS2R R28, SRZ ;  /* 0x00000000001c7805 */ /* 0x000fe2000001ff00 */
[----:B-1----:R-:W-:-:S02]  /*0dc0*/  IADD3 R18, P1, P0, R11, 0x80, R18 ;  /* 0x000000800b127810 */ /* 0x002fc4000783e012 */
[----:B------:R-:W-:Y:S02]  /*0dd0*/  SEL R11, RZ, 0x1, P6 ;  /* 0x00000001ff0b7807 */ /* 0x000fe40003000000 */
[----:B------:R-:W-:Y:S02]  /*0de0*/  ISETP.NE.AND P6, PT, R10, RZ, PT ;  /* 0x000000ff0a00720c */ /* 0x000fe40003fc5270 */
[----:B------:R-:W-:Y:S02]  /*0df0*/  IADD3.X R19, RZ, UR5, R19, P1, P0 ;  /* 0x00000005ff137c10 */ /* 0x000fe40008fe0413 */
[----:B--2---:R-:W-:Y:S02]  /*0e00*/  IADD3 R20, P0, R20, UR7, RZ ;  /* 0x0000000714147c10 */ /* 0x004fe4000ff1e0ff */
[----:B------:R-:W-:Y:S01]  /*0e10*/  SEL R10, RZ, 0x2, P3 ;  /* 0x00000002ff0a7807 */ /* 0x000fe20001800000 */
[----:B------:R1:W-:Y:S01]  /*0e20*/  LDGSTS.E.BYPASS.LTC128B.128 [R235+0x4080], [R18.64], !P2 ;  /* 0x0408000012eb7fae */ /* 0x0003e2000d101d54 */
[----:B------:R-:W-:Y:S01]  /*0e30*/  IADD3.X R21, R21, UR5, RZ, P0, !PT ;  /* 0x0000000515157c10 */ /* 0x000fe200087fe4ff */
[----:B------:R-:W-:Y:S01]  /*0e40*/  ULDC.64 UR4, c[0x0][0x188] ;  /* 0x0000620000047ab9 */ /* 0x000fe20000000a00 */
[----:B------:R-:W-:Y:S01]  /*0e50*/  LOP3.LUT P0, RZ, R12, 0x4, RZ, 0xc0, !PT ;  /* 0x000000040cff7812 */ /* 0x000fe2000780c0ff */
[----:B------:R-:W-:Y:S01]  /*0e60*/  UIMAD UR4, UR6, UR4, URZ ;  /* 0x00000004060472a4 */ /* 0x000fe2000f8e023f */
[----:B------:R-:W-:Y:S01]  /*0e70*/  IMAD.IADD R10, R10, 0x1, R11 ;  /* 0x000000010a0a7824 */ /* 0x000fe200078e020b */
[----:B------:R2:W-:Y:S01]  /*0e80*/  LDGSTS.E.BYPASS.LTC128B.128 [R235+0x2080], [R20.64], !P6 ;  /* 0x0208000014eb7fae */ /* 0x0005e2000f101d54 */
[----:B------:R-:W-:Y:S01]  /*0e90*/  SEL R203, R203, 0xffffffc0, !P0 ;  /* 0xffffffc0cbcb7807 */ /* 0x000fe20004000000 */
[----:B------:R-:W-:Y:S01]  /*0ea0*/  UIMAD UR4, UR16, UR5, UR4 ;  /* 0x00000005100472a4 */ /* 0x000fe2000f8e0204 */
[----:B------:R-:W-:Y:S01]  /*0eb0*/  LOP3.LUT P0, RZ, R12, 0x2, RZ, 0xc0, !PT ;  /* 0x000000020cff7812 */ /* 0x000fe2000780c0ff */
[----:B------:R2:W-:Y:S01]  /*0ec0*/  LDGSTS.E.BYPASS.LTC128B.128 [R235+0x5080], [R20.64+0x80], !P5 ;  /* 0x0508008014eb7fae */ /* 0x0005e2000e901d54 */
[----:B------:R-:W-:Y:S01]  /*0ed0*/  LEA R240, P1, R22, c[0x0][0x160], 0x1 ;  /* 0x0000580016f07a11 */ /* 0x000fe200078208ff */
[----:B------:R-:W-:Y:S01]  /*0ee0*/  IMAD.IADD R220, R231, 0x1, R203 ;  /* 0x00000001e7dc7824 */ /* 0x000fe200078e02cb */
[----:B------:R-:W-:Y:S01]  /*0ef0*/  SEL R200, R200, 0xffffffe0, !P0 ;  /* 0xffffffe0c8c87807 */ /* 0x000fe20004000000 */
[----:B------:R-:W0:Y:S01]  /*0f00*/  LDGDEPBAR ;  /* 0x00000000000079af */ /* 0x000e220000000000 */
[----:B------:R-:W-:Y:S01]  /*0f10*/  IADD3 R7, R23, UR4, RZ ;  /* 0x0000000417077c10 */ /* 0x000fe2000fffe0ff */
[----:B------:R-:W-:Y:S01]  /*0f20*/  ULDC.64 UR4, c[0x0][0x178] ;  /* 0x00005e0000047ab9 */ /* 0x000fe20000000a00 */
[----:B------:R-:W-:Y:S01]  /*0f30*/  LOP3.LUT P3, RZ, R10, 0x1, RZ, 0xc0, !PT ;  /* 0x000000010aff7812 */ /* 0x000fe2000786c0ff */
[----:B------:R-:W-:Y:S01]  /*0f40*/  IMAD.IADD R221, R231, 0x1, R200 ;  /* 0x00000001e7dd7824 */ /* 0x000fe200078e02c8 */
[----:B------:R-:W-:Y:S01]  /*0f50*/  LEA.HI.X R241, R22, c[0x0][0x164], R7, 0x1, P1 ;  /* 0x0000590016f17a11 */ /* 0x000fe200008f0c07 */
[----:B------:R-:W-:Y:S01]  /*0f60*/  IMAD.IADD R200, R200, 0x1, R220 ;  /* 0x00000001c8c87824 */ /* 0x000fe200078e02dc */
[----:B------:R-:W-:Y:S01]  /*0f70*/  IADD3 R7, -R242, c[0x0][0x168], RZ ;  /* 0x00005a00f2077a10 */ /* 0x000fe20007ffe1ff */
[----:B------:R-:W-:Y:S01]  /*0f80*/  USHF.L.U32 UR14, UR4, 0x6, URZ ;  /* 0x00000006040e7899 */ /* 0x000fe2000800063f */
[----:B------:R-:W-:Y:S01]  /*0f90*/  LOP3.LUT P4, RZ, R10, 0x2, RZ, 0xc0, !PT ;  /* 0x000000020aff7812 */ /* 0x000fe2000788c0ff */
[----:B------:R-:W-:Y:S01]  /*0fa0*/  USHF.L.U64.HI UR13, UR4, UR13, UR5 ;  /* 0x0000000d040d7299 */ /* 0x000fe20008010205 */
[C---:B------:R-:W-:Y:S01]  /*0fb0*/  ISETP.LT.OR P1, PT, R7.reuse, 0x1, !P3 ;  /* 0x000000010700780c */ /* 0x040fe20005f21670 */
[----:B------:R-:W-:Y:S01]  /*0fc0*/  IMAD.WIDE.U32 R22, R242, c[0x0][0x208], R16 ;  /* 0x00008200f2167a25 */ /* 0x000fe200078e0010 */
[----:B------:R-:W-:Y:S01]  /*0fd0*/  ISETP.LT.OR P0, PT, R7, 0x1, !P4 ;  /* 0x000000010700780c */ /* 0x000fe20006701670 */
[----:B------:R-:W-:Y:S01]  /*0fe0*/  ULDC.64 UR4, c[0x0][0x218] ;  /* 0x0000860000047ab9 */ /* 0x000fe20000000a00 */
[----:B------:R-:W-:Y:S01]  /*0ff0*/  LEA.HI R11, R8, R238, RZ, 0x5 ;  /* 0x000000ee080b7211 */ /* 0x000fe200078f28ff */
[----:B-1----:R-:W-:Y:S01]  /*1000*/  IMAD.U32 R18, RZ, RZ, UR14 ;  /* 0x0000000eff127e24 */ /* 0x002fe2000f8e00ff */
[C---:B------:R-:W-:Y:S01]  /*1010*/  ISETP.GE.AND P6, PT, R16.reuse, c[0x0][0x1fc], PT ;  /* 0x00007f0010007a0c */ /* 0x040fe20003fc6270 */
[----:B------:R-:W-:Y:S01]  /*1020*/  IMAD.IADD R27, R23, 0x1, R26 ;  /* 0x00000001171b7824 */ /* 0x000fe200078e021a */
[----:B------:R-:W-:Y:S01]  /*1030*/  ISETP.GE.AND P5, PT, R16, c[0x0][0x1fc], PT ;  /* 0x00007f0010007a0c */ /* 0x000fe20003fa6270 */
[----:B------:R-:W-:Y:S01]  /*1040*/  IMAD R16, R3, c[0x0][0x210], RZ ;  /* 0x0000840003107a24 */ /* 0x000fe200078e02ff */
[----:B---3--:R-:W-:Y:S01]  /*1050*/  IADD3 R24, P2, R240, UR14, RZ ;  /* 0x0000000ef0187c10 */ /* 0x008fe2000ff5e0ff */
[----:B------:R-:W-:Y:S01]  /*1060*/  IMAD.MOV.U32 R26, RZ, RZ, R22 ;  /* 0x000000ffff1a7224 */ /* 0x000fe200078e0016 */
[----:B--2---:R-:W-:Y:S01]  /*1070*/  SHF.R.S32.HI R20, RZ, 0x5, R11 ;  /* 0x00000005ff147819 */ /* 0x004fe2000001140b */
[----:B------:R-:W-:-:S04]  /*1080*/  DEPBAR.LE SB0, 0x1 ;  /* 0x000080400000791a */ /* 0x000fc80000000000 */
[----:B------:R-:W-:Y:S01]  /*1090*/  BAR.SYNC.DEFER_BLOCKING 0x0 ;  /* 0x0000000000007b1d */ /* 0x000fe20000010000 */
[----:B------:R-:W-:Y:S01]  /*10a0*/  LEA.HI R10, R11, R20, RZ, 0x1 ;  /* 0x000000140b0a7211 */ /* 0x000fe200078f08ff */
[----:B------:R-:W-:Y:S01]  /*10b0*/  IMAD R16, R5, c[0x0][0x214], R16 ;  /* 0x0000850005107a24 */ /* 0x000fe200078e0210 */
[----:B------:R-:W-:Y:S01]  /*10c0*/  IADD3.X R25, R241, UR13, RZ, P2, !PT ;  /* 0x0000000df1197c10 */ /* 0x000fe200097fe4ff */
[----:B------:R-:W-:Y:S01]  /*10d0*/  IMAD.WIDE.U32 R26, R5, c[0x0][0x210], R26 ;  /* 0x00008400051a7a25 */ /* 0x000fe200078e001a */
[----:B------:R-:W-:Y:S01]  /*10e0*/  LOP3.LUT R10, R10, 0xfffffffe, RZ, 0xc0, !PT ;  /* 0xfffffffe0a0a7812 */ /* 0x000fe200078ec0ff */
[----:B------:R-:W-:Y:S01]  /*10f0*/  UIMAD UR4, UR6, UR4, URZ ;  /* 0x00000004060472a4 */ /* 0x000fe2000f8e023f */
[----:B------:R-:W-:Y:S01]  /*1100*/  ISETP.LT.OR P2, PT, R7, 0x21, !P3 ;  /* 0x000000210700780c */ /* 0x000fe20005f41670 */
[----:B------:R-:W-:Y:S01]  /*1110*/  IMAD.IADD R27, R27, 0x1, R16 ;  /* 0x000000011b1b7824 */ /* 0x000fe200078e0210 */
[----:B------:R-:W-:Y:S01]  /*1120*/  SHF.R.S32.HI R17, RZ, 0x4, R14 ;  /* 0x00000004ff117819 */ /* 0x000fe2000001140e */
[----:B------:R-:W-:Y:S01]  /*1130*/  IMAD.IADD R10, R20, 0x1, -R10 ;  /* 0x00000001140a7824 */ /* 0x000fe200078e0a0a */
[----:B------:R-:W-:Y:S01]  /*1140*/  UIMAD UR4, UR16, UR5, UR4 ;  /* 0x00000005100472a4 */ /* 0x000fe2000f8e0204 */
[----:B------:R-:W-:Y:S01]  /*1150*/  IMAD.MOV.U32 R20, RZ, RZ, c[0x0][0x208] ;  /* 0x00008200ff147624 */ /* 0x000fe200078e00ff */
[----:B------:R-:W-:Y:S01]  /*1160*/  LEA.HI R232, R14, R17, RZ, 0x1 ;  /* 0x000000110ee87211 */ /* 0x000fe200078f08ff */
[----:B------:R-:W-:Y:S01]  /*1170*/  IMAD.U32 R16, RZ, RZ, UR16 ;  /* 0x00000010ff107e24 */ /* 0x000fe2000f8e00ff */
[----:B------:R-:W-:Y:S01]  /*1180*/  LEA.HI R8, R8, R238, RZ, 0x2 ;  /* 0x000000ee08087211 */ /* 0x000fe200078f10ff */
[----:B------:R-:W-:Y:S01]  /*1190*/  IMAD.SHL.U32 R249, R10, 0x10, RZ ;  /* 0x000000100af97824 */ /* 0x000fe200078e00ff */
[----:B------:R-:W-:Y:S01]  /*11a0*/  LOP3.LUT R232, R232, 0xfffffffe, RZ, 0xc0, !PT ;  /* 0xfffffffee8e87812 */ /* 0x000fe200078ec0ff */
[----:B------:R-:W-:Y:S01]  /*11b0*/  IMAD.WIDE.U32 R26, R16, c[0x0][0x218], R26 ;  /* 0x00008600101a7a25 */ /* 0x000fe200078e001a */
[----:B------:R-:W-:-:S02]  /*11c0*/  SHF.R.S32.HI R244, RZ, 0x1f, R8 ;  /* 0x0000001ffff47819 */ /* 0x000fc40000011408 */
[----:B------:R-:W-:Y:S01]  /*11d0*/  ISETP.GE.AND P3, PT, R9, c[0x0][0x1fc], PT ;  /* 0x00007f0009007a0c */ /* 0x000fe20003f66270 */
[----:B------:R-:W-:Y:S01]  /*11e0*/  IMAD.IADD R232, R17, 0x1, -R232 ;  /* 0x0000000111e87824 */ /* 0x000fe200078e0ae8 */
[----:B------:R-:W-:Y:S01]  /*11f0*/  IADD3 R16, R27, UR4, RZ ;  /* 0x000000041b107c10 */ /* 0x000fe2000fffe0ff */
[----:B------:R1:W2:Y:S01]  /*1200*/  LDSM.16.M88.2 R172, [R200+0x6080] ;  /* 0x00608000c8ac783b */ /* 0x0002a20000000100 */
[----:B------:R-:W-:Y:S01]  /*1210*/  SHF.R.S32.HI R17, RZ, 0x1f, R245 ;  /* 0x0000001fff117819 */ /* 0x000fe200000114f5 */
[----:B------:R-:W-:Y:S01]  /*1220*/  IMAD.SHL.U32 R12, R12, 0x20, RZ ;  /* 0x000000200c0c7824 */ /* 0x000fe200078e00ff */
[----:B------:R-:W-:Y:S01]  /*1230*/  SEL R237, RZ, 0xffffffff, P3 ;  /* 0xffffffffffed7807 */ /* 0x000fe20001800000 */
[----:B------:R1:W3:Y:S01]  /*1240*/  LDSM.16.M88.2 R174, [R200+0x7080] ;  /* 0x00708000c8ae783b */ /* 0x0002e20000000100 */
[----:B------:R-:W-:Y:S02]  /*1250*/  LEA.HI R17, R17, R245, RZ, 0x3 ;  /* 0x000000f511117211 */ /* 0x000fe400078f18ff */
[----:B------:R-:W-:Y:S01]  /*1260*/  ISETP.LT.OR P3, PT, R7, 0x21, P5 ;  /* 0x000000210700780c */ /* 0x000fe20002f61670 */
[----:B------:R1:W4:Y:S01]  /*1270*/  LDSM.16.M88.2 R176, [R200+0x8080] ;  /* 0x00808000c8b0783b */ /* 0x0003220000000100 */
[----:B------:R-:W-:Y:S01]  /*1280*/  LOP3.LUT R234, R17, 0xfffffff8, RZ, 0xc0, !PT ;  /* 0xfffffff811ea7812 */ /* 0x000fe200078ec0ff */
[----:B------:R-:W-:-:S02]  /*1290*/  IMAD.SHL.U32 R237, R237, 0x2, RZ ;  /* 0x00000002eded7824 */ /* 0x000fc400078e00ff */
[----:B------:R1:W1:Y:S02]  /*12a0*/  LDSM.16.M88.2 R196, [R200+0x9080] ;  /* 0x00908000c8c4783b */ /* 0x0002640000000100 */
[----:B------:R-:W-:Y:S02]  /*12b0*/  IMAD.IADD R234, R245, 0x1, -R234 ;  /* 0x00000001f5ea7824 */ /* 0x000fe400078e0aea */
[----:B------:R1:W1:Y:S04]  /*12c0*/  LDSM.16.M88.2 R198, [R200+0xa080] ;  /* 0x00a08000c8c6783b */ /* 0x0002680000000100 */
[----:B------:R-:W1:Y:S04]  /*12d0*/  LDSM.16.M88.2 R200, [R200+0xb080] ;  /* 0x00b08000c8c8783b */ /* 0x000e680000000100 */
[----:B------:R1:W1:Y:S04]  /*12e0*/  LDSM.16.M88.2 R154, [R231+0x6080] ;  /* 0x00608000e79a783b */ /* 0x0002680000000100 */
        /* <DEDUP_REMOVED lines=17> */
[----:B------:R-:W-:Y:S06]  /*1400*/  BAR.SYNC.DEFER_BLOCKING 0x0 ;  /* 0x0000000000007b1d */ /* 0x000fec0000010000 */
[----:B------:R-:W-:Y:S01]  /*1410*/  @!PT LDS RZ, [RZ] ;  /* 0x00000000fffff984 */ /* 0x000fe20000000800 */
[----:B------:R-:W-:Y:S01]  /*1420*/  @!PT LDS RZ, [RZ] ;  /* 0x00000000fffff984 */ /* 0x000fe20000000800 */
[----:B------:R-:W-:Y:S01]  /*1430*/  @!PT LDS RZ, [RZ] ;  /* 0x00000000fffff984 */ /* 0x000fe20000000800 */
[----:B------:R1:W-:Y:S04]  /*1440*/  LDGSTS.E.BYPASS.LTC128B.128 [R235+0x6080], [R240.64], !P1 ;  /* 0x06080000f0eb7fae */ /* 0x0003e8000c901d54 */
[----:B------:R1:W-:Y:S01]  /*1450*/  LDGSTS.E.BYPASS.LTC128B.128 [R235+0x8080], [R240.64+0x80], !P0 ;  /* 0x08080080f0eb7fae */ /* 0x0003e2000c101d54 */
[----:B------:R-:W-:-:S03]  /*1460*/  IADD3 R18, P1, P0, R18, 0x80, R240 ;  /* 0x0000008012127810 */ /* 0x000fc6000783e0f0 */
[----:B------:R1:W-:Y:S01]  /*1470*/  LDGSTS.E.BYPASS.LTC128B.128 [R235+0x7080], [R24.64], !P2 ;  /* 0x0708000018eb7fae */ /* 0x0003e2000d101d54 */
[----:B------:R-:W-:Y:S02]  /*1480*/  IADD3.X R19, RZ, UR13, R241, P1, P0 ;  /* 0x0000000dff137c10 */ /* 0x000fe40008fe04f1 */
[----:B------:R-:W-:Y:S02]  /*1490*/  LEA R22, P0, R15, c[0x0][0x258], 0x2 ;  /* 0x000096000f167a11 */ /* 0x000fe400078010ff */
[----:B------:R-:W-:Y:S02]  /*14a0*/  ISETP.LT.OR P1, PT, R7, 0x21, !P4 ;  /* 0x000000210700780c */ /* 0x000fe40006721670 */
[----:B------:R-:W-:Y:S01]  /*14b0*/  LEA.HI.X R23, R15, c[0x0][0x25c], R13, 0x2, P0 ;  /* 0x000097000f177a11 */ /* 0x000fe200000f140d */
[----:B------:R-:W-:Y:S01]  /*14c0*/  IMAD.MOV.U32 R13, RZ, RZ, 0x5 ;  /* 0x00000005ff0d7424 */ /* 0x000fe200078e00ff */
[----:B------:R-:W-:Y:S02]  /*14d0*/  LEA R250, P0, R26, c[0x0][0x1f0], 0x1 ;  /* 0x00007c001afa7a11 */ /* 0x000fe400078008ff */
[----:B------:R-:W-:-:S02]  /*14e0*/  SHF.R.S32.HI R15, RZ, 0x2, R8 ;  /* 0x00000002ff0f7819 */ /* 0x000fc40000011408 */
[C---:B------:R-:W-:Y:S01]  /*14f0*/  SHF.L.U64.HI R13, R20.reuse, R13, c[0x0][0x20c] ;  /* 0x00008300140d7619 */ /* 0x040fe2000001020d */
[----:B------:R-:W-:Y:S01]  /*1500*/  IMAD.SHL.U32 R20, R20, 0x20, RZ ;  /* 0x0000002014147824 */ /* 0x000fe200078e00ff */
[----:B------:R-:W-:Y:S02]  /*1510*/  LEA.HI.X R251, R26, c[0x0][0x1f4], R16, 0x1, P0 ;  /* 0x00007d001afb7a11 */ /* 0x000fe400000f0c10 */
[----:B------:R-:W-:Y:S01]  /*1520*/  LEA.HI R244, R244, R15, RZ, 0x3 ;  /* 0x0000000ff4f47211 */ /* 0x000fe200078f18ff */
[----:B------:R5:W-:Y:S01]  /*1530*/  LDGSTS.E.BYPASS.LTC128B.128 [R235+0x9080], [R18.64], !P1 ;  /* 0x0908000012eb7fae */ /* 0x000be2000c901d54 */
[C---:B------:R-:W-:Y:S01]  /*1540*/  SHF.L.U64.HI R13, R20.reuse, 0x1, R13 ;  /* 0x00000001140d7819 */ /* 0x040fe2000001020d */
[----:B------:R-:W-:Y:S01]  /*1550*/  IMAD.SHL.U32 R20, R20, 0x2, RZ ;  /* 0x0000000214147824 */ /* 0x000fe200078e00ff */
[----:B------:R-:W-:Y:S02]  /*1560*/  ISETP.GT.AND P4, PT, R238, 0xf, PT ;  /* 0x0000000fee00780c */ /* 0x000fe40003f84270 */
[----:B------:R-:W-:-:S02]  /*1570*/  LOP3.LUT R244, R244, 0xfffffff8, RZ, 0xc0, !PT ;  /* 0xfffffff8f4f47812 */ /* 0x000fc400078ec0ff */
[----:B------:R-:W-:-:S03]  /*1580*/  LOP3.LUT R16, R249, 0x10, RZ, 0xc0, !PT ;  /* 0x00000010f9107812 */ /* 0x000fc600078ec0ff */
[----:B------:R-:W-:Y:S01]  /*1590*/  IMAD.IADD R244, R15, 0x1, -R244 ;  /* 0x000000010ff47824 */ /* 0x000fe200078e0af4 */
[----:B------:R-:W-:Y:S02]  /*15a0*/  LOP3.LUT R12, R16, 0xe0, R12, 0xf8, !PT ;  /* 0x000000e0100c7812 */ /* 0x000fe400078ef80c */
[C---:B-----5:R-:W-:Y:S02]  /*15b0*/  IADD3 R18, P1, P0, R20.reuse, 0x80, R250 ;  /* 0x0000008014127810 */ /* 0x060fe4000783e0fa */
[----:B------:R-:W-:Y:S02]  /*15c0*/  IADD3 R20, P2, R20, R250, RZ ;  /* 0x000000fa14147210 */ /* 0x000fe40007f5e0ff */
[C-C-:B------:R-:W-:Y:S02]  /*15d0*/  IADD3.X R19, R13.reuse, RZ, R251.reuse, P1, P0 ;  /* 0x000000ff0d137210 */ /* 0x140fe40000fe04fb */
[----:B------:R-:W-:Y:S01]  /*15e0*/  LEA R14, P1, R2, c[0x0][0x280], 0x2 ;  /* 0x0000a000020e7a11 */ /* 0x000fe200078210ff */
[----:B------:R-:W-:Y:S01]  /*15f0*/  IMAD.X R21, R13, 0x1, R251, P2 ;  /* 0x000000010d157824 */ /* 0x000fe200010e06fb */
[----:B------:R-:W-:Y:S01]  /*1600*/  ISETP.GE.AND P0, PT, R9, c[0x0][0x1fc], PT ;  /* 0x00007f0009007a0c */ /* 0x000fe20003f06270 */
[----:B------:R-:W-:Y:S01]  /*1610*/  @!P4 IMAD.SHL.U32 R9, R238, 0x10, RZ ;  /* 0x00000010ee09c824 */ /* 0x000fe200078e00ff */
[----:B------:R-:W-:Y:S01]  /*1620*/  LEA.HI.X R15, R2, c[0x0][0x284], R0, 0x2, P1 ;  /* 0x0000a100020f7a11 */ /* 0x000fe200008f1400 */
[----:B------:R-:W-:Y:S01]  /*1630*/  IMAD.SHL.U32 R0, R6, 0x8, RZ ;  /* 0x0000000806007824 */ /* 0x000fe200078e00ff */
[C---:B------:R-:W-:Y:S01]  /*1640*/  ISETP.LT.OR P1, PT, R7.reuse, 0x1, P0 ;  /* 0x000000010700780c */ /* 0x040fe20000721670 */
[----:B------:R-:W-:Y:S01]  /*1650*/  IMAD.SHL.U32 R2, R232, 0x100, RZ ;  /* 0x00000100e8027824 */ /* 0x000fe200078e00ff */
[C---:B------:R-:W-:Y:S01]  /*1660*/  ISETP.LT.OR P2, PT, R7.reuse, 0x1, P5 ;  /* 0x000000010700780c */ /* 0x040fe20002f41670 */
[----:B------:R5:W-:Y:S01]  /*1670*/  @!P4 LDGSTS.E.BYPASS.LTC128B.128 [R9+0x12080], [R22.64] ;  /* 0x120800001609cfae */ /* 0x000be2000b901d54 */
[----:B------:R-:W-:-:S02]  /*1680*/  ISETP.LT.OR P0, PT, R7, 0x21, P0 ;  /* 0x000000210700780c */ /* 0x000fc40000701670 */
[----:B------:R-:W-:Y:S01]  /*1690*/  LOP3.LUT R7, R0, 0x18, RZ, 0xc0, !PT ;  /* 0x0000001800077812 */ /* 0x000fe200078ec0ff */
[----:B------:R-:W0:Y:S01]  /*16a0*/  LDGDEPBAR ;  /* 0x00000000000079af */ /* 0x000e220000000000 */
[----:B------:R-:W-:Y:S01]  /*16b0*/  SHF.R.S32.HI R0, RZ, 0x3, R17 ;  /* 0x00000003ff007819 */ /* 0x000fe20000011411 */
[----:B------:R-:W-:Y:S01]  /*16c0*/  IMAD.SHL.U32 R17, R234, 0x40, RZ ;  /* 0x00000040ea117824 */ /* 0x000fe200078e00ff */
[----:B------:R-:W-:Y:S01]  /*16d0*/  LOP3.LUT R12, R12, 0x100, R2, 0xf8, !PT ;  /* 0x000001000c0c7812 */ /* 0x000fe200078ef802 */
[----:B------:R-:W-:Y:S01]  /*16e0*/  IMAD.SHL.U32 R2, R10, 0x400, RZ ;  /* 0x000004000a027824 */ /* 0x000fe200078e00ff */
[----:B------:R-:W-:Y:S01]  /*16f0*/  SEL R13, RZ, 0x1, P6 ;  /* 0x00000001ff0d7807 */ /* 0x000fe20003000000 */
[----:B------:R-:W-:Y:S01]  /*1700*/  IMAD.SHL.U32 R0, R0, 0x200, RZ ;  /* 0x0000020000007824 */ /* 0x000fe200078e00ff */
[----:B------:R-:W-:Y:S01]  /*1710*/  LOP3.LUT R17, R17, 0x1c0, RZ, 0xc0, !PT ;  /* 0x000001c011117812 */ /* 0x000fe200078ec0ff */
[----:B------:R1:W-:Y:S01]  /*1720*/  LDGSTS.E.BYPASS.LTC128B.128 [R235+0xe080], [R250.64], !P2 ;  /* 0x0e080000faeb7fae */ /* 0x0003e2000d101d54 */
[----:B------:R-:W-:-:S02]  /*1730*/  LOP3.LUT R229, R12, 0x8, R229, 0xf8, !PT ;  /* 0x000000080ce57812 */ /* 0x000fc400078ef8e5 */
[----:B------:R-:W-:Y:S01]  /*1740*/  SHF.R.U32.HI R16, RZ, 0x3, R17 ;  /* 0x00000003ff107819 */ /* 0x000fe20000011611 */
[----:B------:R1:W-:Y:S01]  /*1750*/  LDGSTS.E.BYPASS.LTC128B.128 [R235+0x10080], [R250.64+0x80], !P1 ;  /* 0x10080080faeb7fae */ /* 0x0003e2000c901d54 */
[----:B------:R-:W-:Y:S02]  /*1760*/  LOP3.LUT R12, R12, 0x1c0, RZ, 0xc0, !PT ;  /* 0x000001c00c0c7812 */ /* 0x000fe400078ec0ff */
[----:B------:R-:W-:Y:S01]  /*1770*/  LOP3.LUT R237, R237, 0x2, R13, 0xe2, !PT ;  /* 0x00000002eded7812 */ /* 0x000fe200078ee20d */
[----:B------:R1:W-:Y:S01]  /*1780*/  LDGSTS.E.BYPASS.LTC128B.128 [R235+0xf080], [R20.64], !P3 ;  /* 0x0f08000014eb7fae */ /* 0x0003e2000d901d54 */
[----:B------:R-:W-:-:S03]  /*1790*/  SHF.R.U32.HI R12, RZ, 0x3, R12 ;  /* 0x00000003ff0c7819 */ /* 0x000fc6000001160c */
[----:B------:R1:W-:Y:S01]  /*17a0*/  LDGSTS.E.BYPASS.LTC128B.128 [R235+0x11080], [R18.64], !P0 ;  /* 0x1108000012eb7fae */ /* 0x0003e2000c101d54 */
[----:B------:R-:W-:Y:S01]  /*17b0*/  PLOP3.LUT P0, PT, PT, PT, UP0, 0x80, 0x0 ;  /* 0x000000000000781c */ /* 0x000fe20003f0f008 */
[----:B-----5:R-:W-:Y:S01]  /*17c0*/  IMAD.SHL.U32 R9, R232, 0x8, RZ ;  /* 0x00000008e8097824 */ /* 0x020fe200078e00ff */
[----:B------:R-:W-:Y:S01]  /*17d0*/  LOP3.LUT R229, R12, R229, RZ, 0x3c, !PT ;  /* 0x000000e50ce57212 */ /* 0x000fe200078e3cff */
[----:B------:R-:W-:-:S03]  /*17e0*/  IMAD.SHL.U32 R232, R232, 0x20, RZ ;  /* 0x00000020e8e87824 */ /* 0x000fc600078e00ff */
[----:B------:R-:W-:Y:S02]  /*17f0*/  LOP3.LUT R9, R9, 0x8, RZ, 0xc0, !PT ;  /* 0x0000000809097812 */ /* 0x000fe400078ec0ff */
[----:B------:R-:W-:Y:S02]  /*1800*/  LOP3.LUT R232, R7, 0x20, R232, 0xf8, !PT ;  /* 0x0000002007e87812 */ /* 0x000fe400078ef8e8 */
[C---:B------:R-:W-:Y:S02]  /*1810*/  LOP3.LUT R233, R16.reuse, R17, R9, 0x1e, !PT ;  /* 0x0000001110e97212 */ /* 0x040fe400078e1e09 */
[----:B------:R-:W-:Y:S02]  /*1820*/  LOP3.LUT R232, R16, R232, R17, 0x1e, !PT ;  /* 0x000000e810e87212 */ /* 0x000fe400078e1e11 */
[----:B------:R-:W-:Y:S02]  /*1830*/  IADD3 R233, R233, R0, R2 ;  /* 0x00000000e9e97210 */ /* 0x000fe40007ffe002 */
[----:B------:R-:W-:-:S02]  /*1840*/  LOP3.LUT R2, R11, 0xffffffe0, RZ, 0xc0, !PT ;  /* 0xffffffe00b027812 */ /* 0x000fc400078ec0ff */
[----:B------:R-:W-:Y:S01]  /*1850*/  LOP3.LUT R232, R232, R0, RZ, 0xfc, !PT ;  /* 0x00000000e8e87212 */ /* 0x000fe200078efcff */
[C---:B------:R-:W-:Y:S02]  /*1860*/  @!P4 IMAD.SHL.U32 R0, R238.reuse, 0x10, RZ ;  /* 0x00000010ee00c824 */ /* 0x040fe400078e00ff */
[----:B------:R-:W-:-:S03]  /*1870*/  IMAD.IADD R2, R238, 0x1, -R2 ;  /* 0x00000001ee027824 */ /* 0x000fc600078e0a02 */
[----:B------:R5:W-:Y:S04]  /*1880*/  @!P4 LDGSTS.E.BYPASS.LTC128B.128 [R0+0x12280], [R14.64] ;  /* 0x122800000e00cfae */ /* 0x000be8000b901d54 */
[----:B------:R-:W0:Y:S04]  /*1890*/  LDGDEPBAR ;  /* 0x00000000000079af */ /* 0x000e280000000000 */
[----:B------:R-:W0:Y:S01]  /*18a0*/  LDGDEPBAR ;  /* 0x00000000000079af */ /* 0x000e220000000000 */
[----:B-----5:R-:W-:-:S04]  /*18b0*/  SHF.R.S32.HI R0, RZ, 0x1f, R2 ;  /* 0x0000001fff007819 */ /* 0x020fc80000011402 */
[----:B------:R-:W-:-:S04]  /*18c0*/  LEA.HI R0, R0, R2, RZ, 0x2 ;  /* 0x0000000200007211 */ /* 0x000fc800078f10ff */
[----:B------:R-:W-:Y:S01]  /*18d0*/  LEA.HI.SX32 R249, R0, R249, 0x1e ;  /* 0x000000f900f97211 */ /* 0x000fe200078ff2ff */
[----:B------:R-:W-:Y:S05]  /*18e0*/  @!P0 BRA `(.L_x_0) ;  /* 0x00003c0000008947 */ /* 0x000fea0003800000 */
[----:B-1234-:R-:W-:Y:S01]  /*18f0*/  LOP3.LUT R0, R0, 0xfffffffc, RZ, 0xc0, !PT ;  /* 0xfffffffc00007812 */ /* 0x01efe200078ec0ff */
[----:B------:R-:W-:Y:S01]  /*1900*/  IMAD.SHL.U32 R12, R244, 0x20, RZ ;  /* 0x00000020f40c7824 */ /* 0x000fe200078e00ff */
[----:B------:R-:W-:Y:S01]  /*1910*/  SHF.R.S32.HI R239, RZ, 0x1f, R238 ;  /* 0x0000001fffef7819 */ /* 0x000fe200000114ee */
[----:B------:R-:W-:Y:S01]  /*1920*/  IMAD R3, R3, c[0x0][0x238], RZ ;  /* 0x00008e0003037a24 */ /* 0x000fe200078e02ff */
[----:B------:R-:W-:Y:S01]  /*1930*/  LOP3.LUT R8, R8, 0x7ffffffc, RZ, 0xc0, !PT ;  /* 0x7ffffffc08087812 */ /* 0x000fe200078ec0ff */
[----:B------:R-:W-:Y:S01]  /*1940*/  IMAD.IADD R0, R2, 0x1, -R0 ;  /* 0x0000000102007824 */ /* 0x000fe200078e0a00 */
[----:B------:R-:W-:Y:S01]  /*1950*/  SHF.R.S32.HI R2, RZ, 0x1f, R6 ;  /* 0x0000001fff027819 */ /* 0x000fe20000011406 */
[----:B------:R-:W-:Y:S01]  /*1960*/  IMAD R3, R5, c[0x0][0x23c], R3 ;  /* 0x00008f0005037a24 */ /* 0x000fe200078e0203 */
[----:B------:R-:W-:Y:S01]  /*1970*/  LOP3.LUT R12, R7, 0xe0, R12, 0xf8, !PT ;  /* 0x000000e0070c7812 */ /* 0x000fe200078ef80c */
[----:B------:R-:W-:Y:S01]  /*1980*/  IMAD.MOV.U32 R7, RZ, RZ, -0x60 ;  /* 0xffffffa0ff077424 */ /* 0x000fe200078e00ff */
[----:B------:R-:W-:Y:S01]  /*1990*/  LEA.HI R2, R2, R6, RZ, 0x2 ;  /* 0x0000000602027211 */ /* 0x000fe200078f10ff */
[----:B------:R-:W-:Y:S01]  /*19a0*/  IMAD.SHL.U32 R11, R245, 0x20, RZ ;  /* 0x00000020f50b7824 */ /* 0x000fe200078e00ff */
[----:B------:R-:W-:Y:S01]  /*19b0*/  ULDC.64 UR4, c[0x0][0x240] ;  /* 0x0000900000047ab9 */ /* 0x000fe20000000a00 */
[----:B------:R-:W-:Y:S01]  /*19c0*/  IMAD R7, R4, R7, c[0x0][0x198] ;  /* 0x0000660004077624 */ /* 0x000fe200078e0207 */
[----:B------:R-:W-:Y:S01]  /*19d0*/  LOP3.LUT R2, R2, 0xfffffffc, RZ, 0xc0, !PT ;  /* 0xfffffffc02027812 */ /* 0x000fe200078ec0ff */
[----:B------:R-:W-:Y:S01]  /*19e0*/  IMAD.WIDE.U32 R4, R5, c[0x0][0x238], R238 ;  /* 0x00008e0005047a25 */ /* 0x000fe200078e00ee */
[----:B------:R-:W-:Y:S01]  /*19f0*/  UIMAD UR6, UR6, UR4, URZ ;  /* 0x00000004060672a4 */ /* 0x000fe2000f8e023f */
[----:B------:R-:W-:Y:S01]  /*1a00*/  LOP3.LUT R11, R9, 0x1e0, R11, 0xf8, !PT ;  /* 0x000001e0090b7812 */ /* 0x000fe200078ef80b */
[----:B------:R-:W-:Y:S01]  /*1a10*/  UIADD3 UR9, UR9, 0x3f, URZ ;  /* 0x0000003f09097890 */ /* 0x000fe2000fffe03f */
[----:B------:R-:W-:Y:S01]  /*1a20*/  IMAD.IADD R2, R6, 0x1, -R2 ;  /* 0x0000000106027824 */ /* 0x000fe200078e0a02 */
[----:B------:R-:W-:Y:S01]  /*1a30*/  IADD3 R5, R5, R3, RZ ;  /* 0x0000000305057210 */ /* 0x000fe20007ffe0ff */
[----:B------:R-:W-:Y:S01]  /*1a40*/  IMAD.MOV.U32 R202, RZ, RZ, 0x20 ;  /* 0x00000020ffca7424 */ /* 0x000fe200078e00ff */
[----:B------:R-:W-:Y:S01]  /*1a50*/  SHF.L.U32 R13, R244, 0x2, RZ ;  /* 0x00000002f40d7819 */ /* 0x000fe200000006ff */
[----:B------:R-:W-:Y:S01]  /*1a60*/  IMAD R7, R2, -0x8, R7 ;  /* 0xfffffff802077824 */ /* 0x000fe200078e0207 */
[----:B------:R-:W-:Y:S01]  /*1a70*/  IADD3 R8, R238, -R8, RZ ;  /* 0x80000008ee087210 */ /* 0x000fe20007ffe0ff */
[----:B------:R-:W-:Y:S01]  /*1a80*/  IMAD.U32 R2, RZ, RZ, UR16 ;  /* 0x00000010ff027e24 */ /* 0x000fe2000f8e00ff */
[----:B------:R-:W-:Y:S01]  /*1a90*/  LOP3.LUT P0, RZ, R234, 0x4, RZ, 0xc0, !PT ;  /* 0x00000004eaff7812 */ /* 0x000fe2000780c0ff */
[----:B------:R-:W-:Y:S01]  /*1aa0*/  IMAD.SHL.U32 R9, R245, 0x4, RZ ;  /* 0x00000004f5097824 */ /* 0x000fe200078e00ff */
[----:B------:R-:W-:Y:S01]  /*1ab0*/  UIMAD UR6, UR16, UR5, UR6 ;  /* 0x00000005100672a4 */ /* 0x000fe2000f8e0206 */
[----:B------:R-:W-:Y:S01]  /*1ac0*/  IMAD.SHL.U32 R10, R10, 0x200, RZ ;  /* 0x000002000a0a7824 */ /* 0x000fe200078e00ff */
[----:B------:R-:W-:Y:S01]  /*1ad0*/  LOP3.LUT R12, R12, 0x18, R13, 0x78, !PT ;  /* 0x000000180c0c7812 */ /* 0x000fe200078e780d */
[----:B------:R-:W-:Y:S01]  /*1ae0*/  IMAD.WIDE.U32 R14, R2, c[0x0][0x240], R4 ;  /* 0x00009000020e7a25 */ /* 0x000fe200078e0004 */
[----:B------:R-:W-:Y:S01]  /*1af0*/  LOP3.LUT P1, RZ, R234, 0x2, RZ, 0xc0, !PT ;  /* 0x00000002eaff7812 */ /* 0x000fe2000782c0ff */
[----:B------:R-:W-:Y:S01]  /*1b00*/  USHF.R.S32.HI UR7, URZ, 0x1f, UR9 ;  /* 0x0000001f3f077899 */ /* 0x000fe20008011409 */
[----:B------:R-:W-:Y:S01]  /*1b10*/  SEL R226, R202, 0xffffffe0, !P0 ;  /* 0xffffffe0cae27807 */ /* 0x000fe20004000000 */
[----:B------:R-:W-:Y:S01]  /*1b20*/  IMAD.MOV.U32 R227, RZ, RZ, 0x10 ;  /* 0x00000010ffe37424 */ /* 0x000fe200078e00ff */
[----:B------:R-:W-:Y:S01]  /*1b30*/  LOP3.LUT R9, R11, 0x38, R9, 0x78, !PT ;  /* 0x000000380b097812 */ /* 0x000fe200078e7809 */
[----:B------:R-:W-:Y:S01]  /*1b40*/  IMAD R8, R8, 0x2, R10 ;  /* 0x0000000208087824 */ /* 0x000fe200078e020a */
[----:B------:R-:W-:Y:S01]  /*1b50*/  SHF.L.U32 R230, R233, 0x1, RZ ;  /* 0x00000001e9e67819 */ /* 0x000fe200000006ff */
[----:B------:R-:W-:Y:S01]  /*1b60*/  IMAD R248, R0, -0x2, R7 ;  /* 0xfffffffe00f87824 */ /* 0x000fe200078e0207 */
[----:B------:R-:W-:Y:S01]  /*1b70*/  IADD3 R0, R15, UR6, RZ ;  /* 0x000000060f007c10 */ /* 0x000fe2000fffe0ff */
[----:B------:R-:W-:Y:S01]  /*1b80*/  IMAD.IADD R252, R12, 0x1, R8 ;  /* 0x000000010cfc7824 */ /* 0x000fe200078e0208 */
[----:B------:R-:W-:Y:S01]  /*1b90*/  SEL R202, R202, 0xffffffe0, !P1 ;  /* 0xffffffe0caca7807 */ /* 0x000fe20004800000 */
[----:B------:R-:W-:Y:S01]  /*1ba0*/  STL.64 [R1+0x8], R14 ;  /* 0x0000080e01007387 */ /* 0x000fe20000100a00 */
[----:B------:R-:W-:Y:S01]  /*1bb0*/  SEL R227, R227, 0xfffffff0, !P1 ;  /* 0xfffffff0e3e37807 */ /* 0x000fe20004800000 */
[----:B------:R-:W-:Y:S01]  /*1bc0*/  ULEA.HI UR7, UR7, UR9, URZ, 0x6 ;  /* 0x0000000907077291 */ /* 0x000fe2000f8f303f */
[----:B------:R-:W-:Y:S01]  /*1bd0*/  IADD3 R224, R233, R226, RZ ;  /* 0x000000e2e9e07210 */ /* 0x000fe20007ffe0ff */
[----:B------:R1:W-:Y:S01]  /*1be0*/  STL [R1], R0 ;  /* 0x0000000001007387 */ /* 0x0003e20000100800 */
[----:B------:R-:W-:Y:S01]  /*1bf0*/  LOP3.LUT R228, R9, R10, RZ, 0xfc, !PT ;  /* 0x0000000a09e47212 */ /* 0x000fe200078efcff */
[----:B------:R-:W-:Y:S01]  /*1c00*/  IMAD.IADD R203, R203, 0x1, R221 ;  /* 0x00000001cbcb7824 */ /* 0x000fe200078e02dd */
[----:B------:R-:W-:Y:S01]  /*1c10*/  CS2R R130, SRZ ;  /* 0x0000000000827805 */ /* 0x000fe2000001ff00 */
[----:B------:R-:W-:Y:S01]  /*1c20*/  IMAD.SHL.U32 R229, R229, 0x2, RZ ;  /* 0x00000002e5e57824 */ /* 0x000fe200078e00ff */
[----:B------:R-:W-:Y:S01]  /*1c30*/  CS2R R128, SRZ ;  /* 0x0000000000807805 */ /* 0x000fe2000001ff00 */
        /* <DEDUP_REMOVED lines=46> */
[----:B------:R-:W-:Y:S01]  /*1f20*/  LEA R252, R252, 0x12480, 0x1 ;  /* 0x00012480fcfc7811 */ /* 0x000fe200078e08ff */
[----:B------:R-:W-:Y:S01]  /*1f30*/  IMAD.IADD R202, R230, 0x1, R202 ;  /* 0x00000001e6ca7824 */ /* 0x000fe200078e02ca */
[----:B------:R-:W-:Y:S01]  /*1f40*/  LEA R228, R228, 0x15480, 0x1 ;  /* 0x00015480e4e47811 */ /* 0x000fe200078e08ff */
[C---:B------:R-:W-:Y:S01]  /*1f50*/  IMAD.IADD R225, R233.reuse, 0x1, R227 ;  /* 0x00000001e9e17824 */ /* 0x040fe200078e02e3 */
[----:B-1----:R-:W-:Y:S01]  /*1f60*/  IADD3 R0, R233, 0x800, RZ ;  /* 0x00000800e9007810 */ /* 0x002fe20007ffe0ff */
[C---:B------:R-:W-:Y:S01]  /*1f70*/  IMAD.IADD R223, R227.reuse, 0x1, R224 ;  /* 0x00000001e3df7824 */ /* 0x040fe200078e02e0 */
[----:B------:R-:W-:Y:S01]  /*1f80*/  IADD3 R222, R227, R226, RZ ;  /* 0x000000e2e3de7210 */ /* 0x000fe20007ffe0ff */
[----:B------:R-:W-:-:S02]  /*1f90*/  ULDC UR8, c[0x0][0x278] ;  /* 0x00009e0000087ab9 */ /* 0x000fc40000000800 */
[----:B------:R-:W-:Y:S02]  /*1fa0*/  ULDC UR5, c[0x0][0x290] ;  /* 0x0000a40000057ab9 */ /* 0x000fe40000000800 */
[----:B------:R-:W-:Y:S02]  /*1fb0*/  UMOV UR18, 0x1 ;  /* 0x0000000100127882 */ /* 0x000fe40000000000 */
[----:B------:R-:W-:Y:S02]  /*1fc0*/  UMOV UR4, URZ ;  /* 0x0000003f00047c82 */ /* 0x000fe40008000000 */
[----:B------:R-:W-:Y:S02]  /*1fd0*/  UMOV UR10, URZ ;  /* 0x0000003f000a7c82 */ /* 0x000fe40008000000 */
[----:B------:R-:W-:Y:S02]  /*1fe0*/  UIMAD UR8, UR16, UR8, URZ ;  /* 0x00000008100872a4 */ /* 0x000fe4000f8e023f */
[----:B------:R-:W-:-:S02]  /*1ff0*/  UIMAD UR5, UR16, UR5, URZ ;  /* 0x00000005100572a4 */ /* 0x000fc4000f8e023f */
[----:B------:R-:W-:Y:S02]  /*2000*/  USHF.R.S32.HI UR15, URZ, 0x6, UR7 ;  /* 0x000000063f0f7899 */ /* 0x000fe40008011407 */
[----:B------:R-:W-:Y:S02]  /*2010*/  ULDC UR9, c[0x0][0x168] ;  /* 0x00005a0000097ab9 */ /* 0x000fe40000000800 */
.L_x_3:
[----:B------:R-:W-:Y:S04]  /*2020*/  DEPBAR.LE SB0, 0x1 ;  /* 0x000080400000791a */ /* 0x000fe80000000000 */
[----:B------:R-:W-:Y:S01]  /*2030*/  BAR.SYNC.DEFER_BLOCKING 0x0 ;  /* 0x0000000000007b1d */ /* 0x000fe20000010000 */
[----:B------:R-:W-:Y:S01]  /*2040*/  MOV R2, UR4 ;  /* 0x0000000400027c02 */ /* 0x000fe20008000f00 */
[----:B------:R-:W-:Y:S01]  /*2050*/  UIADD3 UR17, UR10, 0x1, URZ ;  /* 0x000000010a117890 */ /* 0x000fe2000fffe03f */
[----:B------:R-:W-:Y:S02]  /*2060*/  MOV R138, UR4 ;  /* 0x00000004008a7c02 */ /* 0x000fe40008000f00 */
[----:B------:R-:W-:Y:S01]  /*2070*/  LEA R2, R2, R233, 0xd ;  /* 0x000000e902027211 */ /* 0x000fe200078e68ff */
[----:B------:R-:W-:Y:S01]  /*2080*/  UISETP.GE.AND UP0, UPT, UR17, UR15, UPT ;  /* 0x0000000f1100728c */ /* 0x000fe2000bf06270 */
[----:B------:R-:W-:Y:S02]  /*2090*/  LEA R138, R138, R227, 0xd ;  /* 0x000000e38a8a7211 */ /* 0x000fe400078e68ff */
[----:B------:R-:W-:Y:S02]  /*20a0*/  SHF.L.U32 R149, R2, 0x1, RZ ;  /* 0x0000000102957819 */ /* 0x000fe400000006ff */
[----:B------:R-:W-:Y:S02]  /*20b0*/  IADD3 R148, R233, R138, RZ ;  /* 0x0000008ae9947210 */ /* 0x000fe40007ffe0ff */
[----:B------:R-:W-:Y:S02]  /*20c0*/  MOV R139, UR4 ;  /* 0x00000004008b7c02 */ /* 0x000fe40008000f00 */
[----:B------:R-:W-:Y:S02]  /*20d0*/  SHF.L.U32 R148, R148, 0x1, RZ ;  /* 0x0000000194947819 */ /* 0x000fe400000006ff */
[----:B------:R-:W-:Y:S02]  /*20e0*/  LEA R139, R139, R226, 0xd ;  /* 0x000000e28b8b7211 */ /* 0x000fe400078e68ff */
[C---:B------:R-:W-:Y:S02]  /*20f0*/  IADD3 R138, R233.reuse, R138, R226 ;  /* 0x0000008ae98a7210 */ /* 0x040fe40007ffe0e2 */
[----:B------:R-:W-:Y:S02]  /*2100*/  IADD3 R139, R233, R139, RZ ;  /* 0x0000008be98b7210 */ /* 0x000fe40007ffe0ff */
[----:B------:R-:W-:Y:S01]  /*2110*/  SHF.L.U32 R138, R138, 0x1, RZ ;  /* 0x000000018a8a7819 */ /* 0x000fe200000006ff */
[----:B------:R-:W-:Y:S01]  /*2120*/  LDSM.16.M88.2 R2, [R231+0x80] ;  /* 0x00008000e702783b */ /* 0x000fe20000000100 */
[----:B------:R-:W-:Y:S02]  /*2130*/  SHF.L.U32 R204, R139, 0x1, RZ ;  /* 0x000000018bcc7819 */ /* 0x000fe400000006ff */
[----:B------:R-:W-:Y:S02]  /*2140*/  MOV R209, UR4 ;  /* 0x0000000400d17c02 */ /* 0x000fe40008000f00 */
[----:B------:R-:W1:Y:S01]  /*2150*/  LDSM.16.M88.4 R20, [R149+0x6080] ;  /* 0x006080009514783b */ /* 0x000e620000000200 */
[----:B------:R-:W-:Y:S02]  /*2160*/  PLOP3.LUT P1, PT, PT, PT, UP0, 0x80, 0x0 ;  /* 0x000000000000781c */ /* 0x000fe40003f2f008 */
[----:B------:R-:W-:Y:S02]  /*2170*/  LEA R209, R209, R249, 0x6 ;  /* 0x000000f9d1d17211 */ /* 0x000fe400078e30ff */
[----:B------:R-:W2:Y:S05]  /*2180*/  LDSM.16.M88.4 R24, [R149+0x7080] ;  /* 0x007080009518783b */ /* 0x000eaa0000000200 */
[----:B------:R-:W3:Y:S05]  /*2190*/  LDSM.16.M88.2 R16, [R231+0x1080] ;  /* 0x00108000e710783b */ /* 0x000eea0000000100 */
[----:B------:R-:W4:Y:S05]  /*21a0*/  LDSM.16.M88.2 R76, [R231+0x2080] ;  /* 0x00208000e74c783b */ /* 0x000f2a0000000100 */
[----:B------:R-:W-:Y:S05]  /*21b0*/  LDSM.16.M88.2 R78, [R221+0x80] ;  /* 0x00008000dd4e783b */ /* 0x000fea0000000100 */
[----:B------:R-:W5:Y:S05]  /*21c0*/  LDSM.16.M88.4 R80, [R148+0x6080] ;  /* 0x006080009450783b */ /* 0x000f6a0000000200 */
[----:B------:R-:W4:Y:S05]  /*21d0*/  LDSM.16.M88.4 R132, [R148+0x7080] ;  /* 0x007080009484783b */ /* 0x000f2a0000000200 */
[----:B------:R-:W-:Y:S01]  /*21e0*/  LDSM.16.M88.2 R136, [R221+0x2080] ;  /* 0x00208000dd88783b */ /* 0x000fe20000000100 */
[-C--:B-1----:R-:W-:Y:S04]  /*21f0*/  HMMA.16816.F32 R4, R20, R2.reuse, RZ ;  /* 0x000000021404723c */ /* 0x082fe800000018ff */
[----:B------:R-:W-:Y:S05]  /*2200*/  LDSM.16.M88.4 R140, [R204+0x6080] ;  /* 0x00608000cc8c783b */ /* 0x000fea0000000200 */
[----:B------:R-:W-:Y:S01]  /*2210*/  LDSM.16.M88.4 R144, [R204+0x7080] ;  /* 0x00708000cc90783b */ /* 0x000fe20000000200 */
[C---:B--2---:R-:W-:Y:S04]  /*2220*/  HMMA.16816.F32 R8, R24.reuse, R2, RZ ;  /* 0x000000021808723c */ /* 0x044fe800000018ff */
[----:B------:R-:W1:Y:S04]  /*2230*/  LDSM.16.M88.2 R2, [R221+0x1080] ;  /* 0x00108000dd02783b */ /* 0x000e680000000100 */
[-C--:B---3--:R-:W-:Y:S01]  /*2240*/  HMMA.16816.F32 R12, R24, R16.reuse, RZ ;  /* 0x00000010180c723c */ /* 0x088fe200000018ff */
[----:B------:R-:W-:Y:S05]  /*2250*/  LDSM.16.M88.2 R152, [R221+0x4080] ;  /* 0x00408000dd98783b */ /* 0x000fea0000000100 */
[----:B------:R-:W-:Y:S02]  /*2260*/  LDS R216, [R209.X4+0x12080] ;  /* 0x01208000d1d87984 */ /* 0x000fe40000004800 */
[C---:B------:R-:W-:Y:S03]  /*2270*/  HMMA.16816.F32 R16, R20.reuse, R16, RZ ;  /* 0x000000101410723c */ /* 0x040fe600000018ff */
[----:B------:R-:W-:Y:S05]  /*2280*/  LDS R215, [R209.X4+0x120a0] ;  /* 0x0120a000d1d77984 */ /* 0x000fea0000004800 */
[-C--:B----4-:R-:W-:Y:S01]  /*2290*/  HMMA.16816.F32 R20, R20, R76.reuse, RZ ;  /* 0x0000004c1414723c */ /* 0x090fe200000018ff */
[----:B------:R-:W-:Y:S05]  /*22a0*/  LDS R210, [R209.X4+0x12100] ;  /* 0x01210000d1d27984 */ /* 0x000fea0000004800 */
[----:B------:R-:W-:Y:S02]  /*22b0*/  LDS R209, [R209.X4+0x12120] ;  /* 0x01212000d1d17984 */ /* 0x000fe40000004800 */
[----:B------:R-:W-:Y:S03]  /*22c0*/  HMMA.16816.F32 R24, R24, R76, RZ ;  /* 0x0000004c1818723c */ /* 0x000fe600000018ff */
[----:B------:R-:W2:Y:S05]  /*22d0*/  LDSM.16.M88.2 R76, [R220+0x80] ;  /* 0x00008000dc4c783b */ /* 0x000eaa0000000100 */
[-C--:B-----5:R-:W-:Y:S08]  /*22e0*/  HMMA.16816.F32 R4, R80, R78.reuse, R4 ;  /* 0x0000004e5004723c */ /* 0x0a0ff00000001804 */
[C---:B------:R-:W-:Y:S01]  /*22f0*/  HMMA.16816.F32 R8, R132.reuse, R78, R8 ;  /* 0x0000004e8408723c */ /* 0x040fe20000001808 */
[----:B------:R-:W-:Y:S07]  /*2300*/  LDSM.16.M88.2 R78, [R220+0x2080] ;  /* 0x00208000dc4e783b */ /* 0x000fee0000000100 */
[-C--:B-1----:R-:W-:Y:S08]  /*2310*/  HMMA.16816.F32 R12, R132, R2.reuse, R12 ;  /* 0x00000002840c723c */ /* 0x082ff0000000180c */
[C---:B------:R-:W-:Y:S01]  /*2320*/  HMMA.16816.F32 R16, R80.reuse, R2, R16 ;  /* 0x000000025010723c */ /* 0x040fe20000001810 */
[----:B------:R-:W1:Y:S07]  /*2330*/  LDSM.16.M88.2 R2, [R220+0x1080] ;  /* 0x00108000dc02783b */ /* 0x000e6e0000000100 */
[-C--:B------:R-:W-:Y:S01]  /*2340*/  HMMA.16816.F32 R20, R80, R136.reuse, R20 ;  /* 0x000000885014723c */ /* 0x080fe20000001814 */
[----:B------:R-:W-:Y:S07]  /*2350*/  LDSM.16.M88.4 R80, [R138+0x6080] ;  /* 0x006080008a50783b */ /* 0x000fee0000000200 */
[----:B------:R-:W-:Y:S01]  /*2360*/  HMMA.16816.F32 R24, R132, R136, R24 ;  /* 0x000000888418723c */ /* 0x000fe20000001818 */
[----:B------:R-:W3:Y:S05]  /*2370*/  LDSM.16.M88.2 R132, [R203+0x80] ;  /* 0x00008000cb84783b */ /* 0x000eea0000000100 */
[----:B------:R-:W4:Y:S02]  /*2380*/  LDSM.16.M88.4 R136, [R138+0x7080] ;  /* 0x007080008a88783b */ /* 0x000f240000000200 */
[-C--:B--2---:R-:W-:Y:S03]  /*2390*/  HMMA.16816.F32 R4, R140, R76.reuse, R4 ;  /* 0x0000004c8c04723c */ /* 0x084fe60000001804 */
[----:B------:R-:W2:Y:S05]  /*23a0*/  LDSM.16.M88.2 R134, [R203+0x1080] ;  /* 0x00108000cb86783b */ /* 0x000eaa0000000100 */
[C---:B------:R-:W-:Y:S01]  /*23b0*/  HMMA.16816.F32 R8, R144.reuse, R76, R8 ;  /* 0x0000004c9008723c */ /* 0x040fe20000001808 */
[----:B------:R-:W5:Y:S07]  /*23c0*/  LDSM.16.M88.2 R76, [R203+0x2080] ;  /* 0x00208000cb4c783b */ /* 0x000f6e0000000100 */
[-C--:B-1----:R-:W-:Y:S08]  /*23d0*/  HMMA.16816.F32 R12, R144, R2.reuse, R12 ;  /* 0x00000002900c723c */ /* 0x082ff0000000180c */
[C---:B------:R-:W-:Y:S01]  /*23e0*/  HMMA.16816.F32 R16, R140.reuse, R2, R16 ;  /* 0x000000028c10723c */ /* 0x040fe20000001810 */
[----:B------:R-:W-:Y:S07]  /*23f0*/  LDSM.16.M88.2 R2, [R231+0x3080] ;  /* 0x00308000e702783b */ /* 0x000fee0000000100 */
[-C--:B------:R-:W-:Y:S01]  /*2400*/  HMMA.16816.F32 R20, R140, R78.reuse, R20 ;  /* 0x0000004e8c14723c */ /* 0x080fe20000001814 */
[----:B------:R-:W1:Y:S07]  /*2410*/  LDSM.16.M88.4 R140, [R149+0x8080] ;  /* 0x00808000958c783b */ /* 0x000e6e0000000200 */
[----:B------:R-:W-:Y:S01]  /*2420*/  HMMA.16816.F32 R24, R144, R78, R24 ;  /* 0x0000004e9018723c */ /* 0x000fe20000001818 */
[----:B------:R2:W1:Y:S05]  /*2430*/  LDSM.16.M88.4 R144, [R149+0x9080] ;  /* 0x009080009590783b */ /* 0x00046a0000000200 */
[----:B------:R-:W1:Y:S02]  /*2440*/  LDSM.16.M88.2 R78, [R231+0x4080] ;  /* 0x00408000e74e783b */ /* 0x000e640000000100 */
[-C--:B---3--:R-:W-:Y:S08]  /*2450*/  HMMA.16816.F32 R4, R80, R132.reuse, R4 ;  /* 0x000000845004723c */ /* 0x088ff00000001804 */
[C---:B----4-:R-:W-:Y:S01]  /*2460*/  HMMA.16816.F32 R8, R136.reuse, R132, R8 ;  /* 0x000000848808723c */ /* 0x050fe20000001808 */
[----:B------:R-:W3:Y:S07]  /*2470*/  LDSM.16.M88.2 R132, [R231+0x5080] ;  /* 0x00508000e784783b */ /* 0x000eee0000000100 */
[-C--:B--2---:R-:W-:Y:S01]  /*2480*/  HMMA.16816.F32 R12, R136, R134.reuse, R12 ;  /* 0x00000086880c723c */ /* 0x084fe2000000180c */
[----:B------:R-:W-:Y:S05]  /*2490*/  IMAD.U32 R149, RZ, RZ, UR4 ;  /* 0x00000004ff957e24 */ /* 0x000fea000f8e00ff */
[----:B------:R-:W-:Y:S02]  /*24a0*/  LEA R149, R149, R225, 0xd ;  /* 0x000000e195957211 */ /* 0x000fe400078e68ff */
[C---:B------:R-:W-:Y:S01]  /*24b0*/  HMMA.16816.F32 R16, R80.reuse, R134, R16 ;  /* 0x000000865010723c */ /* 0x040fe20000001810 */
[----:B------:R-:W-:Y:S03]  /*24c0*/  LDSM.16.M88.2 R134, [R221+0x3080] ;  /* 0x00308000dd86783b */ /* 0x000fe60000000100 */
[----:B------:R-:W-:Y:S04]  /*24d0*/  SHF.L.U32 R149, R149, 0x1, RZ ;  /* 0x0000000195957819 */ /* 0x000fe800000006ff */
[-C--:B-----5:R-:W-:Y:S01]  /*24e0*/  HMMA.16816.F32 R20, R80, R76.reuse, R20 ;  /* 0x0000004c5014723c */ /* 0x0a0fe20000001814 */
[----:B------:R-:W2:Y:S05]  /*24f0*/  LDSM.16.M88.4 R80, [R149+0x8080] ;  /* 0x008080009550783b */ /* 0x000eaa0000000200 */
[----:B------:R-:W4:Y:S02]  /*2500*/  LDSM.16.M88.4 R148, [R148+0x9080] ;  /* 0x009080009494783b */ /* 0x000f240000000200 */
[----:B------:R-:W-:Y:S03]  /*2510*/  HMMA.16816.F32 R24, R136, R76, R24 ;  /* 0x0000004c8818723c */ /* 0x000fe60000001818 */
[----:B------:R-:W-:Y:S04]  /*2520*/  LDSM.16.M88.4 R136, [R204+0x9080] ;  /* 0x00908000cc88783b */ /* 0x000fe80000000200 */
[----:B------:R-:W-:Y:S01]  /*2530*/  MOV R76, UR4 ;  /* 0x00000004004c7c02 */ /* 0x000fe20008000f00 */
[-C--:B-1----:R-:W-:Y:S05]  /*2540*/  HMMA.16816.F32 R4, R140, R2.reuse, R4 ;  /* 0x000000028c04723c */ /* 0x082fea0000001804 */
[----:B------:R-:W-:Y:S03]  /*2550*/  LEA R76, R76, R224, 0xd ;  /* 0x000000e04c4c7211 */ /* 0x000fe600078e68ff */
[C---:B------:R-:W-:Y:S01]  /*2560*/  HMMA.16816.F32 R8, R144.reuse, R2, R8 ;  /* 0x000000029008723c */ /* 0x040fe20000001808 */
[----:B------:R-:W1:Y:S03]  /*2570*/  LDSM.16.M88.2 R2, [R221+0x5080] ;  /* 0x00508000dd02783b */ /* 0x000e660000000100 */
[----:B------:R-:W-:Y:S04]  /*2580*/  SHF.L.U32 R76, R76, 0x1, RZ ;  /* 0x000000014c4c7819 */ /* 0x000fe800000006ff */
[-C--:B------:R-:W-:Y:S08]  /*2590*/  HMMA.16816.F32 R12, R144, R78.reuse, R12 ;  /* 0x0000004e900c723c */ /* 0x080ff0000000180c */
[C---:B------:R-:W-:Y:S01]  /*25a0*/  HMMA.16816.F32 R16, R140.reuse, R78, R16 ;  /* 0x0000004e8c10723c */ /* 0x040fe20000001810 */
[----:B------:R-:W-:Y:S07]  /*25b0*/  LDSM.16.M88.4 R76, [R76+0x8080] ;  /* 0x008080004c4c783b */ /* 0x000fee0000000200 */
[-C--:B---3--:R-:W-:Y:S01]  /*25c0*/  HMMA.16816.F32 R20, R140, R132.reuse, R20 ;  /* 0x000000848c14723c */ /* 0x088fe20000001814 */
[----:B------:R-:W-:Y:S05]  /*25d0*/  LDSM.16.M88.2 R140, [R220+0x5080] ;  /* 0x00508000dc8c783b */ /* 0x000fea0000000100 */
[----:B------:R-:W-:Y:S02]  /*25e0*/  LDSM.16.M88.2 R142, [R203+0x3080] ;  /* 0x00308000cb8e783b */ /* 0x000fe40000000100 */
[----:B------:R-:W-:Y:S03]  /*25f0*/  HMMA.16816.F32 R24, R144, R132, R24 ;  /* 0x000000849018723c */ /* 0x000fe60000001818 */
[----:B------:R-:W3:Y:S04]  /*2600*/  LDSM.16.M88.2 R132, [R220+0x3080] ;  /* 0x00308000dc84783b */ /* 0x000ee80000000100 */
[----:B------:R-:W-:Y:S01]  /*2610*/  MOV R144, UR4 ;  /* 0x0000000400907c02 */ /* 0x000fe20008000f00 */
[-C--:B--2---:R-:W-:Y:S05]  /*2620*/  HMMA.16816.F32 R4, R80, R134.reuse, R4 ;  /* 0x000000865004723c */ /* 0x084fea0000001804 */
[----:B------:R-:W-:Y:S03]  /*2630*/  IMAD R144, R144, 0x2000, R223 ;  /* 0x0000200090907824 */ /* 0x000fe600078e02df */
[C---:B----4-:R-:W-:Y:S01]  /*2640*/  HMMA.16816.F32 R8, R148.reuse, R134, R8 ;  /* 0x000000869408723c */ /* 0x050fe20000001808 */
[----:B------:R-:W2:Y:S03]  /*2650*/  LDSM.16.M88.2 R134, [R220+0x4080] ;  /* 0x00408000dc86783b */ /* 0x000ea60000000100 */
[----:B------:R-:W-:Y:S04]  /*2660*/  SHF.L.U32 R144, R144, 0x1, RZ ;  /* 0x0000000190907819 */ /* 0x000fe800000006ff */
[-C--:B------:R-:W-:Y:S02]  /*2670*/  HMMA.16816.F32 R12, R148, R152.reuse, R12 ;  /* 0x00000098940c723c */ /* 0x080fe4000000180c */
[----:B------:R-:W4:Y:S06]  /*2680*/  LDSM.16.M88.4 R144, [R144+0x8080] ;  /* 0x008080009090783b */ /* 0x000f2c0000000200 */
[C---:B------:R-:W-:Y:S08]  /*2690*/  HMMA.16816.F32 R16, R80.reuse, R152, R16 ;  /* 0x000000985010723c */ /* 0x040ff00000001810 */
[-C--:B-1----:R-:W-:Y:S07]  /*26a0*/  HMMA.16816.F32 R20, R80, R2.reuse, R20 ;  /* 0x000000025014723c */ /* 0x082fee0000001814 */
[----:B------:R-:W-:Y:S01]  /*26b0*/  MOV R80, UR4 ;  /* 0x0000000400507c02 */ /* 0x000fe20008000f00 */
[----:B------:R-:W-:Y:S01]  /*26c0*/  HMMA.16816.F32 R24, R148, R2, R24 ;  /* 0x000000029418723c */ /* 0x000fe20000001818 */
[----:B------:R-:W-:Y:S03]  /*26d0*/  LDSM.16.M88.2 R2, [R203+0x4080] ;  /* 0x00408000cb02783b */ /* 0x000fe60000000100 */
[----:B------:R-:W-:Y:S04]  /*26e0*/  LEA R80, R80, R222, 0xd ;  /* 0x000000de50507211 */ /* 0x000fe800078e68ff */
[-C--:B---3--:R-:W-:Y:S05]  /*26f0*/  HMMA.16816.F32 R4, R76, R132.reuse, R4 ;  /* 0x000000844c04723c */ /* 0x088fea0000001804 */
[----:B------:R-:W-:Y:S03]  /*2700*/  IADD3 R80, R0, R80, RZ ;  /* 0x0000005000507210 */ /* 0x000fe60007ffe0ff */
[C---:B------:R-:W-:Y:S04]  /*2710*/  HMMA.16816.F32 R8, R136.reuse, R132, R8 ;  /* 0x000000848808723c */ /* 0x040fe80000001808 */
[----:B------:R-:W-:Y:S04]  /*2720*/  SHF.L.U32 R80, R80, 0x1, RZ ;  /* 0x0000000150507819 */ /* 0x000fe800000006ff */
[-C--:B--2---:R-:W-:Y:S02]  /*2730*/  HMMA.16816.F32 R12, R136, R134.reuse, R12 ;  /* 0x00000086880c723c */ /* 0x084fe4000000180c */
[----:B------:R-:W1:Y:S06]  /*2740*/  LDSM.16.M88.4 R80, [R80+0x8080] ;  /* 0x008080005050783b */ /* 0x000e6c0000000200 */
[C---:B------:R-:W-:Y:S08]  /*2750*/  HMMA.16816.F32 R16, R76.reuse, R134, R16 ;  /* 0x000000864c10723c */ /* 0x040ff00000001810 */
[-C--:B------:R-:W-:Y:S08]  /*2760*/  HMMA.16816.F32 R20, R76, R140.reuse, R20 ;  /* 0x0000008c4c14723c */ /* 0x080ff00000001814 */
[----:B------:R-:W-:Y:S08]  /*2770*/  HMMA.16816.F32 R24, R136, R140, R24 ;  /* 0x0000008c8818723c */ /* 0x000ff00000001818 */
[-C--:B----4-:R-:W-:Y:S08]  /*2780*/  HMMA.16816.F32 R4, R144, R142.reuse, R4 ;  /* 0x0000008e9004723c */ /* 0x090ff00000001804 */
[C---:B-1----:R-:W-:Y:S08]  /*2790*/  HMMA.16816.F32 R8, R80.reuse, R142, R8 ;  /* 0x0000008e5008723c */ /* 0x042ff00000001808 */
[-C--:B------:R-:W-:Y:S08]  /*27a0*/  HMMA.16816.F32 R12, R80, R2.reuse, R12 ;  /* 0x00000002500c723c */ /* 0x080ff0000000180c */
[----:B------:R-:W-:Y:S04]  /*27b0*/  FMUL.FTZ R4, R4, c[0x0][0x2b4] ;  /* 0x0000ad0004047a20 */ /* 0x000fe80000410000 */
[----:B------:R-:W-:Y:S01]  /*27c0*/  FMUL.FTZ R5, R5, c[0x0][0x2b4] ;  /* 0x0000ad0005057a20 */ /* 0x000fe20000410000 */
[C---:B------:R-:W-:Y:S01]  /*27d0*/  HMMA.16816.F32 R16, R144.reuse, R2, R16 ;  /* 0x000000029010723c */ /* 0x040fe20000001810 */
[----:B------:R-:W1:Y:S03]  /*27e0*/  MUFU.TANH R140, R4 ;  /* 0x00000004008c7308 */ /* 0x000e660000002400 */
[----:B------:R-:W-:Y:S02]  /*27f0*/  FMUL.FTZ R6, R6, c[0x0][0x2b4] ;  /* 0x0000ad0006067a20 */ /* 0x000fe40000410000 */
[----:B------:R-:W-:Y:S02]  /*2800*/  FMUL.FTZ R7, R7, c[0x0][0x2b4] ;  /* 0x0000ad0007077a20 */ /* 0x000fe40000410000 */
[----:B------:R-:W-:Y:S03]  /*2810*/  FMUL.FTZ R8, R8, c[0x0][0x2b4] ;  /* 0x0000ad0008087a20 */ /* 0x000fe60000410000 */
[----:B------:R2:W3:Y:S01]  /*2820*/  MUFU.TANH R141, R5 ;  /* 0x00000005008d7308 */ /* 0x0004e20000002400 */
[----:B------:R-:W-:Y:S02]  /*2830*/  FMUL.FTZ R9, R9, c[0x0][0x2b4] ;  /* 0x0000ad0009097a20 */ /* 0x000fe40000410000 */
[----:B------:R-:W-:Y:S02]  /*2840*/  FMUL.FTZ R10, R10, c[0x0][0x2b4] ;  /* 0x0000ad000a0a7a20 */ /* 0x000fe40000410000 */
[----:B------:R-:W-:Y:S02]  /*2850*/  FMUL.FTZ R3, R13, c[0x0][0x2b4] ;  /* 0x0000ad000d037a20 */ /* 0x000fe40000410000 */
[----:B------:R-:W-:Y:S02]  /*2860*/  FMUL.FTZ R11, R11, c[0x0][0x2b4] ;  /* 0x0000ad000b0b7a20 */ /* 0x000fe40000410000 */
[----:B------:R-:W-:Y:S01]  /*2870*/  FMUL.FTZ R12, R12, c[0x0][0x2b4] ;  /* 0x0000ad000c0c7a20 */ /* 0x000fe20000410000 */
[----:B------:R-:W4:Y:S01]  /*2880*/  MUFU.TANH R142, R6 ;  /* 0x00000006008e7308 */ /* 0x000f220000002400 */
[----:B------:R-:W-:Y:S02]  /*2890*/  FMUL.FTZ R14, R14, c[0x0][0x2b4] ;  /* 0x0000ad000e0e7a20 */ /* 0x000fe40000410000 */
[----:B------:R-:W-:Y:S02]  /*28a0*/  FMUL.FTZ R15, R15, c[0x0][0x2b4] ;  /* 0x0000ad000f0f7a20 */ /* 0x000fe40000410000 */
[----:B------:R-:W-:Y:S02]  /*28b0*/  FMUL.FTZ R16, R16, c[0x0][0x2b4] ;  /* 0x0000ad0010107a20 */ /* 0x000fe40000410000 */
[----:B------:R-:W-:Y:S02]  /*28c0*/  FMUL.FTZ R17, R17, c[0x0][0x2b4] ;  /* 0x0000ad0011117a20 */ /* 0x000fe40000410000 */
[----:B------:R-:W-:Y:S01]  /*28d0*/  FMUL.FTZ R18, R18, c[0x0][0x2b4] ;  /* 0x0000ad0012127a20 */ /* 0x000fe20000410000 */
[----:B------:R-:W1:Y:S01]  /*28e0*/  MUFU.TANH R143, R7 ;  /* 0x00000007008f7308 */ /* 0x000e620000002400 */
[----:B------:R-:W-:Y:S01]  /*28f0*/  FMUL.FTZ R19, R19, c[0x0][0x2b4] ;  /* 0x0000ad0013137a20 */ /* 0x000fe20000410000 */
[----:B--2---:R-:W2:Y:S01]  /*2900*/  LDSM.16.M88.2 R4, [R203+0x5080] ;  /* 0x00508000cb04783b */ /* 0x004ea20000000100 */
[----:B------:R-:W-:Y:S07]  /*2910*/  DEPBAR.LE SB0, 0x0 ;  /* 0x000080000000791a */ /* 0x000fee0000000000 */
[----:B------:R-:W1:Y:S01]  /*2920*/  MUFU.TANH R148, R8 ;  /* 0x0000000800947308 */ /* 0x000e620000002400 */
[----:B------:R-:W-:Y:S09]  /*2930*/  BAR.SYNC.DEFER_BLOCKING 0x0 ;  /* 0x0000000000007b1d */ /* 0x000ff20000010000 */
[----:B------:R-:W1:Y:S10]  /*2940*/  MUFU.TANH R149, R9 ;  /* 0x0000000900957308 */ /* 0x000e740000002400 */
[----:B------:R-:W1:Y:S01]  /*2950*/  MUFU.TANH R150, R10 ;  /* 0x0000000a00967308 */ /* 0x000e620000002400 */
[----:B------:R1:W1:Y:S09]  /*2960*/  LDSM.16.M88.4 R76, [R230+0xf080] ;  /* 0x00f08000e64c783b */ /* 0x0002720000000200 */
[----:B------:R-:W1:Y:S01]  /*2970*/  MUFU.TANH R151, R11 ;  /* 0x0000000b00977308 */ /* 0x000e620000002400 */
[----:B------:R1:W1:Y:S01]  /*2980*/  LDSM.16.M88.4 R132, [R202+0xf080] ;  /* 0x00f08000ca84783b */ /* 0x0002620000000200 */
[-C--:B--2---:R-:W-:Y:S08]  /*2990*/  HMMA.16816.F32 R20, R144, R4.reuse, R20 ;  /* 0x000000049014723c */ /* 0x084ff00000001814 */
[----:B------:R-:W2:Y:S01]  /*29a0*/  MUFU.TANH R152, R12 ;  /* 0x0000000c00987308 */ /* 0x000ea20000002400 */
[----:B------:R-:W-:Y:S01]  /*29b0*/  HMMA.16816.F32 R24, R80, R4, R24 ;  /* 0x000000045018723c */ /* 0x000fe20000001818 */
[----:B------:R1:W1:Y:S08]  /*29c0*/  LDSM.16.M88.4 R80, [R202+0xe080] ;  /* 0x00e08000ca50783b */ /* 0x0002700000000200 */
[----:B------:R-:W1:Y:S06]  /*29d0*/  MUFU.TANH R3, R3 ;  /* 0x0000000300037308 */ /* 0x000e6c0000002400 */
[----:B------:R-:W-:Y:S04]  /*29e0*/  FMUL.FTZ R20, R20, c[0x0][0x2b4] ;  /* 0x0000ad0014147a20 */ /* 0x000fe80000410000 */
[----:B------:R-:W1:Y:S01]  /*29f0*/  MUFU.TANH R153, R14 ;  /* 0x0000000e00997308 */ /* 0x000e620000002400 */
[----:B------:R-:W-:Y:S02]  /*2a00*/  FMUL.FTZ R21, R21, c[0x0][0x2b4] ;  /* 0x0000ad0015157a20 */ /* 0x000fe40000410000 */
[----:B------:R-:W-:Y:S02]  /*2a10*/  FMUL.FTZ R22, R22, c[0x0][0x2b4] ;  /* 0x0000ad0016167a20 */ /* 0x000fe40000410000 */
[----:B------:R-:W-:Y:S02]  /*2a20*/  FMUL.FTZ R23, R23, c[0x0][0x2b4] ;  /* 0x0000ad0017177a20 */ /* 0x000fe40000410000 */
[----:B------:R-:W-:Y:S02]  /*2a30*/  FMUL.FTZ R24, R24, c[0x0][0x2b4] ;  /* 0x0000ad0018187a20 */ /* 0x000fe40000410000 */
[----:B------:R-:W-:Y:S01]  /*2a40*/  FMUL.FTZ R25, R25, c[0x0][0x2b4] ;  /* 0x0000ad0019197a20 */ /* 0x000fe20000410000 */
[----:B------:R-:W1:Y:S01]  /*2a50*/  MUFU.TANH R205, R20 ;  /* 0x0000001400cd7308 */ /* 0x000e620000002400 */
[----:B------:R-:W-:Y:S02]  /*2a60*/  FMUL.FTZ R26, R26, c[0x0][0x2b4] ;  /* 0x0000ad001a1a7a20 */ /* 0x000fe40000410000 */
[----:B------:R-:W-:Y:S07]  /*2a70*/  FMUL.FTZ R27, R27, c[0x0][0x2b4] ;  /* 0x0000ad001b1b7a20 */ /* 0x000fee0000410000 */
[----:B------:R-:W1:Y:S10]  /*2a80*/  MUFU.TANH R204, R15 ;  /* 0x0000000f00cc7308 */ /* 0x000e740000002400 */
[----:B------:R-:W1:Y:S10]  /*2a90*/  MUFU.TANH R206, R21 ;  /* 0x0000001500ce7308 */ /* 0x000e740000002400 */
[----:B------:R-:W1:Y:S10]  /*2aa0*/  MUFU.TANH R144, R16 ;  /* 0x0000001000907308 */ /* 0x000e740000002400 */
[----:B------:R-:W1:Y:S10]  /*2ab0*/  MUFU.TANH R207, R22 ;  /* 0x0000001600cf7308 */ /* 0x000e740000002400 */
[----:B------:R-:W1:Y:S10]  /*2ac0*/  MUFU.TANH R145, R17 ;  /* 0x0000001100917308 */ /* 0x000e740000002400 */
[----:B------:R5:W1:Y:S10]  /*2ad0*/  MUFU.TANH R208, R23 ;  /* 0x0000001700d07308 */ /* 0x000a740000002400 */
[----:B------:R1:W1:Y:S10]  /*2ae0*/  MUFU.TANH R146, R18 ;  /* 0x0000001200927308 */ /* 0x0002740000002400 */
[----:B------:R1:W1:Y:S01]  /*2af0*/  MUFU.TANH R147, R19 ;  /* 0x0000001300937308 */ /* 0x0002620000002400 */
[----:B-----5:R1:W1:Y:S09]  /*2b00*/  LDSM.16.M88.4 R20, [R230+0xe080] ;  /* 0x00e08000e614783b */ /* 0x0202720000000200 */
[----:B------:R1:W1:Y:S10]  /*2b10*/  MUFU.TANH R211, R24 ;  /* 0x0000001800d37308 */ /* 0x0002740000002400 */
[----:B------:R1:W1:Y:S10]  /*2b20*/  MUFU.TANH R212, R25 ;  /* 0x0000001900d47308 */ /* 0x0002740000002400 */
[----:B------:R1:W1:Y:S10]  /*2b30*/  MUFU.TANH R213, R26 ;  /* 0x0000001a00d57308 */ /* 0x0002740000002400 */
[----:B------:R1:W1:Y:S01]  /*2b40*/  MUFU.TANH R214, R27 ;  /* 0x0000001b00d67308 */ /* 0x0002620000002400 */
[----:B------:R-:W-:-:S05]  /*2b50*/  @P1 BRA `(.L_x_1) ;  /* 0x0000033000001947 */ /* 0x000fca0003800000 */
[C---:B--234-:R-:W-:Y:S01]  /*2b60*/  LOP3.LUT P3, RZ, R236.reuse, 0x1, RZ, 0xc0, !PT ;  /* 0x00000001ecff7812 */ /* 0x05cfe2000786c0ff */
[----:B------:R-:W2:Y:S01]  /*2b70*/  @!P4 S2R R2, SR_CTAID.Y ;  /* 0x000000000002c919 */ /* 0x000ea20000002600 */
[----:B------:R-:W-:Y:S01]  /*2b80*/  LOP3.LUT P6, RZ, R236, 0x2, RZ, 0xc0, !PT ;  /* 0x00000002ecff7812 */ /* 0x000fe200078cc0ff */
[----:B------:R-:W-:Y:S02]  /*2b90*/  USHF.R.S32.HI UR19, URZ, 0x1f, UR17 ;  /* 0x0000001f3f137899 */ /* 0x000fe40008011411 */
[----:B------:R-:W-:Y:S02]  /*2ba0*/  ULDC.64 UR6, c[0x0][0x178] ;  /* 0x00005e0000067ab9 */ /* 0x000fe40000000a00 */
[----:B------:R-:W-:Y:S02]  /*2bb0*/  UIMAD UR19, UR19, UR6, URZ ;  /* 0x00000006131372a4 */ /* 0x000fe4000f8e023f */
[----:B------:R-:W-:Y:S02]  /*2bc0*/  UIMAD.WIDE.U32 UR22, UR17, UR6, URZ ;  /* 0x00000006111672a5 */ /* 0x000fe4000f8e003f */
[----:B------:R-:W-:Y:S02]  /*2bd0*/  UIMAD UR19, UR17, UR7, UR19 ;  /* 0x00000007111372a4 */ /* 0x000fe4000f8e0213 */
[----:B------:R-:W-:Y:S02]  /*2be0*/  UIMAD UR6, UR17, -0x40, UR9 ;  /* 0xffffffc0110678a4 */ /* 0x000fe4000f8e0209 */
[----:B------:R-:W-:Y:S01]  /*2bf0*/  IMAD.U32 R10, RZ, RZ, UR22 ;  /* 0x00000016ff0a7e24 */ /* 0x000fe2000f8e00ff */
[----:B------:R-:W-:Y:S01]  /*2c00*/  UIADD3 UR19, UR23, UR19, URZ ;  /* 0x0000001317137290 */ /* 0x000fe2000fffe03f */
[----:B------:R-:W-:Y:S03]  /*2c10*/  IMAD.U32 R5, RZ, RZ, UR22 ;  /* 0x00000016ff057e24 */ /* 0x000fe6000f8e00ff */
[----:B------:R-:W-:Y:S02]  /*2c20*/  LEA R10, P2, R10, R240, 0x7 ;  /* 0x000000f00a0a7211 */ /* 0x000fe400078438ff */
[----:B------:R-:W-:Y:S01]  /*2c30*/  IMAD.U32 R4, RZ, RZ, UR19 ;  /* 0x00000013ff047e24 */ /* 0x000fe2000f8e00ff */
[----:B--2---:R-:W-:Y:S01]  /*2c40*/  @!P4 SHF.R.S32.HI R6, RZ, 0x1f, R2 ;  /* 0x0000001fff06c819 */ /* 0x004fe20000011402 */
[----:B------:R-:W-:Y:S03]  /*2c50*/  @!P4 IMAD.WIDE.U32 R8, R2, c[0x0][0x270], R246 ;  /* 0x00009c000208ca25 */ /* 0x000fe600078e00f6 */
[----:B------:R-:W-:Y:S02]  /*2c60*/  LEA.HI.X R11, R5, R241, R4, 0x7, P2 ;  /* 0x000000f1050b7211 */ /* 0x000fe400010f3c04 */
[----:B------:R-:W-:Y:S01]  /*2c70*/  IADD3 R4, R235, 0x6080, RZ ;  /* 0x00006080eb047810 */ /* 0x000fe20007ffe0ff */
[----:B------:R-:W-:Y:S01]  /*2c80*/  @!P4 IMAD R6, R6, c[0x0][0x270], RZ ;  /* 0x00009c000606ca24 */ /* 0x000fe200078e02ff */
[----:B------:R-:W-:Y:S01]  /*2c90*/  @!P4 IADD3 R7, P1, R8, UR8, RZ ;  /* 0x000000080807cc10 */ /* 0x000fe2000ff3e0ff */
[----:B------:R-:W-:Y:S01]  /*2ca0*/  IMAD.U32 R5, RZ, RZ, UR18 ;  /* 0x00000012ff057e24 */ /* 0x000fe2000f8e00ff */
[----:B------:R-:W-:Y:S01]  /*2cb0*/  IADD3 R8, -R242, UR6, RZ ;  /* 0x00000006f2087c10 */ /* 0x000fe2000fffe1ff */
[----:B------:R-:W-:Y:S02]  /*2cc0*/  @!P4 IMAD R6, R2, c[0x0][0x274], R6 ;  /* 0x00009d000206ca24 */ /* 0x000fe400078e0206 */
[----:B------:R-:W-:Y:S01]  /*2cd0*/  IMAD.U32 R2, RZ, RZ, UR14 ;  /* 0x0000000eff027e24 */ /* 0x000fe2000f8e00ff */
[----:B------:R-:W-:Y:S01]  /*2ce0*/  ISETP.LT.OR P5, PT, R8, 0x1, P3 ;  /* 0x000000010800780c */ /* 0x000fe20001fa1670 */
[----:B------:R-:W-:Y:S01]  /*2cf0*/  @!P4 IMAD R5, R5, 0x40, R246 ;  /* 0x000000400505c824 */ /* 0x000fe200078e02f6 */
[----:B------:R-:W-:Y:S02]  /*2d00*/  @!P4 IADD3.X R6, R9, UR11, R6, P1, !PT ;  /* 0x0000000b0906cc10 */ /* 0x000fe40008ffe406 */
[----:B------:R-:W-:Y:S01]  /*2d10*/  IADD3 R14, P2, P1, R2, 0x80, R10 ;  /* 0x00000080020e7810 */ /* 0x000fe2000795e00a */
[----:B------:R-:W-:Y:S01]  /*2d20*/  IMAD.U32 R2, RZ, RZ, UR18 ;  /* 0x00000012ff027e24 */ /* 0x000fe2000f8e00ff */
[----:B------:R-:W-:Y:S01]  /*2d30*/  ISETP.LT.OR P3, PT, R8, 0x1, P6 ;  /* 0x000000010800780c */ /* 0x000fe20003761670 */
[----:B------:R-:W-:Y:S01]  /*2d40*/  @!P4 IMAD.SHL.U32 R5, R5, 0x4, RZ ;  /* 0x000000040505c824 */ /* 0x000fe200078e00ff */
[----:B------:R-:W-:Y:S01]  /*2d50*/  IADD3.X R15, RZ, UR13, R11, P2, P1 ;  /* 0x0000000dff0f7c10 */ /* 0x000fe200097e240b */
[----:B------:R-:W-:Y:S01]  /*2d60*/  IMAD R2, R2, 0x4000, R4 ;  /* 0x0000400002027824 */ /* 0x000fe200078e0204 */
[C---:B------:R-:W-:Y:S01]  /*2d70*/  @!P4 LEA R12, P1, R7.reuse, c[0x0][0x258], 0x2 ;  /* 0x00009600070cca11 */ /* 0x040fe200078210ff */
[----:B------:R-:W-:Y:S01]  /*2d80*/  IMAD.U32 R4, RZ, RZ, UR10 ;  /* 0x0000000aff047e24 */ /* 0x000fe2000f8e00ff */
[----:B------:R-:W-:Y:S02]  /*2d90*/  IADD3 R16, P2, R10, UR14, RZ ;  /* 0x0000000e0a107c10 */ /* 0x000fe4000ff5e0ff */
[----:B------:R-:W-:Y:S01]  /*2da0*/  @!PT LDS RZ, [RZ] ;  /* 0x00000000fffff984 */ /* 0x000fe20000000800 */
[----:B------:R-:W-:Y:S01]  /*2db0*/  @!PT LDS RZ, [RZ] ;  /* 0x00000000fffff984 */ /* 0x000fe20000000800 */
[----:B------:R-:W-:Y:S01]  /*2dc0*/  @!PT LDS RZ, [RZ] ;  /* 0x00000000fffff984 */ /* 0x000fe20000000800 */
[----:B------:R2:W-:Y:S01]  /*2dd0*/  LDGSTS.E.BYPASS.LTC128B.128 [R2], [R10.64], !P5 ;  /* 0x000000000a027fae */ /* 0x0005e2000e901d54 */
[----:B------:R-:W-:Y:S02]  /*2de0*/  @!P4 LEA.HI.X R13, R7, c[0x0][0x25c], R6, 0x2, P1 ;  /* 0x00009700070dca11 */ /* 0x000fe400008f1406 */
[----:B------:R-:W-:Y:S02]  /*2df0*/  LOP3.LUT P1, RZ, R236, 0x1, RZ, 0xc0, !PT ;  /* 0x00000001ecff7812 */ /* 0x000fe4000782c0ff */
[----:B------:R-:W-:Y:S01]  /*2e00*/  IADD3.X R17, R11, UR13, RZ, P2, !PT ;  /* 0x0000000d0b117c10 */ /* 0x000fe200097fe4ff */
[----:B------:R2:W-:Y:S01]  /*2e10*/  LDGSTS.E.BYPASS.LTC128B.128 [R2+0x2000], [R10.64+0x80], !P3 ;  /* 0x020000800a027fae */ /* 0x0005e2000d901d54 */
[C---:B------:R-:W-:Y:S02]  /*2e20*/  ISETP.LT.OR P2, PT, R8.reuse, 0x21, P1 ;  /* 0x000000210800780c */ /* 0x040fe40000f41670 */
[----:B------:R-:W-:Y:S02]  /*2e30*/  ISETP.LT.OR P1, PT, R8, 0x21, P6 ;  /* 0x000000210800780c */ /* 0x000fe40003721670 */
[----:B------:R-:W-:Y:S05]  /*2e40*/  @!P4 LEA R4, R4, 0x40, 0x6 ;  /* 0x000000400404c811 */ /* 0x000fea00078e30ff */
[----:B------:R-:W-:Y:S04]  /*2e50*/  @!P4 IMAD.WIDE R12, R4, 0x4, R12 ;  /* 0x00000004040cc825 */ /* 0x000fe800078e020c */
[----:B------:R2:W-:Y:S06]  /*2e60*/  LDGSTS.E.BYPASS.LTC128B.128 [R2+0x1000], [R16.64], !P2 ;  /* 0x0100000010027fae */ /* 0x0005ec000d101d54 */
[----:B------:R2:W-:Y:S06]  /*2e70*/  LDGSTS.E.BYPASS.LTC128B.128 [R2+0x3000], [R14.64], !P1 ;  /* 0x030000000e027fae */ /* 0x0005ec000c901d54 */
[----:B------:R2:W-:Y:S02]  /*2e80*/  @!P4 LDGSTS.E.BYPASS.LTC128B.128 [R5+0x12080], [R12.64] ;  /* 0x120800000c05cfae */ /* 0x0005e4000b901d54 */
.L_x_1:
[-C--:B-1234-:R-:W-:Y:S01]  /*2e90*/  HMMA.16816.F32 R4, R20, R154.reuse, RZ ;  /* 0x0000009a1404723c */ /* 0x09efe200000018ff */
[----:B------:R-:W0:Y:S02]  /*2ea0*/  LDGDEPBAR ;  /* 0x00000000000079af */ /* 0x000e240000000000 */
[C---:B------:R-:W-:Y:S02]  /*2eb0*/  ISETP.GT.AND P1, PT, R248.reuse, 0x1, PT ;  /* 0x00000001f800780c */ /* 0x040fe40003f24270 */
[----:B------:R-:W-:Y:S02]  /*2ec0*/  MOV R2, 0x40 ;  /* 0x0000004000027802 */ /* 0x000fe40000000f00 */
[C---:B------:R-:W-:Y:S01]  /*2ed0*/  ISETP.GT.AND P6, PT, R248.reuse, 0x20, PT ;  /* 0x00000020f800780c */ /* 0x040fe20003fc4270 */
[C---:B------:R-:W-:Y:S02]  /*2ee0*/  HMMA.16816.F32 R8, R76.reuse, R154, RZ ;  /* 0x0000009a4c08723c */ /* 0x040fe400000018ff */
[----:B------:R-:W-:Y:S02]  /*2ef0*/  ISETP.GT.AND P5, PT, R248, 0x21, PT ;  /* 0x00000021f800780c */ /* 0x000fe40003fa4270 */
[----:B------:R-:W-:Y:S02]  /*2f00*/  SEL R2, R2, 0xffffffc0, !P0 ;  /* 0xffffffc002027807 */ /* 0x000fe40004000000 */
[----:B------:R-:W-:Y:S02]  /*2f10*/  ISETP.GT.AND P2, PT, R248, 0x40, PT ;  /* 0x00000040f800780c */ /* 0x000fe40003f44270 */
[-C--:B------:R-:W-:Y:S01]  /*2f20*/  HMMA.16816.F32 R12, R76, R156.reuse, RZ ;  /* 0x0000009c4c0c723c */ /* 0x080fe200000018ff */
[----:B------:R-:W-:Y:S02]  /*2f30*/  IADD3 R136, R230, R2, RZ ;  /* 0x00000002e6887210 */ /* 0x000fe40007ffe0ff */
[----:B------:R-:W-:Y:S02]  /*2f40*/  ISETP.GT.AND P3, PT, R248, RZ, PT ;  /* 0x000000fff800720c */ /* 0x000fe40003f64270 */
[----:B------:R-:W-:Y:S02]  /*2f50*/  IADD3 R2, R2, R202, RZ ;  /* 0x000000ca02027210 */ /* 0x000fe40007ffe0ff */
[C---:B------:R-:W-:Y:S01]  /*2f60*/  FSEL R218, R150.reuse, -INF , P3 ;  /* 0xff80000096da7808 */ /* 0x040fe20001800000 */
[C---:B------:R-:W-:Y:S04]  /*2f70*/  HMMA.16816.F32 R16, R20.reuse, R156, RZ ;  /* 0x0000009c1410723c */ /* 0x040fe800000018ff */
[----:B------:R-:W-:Y:S01]  /*2f80*/  FFMA.FTZ R150, -R150, R150, 1 ;  /* 0x3f80000096967423 */ /* 0x000fe20000010196 */
[C---:B------:R-:W-:Y:S01]  /*2f90*/  FSEL R217, R153.reuse, -INF , P6 ;  /* 0xff80000099d97808 */ /* 0x040fe20003000000 */
[--C-:B------:R-:W-:Y:S02]  /*2fa0*/  FFMA.FTZ R218, R218, c[0x0][0x29c], -R209.reuse ;  /* 0x0000a700dada7a23 */ /* 0x100fe400000108d1 */
[-C--:B------:R-:W-:Y:S01]  /*2fb0*/  HMMA.16816.F32 R20, R20, R158.reuse, RZ ;  /* 0x0000009e1414723c */ /* 0x080fe200000018ff */
[----:B------:R-:W-:Y:S03]  /*2fc0*/  FFMA.FTZ R153, -R153, R153, 1 ;  /* 0x3f80000099997423 */ /* 0x000fe60000010199 */
[--C-:B------:R-:W-:Y:S01]  /*2fd0*/  FFMA.FTZ R217, R217, c[0x0][0x29c], -R209.reuse ;  /* 0x0000a700d9d97a23 */ /* 0x100fe200000108d1 */
[----:B------:R-:W-:Y:S03]  /*2fe0*/  MUFU.EX2 R218, R218 ;  /* 0x000000da00da7308 */ /* 0x000fe60000000800 */
[----:B------:R-:W-:Y:S01]  /*2ff0*/  HMMA.16816.F32 R24, R76, R158, RZ ;  /* 0x0000009e4c18723c */ /* 0x000fe200000018ff */
[----:B------:R-:W1:Y:S06]  /*3000*/  LDSM.16.M88.4 R76, [R136+0xe080] ;  /* 0x00e08000884c783b */ /* 0x000e6c0000000200 */
[----:B------:R-:W-:Y:S01]  /*3010*/  MUFU.EX2 R217, R217 ;  /* 0x000000d900d97308 */ /* 0x000fe20000000800 */
[-C--:B------:R-:W-:Y:S08]  /*3020*/  HMMA.16816.F32 R4, R80, R160.reuse, R4 ;  /* 0x000000a05004723c */ /* 0x080ff00000001804 */
[C---:B------:R-:W-:Y:S08]  /*3030*/  HMMA.16816.F32 R8, R132.reuse, R160, R8 ;  /* 0x000000a08408723c */ /* 0x040ff00000001808 */
[-C--:B------:R-:W-:Y:S08]  /*3040*/  HMMA.16816.F32 R12, R132, R162.reuse, R12 ;  /* 0x000000a2840c723c */ /* 0x080ff0000000180c */
[C---:B------:R-:W-:Y:S08]  /*3050*/  HMMA.16816.F32 R16, R80.reuse, R162, R16 ;  /* 0x000000a25010723c */ /* 0x040ff00000001810 */
[-C--:B------:R-:W-:Y:S01]  /*3060*/  HMMA.16816.F32 R20, R80, R164.reuse, R20 ;  /* 0x000000a45014723c */ /* 0x080fe20000001814 */
[----:B------:R-:W2:Y:S07]  /*3070*/  LDSM.16.M88.4 R80, [R136+0xf080] ;  /* 0x00f080008850783b */ /* 0x000eae0000000200 */
[----:B------:R-:W-:Y:S01]  /*3080*/  HMMA.16816.F32 R24, R132, R164, R24 ;  /* 0x000000a48418723c */ /* 0x000fe20000001818 */
[----:B------:R-:W3:Y:S07]  /*3090*/  LDSM.16.M88.4 R132, [R2+0xe080] ;  /* 0x00e080000284783b */ /* 0x000eee0000000200 */
[-C--:B-1----:R-:W-:Y:S08]  /*30a0*/  HMMA.16816.F32 R4, R76, R166.reuse, R4 ;  /* 0x000000a64c04723c */ /* 0x082ff00000001804 */
[C---:B--2---:R-:W-:Y:S08]  /*30b0*/  HMMA.16816.F32 R8, R80.reuse, R166, R8 ;  /* 0x000000a65008723c */ /* 0x044ff00000001808 */
[-C--:B------:R-:W-:Y:S08]  /*30c0*/  HMMA.16816.F32 R12, R80, R168.reuse, R12 ;  /* 0x000000a8500c723c */ /* 0x080ff0000000180c */
[C---:B------:R-:W-:Y:S08]  /*30d0*/  HMMA.16816.F32 R16, R76.reuse, R168, R16 ;  /* 0x000000a84c10723c */ /* 0x040ff00000001810 */
[-C--:B------:R-:W-:Y:S01]  /*30e0*/  HMMA.16816.F32 R20, R76, R170.reuse, R20 ;  /* 0x000000aa4c14723c */ /* 0x080fe20000001814 */
[----:B------:R-:W1:Y:S07]  /*30f0*/  LDSM.16.M88.4 R76, [R2+0xf080] ;  /* 0x00f08000024c783b */ /* 0x000e6e0000000200 */
[----:B------:R-:W-:Y:S01]  /*3100*/  HMMA.16816.F32 R24, R80, R170, R24 ;  /* 0x000000aa5018723c */ /* 0x000fe20000001818 */
[----:B------:R-:W2:Y:S07]  /*3110*/  LDSM.16.M88.4 R80, [R230+0x10080] ;  /* 0x01008000e650783b */ /* 0x000eae0000000200 */
[-C--:B---3--:R-:W-:Y:S08]  /*3120*/  HMMA.16816.F32 R4, R132, R172.reuse, R4 ;  /* 0x000000ac8404723c */ /* 0x088ff00000001804 */
[C---:B-1----:R-:W-:Y:S08]  /*3130*/  HMMA.16816.F32 R8, R76.reuse, R172, R8 ;  /* 0x000000ac4c08723c */ /* 0x042ff00000001808 */
[-C--:B------:R-:W-:Y:S08]  /*3140*/  HMMA.16816.F32 R12, R76, R174.reuse, R12 ;  /* 0x000000ae4c0c723c */ /* 0x080ff0000000180c */
[C---:B------:R-:W-:Y:S08]  /*3150*/  HMMA.16816.F32 R16, R132.reuse, R174, R16 ;  /* 0x000000ae8410723c */ /* 0x040ff00000001810 */
[-C--:B------:R-:W-:Y:S01]  /*3160*/  HMMA.16816.F32 R20, R132, R176.reuse, R20 ;  /* 0x000000b08414723c */ /* 0x080fe20000001814 */
[----:B------:R-:W1:Y:S07]  /*3170*/  LDSM.16.M88.4 R132, [R230+0x11080] ;  /* 0x01108000e684783b */ /* 0x000e6e0000000200 */
[----:B------:R-:W-:Y:S01]  /*3180*/  HMMA.16816.F32 R24, R76, R176, R24 ;  /* 0x000000b04c18723c */ /* 0x000fe20000001818 */
[----:B------:R-:W3:Y:S07]  /*3190*/  LDSM.16.M88.4 R76, [R202+0x10080] ;  /* 0x01008000ca4c783b */ /* 0x000eee0000000200 */
[-C--:B--2---:R-:W-:Y:S08]  /*31a0*/  HMMA.16816.F32 R4, R80, R178.reuse, R4 ;  /* 0x000000b25004723c */ /* 0x084ff00000001804 */
[C---:B-1----:R-:W-:Y:S08]  /*31b0*/  HMMA.16816.F32 R8, R132.reuse, R178, R8 ;  /* 0x000000b28408723c */ /* 0x042ff00000001808 */
[-C--:B------:R-:W-:Y:S08]  /*31c0*/  HMMA.16816.F32 R12, R132, R180.reuse, R12 ;  /* 0x000000b4840c723c */ /* 0x080ff0000000180c */
[C---:B------:R-:W-:Y:S08]  /*31d0*/  HMMA.16816.F32 R16, R80.reuse, R180, R16 ;  /* 0x000000b45010723c */ /* 0x040ff00000001810 */
[-C--:B------:R-:W-:Y:S01]  /*31e0*/  HMMA.16816.F32 R20, R80, R182.reuse, R20 ;  /* 0x000000b65014723c */ /* 0x080fe20000001814 */
[----:B------:R-:W1:Y:S07]  /*31f0*/  LDSM.16.M88.4 R80, [R202+0x11080] ;  /* 0x01108000ca50783b */ /* 0x000e6e0000000200 */
[----:B------:R-:W-:Y:S01]  /*3200*/  HMMA.16816.F32 R24, R132, R182, R24 ;  /* 0x000000b68418723c */ /* 0x000fe20000001818 */
[----:B------:R-:W2:Y:S07]  /*3210*/  LDSM.16.M88.4 R132, [R136+0x10080] ;  /* 0x010080008884783b */ /* 0x000eae0000000200 */
[-C--:B---3--:R-:W-:Y:S01]  /*3220*/  HMMA.16816.F32 R4, R76, R184.reuse, R4 ;  /* 0x000000b84c04723c */ /* 0x088fe20000001804 */
[----:B------:R-:W3:Y:S07]  /*3230*/  LDSM.16.M88.4 R136, [R136+0x11080] ;  /* 0x011080008888783b */ /* 0x000eee0000000200 */
[C---:B-1----:R-:W-:Y:S08]  /*3240*/  HMMA.16816.F32 R8, R80.reuse, R184, R8 ;  /* 0x000000b85008723c */ /* 0x042ff00000001808 */
[-C--:B------:R-:W-:Y:S08]  /*3250*/  HMMA.16816.F32 R12, R80, R186.reuse, R12 ;  /* 0x000000ba500c723c */ /* 0x080ff0000000180c */
[C---:B------:R-:W-:Y:S08]  /*3260*/  HMMA.16816.F32 R16, R76.reuse, R186, R16 ;  /* 0x000000ba4c10723c */ /* 0x040ff00000001810 */
[-C--:B------:R-:W-:Y:S01]  /*3270*/  HMMA.16816.F32 R20, R76, R188.reuse, R20 ;  /* 0x000000bc4c14723c */ /* 0x080fe20000001814 */
[----:B------:R-:W1:Y:S07]  /*3280*/  LDSM.16.M88.4 R76, [R2+0x10080] ;  /* 0x01008000024c783b */ /* 0x000e6e0000000200 */
[----:B------:R-:W-:Y:S01]  /*3290*/  HMMA.16816.F32 R24, R80, R188, R24 ;  /* 0x000000bc5018723c */ /* 0x000fe20000001818 */
[----:B------:R4:W5:Y:S07]  /*32a0*/  LDSM.16.M88.4 R80, [R2+0x11080] ;  /* 0x011080000250783b */ /* 0x00096e0000000200 */
[-C--:B--2---:R-:W-:Y:S08]  /*32b0*/  HMMA.16816.F32 R4, R132, R190.reuse, R4 ;  /* 0x000000be8404723c */ /* 0x084ff00000001804 */
[C---:B---3--:R-:W-:Y:S08]  /*32c0*/  HMMA.16816.F32 R8, R136.reuse, R190, R8 ;  /* 0x000000be8808723c */ /* 0x048ff00000001808 */
[-C--:B------:R-:W-:Y:S04]  /*32d0*/  HMMA.16816.F32 R12, R136, R192.reuse, R12 ;  /* 0x000000c0880c723c */ /* 0x080fe8000000180c */
[C---:B----4-:R-:W-:Y:S01]  /*32e0*/  FSEL R2, R151.reuse, -INF , P1 ;  /* 0xff80000097027808 */ /* 0x050fe20000800000 */
[----:B------:R-:W-:Y:S03]  /*32f0*/  FFMA.FTZ R151, -R151, R151, 1 ;  /* 0x3f80000097977423 */ /* 0x000fe60000010197 */
[C---:B------:R-:W-:Y:S04]  /*3300*/  HMMA.16816.F32 R16, R132.reuse, R192, R16 ;  /* 0x000000c08410723c */ /* 0x040fe80000001810 */
[----:B------:R-:W-:Y:S04]  /*3310*/  FFMA.FTZ R2, R2, c[0x0][0x29c], -R209 ;  /* 0x0000a70002027a23 */ /* 0x000fe800000108d1 */
[-C--:B------:R-:W-:Y:S02]  /*3320*/  HMMA.16816.F32 R20, R132, R194.reuse, R20 ;  /* 0x000000c28414723c */ /* 0x080fe40000001814 */
[----:B------:R-:W-:Y:S05]  /*3330*/  MUFU.EX2 R2, R2 ;  /* 0x0000000200027308 */ /* 0x000fea0000000800 */
[C---:B------:R-:W-:Y:S01]  /*3340*/  FSEL R132, R149.reuse, -INF , P1 ;  /* 0xff80000095847808 */ /* 0x040fe20000800000 */
[----:B------:R-:W-:Y:S04]  /*3350*/  HMMA.16816.F32 R24, R136, R194, R24 ;  /* 0x000000c28818723c */ /* 0x000fe80000001818 */
[----:B------:R-:W-:Y:S01]  /*3360*/  FFMA.FTZ R149, -R149, R149, 1 ;  /* 0x3f80000095957423 */ /* 0x000fe20000010195 */
[C---:B------:R-:W-:Y:S01]  /*3370*/  FSEL R135, R145.reuse, -INF , P5 ;  /* 0xff80000091877808 */ /* 0x040fe20002800000 */
[----:B------:R-:W-:Y:S01]  /*3380*/  FFMA.FTZ R145, -R145, R145, 1 ;  /* 0x3f80000091917423 */ /* 0x000fe20000010191 */
[C---:B------:R-:W-:Y:S01]  /*3390*/  FSEL R134, R205.reuse, -INF , P2 ;  /* 0xff800000cd867808 */ /* 0x040fe20001000000 */
[-C--:B-1----:R-:W-:Y:S05]  /*33a0*/  HMMA.16816.F32 R4, R76, R196.reuse, R4 ;  /* 0x000000c44c04723c */ /* 0x082fea0000001804 */
[----:B------:R-:W-:Y:S01]  /*33b0*/  FFMA.FTZ R205, -R205, R205, 1 ;  /* 0x3f800000cdcd7423 */ /* 0x000fe200000101cd */
[C---:B------:R-:W-:Y:S01]  /*33c0*/  FSEL R138, R140.reuse, -INF , P3 ;  /* 0xff8000008c8a7808 */ /* 0x040fe20001800000 */
[----:B------:R-:W-:Y:S01]  /*33d0*/  FFMA.FTZ R140, -R140, R140, 1 ;  /* 0x3f8000008c8c7423 */ /* 0x000fe2000001018c */
[C---:B-----5:R-:W-:Y:S04]  /*33e0*/  HMMA.16816.F32 R8, R80.reuse, R196, R8 ;  /* 0x000000c45008723c */ /* 0x060fe80000001808 */
[----:B------:R-:W-:Y:S01]  /*33f0*/  FFMA.FTZ R138, R138, c[0x0][0x29c], -R216 ;  /* 0x0000a7008a8a7a23 */ /* 0x000fe200000108d8 */
[----:B------:R-:W-:Y:S01]  /*3400*/  FSEL R137, R141, -INF , P1 ;  /* 0xff8000008d897808 */ /* 0x000fe20000800000 */
[----:B------:R-:W-:Y:S01]  /*3410*/  FFMA.FTZ R132, R132, c[0x0][0x29c], -R210 ;  /* 0x0000a70084847a23 */ /* 0x000fe200000108d2 */
[----:B------:R-:W-:Y:S01]  /*3420*/  FSEL R133, R143, -INF , P1 ;  /* 0xff8000008f857808 */ /* 0x000fe20000800000 */
[-C--:B------:R-:W-:Y:S02]  /*3430*/  HMMA.16816.F32 R12, R80, R198.reuse, R12 ;  /* 0x000000c6500c723c */ /* 0x080fe4000000180c */
[----:B------:R-:W-:Y:S01]  /*3440*/  MUFU.EX2 R138, R138 ;  /* 0x0000008a008a7308 */ /* 0x000fe20000000800 */
[----:B------:R-:W-:Y:S01]  /*3450*/  ISETP.GT.AND P1, PT, R248, 0x41, PT ;  /* 0x00000041f800780c */ /* 0x000fe20003f24270 */
[----:B------:R-:W-:Y:S01]  /*3460*/  FFMA.FTZ R141, -R141, R141, 1 ;  /* 0x3f8000008d8d7423 */ /* 0x000fe2000001018d */
[----:B------:R-:W-:Y:S01]  /*3470*/  FSEL R136, R144, -INF , P6 ;  /* 0xff80000090887808 */ /* 0x000fe20003000000 */
[--C-:B------:R-:W-:Y:S01]  /*3480*/  FFMA.FTZ R137, R137, c[0x0][0x29c], -R216.reuse ;  /* 0x0000a70089897a23 */ /* 0x100fe200000108d8 */
[C---:B------:R-:W-:Y:S01]  /*3490*/  FSEL R139, R206.reuse, -INF , P1 ;  /* 0xff800000ce8b7808 */ /* 0x040fe20000800000 */
[C---:B------:R-:W-:Y:S04]  /*34a0*/  HMMA.16816.F32 R16, R76.reuse, R198, R16 ;  /* 0x000000c64c10723c */ /* 0x040fe80000001810 */
[----:B------:R-:W-:Y:S01]  /*34b0*/  MUFU.EX2 R132, R132 ;  /* 0x0000008400847308 */ /* 0x000fe20000000800 */
[----:B------:R-:W-:Y:S02]  /*34c0*/  FFMA.FTZ R206, -R206, R206, 1 ;  /* 0x3f800000cece7423 */ /* 0x000fe400000101ce */
[--C-:B------:R-:W-:Y:S01]  /*34d0*/  FFMA.FTZ R136, R136, c[0x0][0x29c], -R216.reuse ;  /* 0x0000a70088887a23 */ /* 0x100fe200000108d8 */
[-C--:B------:R-:W-:Y:S04]  /*34e0*/  HMMA.16816.F32 R20, R76, R200.reuse, R20 ;  /* 0x000000c84c14723c */ /* 0x080fe80000001814 */
[--C-:B------:R-:W-:Y:S02]  /*34f0*/  FFMA.FTZ R135, R135, c[0x0][0x29c], -R216.reuse ;  /* 0x0000a70087877a23 */ /* 0x100fe400000108d8 */
[----:B------:R-:W1:Y:S01]  /*3500*/  MUFU.EX2 R136, R136 ;  /* 0x0000008800887308 */ /* 0x000e620000000800 */
[----:B------:R-:W-:Y:S01]  /*3510*/  FSEL R79, R142, -INF , P3 ;  /* 0xff8000008e4f7808 */ /* 0x000fe20001800000 */
[----:B------:R-:W-:Y:S04]  /*3520*/  HMMA.16816.F32 R24, R80, R200, R24 ;  /* 0x000000c85018723c */ /* 0x000fe80000001818 */
[----:B------:R-:W-:Y:S01]  /*3530*/  FSEL R78, R146, -INF , P6 ;  /* 0xff800000924e7808 */ /* 0x000fe20003000000 */
[--C-:B------:R-:W-:Y:S01]  /*3540*/  FFMA.FTZ R134, R134, c[0x0][0x29c], -R216.reuse ;  /* 0x0000a70086867a23 */ /* 0x100fe200000108d8 */
[----:B------:R-:W-:Y:S01]  /*3550*/  FSEL R77, R147, -INF , P5 ;  /* 0xff800000934d7808 */ /* 0x000fe20002800000 */
[----:B------:R-:W-:Y:S01]  /*3560*/  FFMA.FTZ R216, R139, c[0x0][0x29c], -R216 ;  /* 0x0000a7008bd87a23 */ /* 0x000fe200000108d8 */
[----:B------:R-:W-:Y:S01]  /*3570*/  FSEL R76, R207, -INF , P2 ;  /* 0xff800000cf4c7808 */ /* 0x000fe20001000000 */
[--C-:B------:R-:W-:Y:S01]  /*3580*/  FFMA.FTZ R79, R79, c[0x0][0x29c], -R215.reuse ;  /* 0x0000a7004f4f7a23 */ /* 0x100fe200000108d7 */
[----:B------:R-:W2:Y:S02]  /*3590*/  MUFU.EX2 R137, R137 ;  /* 0x0000008900897308 */ /* 0x000ea40000000800 */
[----:B------:R-:W-:Y:S01]  /*35a0*/  FSEL R139, R208, -INF , P1 ;  /* 0xff800000d08b7808 */ /* 0x000fe20000800000 */
[--C-:B------:R-:W-:Y:S01]  /*35b0*/  FFMA.FTZ R77, R77, c[0x0][0x29c], -R215.reuse ;  /* 0x0000a7004d4d7a23 */ /* 0x100fe200000108d7 */
[----:B------:R-:W-:Y:S01]  /*35c0*/  FSEL R80, R148, -INF , P3 ;  /* 0xff80000094507808 */ /* 0x000fe20001800000 */
[--C-:B------:R-:W-:Y:S01]  /*35d0*/  FFMA.FTZ R133, R133, c[0x0][0x29c], -R215.reuse ;  /* 0x0000a70085857a23 */ /* 0x100fe200000108d7 */
[----:B------:R-:W-:Y:S01]  /*35e0*/  FSEL R81, R211, -INF , P2 ;  /* 0xff800000d3517808 */ /* 0x000fe20001000000 */
[--C-:B------:R-:W-:Y:S01]  /*35f0*/  FFMA.FTZ R78, R78, c[0x0][0x29c], -R215.reuse ;  /* 0x0000a7004e4e7a23 */ /* 0x100fe200000108d7 */
[----:B------:R-:W-:Y:S01]  /*3600*/  FSEL R83, R152, -INF , P6 ;  /* 0xff80000098537808 */ /* 0x000fe20003000000 */
[--C-:B------:R-:W-:Y:S01]  /*3610*/  FFMA.FTZ R76, R76, c[0x0][0x29c], -R215.reuse ;  /* 0x0000a7004c4c7a23 */ /* 0x100fe200000108d7 */
[----:B------:R-:W-:Y:S01]  /*3620*/  FSEL R82, R3, -INF , P5 ;  /* 0xff80000003527808 */ /* 0x000fe20002800000 */
[----:B------:R-:W-:Y:S01]  /*3630*/  FFMA.FTZ R215, R139, c[0x0][0x29c], -R215 ;  /* 0x0000a7008bd77a23 */ /* 0x000fe200000108d7 */
[----:B------:R-:W-:Y:S01]  /*3640*/  FSEL R139, R212, -INF , P1 ;  /* 0xff800000d48b7808 */ /* 0x000fe20000800000 */
[--C-:B------:R-:W-:Y:S01]  /*3650*/  FFMA.FTZ R80, R80, c[0x0][0x29c], -R210.reuse ;  /* 0x0000a70050507a23 */ /* 0x100fe200000108d2 */
[----:B------:R-:W-:Y:S01]  /*3660*/  MUFU.EX2 R133, R133 ;  /* 0x0000008500857308 */ /* 0x000fe20000000800 */
[--C-:B------:R-:W-:Y:S02]  /*3670*/  FFMA.FTZ R83, R83, c[0x0][0x29c], -R210.reuse ;  /* 0x0000a70053537a23 */ /* 0x100fe400000108d2 */
[--C-:B------:R-:W-:Y:S02]  /*3680*/  FFMA.FTZ R82, R82, c[0x0][0x29c], -R210.reuse ;  /* 0x0000a70052527a23 */ /* 0x100fe400000108d2 */
[--C-:B------:R-:W-:Y:S02]  /*3690*/  FFMA.FTZ R81, R81, c[0x0][0x29c], -R210.reuse ;  /* 0x0000a70051517a23 */ /* 0x100fe400000108d2 */
[----:B------:R-:W-:Y:S02]  /*36a0*/  FFMA.FTZ R210, R139, c[0x0][0x29c], -R210 ;  /* 0x0000a7008bd27a23 */ /* 0x000fe400000108d2 */
[----:B------:R-:W3:Y:S01]  /*36b0*/  LDS R139, [R249.X4+0x12280] ;  /* 0x01228000f98b7984 */ /* 0x000ee20000004800 */
[----:B------:R-:W-:Y:S01]  /*36c0*/  FFMA.FTZ R143, -R143, R143, 1 ;  /* 0x3f8000008f8f7423 */ /* 0x000fe2000001018f */
[----:B------:R-:W-:Y:S01]  /*36d0*/  MUFU.EX2 R79, R79 ;  /* 0x0000004f004f7308 */ /* 0x000fe20000000800 */
[----:B------:R-:W-:Y:S02]  /*36e0*/  FFMA.FTZ R142, -R142, R142, 1 ;  /* 0x3f8000008e8e7423 */ /* 0x000fe4000001018e */
[----:B------:R-:W-:Y:S02]  /*36f0*/  FFMA.FTZ R148, -R148, R148, 1 ;  /* 0x3f80000094947423 */ /* 0x000fe40000010194 */
[----:B------:R-:W-:Y:S02]  /*3700*/  FFMA.FTZ R3, -R3, R3, 1 ;  /* 0x3f80000003037423 */ /* 0x000fe40000010103 */
[----:B------:R-:W-:Y:S02]  /*3710*/  FFMA.FTZ R152, -R152, R152, 1 ;  /* 0x3f80000098987423 */ /* 0x000fe40000010198 */
[----:B------:R-:W-:Y:S01]  /*3720*/  FFMA.FTZ R146, -R146, R146, 1 ;  /* 0x3f80000092927423 */ /* 0x000fe20000010192 */
[----:B------:R-:W-:Y:S01]  /*3730*/  MUFU.EX2 R80, R80 ;  /* 0x0000005000507308 */ /* 0x000fe20000000800 */
[----:B------:R-:W-:Y:S02]  /*3740*/  FFMA.FTZ R147, -R147, R147, 1 ;  /* 0x3f80000093937423 */ /* 0x000fe40000010193 */
[----:B------:R-:W-:Y:S02]  /*3750*/  FFMA.FTZ R207, -R207, R207, 1 ;  /* 0x3f800000cfcf7423 */ /* 0x000fe400000101cf */
[----:B------:R-:W-:Y:S02]  /*3760*/  FFMA.FTZ R208, -R208, R208, 1 ;  /* 0x3f800000d0d07423 */ /* 0x000fe400000101d0 */
[----:B------:R-:W-:Y:S02]  /*3770*/  FFMA.FTZ R211, -R211, R211, 1 ;  /* 0x3f800000d3d37423 */ /* 0x000fe400000101d3 */
[----:B------:R-:W-:Y:S01]  /*3780*/  FFMA.FTZ R212, -R212, R212, 1 ;  /* 0x3f800000d4d47423 */ /* 0x000fe200000101d4 */
[----:B------:R-:W4:Y:S10]  /*3790*/  MUFU.EX2 R135, R135 ;  /* 0x0000008700877308 */ /* 0x000f340000000800 */
[----:B------:R-:W-:Y:S01]  /*37a0*/  MUFU.EX2 R83, R83 ;  /* 0x0000005300537308 */ /* 0x000fe20000000800 */
[--C-:B---3--:R-:W-:Y:S02]  /*37b0*/  FADD.FTZ R16, R16, -R139.reuse ;  /* 0x8000008b10107221 */ /* 0x108fe40000010000 */
[--C-:B------:R-:W-:Y:S07]  /*37c0*/  FADD.FTZ R4, R4, -R139.reuse ;  /* 0x8000008b04047221 */ /* 0x100fee0000010000 */
[----:B------:R-:W-:Y:S01]  /*37d0*/  MUFU.EX2 R77, R77 ;  /* 0x0000004d004d7308 */ /* 0x000fe20000000800 */
[----:B-1----:R-:W-:Y:S02]  /*37e0*/  FMUL.FTZ R16, R136, R16 ;  /* 0x0000001088107220 */ /* 0x002fe40000410000 */
[--C-:B------:R-:W-:Y:S02]  /*37f0*/  FADD.FTZ R5, R5, -R139.reuse ;  /* 0x8000008b05057221 */ /* 0x100fe40000010000 */
[--C-:B------:R-:W-:Y:S02]  /*3800*/  FADD.FTZ R17, R17, -R139.reuse ;  /* 0x8000008b11117221 */ /* 0x100fe40000010000 */
[--C-:B------:R-:W-:Y:S02]  /*3810*/  FADD.FTZ R20, R20, -R139.reuse ;  /* 0x8000008b14147221 */ /* 0x100fe40000010000 */
[----:B------:R-:W-:Y:S01]  /*3820*/  FADD.FTZ R21, R21, -R139 ;  /* 0x8000008b15157221 */ /* 0x000fe20000010000 */
[----:B------:R-:W1:Y:S01]  /*3830*/  MUFU.EX2 R78, R78 ;  /* 0x0000004e004e7308 */ /* 0x000e620000000800 */
[----:B------:R-:W-:Y:S01]  /*3840*/  FFMA.FTZ R139, -R144, R144, 1 ;  /* 0x3f800000908b7423 */ /* 0x000fe20000010190 */
[----:B------:R-:W-:Y:S01]  /*3850*/  FSEL R144, R204, -INF , P5 ;  /* 0xff800000cc907808 */ /* 0x000fe20002800000 */
[C---:B--2---:R-:W-:Y:S01]  /*3860*/  FMUL.FTZ R5, R137.reuse, R5 ;  /* 0x0000000589057220 */ /* 0x044fe20000410000 */
[----:B------:R-:W-:Y:S01]  /*3870*/  F2FP.PACK_AB R137, R137, R138 ;  /* 0x0000008a8989723e */ /* 0x000fe200000000ff */
[----:B------:R-:W-:Y:S02]  /*3880*/  FMUL.FTZ R139, R16, R139 ;  /* 0x0000008b108b7220 */ /* 0x000fe40000410000 */
[----:B------:R-:W2:Y:S01]  /*3890*/  LDS R16, [R249.X4+0x122a0] ;  /* 0x0122a000f9107984 */ /* 0x000ea20000004800 */
[----:B------:R-:W-:Y:S02]  /*38a0*/  FMUL.FTZ R5, R5, R141 ;  /* 0x0000008d05057220 */ /* 0x000fe40000410000 */
[----:B------:R3:W-:Y:S01]  /*38b0*/  MUFU.EX2 R141, R82 ;  /* 0x00000052008d7308 */ /* 0x0007e20000000800 */
[--C-:B------:R-:W-:Y:S02]  /*38c0*/  FFMA.FTZ R144, R144, c[0x0][0x29c], -R209.reuse ;  /* 0x0000a70090907a23 */ /* 0x100fe400000108d1 */
[----:B------:R-:W-:Y:S02]  /*38d0*/  FMUL.FTZ R4, R138, R4 ;  /* 0x000000048a047220 */ /* 0x000fe40000410000 */
[C---:B----4-:R-:W-:Y:S01]  /*38e0*/  FMUL.FTZ R17, R135.reuse, R17 ;  /* 0x0000001187117220 */ /* 0x050fe20000410000 */
[----:B------:R-:W-:Y:S01]  /*38f0*/  F2FP.PACK_AB R135, R135, R136 ;  /* 0x000000888787723e */ /* 0x000fe200000000ff */
[----:B------:R-:W-:Y:S02]  /*3900*/  FMUL.FTZ R4, R4, R140 ;  /* 0x0000008c04047220 */ /* 0x000fe40000410000 */
[----:B------:R-:W-:Y:S01]  /*3910*/  FMUL.FTZ R17, R17, R145 ;  /* 0x0000009111117220 */ /* 0x000fe20000410000 */
[----:B------:R-:W-:Y:S01]  /*3920*/  MUFU.EX2 R144, R144 ;  /* 0x0000009000907308 */ /* 0x000fe20000000800 */
[----:B------:R-:W-:Y:S01]  /*3930*/  FFMA.FTZ R204, -R204, R204, 1 ;  /* 0x3f800000cccc7423 */ /* 0x000fe200000101cc */
[----:B------:R-:W-:Y:S02]  /*3940*/  F2FP.PACK_AB R4, R5, R4 ;  /* 0x000000040504723e */ /* 0x000fe400000000ff */
[----:B------:R-:W4:Y:S01]  /*3950*/  LDS R5, [R249.X4+0x12320] ;  /* 0x01232000f9057984 */ /* 0x000f220000004800 */
[----:B------:R-:W-:Y:S05]  /*3960*/  F2FP.PACK_AB R17, R17, R139 ;  /* 0x0000008b1111723e */ /* 0x000fea00000000ff */
[----:B------:R-:W5:Y:S01]  /*3970*/  MUFU.EX2 R134, R134 ;  /* 0x0000008600867308 */ /* 0x000f620000000800 */
[----:B---3--:R-:W-:Y:S04]  /*3980*/  LOP3.LUT R82, R244, 0x1, RZ, 0xc0, !PT ;  /* 0x00000001f4527812 */ /* 0x008fe800078ec0ff */
[----:B------:R-:W-:Y:S02]  /*3990*/  ISETP.NE.U32.AND P3, PT, R82, 0x1, PT ;  /* 0x000000015200780c */ /* 0x000fe40003f65070 */
[C---:B------:R-:W-:Y:S03]  /*39a0*/  FSEL R82, R214.reuse, -INF , P1 ;  /* 0xff800000d6527808 */ /* 0x040fe60000800000 */
[----:B------:R-:W3:Y:S01]  /*39b0*/  MUFU.EX2 R216, R216 ;  /* 0x000000d800d87308 */ /* 0x000ee20000000800 */
[----:B------:R-:W-:Y:S01]  /*39c0*/  FFMA.FTZ R214, -R214, R214, 1 ;  /* 0x3f800000d6d67423 */ /* 0x000fe200000101d6 */
[----:B------:R-:W-:Y:S01]  /*39d0*/  LOP3.LUT P1, RZ, R245, 0x4, RZ, 0xc0, !PT ;  /* 0x00000004f5ff7812 */ /* 0x000fe2000782c0ff */
[--C-:B--2---:R-:W-:Y:S02]  /*39e0*/  FADD.FTZ R7, R7, -R16.reuse ;  /* 0x8000001007077221 */ /* 0x104fe40000010000 */
[--C-:B------:R-:W-:Y:S02]  /*39f0*/  FADD.FTZ R6, R6, -R16.reuse ;  /* 0x8000001006067221 */ /* 0x100fe40000010000 */
[C---:B------:R-:W-:Y:S01]  /*3a00*/  FMUL.FTZ R7, R133.reuse, R7 ;  /* 0x0000000785077220 */ /* 0x040fe20000410000 */
[----:B------:R-:W-:Y:S01]  /*3a10*/  F2FP.PACK_AB R133, R133, R79 ;  /* 0x0000004f8585723e */ /* 0x000fe200000000ff */
[----:B------:R-:W-:Y:S01]  /*3a20*/  FMUL.FTZ R6, R79, R6 ;  /* 0x000000064f067220 */ /* 0x000fe20000410000 */
[----:B------:R-:W-:Y:S01]  /*3a30*/  MUFU.EX2 R215, R215 ;  /* 0x000000d700d77308 */ /* 0x000fe20000000800 */
[----:B------:R-:W-:Y:S01]  /*3a40*/  FMUL.FTZ R7, R7, R143 ;  /* 0x0000008f07077220 */ /* 0x000fe20000410000 */
[----:B------:R-:W-:Y:S01]  /*3a50*/  FSEL R143, R213, -INF , P2 ;  /* 0xff800000d58f7808 */ /* 0x000fe20001000000 */
[----:B------:R-:W-:Y:S02]  /*3a60*/  FMUL.FTZ R6, R6, R142 ;  /* 0x0000008e06067220 */ /* 0x000fe40000410000 */
[--C-:B------:R-:W-:Y:S02]  /*3a70*/  FADD.FTZ R18, R18, -R16.reuse ;  /* 0x8000001012127221 */ /* 0x100fe40000010000 */
[--C-:B------:R-:W-:Y:S01]  /*3a80*/  FFMA.FTZ R143, R143, c[0x0][0x29c], -R209.reuse ;  /* 0x0000a7008f8f7a23 */ /* 0x100fe200000108d1 */
[----:B------:R-:W-:Y:S01]  /*3a90*/  F2FP.PACK_AB R6, R7, R6 ;  /* 0x000000060706723e */ /* 0x000fe200000000ff */
[----:B------:R-:W-:Y:S01]  /*3aa0*/  FFMA.FTZ R209, R82, c[0x0][0x29c], -R209 ;  /* 0x0000a70052d17a23 */ /* 0x000fe200000108d1 */
[C---:B------:R-:W-:Y:S01]  /*3ab0*/  IADD3 R7, R252.reuse, 0x1c0, RZ ;  /* 0x000001c0fc077810 */ /* 0x040fe20007ffe0ff */
[----:B------:R-:W2:Y:S01]  /*3ac0*/  LDS R82, [R249.X4+0x12300] ;  /* 0x01230000f9527984 */ /* 0x000ea20000004800 */
[----:B------:R-:W-:Y:S01]  /*3ad0*/  @P3 IADD3 R7, R252, 0x240, RZ ;  /* 0x00000240fc073810 */ /* 0x000fe20007ffe0ff */
[----:B------:R-:W2:Y:S01]  /*3ae0*/  MUFU.EX2 R76, R76 ;  /* 0x0000004c004c7308 */ /* 0x000ea20000000800 */
[----:B-1----:R-:W-:Y:S01]  /*3af0*/  FMUL.FTZ R18, R78, R18 ;  /* 0x000000124e127220 */ /* 0x002fe20000410000 */
[----:B------:R-:W-:Y:S01]  /*3b00*/  STS [R252], R137 ;  /* 0x00000089fc007388 */ /* 0x000fe20000000800 */
[----:B------:R-:W-:Y:S01]  /*3b10*/  F2FP.PACK_AB R78, R77, R78 ;  /* 0x0000004e4d4e723e */ /* 0x000fe200000000ff */
[--C-:B------:R-:W-:Y:S02]  /*3b20*/  FADD.FTZ R22, R22, -R16.reuse ;  /* 0x8000001016167221 */ /* 0x100fe40000010000 */
[----:B------:R-:W-:Y:S01]  /*3b30*/  STS [R7], R133 ;  /* 0x0000008507007388 */ /* 0x000fe20000000800 */
[----:B-----5:R-:W-:Y:S01]  /*3b40*/  FMUL.FTZ R20, R134, R20 ;  /* 0x0000001486147220 */ /* 0x020fe20000410000 */
[----:B---3--:R-:W-:Y:S01]  /*3b50*/  F2FP.PACK_AB R134, R216, R134 ;  /* 0x00000086d886723e */ /* 0x008fe200000000ff */
[--C-:B----4-:R-:W-:Y:S01]  /*3b60*/  FADD.FTZ R10, R10, -R5.reuse ;  /* 0x800000050a0a7221 */ /* 0x110fe20000010000 */
[----:B------:R-:W-:Y:S01]  /*3b70*/  MUFU.EX2 R210, R210 ;  /* 0x000000d200d27308 */ /* 0x000fe20000000800 */
[--C-:B------:R-:W-:Y:S02]  /*3b80*/  FADD.FTZ R11, R11, -R5.reuse ;  /* 0x800000050b0b7221 */ /* 0x100fe40000010000 */
[----:B------:R-:W-:Y:S02]  /*3b90*/  FMUL.FTZ R10, R218, R10 ;  /* 0x0000000ada0a7220 */ /* 0x000fe40000410000 */
[----:B------:R-:W-:Y:S02]  /*3ba0*/  FMUL.FTZ R11, R2, R11 ;  /* 0x0000000b020b7220 */ /* 0x000fe40000410000 */
[----:B------:R-:W-:Y:S02]  /*3bb0*/  FADD.FTZ R19, R19, -R16 ;  /* 0x8000001013137221 */ /* 0x000fe40000010000 */
[----:B------:R-:W-:Y:S01]  /*3bc0*/  FMUL.FTZ R10, R10, R150 ;  /* 0x000000960a0a7220 */ /* 0x000fe20000410000 */
[----:B------:R-:W1:Y:S01]  /*3bd0*/  MUFU.EX2 R81, R81 ;  /* 0x0000005100517308 */ /* 0x000e620000000800 */
[----:B------:R-:W-:Y:S02]  /*3be0*/  FMUL.FTZ R11, R11, R151 ;  /* 0x000000970b0b7220 */ /* 0x000fe40000410000 */
[----:B------:R-:W-:Y:S02]  /*3bf0*/  FMUL.FTZ R19, R77, R19 ;  /* 0x000000134d137220 */ /* 0x000fe40000410000 */
[----:B--2---:R-:W-:Y:S01]  /*3c00*/  FMUL.FTZ R22, R76, R22 ;  /* 0x000000164c167220 */ /* 0x004fe20000410000 */
[----:B------:R-:W-:Y:S01]  /*3c10*/  F2FP.PACK_AB R76, R215, R76 ;  /* 0x0000004cd74c723e */ /* 0x000fe200000000ff */
[----:B------:R-:W-:Y:S01]  /*3c20*/  FMUL.FTZ R18, R18, R146 ;  /* 0x0000009212127220 */ /* 0x000fe20000410000 */
[----:B------:R-:W-:Y:S01]  /*3c30*/  F2FP.PACK_AB R10, R11, R10 ;  /* 0x0000000a0b0a723e */ /* 0x000fe200000000ff */
[----:B------:R-:W-:Y:S01]  /*3c40*/  FMUL.FTZ R19, R19, R147 ;  /* 0x0000009313137220 */ /* 0x000fe20000410000 */
[----:B------:R-:W-:Y:S01]  /*3c50*/  MUFU.EX2 R143, R143 ;  /* 0x0000008f008f7308 */ /* 0x000fe20000000800 */
[--C-:B------:R-:W-:Y:S02]  /*3c60*/  FADD.FTZ R14, R14, -R5.reuse ;  /* 0x800000050e0e7221 */ /* 0x100fe40000010000 */
[--C-:B------:R-:W-:Y:S01]  /*3c70*/  FADD.FTZ R15, R15, -R5.reuse ;  /* 0x800000050f0f7221 */ /* 0x100fe20000010000 */
[----:B------:R-:W-:Y:S01]  /*3c80*/  F2FP.PACK_AB R18, R19, R18 ;  /* 0x000000121312723e */ /* 0x000fe200000000ff */
[----:B------:R-:W-:Y:S02]  /*3c90*/  FMUL.FTZ R14, R217, R14 ;  /* 0x0000000ed90e7220 */ /* 0x000fe40000410000 */
[----:B------:R-:W-:Y:S02]  /*3ca0*/  FMUL.FTZ R15, R144, R15 ;  /* 0x0000000f900f7220 */ /* 0x000fe40000410000 */
[--C-:B------:R-:W-:Y:S01]  /*3cb0*/  FADD.FTZ R8, R8, -R82.reuse ;  /* 0x8000005208087221 */ /* 0x100fe20000010000 */
[----:B------:R-:W2:Y:S01]  /*3cc0*/  MUFU.EX2 R209, R209 ;  /* 0x000000d100d17308 */ /* 0x000ea20000000800 */
[--C-:B------:R-:W-:Y:S02]  /*3cd0*/  FADD.FTZ R9, R9, -R82.reuse ;  /* 0x8000005209097221 */ /* 0x100fe40000010000 */
[----:B------:R-:W-:Y:S01]  /*3ce0*/  FMUL.FTZ R8, R80, R8 ;  /* 0x0000000850087220 */ /* 0x000fe20000410000 */
[C---:B------:R-:W-:Y:S01]  /*3cf0*/  F2FP.PACK_AB R80, R132.reuse, R80 ;  /* 0x000000508450723e */ /* 0x040fe200000000ff */
[----:B------:R-:W-:Y:S02]  /*3d00*/  FMUL.FTZ R9, R132, R9 ;  /* 0x0000000984097220 */ /* 0x000fe40000410000 */
[----:B------:R-:W-:Y:S02]  /*3d10*/  FMUL.FTZ R8, R8, R148 ;  /* 0x0000009408087220 */ /* 0x000fe40000410000 */
[----:B------:R-:W-:Y:S01]  /*3d20*/  FMUL.FTZ R9, R9, R149 ;  /* 0x0000009509097220 */ /* 0x000fe20000410000 */
[----:B------:R-:W-:Y:S01]  /*3d30*/  STS [R252+0x800], R80 ;  /* 0x00080050fc007388 */ /* 0x000fe20000000800 */
[--C-:B------:R-:W-:Y:S02]  /*3d40*/  FADD.FTZ R12, R12, -R82.reuse ;  /* 0x800000520c0c7221 */ /* 0x100fe40000010000 */
[--C-:B------:R-:W-:Y:S01]  /*3d50*/  FADD.FTZ R13, R13, -R82.reuse ;  /* 0x800000520d0d7221 */ /* 0x100fe20000010000 */
[----:B------:R-:W-:Y:S01]  /*3d60*/  F2FP.PACK_AB R8, R9, R8 ;  /* 0x000000080908723e */ /* 0x000fe200000000ff */
[----:B------:R-:W-:Y:S01]  /*3d70*/  FMUL.FTZ R12, R83, R12 ;  /* 0x0000000c530c7220 */ /* 0x000fe20000410000 */
[----:B------:R-:W-:Y:S01]  /*3d80*/  F2FP.PACK_AB R9, R2, R218 ;  /* 0x000000da0209723e */ /* 0x000fe200000000ff */
[C---:B------:R-:W-:Y:S01]  /*3d90*/  FMUL.FTZ R13, R141.reuse, R13 ;  /* 0x0000000d8d0d7220 */ /* 0x040fe20000410000 */
[----:B------:R-:W-:Y:S01]  /*3da0*/  F2FP.PACK_AB R83, R141, R83 ;  /* 0x000000538d53723e */ /* 0x000fe200000000ff */
[----:B------:R-:W-:Y:S01]  /*3db0*/  FMUL.FTZ R12, R12, R152 ;  /* 0x000000980c0c7220 */ /* 0x000fe20000410000 */
[----:B------:R-:W-:Y:S01]  /*3dc0*/  SHF.L.U32 R2, R232, 0x1, RZ ;  /* 0x00000001e8027819 */ /* 0x000fe200000006ff */
[----:B------:R2:W-:Y:S01]  /*3dd0*/  STS [R7+0x800], R9 ;  /* 0x0008000907007388 */ /* 0x0005e20000000800 */
[----:B------:R-:W-:Y:S02]  /*3de0*/  FMUL.FTZ R3, R13, R3 ;  /* 0x000000030d037220 */ /* 0x000fe40000410000 */
[----:B------:R-:W-:Y:S01]  /*3df0*/  FADD.FTZ R24, R24, -R82 ;  /* 0x8000005218187221 */ /* 0x000fe20000010000 */
[----:B------:R-:W-:Y:S01]  /*3e00*/  STS [R252+0x1000], R135 ;  /* 0x00100087fc007388 */ /* 0x000fe20000000800 */
[----:B------:R-:W-:Y:S01]  /*3e10*/  FADD.FTZ R23, R23, -R16 ;  /* 0x8000001017177221 */ /* 0x000fe20000010000 */
[----:B------:R-:W-:Y:S01]  /*3e20*/  F2FP.PACK_AB R3, R3, R12 ;  /* 0x0000000c0303723e */ /* 0x000fe200000000ff */
[----:B-1----:R-:W-:Y:S01]  /*3e30*/  FMUL.FTZ R24, R81, R24 ;  /* 0x0000001851187220 */ /* 0x002fe20000410000 */
[----:B------:R-:W-:Y:S01]  /*3e40*/  STS [R7+0x1000], R78 ;  /* 0x0010004e07007388 */ /* 0x000fe20000000800 */
[----:B------:R-:W-:Y:S01]  /*3e50*/  F2FP.PACK_AB R12, R144, R217 ;  /* 0x000000d9900c723e */ /* 0x000fe200000000ff */
[----:B------:R-:W-:Y:S01]  /*3e60*/  FMUL.FTZ R15, R15, R204 ;  /* 0x000000cc0f0f7220 */ /* 0x000fe20000410000 */
[----:B------:R-:W-:Y:S01]  /*3e70*/  F2FP.PACK_AB R81, R210, R81 ;  /* 0x00000051d251723e */ /* 0x000fe200000000ff */
[----:B------:R-:W-:Y:S01]  /*3e80*/  STS [R252+0x1800], R83 ;  /* 0x00180053fc007388 */ /* 0x000fe20000000800 */
[----:B------:R-:W-:Y:S02]  /*3e90*/  FMUL.FTZ R21, R216, R21 ;  /* 0x00000015d8157220 */ /* 0x000fe40000410000 */
[----:B------:R-:W-:Y:S01]  /*3ea0*/  FMUL.FTZ R14, R14, R153 ;  /* 0x000000990e0e7220 */ /* 0x000fe20000410000 */
[----:B------:R-:W-:Y:S01]  /*3eb0*/  STS [R7+0x1800], R12 ;  /* 0x0018000c07007388 */ /* 0x000fe20000000800 */
[----:B------:R-:W-:Y:S02]  /*3ec0*/  FMUL.FTZ R20, R20, R205 ;  /* 0x000000cd14147220 */ /* 0x000fe40000410000 */
[----:B------:R-:W-:Y:S01]  /*3ed0*/  FMUL.FTZ R21, R21, R206 ;  /* 0x000000ce15157220 */ /* 0x000fe20000410000 */
[----:B------:R-:W-:Y:S01]  /*3ee0*/  STS [R252+0x2000], R134 ;  /* 0x00200086fc007388 */ /* 0x000fe20000000800 */
[----:B------:R-:W-:Y:S01]  /*3ef0*/  FMUL.FTZ R23, R215, R23 ;  /* 0x00000017d7177220 */ /* 0x000fe20000410000 */
[----:B------:R-:W-:Y:S01]  /*3f00*/  F2FP.PACK_AB R14, R15, R14 ;  /* 0x0000000e0f0e723e */ /* 0x000fe200000000ff */
[----:B------:R-:W-:Y:S01]  /*3f10*/  FADD.FTZ R25, R25, -R82 ;  /* 0x8000005219197221 */ /* 0x000fe20000010000 */
[----:B------:R-:W-:Y:S01]  /*3f20*/  STS [R7+0x2000], R76 ;  /* 0x0020004c07007388 */ /* 0x000fe20000000800 */
[----:B--2---:R-:W-:Y:S01]  /*3f30*/  F2FP.PACK_AB R9, R209, R143 ;  /* 0x0000008fd109723e */ /* 0x004fe200000000ff */
[----:B------:R-:W-:Y:S01]  /*3f40*/  FMUL.FTZ R22, R22, R207 ;  /* 0x000000cf16167220 */ /* 0x000fe20000410000 */
[----:B------:R-:W-:Y:S01]  /*3f50*/  F2FP.PACK_AB R20, R21, R20 ;  /* 0x000000141514723e */ /* 0x000fe200000000ff */
[----:B------:R-:W-:Y:S01]  /*3f60*/  STS [R252+0x2800], R81 ;  /* 0x00280051fc007388 */ /* 0x000fe20000000800 */
[----:B------:R-:W-:Y:S02]  /*3f70*/  FMUL.FTZ R23, R23, R208 ;  /* 0x000000d017177220 */ /* 0x000fe40000410000 */
[----:B------:R-:W-:Y:S01]  /*3f80*/  FMUL.FTZ R25, R210, R25 ;  /* 0x00000019d2197220 */ /* 0x000fe20000410000 */
[----:B------:R-:W-:Y:S01]  /*3f90*/  STS [R7+0x2800], R9 ;  /* 0x0028000907007388 */ /* 0x000fe20000000800 */
[--C-:B------:R-:W-:Y:S01]  /*3fa0*/  FADD.FTZ R26, R26, -R5.reuse ;  /* 0x800000051a1a7221 */ /* 0x100fe20000010000 */
[----:B------:R-:W-:Y:S01]  /*3fb0*/  F2FP.PACK_AB R22, R23, R22 ;  /* 0x000000161716723e */ /* 0x000fe200000000ff */
[----:B------:R-:W-:Y:S01]  /*3fc0*/  FADD.FTZ R27, R27, -R5 ;  /* 0x800000051b1b7221 */ /* 0x000fe20000010000 */
[----:B------:R-:W-:Y:S01]  /*3fd0*/  BAR.SYNC.DEFER_BLOCKING 0x0 ;  /* 0x0000000000007b1d */ /* 0x000fe20000010000 */
[----:B------:R-:W-:Y:S02]  /*3fe0*/  FMUL.FTZ R24, R24, R211 ;  /* 0x000000d318187220 */ /* 0x000fe40000410000 */
[----:B------:R-:W-:Y:S02]  /*3ff0*/  FMUL.FTZ R25, R25, R212 ;  /* 0x000000d419197220 */ /* 0x000fe40000410000 */
[----:B------:R-:W-:Y:S02]  /*4000*/  FMUL.FTZ R26, R143, R26 ;  /* 0x0000001a8f1a7220 */ /* 0x000fe40000410000 */
[----:B------:R-:W-:Y:S01]  /*4010*/  FMUL.FTZ R27, R209, R27 ;  /* 0x0000001bd11b7220 */ /* 0x000fe20000410000 */
[----:B------:R-:W-:Y:S01]  /*4020*/  F2FP.PACK_AB R24, R25, R24 ;  /* 0x000000181918723e */ /* 0x000fe200000000ff */
[----:B------:R-:W-:Y:S02]  /*4030*/  FFMA.FTZ R213, -R213, R213, 1 ;  /* 0x3f800000d5d57423 */ /* 0x000fe400000101d5 */
[----:B------:R-:W-:Y:S02]  /*4040*/  FMUL.FTZ R27, R27, R214 ;  /* 0x000000d61b1b7220 */ /* 0x000fe40000410000 */
[----:B------:R-:W-:Y:S05]  /*4050*/  FMUL.FTZ R26, R26, R213 ;  /* 0x000000d51a1a7220 */ /* 0x000fea0000410000 */
[----:B------:R-:W-:Y:S01]  /*4060*/  F2FP.PACK_AB R26, R27, R26 ;  /* 0x0000001a1b1a723e */ /* 0x000fe200000000ff */
[----:B------:R-:W-:Y:S04]  /*4070*/  STS [R252+0x3000], R4 ;  /* 0x00300004fc007388 */ /* 0x000fe80000000800 */
[----:B------:R-:W-:Y:S04]  /*4080*/  STS [R7+0x3000], R6 ;  /* 0x0030000607007388 */ /* 0x000fe80000000800 */
[----:B------:R-:W-:Y:S04]  /*4090*/  STS [R252+0x3800], R8 ;  /* 0x00380008fc007388 */ /* 0x000fe80000000800 */
[----:B------:R-:W-:Y:S04]  /*40a0*/  STS [R7+0x3800], R10 ;  /* 0x0038000a07007388 */ /* 0x000fe80000000800 */
[----:B------:R-:W-:Y:S04]  /*40b0*/  STS [R252+0x4000], R17 ;  /* 0x00400011fc007388 */ /* 0x000fe80000000800 */
[----:B------:R-:W-:Y:S04]  /*40c0*/  STS [R7+0x4000], R18 ;  /* 0x0040001207007388 */ /* 0x000fe80000000800 */
[----:B------:R1:W-:Y:S04]  /*40d0*/  STS [R252+0x4800], R3 ;  /* 0x00480003fc007388 */ /* 0x0003e80000000800 */
[----:B------:R-:W-:Y:S04]  /*40e0*/  STS [R7+0x4800], R14 ;  /* 0x0048000e07007388 */ /* 0x000fe80000000800 */
[----:B------:R-:W-:Y:S04]  /*40f0*/  STS [R252+0x5000], R20 ;  /* 0x00500014fc007388 */ /* 0x000fe80000000800 */
[----:B------:R-:W-:Y:S04]  /*4100*/  STS [R7+0x5000], R22 ;  /* 0x0050001607007388 */ /* 0x000fe80000000800 */
[----:B------:R-:W-:Y:S04]  /*4110*/  STS [R252+0x5800], R24 ;  /* 0x00580018fc007388 */ /* 0x000fe80000000800 */
[----:B------:R-:W-:Y:S04]  /*4120*/  STS [R7+0x5800], R26 ;  /* 0x0058001a07007388 */ /* 0x000fe80000000800 */
[----:B------:R-:W-:Y:S01]  /*4130*/  LDSM.16.MT88.4 R4, [R229+0x12480] ;  /* 0x01248000e504783b */ /* 0x000fe20000004200 */
[C---:B-1----:R-:W-:Y:S02]  /*4140*/  IADD3 R3, R228.reuse, 0x20, RZ ;  /* 0x00000020e4037810 */ /* 0x042fe40007ffe0ff */
[----:B------:R-:W-:Y:S02]  /*4150*/  @P1 IADD3 R3, R228, -0x20, RZ ;  /* 0xffffffe0e4031810 */ /* 0x000fe40007ffe0ff */
[----:B------:R-:W-:Y:S03]  /*4160*/  PLOP3.LUT P1, PT, PT, PT, UP0, 0x80, 0x0 ;  /* 0x000000000000781c */ /* 0x000fe60003f2f008 */
[----:B------:R-:W1:Y:S08]  /*4170*/  LDSM.16.MT88.4 R8, [R2+0xe080] ;  /* 0x00e080000208783b */ /* 0x000e700000004200 */
[----:B------:R-:W2:Y:S08]  /*4180*/  LDSM.16.MT88.4 R12, [R229+0x13480] ;  /* 0x01348000e50c783b */ /* 0x000eb00000004200 */
[----:B------:R-:W3:Y:S08]  /*4190*/  LDSM.16.MT88.4 R16, [R229+0x14480] ;  /* 0x01448000e510783b */ /* 0x000ef00000004200 */
[----:B------:R-:W4:Y:S08]  /*41a0*/  LDSM.16.MT88.4 R20, [R2+0x10080] ;  /* 0x010080000214783b */ /* 0x000f300000004200 */
[----:B------:R-:W-:Y:S01]  /*41b0*/  LDSM.16.MT88.4 R24, [R229+0x12880] ;  /* 0x01288000e518783b */ /* 0x000fe20000004200 */
[-C--:B-1----:R-:W-:Y:S07]  /*41c0*/  HMMA.16816.F32 R28, R4, R8.reuse, R28 ;  /* 0x00000008041c723c */ /* 0x082fee000000181c */
[----:B------:R-:W1:Y:S01]  /*41d0*/  LDSM.16.MT88.4 R76, [R2+0xe880] ;  /* 0x00e88000024c783b */ /* 0x000e620000004200 */
[-C--:B--2---:R-:W-:Y:S07]  /*41e0*/  HMMA.16816.F32 R32, R12, R8.reuse, R32 ;  /* 0x000000080c20723c */ /* 0x084fee0000001820 */
[----:B------:R-:W2:Y:S01]  /*41f0*/  LDSM.16.MT88.4 R80, [R229+0x13880] ;  /* 0x01388000e550783b */ /* 0x000ea20000004200 */
[C---:B---3--:R-:W-:Y:S07]  /*4200*/  HMMA.16816.F32 R36, R16.reuse, R8, R36 ;  /* 0x000000081024723c */ /* 0x048fee0000001824 */
[----:B------:R-:W3:Y:S01]  /*4210*/  LDSM.16.MT88.4 R132, [R229+0x14880] ;  /* 0x01488000e584783b */ /* 0x000ee20000004200 */
[-C--:B------:R-:W-:Y:S07]  /*4220*/  HMMA.16816.F32 R40, R16, R10.reuse, R40 ;  /* 0x0000000a1028723c */ /* 0x080fee0000001828 */
[----:B------:R-:W5:Y:S01]  /*4230*/  LDSM.16.MT88.4 R136, [R2+0x10880] ;  /* 0x010880000288783b */ /* 0x000f620000004200 */
[-C--:B------:R-:W-:Y:S08]  /*4240*/  HMMA.16816.F32 R44, R12, R10.reuse, R44 ;  /* 0x0000000a0c2c723c */ /* 0x080ff0000000182c */
[C---:B------:R-:W-:Y:S01]  /*4250*/  HMMA.16816.F32 R48, R4.reuse, R10, R48 ;  /* 0x0000000a0430723c */ /* 0x040fe20000001830 */
[----:B------:R-:W-:Y:S07]  /*4260*/  LDSM.16.MT88.4 R8, [R2+0xf080] ;  /* 0x00f080000208783b */ /* 0x000fee0000004200 */
[-C--:B----4-:R-:W-:Y:S08]  /*4270*/  HMMA.16816.F32 R52, R4, R20.reuse, R52 ;  /* 0x000000140434723c */ /* 0x090ff00000001834 */
[-C--:B------:R-:W-:Y:S08]  /*4280*/  HMMA.16816.F32 R56, R12, R20.reuse, R56 ;  /* 0x000000140c38723c */ /* 0x080ff00000001838 */
[C---:B------:R-:W-:Y:S08]  /*4290*/  HMMA.16816.F32 R60, R16.reuse, R20, R60 ;  /* 0x00000014103c723c */ /* 0x040ff0000000183c */
[-C--:B------:R-:W-:Y:S01]  /*42a0*/  HMMA.16816.F32 R64, R16, R22.reuse, R64 ;  /* 0x000000161040723c */ /* 0x080fe20000001840 */
[----:B------:R-:W-:Y:S07]  /*42b0*/  LDSM.16.MT88.4 R16, [R229+0x14c80] ;  /* 0x014c8000e510783b */ /* 0x000fee0000004200 */
[-C--:B------:R-:W-:Y:S01]  /*42c0*/  HMMA.16816.F32 R68, R12, R22.reuse, R68 ;  /* 0x000000160c44723c */ /* 0x080fe20000001844 */
[----:B------:R-:W-:Y:S07]  /*42d0*/  LDSM.16.MT88.4 R12, [R229+0x13c80] ;  /* 0x013c8000e50c783b */ /* 0x000fee0000004200 */
[----:B------:R-:W-:Y:S01]  /*42e0*/  HMMA.16816.F32 R72, R4, R22, R72 ;  /* 0x000000160448723c */ /* 0x000fe20000001848 */
[----:B------:R-:W4:Y:S07]  /*42f0*/  LDSM.16.MT88.4 R4, [R229+0x12c80] ;  /* 0x012c8000e504783b */ /* 0x000f2e0000004200 */
[-C--:B-1----:R-:W-:Y:S01]  /*4300*/  HMMA.16816.F32 R28, R24, R76.reuse, R28 ;  /* 0x0000004c181c723c */ /* 0x082fe2000000181c */
[----:B------:R-:W1:Y:S07]  /*4310*/  LDSM.16.MT88.4 R20, [R2+0x11080] ;  /* 0x011080000214783b */ /* 0x000e6e0000004200 */
[-C--:B--2---:R-:W-:Y:S08]  /*4320*/  HMMA.16816.F32 R32, R80, R76.reuse, R32 ;  /* 0x0000004c5020723c */ /* 0x084ff00000001820 */
[C---:B---3--:R-:W-:Y:S08]  /*4330*/  HMMA.16816.F32 R36, R132.reuse, R76, R36 ;  /* 0x0000004c8424723c */ /* 0x048ff00000001824 */
[-C--:B------:R-:W-:Y:S08]  /*4340*/  HMMA.16816.F32 R40, R132, R78.reuse, R40 ;  /* 0x0000004e8428723c */ /* 0x080ff00000001828 */
[-C--:B------:R-:W-:Y:S08]  /*4350*/  HMMA.16816.F32 R44, R80, R78.reuse, R44 ;  /* 0x0000004e502c723c */ /* 0x080ff0000000182c */
[C---:B------:R-:W-:Y:S01]  /*4360*/  HMMA.16816.F32 R48, R24.reuse, R78, R48 ;  /* 0x0000004e1830723c */ /* 0x040fe20000001830 */
[----:B------:R-:W-:Y:S07]  /*4370*/  LDSM.16.MT88.4 R76, [R229+0x13080] ;  /* 0x01308000e54c783b */ /* 0x000fee0000004200 */
[-C--:B-----5:R-:W-:Y:S08]  /*4380*/  HMMA.16816.F32 R52, R24, R136.reuse, R52 ;  /* 0x000000881834723c */ /* 0x0a0ff00000001834 */
[-C--:B------:R-:W-:Y:S08]  /*4390*/  HMMA.16816.F32 R56, R80, R136.reuse, R56 ;  /* 0x000000885038723c */ /* 0x080ff00000001838 */
[C---:B------:R-:W-:Y:S08]  /*43a0*/  HMMA.16816.F32 R60, R132.reuse, R136, R60 ;  /* 0x00000088843c723c */ /* 0x040ff0000000183c */
[-C--:B------:R-:W-:Y:S01]  /*43b0*/  HMMA.16816.F32 R64, R132, R138.reuse, R64 ;  /* 0x0000008a8440723c */ /* 0x080fe20000001840 */
[----:B------:R-:W-:Y:S07]  /*43c0*/  LDSM.16.MT88.4 R132, [R229+0x14080] ;  /* 0x01408000e584783b */ /* 0x000fee0000004200 */
[-C--:B------:R-:W-:Y:S01]  /*43d0*/  HMMA.16816.F32 R68, R80, R138.reuse, R68 ;  /* 0x0000008a5044723c */ /* 0x080fe20000001844 */
[----:B------:R-:W2:Y:S07]  /*43e0*/  LDSM.16.MT88.4 R80, [R2+0xf880] ;  /* 0x00f880000250783b */ /* 0x000eae0000004200 */
[----:B------:R-:W-:Y:S01]  /*43f0*/  HMMA.16816.F32 R72, R24, R138, R72 ;  /* 0x0000008a1848723c */ /* 0x000fe20000001848 */
[----:B------:R-:W3:Y:S07]  /*4400*/  LDSM.16.MT88.4 R24, [R229+0x15080] ;  /* 0x01508000e518783b */ /* 0x000eee0000004200 */
[-C--:B----4-:R-:W-:Y:S08]  /*4410*/  HMMA.16816.F32 R28, R4, R8.reuse, R28 ;  /* 0x00000008041c723c */ /* 0x090ff0000000181c */
[-C--:B------:R-:W-:Y:S08]  /*4420*/  HMMA.16816.F32 R32, R12, R8.reuse, R32 ;  /* 0x000000080c20723c */ /* 0x080ff00000001820 */
[C---:B------:R-:W-:Y:S08]  /*4430*/  HMMA.16816.F32 R36, R16.reuse, R8, R36 ;  /* 0x000000081024723c */ /* 0x040ff00000001824 */
[-C--:B------:R-:W-:Y:S08]  /*4440*/  HMMA.16816.F32 R40, R16, R10.reuse, R40 ;  /* 0x0000000a1028723c */ /* 0x080ff00000001828 */
[-C--:B------:R-:W-:Y:S08]  /*4450*/  HMMA.16816.F32 R44, R12, R10.reuse, R44 ;  /* 0x0000000a0c2c723c */ /* 0x080ff0000000182c */
[C---:B------:R-:W-:Y:S01]  /*4460*/  HMMA.16816.F32 R48, R4.reuse, R10, R48 ;  /* 0x0000000a0430723c */ /* 0x040fe20000001830 */
[----:B------:R-:W4:Y:S07]  /*4470*/  LDSM.16.MT88.4 R8, [R2+0x11880] ;  /* 0x011880000208783b */ /* 0x000f2e0000004200 */
[-C--:B-1----:R-:W-:Y:S01]  /*4480*/  HMMA.16816.F32 R52, R4, R20.reuse, R52 ;  /* 0x000000140434723c */ /* 0x082fe20000001834 */
[----:B------:R-:W-:Y:S07]  /*4490*/  BAR.SYNC.DEFER_BLOCKING 0x0 ;  /* 0x0000000000007b1d */ /* 0x000fee0000010000 */
[-C--:B------:R-:W-:Y:S08]  /*44a0*/  HMMA.16816.F32 R56, R12, R20.reuse, R56 ;  /* 0x000000140c38723c */ /* 0x080ff00000001838 */
[C---:B------:R-:W-:Y:S08]  /*44b0*/  HMMA.16816.F32 R60, R16.reuse, R20, R60 ;  /* 0x00000014103c723c */ /* 0x040ff0000000183c */
[-C--:B------:R-:W-:Y:S01]  /*44c0*/  HMMA.16816.F32 R64, R16, R22.reuse, R64 ;  /* 0x000000161040723c */ /* 0x080fe20000001840 */
[----:B------:R1:W1:Y:S07]  /*44d0*/  LDSM.16.M88.4 R136, [R228] ;  /* 0x00000000e488783b */ /* 0x00026e0000000200 */
[-C--:B------:R-:W-:Y:S01]  /*44e0*/  HMMA.16816.F32 R68, R12, R22.reuse, R68 ;  /* 0x000000160c44723c */ /* 0x080fe20000001844 */
[----:B------:R1:W1:Y:S07]  /*44f0*/  LDSM.16.M88.4 R140, [R228+0x800] ;  /* 0x00080000e48c783b */ /* 0x00026e0000000200 */
[----:B------:R-:W-:Y:S01]  /*4500*/  HMMA.16816.F32 R72, R4, R22, R72 ;  /* 0x000000160448723c */ /* 0x000fe20000001848 */
[----:B------:R1:W1:Y:S07]  /*4510*/  LDSM.16.MT88.4 R16, [R2+0x80] ;  /* 0x000080000210783b */ /* 0x00026e0000004200 */
[-C--:B--2---:R-:W-:Y:S01]  /*4520*/  HMMA.16816.F32 R28, R76, R80.reuse, R28 ;  /* 0x000000504c1c723c */ /* 0x084fe2000000181c */
[----:B------:R2:W1:Y:S07]  /*4530*/  LDSM.16.MT88.4 R144, [R2+0x3080] ;  /* 0x003080000290783b */ /* 0x00046e0000004200 */
[-C--:B------:R-:W-:Y:S01]  /*4540*/  HMMA.16816.F32 R32, R132, R80.reuse, R32 ;  /* 0x000000508420723c */ /* 0x080fe20000001820 */
[----:B------:R2:W1:Y:S07]  /*4550*/  LDSM.16.M88.4 R148, [R3] ;  /* 0x000000000394783b */ /* 0x00046e0000000200 */
[C---:B---3--:R-:W-:Y:S01]  /*4560*/  HMMA.16816.F32 R36, R24.reuse, R80, R36 ;  /* 0x000000501824723c */ /* 0x048fe20000001824 */
[----:B------:R2:W3:Y:S07]  /*4570*/  LDSM.16.M88.4 R208, [R3+0x800] ;  /* 0x0008000003d0783b */ /* 0x0004ee0000000200 */
[-C--:B------:R-:W-:Y:S01]  /*4580*/  HMMA.16816.F32 R40, R24, R82.reuse, R40 ;  /* 0x000000521828723c */ /* 0x080fe20000001828 */
[----:B------:R2:W1:Y:S07]  /*4590*/  LDSM.16.MT88.4 R204, [R2+0x880] ;  /* 0x0008800002cc783b */ /* 0x00046e0000004200 */
[-C--:B------:R-:W-:Y:S01]  /*45a0*/  HMMA.16816.F32 R44, R132, R82.reuse, R44 ;  /* 0x00000052842c723c */ /* 0x080fe2000000182c */
[----:B------:R2:W1:Y:S07]  /*45b0*/  LDSM.16.MT88.4 R212, [R2+0x3880] ;  /* 0x0038800002d4783b */ /* 0x00046e0000004200 */
[C---:B------:R-:W-:Y:S08]  /*45c0*/  HMMA.16816.F32 R48, R76.reuse, R82, R48 ;  /* 0x000000524c30723c */ /* 0x040ff00000001830 */
[-C--:B----4-:R-:W-:Y:S08]  /*45d0*/  HMMA.16816.F32 R52, R76, R8.reuse, R52 ;  /* 0x000000084c34723c */ /* 0x090ff00000001834 */
[-C--:B------:R-:W-:Y:S08]  /*45e0*/  HMMA.16816.F32 R56, R132, R8.reuse, R56 ;  /* 0x000000088438723c */ /* 0x080ff00000001838 */
[C---:B------:R-:W-:Y:S08]  /*45f0*/  HMMA.16816.F32 R60, R24.reuse, R8, R60 ;  /* 0x00000008183c723c */ /* 0x040ff0000000183c */
[-C--:B------:R-:W-:Y:S08]  /*4600*/  HMMA.16816.F32 R64, R24, R10.reuse, R64 ;  /* 0x0000000a1840723c */ /* 0x080ff00000001840 */
[-C--:B------:R-:W-:Y:S08]  /*4610*/  HMMA.16816.F32 R68, R132, R10.reuse, R68 ;  /* 0x0000000a8444723c */ /* 0x080ff00000001844 */
[----:B------:R-:W-:Y:S01]  /*4620*/  HMMA.16816.F32 R72, R76, R10, R72 ;  /* 0x0000000a4c48723c */ /* 0x000fe20000001848 */
[----:B------:R-:W-:-:S07]  /*4630*/  @P1 BRA `(.L_x_2) ;  /* 0x0000031000001947 */ /* 0x000fce0003800000 */
[----:B-123--:R-:W-:Y:S01]  /*4640*/  LOP3.LUT P3, RZ, R237, 0x1, RZ, 0xc0, !PT ;  /* 0x00000001edff7812 */ /* 0x00efe2000786c0ff */
[----:B------:R-:W1:Y:S01]  /*4650*/  S2R R4, SR_CTAID.Y ;  /* 0x0000000000047919 */ /* 0x000e620000002600 */
[----:B------:R-:W-:Y:S01]  /*4660*/  USHF.R.S32.HI UR19, URZ, 0x1f, UR17 ;  /* 0x0000001f3f137899 */ /* 0x000fe20008011411 */
[----:B------:R-:W-:Y:S01]  /*4670*/  IMAD.MOV.U32 R9, RZ, RZ, c[0x0][0x208] ;  /* 0x00008200ff097624 */ /* 0x000fe200078e00ff */
[----:B------:R-:W-:Y:S01]  /*4680*/  ULDC.64 UR6, c[0x0][0x208] ;  /* 0x0000820000067ab9 */ /* 0x000fe20000000a00 */
[----:B------:R-:W-:Y:S01]  /*4690*/  IMAD.MOV.U32 R8, RZ, RZ, 0x6 ;  /* 0x00000006ff087424 */ /* 0x000fe200078e00ff */
[----:B------:R-:W-:Y:S02]  /*46a0*/  UIMAD UR19, UR19, UR6, URZ ;  /* 0x00000006131372a4 */ /* 0x000fe4000f8e023f */
[----:B------:R-:W-:Y:S02]  /*46b0*/  UIMAD.WIDE.U32 UR22, UR17, UR6, URZ ;  /* 0x00000006111672a5 */ /* 0x000fe4000f8e003f */
[C---:B------:R-:W-:Y:S01]  /*46c0*/  SHF.L.U64.HI R8, R9.reuse, R8, c[0x0][0x20c] ;  /* 0x0000830009087619 */ /* 0x040fe20000010208 */
[----:B------:R-:W-:Y:S01]  /*46d0*/  IMAD.SHL.U32 R9, R9, 0x40, RZ ;  /* 0x0000004009097824 */ /* 0x000fe200078e00ff */
[----:B------:R-:W-:Y:S02]  /*46e0*/  USHF.L.U32 UR6, UR17, 0x6, URZ ;  /* 0x0000000611067899 */ /* 0x000fe4000800063f */
[----:B------:R-:W-:Y:S01]  /*46f0*/  IMAD.U32 R10, RZ, RZ, UR22 ;  /* 0x00000016ff0a7e24 */ /* 0x000fe2000f8e00ff */
[----:B------:R-:W-:Y:S01]  /*4700*/  UIMAD UR19, UR17, UR7, UR19 ;  /* 0x00000007111372a4 */ /* 0x000fe2000f8e0213 */
[----:B------:R-:W-:Y:S03]  /*4710*/  IMAD.U32 R5, RZ, RZ, UR22 ;  /* 0x00000016ff057e24 */ /* 0x000fe6000f8e00ff */
[----:B------:R-:W-:Y:S01]  /*4720*/  LEA R10, P2, R10, R250, 0x7 ;  /* 0x000000fa0a0a7211 */ /* 0x000fe200078438ff */
[----:B------:R-:W-:Y:S01]  /*4730*/  UIADD3 UR19, UR23, UR19, URZ ;  /* 0x0000001317137290 */ /* 0x000fe2000fffe03f */
[----:B-1----:R-:W-:Y:S01]  /*4740*/  SHF.R.S32.HI R6, RZ, 0x1f, R4 ;  /* 0x0000001fff067819 */ /* 0x002fe20000011404 */
[----:B------:R-:W-:Y:S04]  /*4750*/  IMAD.WIDE.U32 R12, R4, c[0x0][0x288], R246 ;  /* 0x0000a200040c7a25 */ /* 0x000fe800078e00f6 */
[----:B------:R-:W-:Y:S01]  /*4760*/  IMAD R6, R6, c[0x0][0x288], RZ ;  /* 0x0000a20006067a24 */ /* 0x000fe200078e02ff */
[----:B------:R-:W-:Y:S03]  /*4770*/  IADD3 R7, P1, R12, UR5, RZ ;  /* 0x000000050c077c10 */ /* 0x000fe6000ff3e0ff */
[----:B------:R-:W-:Y:S02]  /*4780*/  IMAD R6, R4, c[0x0][0x28c], R6 ;  /* 0x0000a30004067a24 */ /* 0x000fe400078e0206 */
[----:B------:R-:W-:Y:S03]  /*4790*/  IMAD.U32 R4, RZ, RZ, UR19 ;  /* 0x00000013ff047e24 */ /* 0x000fe6000f8e00ff */
[----:B------:R-:W-:Y:S02]  /*47a0*/  IADD3.X R6, R13, UR12, R6, P1, !PT ;  /* 0x0000000c0d067c10 */ /* 0x000fe40008ffe406 */
[----:B------:R-:W-:Y:S02]  /*47b0*/  LEA R12, P1, R7, c[0x0][0x280], 0x2 ;  /* 0x0000a000070c7a11 */ /* 0x000fe400078210ff */
[----:B------:R-:W-:Y:S01]  /*47c0*/  LEA.HI.X R11, R5, R251, R4, 0x7, P2 ;  /* 0x000000fb050b7211 */ /* 0x000fe200010f3c04 */
[----:B------:R-:W-:Y:S01]  /*47d0*/  IMAD.U32 R5, RZ, RZ, UR6 ;  /* 0x00000006ff057e24 */ /* 0x000fe2000f8e00ff */
[----:B------:R-:W-:Y:S01]  /*47e0*/  LEA.HI.X R13, R7, c[0x0][0x284], R6, 0x2, P1 ;  /* 0x0000a100070d7a11 */ /* 0x000fe200008f1406 */
[----:B------:R-:W-:Y:S01]  /*47f0*/  IMAD.U32 R4, RZ, RZ, UR6 ;  /* 0x00000006ff047e24 */ /* 0x000fe2000f8e00ff */
[----:B------:R-:W-:Y:S04]  /*4800*/  IADD3 R14, P2, P1, R9, 0x80, R10 ;  /* 0x00000080090e7810 */ /* 0x000fe8000795e00a */
[--C-:B------:R-:W-:Y:S02]  /*4810*/  IADD3.X R15, R8, RZ, R11.reuse, P2, P1 ;  /* 0x000000ff080f7210 */ /* 0x100fe400017e240b */
[----:B------:R-:W-:Y:S02]  /*4820*/  LEA R12, P1, R5, R12, 0x2 ;  /* 0x0000000c050c7211 */ /* 0x000fe400078210ff */
[----:B------:R-:W-:Y:S02]  /*4830*/  IADD3 R6, -R242, c[0x0][0x168], -R4 ;  /* 0x00005a00f2067a10 */ /* 0x000fe40007ffe904 */
[----:B------:R-:W-:Y:S01]  /*4840*/  LEA.HI.X.SX32 R13, R4, R13, 0x2, P1 ;  /* 0x0000000d040d7211 */ /* 0x000fe200008f16ff */
[----:B------:R-:W-:Y:S01]  /*4850*/  @!P4 IMAD.SHL.U32 R4, R238, 0x10, RZ ;  /* 0x00000010ee04c824 */ /* 0x000fe200078e00ff */
[----:B------:R-:W-:Y:S02]  /*4860*/  IADD3 R20, P1, R9, R10, RZ ;  /* 0x0000000a09147210 */ /* 0x000fe40007f3e0ff */
[----:B------:R-:W-:Y:S03]  /*4870*/  ISETP.LT.OR P2, PT, R6, 0x1, !P3 ;  /* 0x000000010600780c */ /* 0x000fe60005f41670 */
[----:B------:R-:W-:Y:S01]  /*4880*/  IMAD.X R21, R8, 0x1, R11, P1 ;  /* 0x0000000108157824 */ /* 0x000fe200008e060b */
[----:B------:R-:W-:Y:S04]  /*4890*/  LOP3.LUT P1, RZ, R237, 0x2, RZ, 0xc0, !PT ;  /* 0x00000002edff7812 */ /* 0x000fe8000782c0ff */
[C---:B------:R-:W-:Y:S02]  /*48a0*/  ISETP.LT.OR P5, PT, R6.reuse, 0x1, !P1 ;  /* 0x000000010600780c */ /* 0x040fe40004fa1670 */
[C---:B------:R-:W-:Y:S03]  /*48b0*/  ISETP.LT.OR P1, PT, R6.reuse, 0x21, !P1 ;  /* 0x000000210600780c */ /* 0x040fe60004f21670 */
[----:B------:R-:W-:Y:S01]  /*48c0*/  @!PT LDS RZ, [RZ] ;  /* 0x00000000fffff984 */ /* 0x000fe20000000800 */
[----:B------:R-:W-:Y:S01]  /*48d0*/  @!PT LDS RZ, [RZ] ;  /* 0x00000000fffff984 */ /* 0x000fe20000000800 */
[----:B------:R-:W-:Y:S01]  /*48e0*/  @!PT LDS RZ, [RZ] ;  /* 0x00000000fffff984 */ /* 0x000fe20000000800 */
[----:B------:R1:W-:Y:S01]  /*48f0*/  LDGSTS.E.BYPASS.LTC128B.128 [R235+0xe080], [R10.64], !P2 ;  /* 0x0e0800000aeb7fae */ /* 0x0003e2000d101d54 */
[----:B------:R-:W-:Y:S07]  /*4900*/  ISETP.LT.OR P2, PT, R6, 0x21, !P3 ;  /* 0x000000210600780c */ /* 0x000fee0005f41670 */
[----:B------:R1:W-:Y:S06]  /*4910*/  LDGSTS.E.BYPASS.LTC128B.128 [R235+0x10080], [R10.64+0x80], !P5 ;  /* 0x100800800aeb7fae */ /* 0x0003ec000e901d54 */
[----:B------:R1:W-:Y:S05]  /*4920*/  LDGSTS.E.BYPASS.LTC128B.128 [R235+0xf080], [R20.64], !P2 ;  /* 0x0f08000014eb7fae */ /* 0x0003ea000d101d54 */
[----:B------:R1:W-:Y:S05]  /*4930*/  LDGSTS.E.BYPASS.LTC128B.128 [R235+0x11080], [R14.64], !P1 ;  /* 0x110800000eeb7fae */ /* 0x0003ea000c901d54 */
[----:B------:R1:W-:Y:S02]  /*4940*/  @!P4 LDGSTS.E.BYPASS.LTC128B.128 [R4+0x12280], [R12.64] ;  /* 0x122800000c04cfae */ /* 0x0003e4000b901d54 */
.L_x_2:
[-C--:B-123--:R-:W-:Y:S01]  /*4950*/  HMMA.16816.F32 R4, R136, R16.reuse, RZ ;  /* 0x000000108804723c */ /* 0x08efe200000018ff */
[----:B------:R-:W-:Y:S01]  /*4960*/  LDSM.16.M88.4 R132, [R228+0x1000] ;  /* 0x00100000e484783b */ /* 0x000fe20000000200 */
[----:B------:R-:W-:Y:S02]  /*4970*/  USHF.L.U32 UR10, UR10, 0xd, URZ ;  /* 0x0000000d0a0a7899 */ /* 0x000fe4000800063f */
[----:B------:R-:W-:Y:S01]  /*4980*/  UISETP.GE.AND UP0, UPT, UR17, UR15, UPT ;  /* 0x0000000f1100728c */ /* 0x000fe2000bf06270 */
[----:B------:R-:W-:Y:S01]  /*4990*/  LDSM.16.M88.4 R216, [R228+0x1800] ;  /* 0x00180000e4d8783b */ /* 0x000fe20000000200 */
[----:B------:R-:W-:Y:S02]  /*49a0*/  UIADD3 UR7, UR4, 0x1, URZ ;  /* 0x0000000104077890 */ /* 0x000fe4000fffe03f */
[C---:B------:R-:W-:Y:S01]  /*49b0*/  HMMA.16816.F32 R8, R140.reuse, R16, RZ ;  /* 0x000000108c08723c */ /* 0x040fe200000018ff */
[----:B------:R-:W2:Y:S01]  /*49c0*/  LDL R152, [R1] ;  /* 0x0000000001987983 */ /* 0x000ea20000100800 */
[----:B------:R-:W-:Y:S02]  /*49d0*/  UISETP.GE.AND UP2, UPT, UR4, 0x1, UPT ;  /* 0x000000010400788c */ /* 0x000fe4000bf46270 */
[----:B------:R-:W-:Y:S01]  /*49e0*/  UIADD3 UR6, UR18, 0x1, URZ ;  /* 0x0000000112067890 */ /* 0x000fe2000fffe03f */
[----:B------:R-:W0:Y:S01]  /*49f0*/  LDGDEPBAR ;  /* 0x00000000000079af */ /* 0x000e220000000000 */
[----:B------:R-:W-:Y:S02]  /*4a00*/  UISETP.GE.AND UP1, UPT, UR18, 0x1, UPT ;  /* 0x000000011200788c */ /* 0x000fe4000bf26270 */
[-C--:B------:R-:W-:Y:S02]  /*4a10*/  HMMA.16816.F32 R12, R140, R18.reuse, RZ ;  /* 0x000000128c0c723c */ /* 0x080fe400000018ff */
[----:B------:R-:W-:Y:S06]  /*4a20*/  USEL UR18, UR6, URZ, !UP1 ;  /* 0x0000003f06127287 */ /* 0x000fec000c800000 */
[C---:B------:R-:W-:Y:S08]  /*4a30*/  HMMA.16816.F32 R16, R136.reuse, R18, RZ ;  /* 0x000000128810723c */ /* 0x040ff000000018ff */
[-C--:B------:R-:W-:Y:S08]  /*4a40*/  HMMA.16816.F32 R20, R136, R144.reuse, RZ ;  /* 0x000000908814723c */ /* 0x080ff000000018ff */
[C---:B------:R-:W-:Y:S08]  /*4a50*/  HMMA.16816.F32 R24, R140.reuse, R144, RZ ;  /* 0x000000908c18723c */ /* 0x040ff000000018ff */
[-C--:B------:R-:W-:Y:S01]  /*4a60*/  HMMA.16816.F32 R76, R140, R146.reuse, RZ ;  /* 0x000000928c4c723c */ /* 0x080fe200000018ff */
[----:B------:R-:W1:Y:S07]  /*4a70*/  LDSM.16.MT88.4 R140, [R2+0x1080] ;  /* 0x00108000028c783b */ /* 0x000e6e0000004200 */
[----:B------:R-:W-:Y:S01]  /*4a80*/  HMMA.16816.F32 R80, R136, R146, RZ ;  /* 0x000000928850723c */ /* 0x000fe200000018ff */
[----:B------:R-:W3:Y:S04]  /*4a90*/  LDSM.16.MT88.4 R136, [R2+0x4080] ;  /* 0x004080000288783b */ /* 0x000ee80000004200 */
[----:B------:R-:W-:Y:S03]  /*4aa0*/  LDSM.16.M88.4 R144, [R3+0x1000] ;  /* 0x001000000390783b */ /* 0x000fe60000000200 */
[-C--:B------:R-:W-:Y:S08]  /*4ab0*/  HMMA.16816.F32 R4, R148, R204.reuse, R4 ;  /* 0x000000cc9404723c */ /* 0x080ff00000001804 */
[C---:B------:R-:W-:Y:S08]  /*4ac0*/  HMMA.16816.F32 R8, R208.reuse, R204, R8 ;  /* 0x000000ccd008723c */ /* 0x040ff00000001808 */
[-C--:B------:R-:W-:Y:S08]  /*4ad0*/  HMMA.16816.F32 R12, R208, R206.reuse, R12 ;  /* 0x000000ced00c723c */ /* 0x080ff0000000180c */
[C---:B------:R-:W-:Y:S01]  /*4ae0*/  HMMA.16816.F32 R16, R148.reuse, R206, R16 ;  /* 0x000000ce9410723c */ /* 0x040fe20000001810 */
[----:B------:R-:W-:Y:S07]  /*4af0*/  LDSM.16.M88.4 R204, [R3+0x1800] ;  /* 0x0018000003cc783b */ /* 0x000fee0000000200 */
[-C--:B------:R-:W-:Y:S08]  /*4b00*/  HMMA.16816.F32 R20, R148, R212.reuse, R20 ;  /* 0x000000d49414723c */ /* 0x080ff00000001814 */
[C---:B------:R-:W-:Y:S08]  /*4b10*/  HMMA.16816.F32 R24, R208.reuse, R212, R24 ;  /* 0x000000d4d018723c */ /* 0x040ff00000001818 */
[-C--:B------:R-:W-:Y:S01]  /*4b20*/  HMMA.16816.F32 R76, R208, R214.reuse, R76 ;  /* 0x000000d6d04c723c */ /* 0x080fe2000000184c */
[----:B------:R-:W-:Y:S07]  /*4b30*/  LDSM.16.MT88.4 R208, [R2+0x4880] ;  /* 0x0048800002d0783b */ /* 0x000fee0000004200 */
[----:B------:R-:W-:Y:S01]  /*4b40*/  HMMA.16816.F32 R80, R148, R214, R80 ;  /* 0x000000d69450723c */ /* 0x000fe20000001850 */
[----:B------:R-:W4:Y:S04]  /*4b50*/  LDSM.16.MT88.4 R148, [R2+0x1880] ;  /* 0x001880000294783b */ /* 0x000f280000004200 */
[----:B------:R-:W-:Y:S03]  /*4b60*/  LDSM.16.MT88.4 R212, [R2+0x2080] ;  /* 0x0020800002d4783b */ /* 0x000fe60000004200 */
[-C--:B-1----:R-:W-:Y:S08]  /*4b70*/  HMMA.16816.F32 R4, R132, R140.reuse, R4 ;  /* 0x0000008c8404723c */ /* 0x082ff00000001804 */
[C---:B------:R-:W-:Y:S08]  /*4b80*/  HMMA.16816.F32 R8, R216.reuse, R140, R8 ;  /* 0x0000008cd808723c */ /* 0x040ff00000001808 */
[-C--:B------:R-:W-:Y:S08]  /*4b90*/  HMMA.16816.F32 R12, R216, R142.reuse, R12 ;  /* 0x0000008ed80c723c */ /* 0x080ff0000000180c */
[C---:B------:R-:W-:Y:S01]  /*4ba0*/  HMMA.16816.F32 R16, R132.reuse, R142, R16 ;  /* 0x0000008e8410723c */ /* 0x040fe20000001810 */
[----:B------:R-:W1:Y:S07]  /*4bb0*/  LDSM.16.M88.4 R140, [R228+0x2000] ;  /* 0x00200000e48c783b */ /* 0x000e6e0000000200 */
[-C--:B---3--:R-:W-:Y:S08]  /*4bc0*/  HMMA.16816.F32 R20, R132, R136.reuse, R20 ;  /* 0x000000888414723c */ /* 0x088ff00000001814 */
[C---:B------:R-:W-:Y:S08]  /*4bd0*/  HMMA.16816.F32 R24, R216.reuse, R136, R24 ;  /* 0x00000088d818723c */ /* 0x040ff00000001818 */
[-C--:B------:R-:W-:Y:S01]  /*4be0*/  HMMA.16816.F32 R76, R216, R138.reuse, R76 ;  /* 0x0000008ad84c723c */ /* 0x080fe2000000184c */
[----:B------:R-:W3:Y:S07]  /*4bf0*/  LDSM.16.M88.4 R216, [R228+0x2800] ;  /* 0x00280000e4d8783b */ /* 0x000eee0000000200 */
[----:B------:R-:W-:Y:S01]  /*4c00*/  HMMA.16816.F32 R80, R132, R138, R80 ;  /* 0x0000008a8450723c */ /* 0x000fe20000001850 */
[----:B------:R-:W5:Y:S04]  /*4c10*/  LDSM.16.MT88.4 R132, [R2+0x5080] ;  /* 0x005080000284783b */ /* 0x000f680000004200 */
[----:B------:R-:W-:Y:S03]  /*4c20*/  LDSM.16.M88.4 R136, [R3+0x2000] ;  /* 0x002000000388783b */ /* 0x000fe60000000200 */
[-C--:B----4-:R-:W-:Y:S08]  /*4c30*/  HMMA.16816.F32 R4, R144, R148.reuse, R4 ;  /* 0x000000949004723c */ /* 0x090ff00000001804 */
[C---:B------:R-:W-:Y:S08]  /*4c40*/  HMMA.16816.F32 R8, R204.reuse, R148, R8 ;  /* 0x00000094cc08723c */ /* 0x040ff00000001808 */
[-C--:B------:R-:W-:Y:S08]  /*4c50*/  HMMA.16816.F32 R12, R204, R150.reuse, R12 ;  /* 0x00000096cc0c723c */ /* 0x080ff0000000180c */
[C---:B------:R-:W-:Y:S01]  /*4c60*/  HMMA.16816.F32 R16, R144.reuse, R150, R16 ;  /* 0x000000969010723c */ /* 0x040fe20000001810 */
[----:B------:R-:W4:Y:S07]  /*4c70*/  LDSM.16.MT88.4 R148, [R2+0x2880] ;  /* 0x002880000294783b */ /* 0x000f2e0000004200 */
[-C--:B------:R-:W-:Y:S08]  /*4c80*/  HMMA.16816.F32 R20, R144, R208.reuse, R20 ;  /* 0x000000d09014723c */ /* 0x080ff00000001814 */
[C---:B------:R-:W-:Y:S01]  /*4c90*/  HMMA.16816.F32 R24, R204.reuse, R208, R24 ;  /* 0x000000d0cc18723c */ /* 0x040fe20000001818 */
[----:B------:R-:W2:Y:S07]  /*4ca0*/  LDL.64 R208, [R1+0x8] ;  /* 0x0000080001d07983 */ /* 0x000eae0000100a00 */
[-C--:B------:R-:W-:Y:S01]  /*4cb0*/  HMMA.16816.F32 R76, R204, R210.reuse, R76 ;  /* 0x000000d2cc4c723c */ /* 0x080fe2000000184c */
[----:B------:R3:W4:Y:S07]  /*4cc0*/  LDSM.16.M88.4 R204, [R3+0x2800] ;  /* 0x0028000003cc783b */ /* 0x00072e0000000200 */
[----:B------:R-:W-:Y:S01]  /*4cd0*/  HMMA.16816.F32 R80, R144, R210, R80 ;  /* 0x000000d29050723c */ /* 0x000fe20000001850 */
[----:B------:R-:W4:Y:S07]  /*4ce0*/  LDSM.16.MT88.4 R144, [R2+0x5880] ;  /* 0x005880000290783b */ /* 0x000f2e0000004200 */
[-C--:B-1----:R-:W-:Y:S08]  /*4cf0*/  HMMA.16816.F32 R4, R140, R212.reuse, R4 ;  /* 0x000000d48c04723c */ /* 0x082ff00000001804 */
[C---:B---3--:R-:W-:Y:S01]  /*4d00*/  HMMA.16816.F32 R8, R216.reuse, R212, R8 ;  /* 0x000000d4d808723c */ /* 0x048fe20000001808 */
[----:B------:R-:W-:Y:S07]  /*4d10*/  IMAD.U32 R3, RZ, RZ, UR10 ;  /* 0x0000000aff037e24 */ /* 0x000fee000f8e00ff */
[-C--:B------:R-:W-:Y:S08]  /*4d20*/  HMMA.16816.F32 R12, R216, R214.reuse, R12 ;  /* 0x000000d6d80c723c */ /* 0x080ff0000000180c */
[C---:B------:R-:W-:Y:S08]  /*4d30*/  HMMA.16816.F32 R16, R140.reuse, R214, R16 ;  /* 0x000000d68c10723c */ /* 0x040ff00000001810 */
[-C--:B-----5:R-:W-:Y:S08]  /*4d40*/  HMMA.16816.F32 R20, R140, R132.reuse, R20 ;  /* 0x000000848c14723c */ /* 0x0a0ff00000001814 */
[C---:B------:R-:W-:Y:S08]  /*4d50*/  HMMA.16816.F32 R24, R216.reuse, R132, R24 ;  /* 0x00000084d818723c */ /* 0x040ff00000001818 */
[-C--:B------:R-:W-:Y:S08]  /*4d60*/  HMMA.16816.F32 R76, R216, R134.reuse, R76 ;  /* 0x00000086d84c723c */ /* 0x080ff0000000184c */
[----:B------:R-:W-:Y:S01]  /*4d70*/  HMMA.16816.F32 R80, R140, R134, R80 ;  /* 0x000000868c50723c */ /* 0x000fe20000001850 */
[----:B------:R-:W-:Y:S07]  /*4d80*/  LDSM.16.MT88.4 R140, [R229+0x18080] ;  /* 0x01808000e58c783b */ /* 0x000fee0000004200 */
[-C--:B----4-:R-:W-:Y:S08]  /*4d90*/  HMMA.16816.F32 R4, R136, R148.reuse, R4 ;  /* 0x000000948804723c */ /* 0x090ff00000001804 */
[C---:B------:R-:W-:Y:S08]  /*4da0*/  HMMA.16816.F32 R8, R204.reuse, R148, R8 ;  /* 0x00000094cc08723c */ /* 0x040ff00000001808 */
[-C--:B------:R-:W-:Y:S08]  /*4db0*/  HMMA.16816.F32 R12, R204, R150.reuse, R12 ;  /* 0x00000096cc0c723c */ /* 0x080ff0000000180c */
[C---:B------:R-:W-:Y:S08]  /*4dc0*/  HMMA.16816.F32 R16, R136.reuse, R150, R16 ;  /* 0x000000968810723c */ /* 0x040ff00000001810 */
[-C--:B------:R-:W-:Y:S08]  /*4dd0*/  HMMA.16816.F32 R20, R136, R144.reuse, R20 ;  /* 0x000000908814723c */ /* 0x080ff00000001814 */
[C---:B------:R-:W-:Y:S08]  /*4de0*/  HMMA.16816.F32 R24, R204.reuse, R144, R24 ;  /* 0x00000090cc18723c */ /* 0x040ff00000001818 */
[-C--:B------:R-:W-:Y:S08]  /*4df0*/  HMMA.16816.F32 R76, R204, R146.reuse, R76 ;  /* 0x00000092cc4c723c */ /* 0x080ff0000000184c */
[----:B------:R-:W-:Y:S04]  /*4e00*/  HMMA.16816.F32 R80, R136, R146, R80 ;  /* 0x000000928850723c */ /* 0x000fe80000001850 */
[----:B--2---:R-:W-:Y:S01]  /*4e10*/  IADD3 R2, P1, R208, UR10, RZ ;  /* 0x0000000ad0027c10 */ /* 0x004fe2000ff3e0ff */
[----:B------:R-:W-:Y:S03]  /*4e20*/  UMOV UR10, UR17 ;  /* 0x00000011000a7c82 */ /* 0x000fe60008000000 */
[----:B------:R-:W-:Y:S04]  /*4e30*/  LEA.HI.X.SX32 R3, R3, R152, 0x1, P1 ;  /* 0x0000009803037211 */ /* 0x000fe800008f0eff */
[C---:B------:R-:W-:Y:S04]  /*4e40*/  LEA R132, P1, R2.reuse, c[0x0][0x220], 0x2 ;  /* 0x0000880002847a11 */ /* 0x040fe800078210ff */
[----:B------:R-:W-:Y:S01]  /*4e50*/  LEA.HI.X R133, R2, c[0x0][0x224], R3, 0x2, P1 ;  /* 0x0000890002857a11 */ /* 0x000fe200008f1403 */
[----:B------:R-:W-:Y:S01]  /*4e60*/  IMAD.U32 R2, RZ, RZ, UR4 ;  /* 0x00000004ff027e24 */ /* 0x000fe2000f8e00ff */
[----:B------:R-:W-:Y:S01]  /*4e70*/  PLOP3.LUT P1, PT, PT, PT, UP0, 0x80, 0x0 ;  /* 0x000000000000781c */ /* 0x000fe20003f2f008 */
[----:B------:R-:W-:Y:S02]  /*4e80*/  USEL UR4, UR7, URZ, !UP2 ;  /* 0x0000003f07047287 */ /* 0x000fe4000d000000 */
[----:B------:R-:W-:Y:S01]  /*4e90*/  RED.E.ADD.F32.FTZ.RN.STRONG.GPU [R132.64], R4 ;  /* 0x000000048400798e */ /* 0x000fe2000c10e794 */
[----:B------:R-:W-:Y:S03]  /*4ea0*/  IMAD R2, R2, 0x2000, R232 ;  /* 0x0000200002027824 */ /* 0x000fe600078e02e8 */
[----:B------:R-:W-:Y:S01]  /*4eb0*/  RED.E.ADD.F32.FTZ.RN.STRONG.GPU [R132.64+0x400], R5 ;  /* 0x000400058400798e */ /* 0x000fe2000c10e794 */
[----:B------:R-:W-:Y:S03]  /*4ec0*/  IMAD.SHL.U32 R2, R2, 0x2, RZ ;  /* 0x0000000202027824 */ /* 0x000fe600078e00ff */
[----:B------:R-:W-:Y:S04]  /*4ed0*/  RED.E.ADD.F32.FTZ.RN.STRONG.GPU [R132.64+0x800], R6 ;  /* 0x000800068400798e */ /* 0x000fe8000c10e794 */
        /* <DEDUP_REMOVED lines=10> */
[----:B------:R-:W-:Y:S04]  /*4f80*/  LDSM.16.MT88.4 R4, [R229+0x15480] ;  /* 0x01548000e504783b */ /* 0x000fe80000004200 */
[----:B------:R-:W1:Y:S04]  /*4f90*/  LDSM.16.MT88.4 R8, [R2+0x6080] ;  /* 0x006080000208783b */ /* 0x000e680000004200 */
[----:B------:R-:W-:Y:S04]  /*4fa0*/  RED.E.ADD.F32.FTZ.RN.STRONG.GPU [R132.64+0x3400], R13 ;  /* 0x0034000d8400798e */ /* 0x000fe8000c10e794 */
[----:B------:R-:W-:Y:S04]  /*4fb0*/  RED.E.ADD.F32.FTZ.RN.STRONG.GPU [R132.64+0x3800], R14 ;  /* 0x0038000e8400798e */ /* 0x000fe8000c10e794 */
[----:B------:R-:W-:Y:S04]  /*4fc0*/  RED.E.ADD.F32.FTZ.RN.STRONG.GPU [R132.64+0x3c00], R15 ;  /* 0x003c000f8400798e */ /* 0x000fe8000c10e794 */
[----:B------:R-:W2:Y:S04]  /*4fd0*/  LDSM.16.MT88.4 R12, [R229+0x16480] ;  /* 0x01648000e50c783b */ /* 0x000ea80000004200 */
[----:B------:R-:W3:Y:S04]  /*4fe0*/  LDSM.16.MT88.4 R16, [R229+0x17480] ;  /* 0x01748000e510783b */ /* 0x000ee80000004200 */
[----:B------:R-:W-:Y:S04]  /*4ff0*/  RED.E.ADD.F32.FTZ.RN.STRONG.GPU [R132.64+0x4000], R20 ;  /* 0x004000148400798e */ /* 0x000fe8000c10e794 */
[----:B------:R-:W-:Y:S04]  /*5000*/  LDSM.16.MT88.4 R136, [R2+0x8880] ;  /* 0x008880000288783b */ /* 0x000fe80000004200 */
[----:B------:R-:W-:Y:S04]  /*5010*/  RED.E.ADD.F32.FTZ.RN.STRONG.GPU [R132.64+0x4400], R21 ;  /* 0x004400158400798e */ /* 0x000fe8000c10e794 */
[----:B------:R-:W-:Y:S01]  /*5020*/  RED.E.ADD.F32.FTZ.RN.STRONG.GPU [R132.64+0x4800], R22 ;  /* 0x004800168400798e */ /* 0x000fe2000c10e794 */
[-C--:B-1----:R-:W-:Y:S03]  /*5030*/  HMMA.16816.F32 R84, R4, R8.reuse, R84 ;  /* 0x000000080454723c */ /* 0x082fe60000001854 */
[----:B------:R-:W-:Y:S04]  /*5040*/  RED.E.ADD.F32.FTZ.RN.STRONG.GPU [R132.64+0x4c00], R23 ;  /* 0x004c00178400798e */ /* 0x000fe8000c10e794 */
[----:B------:R-:W1:Y:S04]  /*5050*/  LDSM.16.MT88.4 R20, [R2+0x8080] ;  /* 0x008080000214783b */ /* 0x000e680000004200 */
[----:B------:R-:W-:Y:S04]  /*5060*/  RED.E.ADD.F32.FTZ.RN.STRONG.GPU [R132.64+0x5000], R24 ;  /* 0x005000188400798e */ /* 0x000fe8000c10e794 */
[----:B------:R-:W-:Y:S01]  /*5070*/  RED.E.ADD.F32.FTZ.RN.STRONG.GPU [R132.64+0x5400], R25 ;  /* 0x005400198400798e */ /* 0x000fe2000c10e794 */
[-C--:B--2---:R-:W-:Y:S03]  /*5080*/  HMMA.16816.F32 R88, R12, R8.reuse, R88 ;  /* 0x000000080c58723c */ /* 0x084fe60000001858 */
[----:B------:R-:W-:Y:S04]  /*5090*/  RED.E.ADD.F32.FTZ.RN.STRONG.GPU [R132.64+0x5800], R26 ;  /* 0x0058001a8400798e */ /* 0x000fe8000c10e794 */
[----:B------:R-:W-:Y:S01]  /*50a0*/  RED.E.ADD.F32.FTZ.RN.STRONG.GPU [R132.64+0x5c00], R27 ;  /* 0x005c001b8400798e */ /* 0x000fe2000c10e794 */
[C---:B---3--:R-:W-:Y:S03]  /*50b0*/  HMMA.16816.F32 R92, R16.reuse, R8, R92 ;  /* 0x00000008105c723c */ /* 0x048fe6000000185c */
[----:B------:R-:W-:Y:S04]  /*50c0*/  LDSM.16.MT88.4 R24, [R229+0x15880] ;  /* 0x01588000e518783b */ /* 0x000fe80000004200 */
[----:B------:R-:W-:Y:S01]  /*50d0*/  RED.E.ADD.F32.FTZ.RN.STRONG.GPU [R132.64+0x6000], R80 ;  /* 0x006000508400798e */ /* 0x000fe2000c10e794 */
[-C--:B------:R-:W-:Y:S03]  /*50e0*/  HMMA.16816.F32 R96, R16, R10.reuse, R96 ;  /* 0x0000000a1060723c */ /* 0x080fe60000001860 */
[----:B------:R-:W-:Y:S04]  /*50f0*/  RED.E.ADD.F32.FTZ.RN.STRONG.GPU [R132.64+0x6400], R81 ;  /* 0x006400518400798e */ /* 0x000fe8000c10e794 */
[----:B------:R-:W-:Y:S01]  /*5100*/  RED.E.ADD.F32.FTZ.RN.STRONG.GPU [R132.64+0x6800], R82 ;  /* 0x006800528400798e */ /* 0x000fe2000c10e794 */
[-C--:B------:R-:W-:Y:S03]  /*5110*/  HMMA.16816.F32 R100, R12, R10.reuse, R100 ;  /* 0x0000000a0c64723c */ /* 0x080fe60000001864 */
[----:B------:R-:W-:Y:S04]  /*5120*/  RED.E.ADD.F32.FTZ.RN.STRONG.GPU [R132.64+0x6c00], R83 ;  /* 0x006c00538400798e */ /* 0x000fe8000c10e794 */
[----:B------:R-:W-:Y:S01]  /*5130*/  LDSM.16.MT88.4 R80, [R229+0x16880] ;  /* 0x01688000e550783b */ /* 0x000fe20000004200 */
[C---:B------:R-:W-:Y:S03]  /*5140*/  HMMA.16816.F32 R104, R4.reuse, R10, R104 ;  /* 0x0000000a0468723c */ /* 0x040fe60000001868 */
[----:B------:R-:W-:Y:S04]  /*5150*/  RED.E.ADD.F32.FTZ.RN.STRONG.GPU [R132.64+0x7000], R76 ;  /* 0x0070004c8400798e */ /* 0x000fe8000c10e794 */
[----:B------:R-:W-:Y:S01]  /*5160*/  LDSM.16.MT88.4 R8, [R2+0x7080] ;  /* 0x007080000208783b */ /* 0x000fe20000004200 */
[-C--:B-1----:R-:W-:Y:S03]  /*5170*/  HMMA.16816.F32 R108, R4, R20.reuse, R108 ;  /* 0x00000014046c723c */ /* 0x082fe6000000186c */
[----:B------:R-:W-:Y:S04]  /*5180*/  RED.E.ADD.F32.FTZ.RN.STRONG.GPU [R132.64+0x7400], R77 ;  /* 0x0074004d8400798e */ /* 0x000fe8000c10e794 */
[----:B------:R-:W-:Y:S01]  /*5190*/  RED.E.ADD.F32.FTZ.RN.STRONG.GPU [R132.64+0x7800], R78 ;  /* 0x0078004e8400798e */ /* 0x000fe2000c10e794 */
[-C--:B------:R-:W-:Y:S03]  /*51a0*/  HMMA.16816.F32 R112, R12, R20.reuse, R112 ;  /* 0x000000140c70723c */ /* 0x080fe60000001870 */
[----:B------:R-:W-:Y:S04]  /*51b0*/  RED.E.ADD.F32.FTZ.RN.STRONG.GPU [R132.64+0x7c00], R79 ;  /* 0x007c004f8400798e */ /* 0x000fe8000c10e794 */
[----:B------:R-:W1:Y:S01]  /*51c0*/  LDSM.16.MT88.4 R76, [R2+0x6880] ;  /* 0x00688000024c783b */ /* 0x000e620000004200 */
[C---:B------:R-:W-:Y:S03]  /*51d0*/  HMMA.16816.F32 R116, R16.reuse, R20, R116 ;  /* 0x000000141074723c */ /* 0x040fe60000001874 */
[----:B------:R-:W2:Y:S05]  /*51e0*/  LDSM.16.MT88.4 R132, [R229+0x17880] ;  /* 0x01788000e584783b */ /* 0x000eaa0000004200 */
[-C--:B------:R-:W-:Y:S01]  /*51f0*/  HMMA.16816.F32 R120, R16, R22.reuse, R120 ;  /* 0x000000161078723c */ /* 0x080fe20000001878 */
[----:B------:R-:W-:Y:S07]  /*5200*/  LDSM.16.MT88.4 R16, [R229+0x17c80] ;  /* 0x017c8000e510783b */ /* 0x000fee0000004200 */
[-C--:B------:R-:W-:Y:S01]  /*5210*/  HMMA.16816.F32 R124, R12, R22.reuse, R124 ;  /* 0x000000160c7c723c */ /* 0x080fe2000000187c */
[----:B------:R-:W-:Y:S07]  /*5220*/  LDSM.16.MT88.4 R12, [R229+0x16c80] ;  /* 0x016c8000e50c783b */ /* 0x000fee0000004200 */
[----:B------:R-:W-:Y:S01]  /*5230*/  HMMA.16816.F32 R128, R4, R22, R128 ;  /* 0x000000160480723c */ /* 0x000fe20000001880 */
[----:B------:R-:W3:Y:S04]  /*5240*/  LDSM.16.MT88.4 R4, [R229+0x15c80] ;  /* 0x015c8000e504783b */ /* 0x000ee80000004200 */
[----:B------:R-:W4:Y:S03]  /*5250*/  LDSM.16.MT88.4 R20, [R2+0x9080] ;  /* 0x009080000214783b */ /* 0x000f260000004200 */
[-C--:B-1----:R-:W-:Y:S08]  /*5260*/  HMMA.16816.F32 R84, R24, R76.reuse, R84 ;  /* 0x0000004c1854723c */ /* 0x082ff00000001854 */
[-C--:B------:R-:W-:Y:S08]  /*5270*/  HMMA.16816.F32 R88, R80, R76.reuse, R88 ;  /* 0x0000004c5058723c */ /* 0x080ff00000001858 */
[C---:B--2---:R-:W-:Y:S08]  /*5280*/  HMMA.16816.F32 R92, R132.reuse, R76, R92 ;  /* 0x0000004c845c723c */ /* 0x044ff0000000185c */
[-C--:B------:R-:W-:Y:S08]  /*5290*/  HMMA.16816.F32 R96, R132, R78.reuse, R96 ;  /* 0x0000004e8460723c */ /* 0x080ff00000001860 */
[-C--:B------:R-:W-:Y:S08]  /*52a0*/  HMMA.16816.F32 R100, R80, R78.reuse, R100 ;  /* 0x0000004e5064723c */ /* 0x080ff00000001864 */
[C---:B------:R-:W-:Y:S01]  /*52b0*/  HMMA.16816.F32 R104, R24.reuse, R78, R104 ;  /* 0x0000004e1868723c */ /* 0x040fe20000001868 */
[----:B------:R-:W-:Y:S07]  /*52c0*/  LDSM.16.MT88.4 R76, [R229+0x16080] ;  /* 0x01608000e54c783b */ /* 0x000fee0000004200 */
[-C--:B------:R-:W-:Y:S08]  /*52d0*/  HMMA.16816.F32 R108, R24, R136.reuse, R108 ;  /* 0x00000088186c723c */ /* 0x080ff0000000186c */
[-C--:B------:R-:W-:Y:S08]  /*52e0*/  HMMA.16816.F32 R112, R80, R136.reuse, R112 ;  /* 0x000000885070723c */ /* 0x080ff00000001870 */
[C---:B------:R-:W-:Y:S08]  /*52f0*/  HMMA.16816.F32 R116, R132.reuse, R136, R116 ;  /* 0x000000888474723c */ /* 0x040ff00000001874 */
[-C--:B------:R-:W-:Y:S01]  /*5300*/  HMMA.16816.F32 R120, R132, R138.reuse, R120 ;  /* 0x0000008a8478723c */ /* 0x080fe20000001878 */
[----:B------:R-:W-:Y:S07]  /*5310*/  LDSM.16.MT88.4 R132, [R229+0x17080] ;  /* 0x01708000e584783b */ /* 0x000fee0000004200 */
[-C--:B------:R-:W-:Y:S01]  /*5320*/  HMMA.16816.F32 R124, R80, R138.reuse, R124 ;  /* 0x0000008a507c723c */ /* 0x080fe2000000187c */
[----:B------:R-:W1:Y:S07]  /*5330*/  LDSM.16.MT88.4 R80, [R2+0x7880] ;  /* 0x007880000250783b */ /* 0x000e6e0000004200 */
[----:B------:R-:W-:Y:S01]  /*5340*/  HMMA.16816.F32 R128, R24, R138, R128 ;  /* 0x0000008a1880723c */ /* 0x000fe20000001880 */
[----:B------:R-:W2:Y:S07]  /*5350*/  LDSM.16.MT88.4 R24, [R2+0x9880] ;  /* 0x009880000218783b */ /* 0x000eae0000004200 */
[-C--:B---3--:R-:W-:Y:S08]  /*5360*/  HMMA.16816.F32 R84, R4, R8.reuse, R84 ;  /* 0x000000080454723c */ /* 0x088ff00000001854 */
[-C--:B------:R-:W-:Y:S08]  /*5370*/  HMMA.16816.F32 R88, R12, R8.reuse, R88 ;  /* 0x000000080c58723c */ /* 0x080ff00000001858 */
[C---:B------:R-:W-:Y:S08]  /*5380*/  HMMA.16816.F32 R92, R16.reuse, R8, R92 ;  /* 0x00000008105c723c */ /* 0x040ff0000000185c */
[-C--:B------:R-:W-:Y:S08]  /*5390*/  HMMA.16816.F32 R96, R16, R10.reuse, R96 ;  /* 0x0000000a1060723c */ /* 0x080ff00000001860 */
[-C--:B------:R-:W-:Y:S08]  /*53a0*/  HMMA.16816.F32 R100, R12, R10.reuse, R100 ;  /* 0x0000000a0c64723c */ /* 0x080ff00000001864 */
[C---:B------:R-:W-:Y:S08]  /*53b0*/  HMMA.16816.F32 R104, R4.reuse, R10, R104 ;  /* 0x0000000a0468723c */ /* 0x040ff00000001868 */
[-C--:B----4-:R-:W-:Y:S08]  /*53c0*/  HMMA.16816.F32 R108, R4, R20.reuse, R108 ;  /* 0x00000014046c723c */ /* 0x090ff0000000186c */
[-C--:B------:R-:W-:Y:S08]  /*53d0*/  HMMA.16816.F32 R112, R12, R20.reuse, R112 ;  /* 0x000000140c70723c */ /* 0x080ff00000001870 */
[C---:B------:R-:W-:Y:S08]  /*53e0*/  HMMA.16816.F32 R116, R16.reuse, R20, R116 ;  /* 0x000000141074723c */ /* 0x040ff00000001874 */
[-C--:B------:R-:W-:Y:S08]  /*53f0*/  HMMA.16816.F32 R120, R16, R22.reuse, R120 ;  /* 0x000000161078723c */ /* 0x080ff00000001878 */
[-C--:B------:R-:W-:Y:S08]  /*5400*/  HMMA.16816.F32 R124, R12, R22.reuse, R124 ;  /* 0x000000160c7c723c */ /* 0x080ff0000000187c */
[----:B------:R-:W-:Y:S08]  /*5410*/  HMMA.16816.F32 R128, R4, R22, R128 ;  /* 0x000000160480723c */ /* 0x000ff00000001880 */
[-C--:B-1----:R-:W-:Y:S08]  /*5420*/  HMMA.16816.F32 R84, R76, R80.reuse, R84 ;  /* 0x000000504c54723c */ /* 0x082ff00000001854 */
[-C--:B------:R-:W-:Y:S08]  /*5430*/  HMMA.16816.F32 R88, R132, R80.reuse, R88 ;  /* 0x000000508458723c */ /* 0x080ff00000001858 */
[C---:B------:R-:W-:Y:S08]  /*5440*/  HMMA.16816.F32 R92, R140.reuse, R80, R92 ;  /* 0x000000508c5c723c */ /* 0x040ff0000000185c */
[-C--:B------:R-:W-:Y:S08]  /*5450*/  HMMA.16816.F32 R96, R140, R82.reuse, R96 ;  /* 0x000000528c60723c */ /* 0x080ff00000001860 */
[-C--:B------:R-:W-:Y:S08]  /*5460*/  HMMA.16816.F32 R100, R132, R82.reuse, R100 ;  /* 0x000000528464723c */ /* 0x080ff00000001864 */
[C---:B------:R-:W-:Y:S08]  /*5470*/  HMMA.16816.F32 R104, R76.reuse, R82, R104 ;  /* 0x000000524c68723c */ /* 0x040ff00000001868 */
[-C--:B--2---:R-:W-:Y:S08]  /*5480*/  HMMA.16816.F32 R108, R76, R24.reuse, R108 ;  /* 0x000000184c6c723c */ /* 0x084ff0000000186c */
[-C--:B------:R-:W-:Y:S08]  /*5490*/  HMMA.16816.F32 R112, R132, R24.reuse, R112 ;  /* 0x000000188470723c */ /* 0x080ff00000001870 */
[C---:B------:R-:W-:Y:S08]  /*54a0*/  HMMA.16816.F32 R116, R140.reuse, R24, R116 ;  /* 0x000000188c74723c */ /* 0x040ff00000001874 */
[-C--:B------:R-:W-:Y:S08]  /*54b0*/  HMMA.16816.F32 R120, R140, R26.reuse, R120 ;  /* 0x0000001a8c78723c */ /* 0x080ff00000001878 */
[-C--:B------:R-:W-:Y:S08]  /*54c0*/  HMMA.16816.F32 R124, R132, R26.reuse, R124 ;  /* 0x0000001a847c723c */ /* 0x080ff0000000187c */
[----:B------:R-:W-:Y:S01]  /*54d0*/  HMMA.16816.F32 R128, R76, R26, R128 ;  /* 0x0000001a4c80723c */ /* 0x000fe20000001880 */
[----:B------:R-:W-:-:S07]  /*54e0*/  @!P1 BRA `(.L_x_3) ;  /* 0xffffcb3000009947 */ /* 0x000fce000383ffff */
.L_x_0:
[----:B-1234-:R-:W1:Y:S01]  /*54f0*/  S2R R0, SR_TID.X ;  /* 0x0000000000007919 */ /* 0x01ee620000002100 */
[--C-:B------:R-:W-:Y:S01]  /*5500*/  SHF.R.S32.HI R2, RZ, 0x1f, R238.reuse ;  /* 0x0000001fff027819 */ /* 0x100fe200000114ee */
[----:B------:R-:W-:Y:S01]  /*5510*/  FMUL.FTZ R84, R84, c[0x0][0x298] ;  /* 0x0000a60054547a20 */ /* 0x000fe20000410000 */
[----:B------:R-:W-:Y:S01]  /*5520*/  SHF.R.S32.HI R5, RZ, 0x1f, R238 ;  /* 0x0000001fff057819 */ /* 0x000fe200000114ee */
[----:B------:R-:W-:Y:S01]  /*5530*/  BAR.SYNC.DEFER_BLOCKING 0x1, 0x100 ;  /* 0x0044000000007b1d */ /* 0x000fe20000010000 */
[-C--:B------:R-:W-:Y:S01]  /*5540*/  LEA.HI R3, R2, R238.reuse, RZ, 0x5 ;  /* 0x000000ee02037211 */ /* 0x080fe200078f28ff */
[----:B------:R-:W-:Y:S01]  /*5550*/  FMUL.FTZ R85, R85, c[0x0][0x298] ;  /* 0x0000a60055557a20 */ /* 0x000fe20000410000 */
[C---:B------:R-:W-:Y:S01]  /*5560*/  LOP3.LUT P0, RZ, R244.reuse, 0x4, RZ, 0xc0, !PT ;  /* 0x00000004f4ff7812 */ /* 0x040fe2000780c0ff */
[----:B------:R-:W-:Y:S01]  /*5570*/  IMAD.SHL.U32 R244, R244, 0x40, RZ ;  /* 0x00000040f4f47824 */ /* 0x000fe200078e00ff */
[----:B------:R-:W-:Y:S01]  /*5580*/  SHF.R.S32.HI R4, RZ, 0x5, R3 ;  /* 0x00000005ff047819 */ /* 0x000fe20000011403 */
[----:B------:R-:W-:Y:S01]  /*5590*/  FMUL.FTZ R86, R86, c[0x0][0x298] ;  /* 0x0000a60056567a20 */ /* 0x000fe20000410000 */
[----:B------:R-:W-:Y:S01]  /*55a0*/  LEA.HI R6, R5, R238, RZ, 0x2 ;  /* 0x000000ee05067211 */ /* 0x000fe200078f10ff */
[----:B------:R-:W-:Y:S01]  /*55b0*/  FMUL.FTZ R87, R87, c[0x0][0x298] ;  /* 0x0000a60057577a20 */ /* 0x000fe20000410000 */
[----:B------:R-:W-:Y:S01]  /*55c0*/  LEA.HI R3, R3, R4, RZ, 0x1 ;  /* 0x0000000403037211 */ /* 0x000fe200078f08ff */
[----:B------:R-:W-:Y:S01]  /*55d0*/  FMUL.FTZ R104, R104, c[0x0][0x298] ;  /* 0x0000a60068687a20 */ /* 0x000fe20000410000 */
[----:B------:R-:W-:Y:S01]  /*55e0*/  LOP3.LUT R244, R244, 0x1c0, RZ, 0xc0, !PT ;  /* 0x000001c0f4f47812 */ /* 0x000fe200078ec0ff */
[----:B------:R-:W-:Y:S01]  /*55f0*/  FMUL.FTZ R105, R105, c[0x0][0x298] ;  /* 0x0000a60069697a20 */ /* 0x000fe20000410000 */
[----:B------:R-:W-:Y:S01]  /*5600*/  LOP3.LUT R3, R3, 0xfffffffe, RZ, 0xc0, !PT ;  /* 0xfffffffe03037812 */ /* 0x000fe200078ec0ff */
[----:B------:R-:W-:Y:S01]  /*5610*/  FMUL.FTZ R106, R106, c[0x0][0x298] ;  /* 0x0000a6006a6a7a20 */ /* 0x000fe20000410000 */
[----:B------:R-:W-:Y:S01]  /*5620*/  LOP3.LUT R6, R6, 0x7ffffffc, RZ, 0xc0, !PT ;  /* 0x7ffffffc06067812 */ /* 0x000fe200078ec0ff */
[----:B------:R-:W-:Y:S01]  /*5630*/  FMUL.FTZ R107, R107, c[0x0][0x298] ;  /* 0x0000a6006b6b7a20 */ /* 0x000fe20000410000 */
[----:B------:R-:W-:Y:S01]  /*5640*/  F2FP.PACK_AB R28, R29, R28 ;  /* 0x0000001c1d1c723e */ /* 0x000fe200000000ff */
[----:B------:R-:W-:Y:S01]  /*5650*/  IMAD.IADD R3, R4, 0x1, -R3 ;  /* 0x0000000104037824 */ /* 0x000fe200078e0a03 */
[----:B------:R-:W-:Y:S01]  /*5660*/  F2FP.PACK_AB R30, R31, R30 ;  /* 0x0000001e1f1e723e */ /* 0x000fe200000000ff */
[----:B------:R-:W-:Y:S01]  /*5670*/  IMAD.IADD R6, R238, 0x1, -R6 ;  /* 0x00000001ee067824 */ /* 0x000fe200078e0a06 */
[----:B-1----:R-:W-:Y:S01]  /*5680*/  LEA.HI R0, R2, R0, RZ, 0x4 ;  /* 0x0000000002007211 */ /* 0x002fe200078f20ff */
[----:B------:R-:W-:Y:S01]  /*5690*/  IMAD.SHL.U32 R3, R3, 0x400, RZ ;  /* 0x0000040003037824 */ /* 0x000fe200078e00ff */
[CC--:B------:R-:W-:Y:S01]  /*56a0*/  LEA.HI R2, R5.reuse, R238.reuse, RZ, 0x6 ;  /* 0x000000ee05027211 */ /* 0x0c0fe200078f30ff */
[----:B------:R-:W-:Y:S01]  /*56b0*/  FMUL.FTZ R88, R88, c[0x0][0x298] ;  /* 0x0000a60058587a20 */ /* 0x000fe20000410000 */
[----:B------:R-:W-:Y:S01]  /*56c0*/  LEA.HI R5, R5, R238, RZ, 0x7 ;  /* 0x000000ee05057211 */ /* 0x000fe200078f38ff */
[----:B------:R-:W-:Y:S01]  /*56d0*/  IMAD R6, R6, 0x2, R3 ;  /* 0x0000000206067824 */ /* 0x000fe200078e0203 */
[----:B------:R-:W-:Y:S01]  /*56e0*/  SHF.R.S32.HI R2, RZ, 0x6, R2 ;  /* 0x00000006ff027819 */ /* 0x000fe20000011402 */
[----:B------:R-:W-:Y:S01]  /*56f0*/  FMUL.FTZ R89, R89, c[0x0][0x298] ;  /* 0x0000a60059597a20 */ /* 0x000fe20000410000 */
[----:B------:R-:W-:Y:S01]  /*5700*/  SHF.R.S32.HI R4, RZ, 0x4, R0 ;  /* 0x00000004ff047819 */ /* 0x000fe20000011400 */
[----:B------:R-:W-:Y:S01]  /*5710*/  IMAD.SHL.U32 R5, R5, 0x4, RZ ;  /* 0x0000000405057824 */ /* 0x000fe200078e00ff */
[----:B------:R-:W-:Y:S01]  /*5720*/  SHF.R.S32.HI R0, RZ, 0x1f, R245 ;  /* 0x0000001fff007819 */ /* 0x000fe200000114f5 */
[----:B------:R-:W-:Y:S01]  /*5730*/  IMAD.SHL.U32 R2, R2, 0x8, RZ ;  /* 0x0000000802027824 */ /* 0x000fe200078e00ff */
[----:B------:R-:W-:Y:S01]  /*5740*/  F2FP.PACK_AB R48, R49, R48 ;  /* 0x000000303130723e */ /* 0x000fe200000000ff */
[----:B------:R-:W-:Y:S01]  /*5750*/  FMUL.FTZ R90, R90, c[0x0][0x298] ;  /* 0x0000a6005a5a7a20 */ /* 0x000fe20000410000 */
[----:B------:R-:W-:Y:S01]  /*5760*/  LEA.HI R0, R0, R245, RZ, 0x3 ;  /* 0x000000f500007211 */ /* 0x000fe200078f18ff */
[----:B------:R-:W-:Y:S01]  /*5770*/  FMUL.FTZ R91, R91, c[0x0][0x298] ;  /* 0x0000a6005b5b7a20 */ /* 0x000fe20000410000 */
[----:B------:R-:W-:Y:S01]  /*5780*/  LOP3.LUT R2, R244, 0x18, R2, 0xf8, !PT ;  /* 0x00000018f4027812 */ /* 0x000fe200078ef802 */
[----:B------:R-:W-:Y:S01]  /*5790*/  FMUL.FTZ R100, R100, c[0x0][0x298] ;  /* 0x0000a60064647a20 */ /* 0x000fe20000410000 */
[----:B------:R-:W-:Y:S01]  /*57a0*/  SHF.R.U32.HI R244, RZ, 0x3, R244 ;  /* 0x00000003fff47819 */ /* 0x000fe200000116f4 */
[----:B------:R-:W-:Y:S01]  /*57b0*/  FMUL.FTZ R101, R101, c[0x0][0x298] ;  /* 0x0000a60065657a20 */ /* 0x000fe20000410000 */
[----:B------:R-:W-:Y:S01]  /*57c0*/  SHF.R.S32.HI R0, RZ, 0x3, R0 ;  /* 0x00000003ff007819 */ /* 0x000fe20000011400 */
[----:B------:R-:W-:Y:S01]  /*57d0*/  FMUL.FTZ R102, R102, c[0x0][0x298] ;  /* 0x0000a60066667a20 */ /* 0x000fe20000410000 */
[----:B------:R-:W-:Y:S01]  /*57e0*/  LOP3.LUT R2, R2, R244, RZ, 0x3c, !PT ;  /* 0x000000f402027212 */ /* 0x000fe200078e3cff */
[----:B------:R-:W-:Y:S01]  /*57f0*/  FMUL.FTZ R103, R103, c[0x0][0x298] ;  /* 0x0000a60067677a20 */ /* 0x000fe20000410000 */
[----:B------:R-:W-:Y:S01]  /*5800*/  LOP3.LUT R5, R5, 0xfffffe00, RZ, 0xc0, !PT ;  /* 0xfffffe0005057812 */ /* 0x000fe200078ec0ff */
[----:B------:R-:W-:Y:S01]  /*5810*/  FMUL.FTZ R92, R92, c[0x0][0x298] ;  /* 0x0000a6005c5c7a20 */ /* 0x000fe20000410000 */
[----:B------:R-:W-:Y:S01]  /*5820*/  F2FP.PACK_AB R50, R51, R50 ;  /* 0x000000323332723e */ /* 0x000fe200000000ff */
[----:B------:R-:W-:Y:S01]  /*5830*/  IMAD.IADD R2, R2, 0x1, R6 ;  /* 0x0000000102027824 */ /* 0x000fe200078e0206 */
[----:B------:R-:W-:Y:S01]  /*5840*/  F2FP.PACK_AB R32, R33, R32 ;  /* 0x000000202120723e */ /* 0x000fe200000000ff */
[----:B------:R-:W-:Y:S01]  /*5850*/  IMAD R0, R0, 0x1800, R5 ;  /* 0x0000180000007824 */ /* 0x000fe200078e0205 */
[----:B------:R-:W-:Y:S01]  /*5860*/  F2FP.PACK_AB R34, R35, R34 ;  /* 0x000000222322723e */ /* 0x000fe200000000ff */
[----:B------:R-:W-:Y:S01]  /*5870*/  IMAD.SHL.U32 R2, R2, 0x2, RZ ;  /* 0x0000000202027824 */ /* 0x000fe200078e00ff */
[----:B------:R-:W-:Y:S01]  /*5880*/  F2FP.PACK_AB R44, R45, R44 ;  /* 0x0000002c2d2c723e */ /* 0x000fe200000000ff */
[----:B------:R-:W-:Y:S01]  /*5890*/  FMUL.FTZ R93, R93, c[0x0][0x298] ;  /* 0x0000a6005d5d7a20 */ /* 0x000fe20000410000 */
[----:B------:R-:W-:Y:S01]  /*58a0*/  F2FP.PACK_AB R46, R47, R46 ;  /* 0x0000002e2f2e723e */ /* 0x000fe200000000ff */
[----:B------:R-:W-:Y:S01]  /*58b0*/  FMUL.FTZ R94, R94, c[0x0][0x298] ;  /* 0x0000a6005e5e7a20 */ /* 0x000fe20000410000 */
[C---:B------:R-:W-:Y:S01]  /*58c0*/  IADD3 R5, R2.reuse, 0x40, RZ ;  /* 0x0000004002057810 */ /* 0x040fe20007ffe0ff */
[----:B------:R-:W-:Y:S01]  /*58d0*/  STS [R2+0x6080], R28 ;  /* 0x0060801c02007388 */ /* 0x000fe20000000800 */
[----:B------:R-:W-:Y:S01]  /*58e0*/  @P0 IADD3 R5, R2, -0x40, RZ ;  /* 0xffffffc002050810 */ /* 0x000fe20007ffe0ff */
[----:B------:R-:W-:Y:S01]  /*58f0*/  FMUL.FTZ R95, R95, c[0x0][0x298] ;  /* 0x0000a6005f5f7a20 */ /* 0x000fe20000410000 */
[----:B------:R-:W-:Y:S01]  /*5900*/  F2FP.PACK_AB R36, R37, R36 ;  /* 0x000000242524723e */ /* 0x000fe200000000ff */
[----:B------:R-:W-:Y:S01]  /*5910*/  STS [R2+0x6480], R30 ;  /* 0x0064801e02007388 */ /* 0x000fe20000000800 */
[----:B------:R-:W-:Y:S01]  /*5920*/  F2FP.PACK_AB R38, R39, R38 ;  /* 0x000000262726723e */ /* 0x000fe200000000ff */
        /* <DEDUP_REMOVED lines=39> */
[----:B------:R-:W-:Y:S01]  /*5ba0*/  FMUL.FTZ R130, R130, c[0x0][0x298] ;  /* 0x0000a60082827a20 */ /* 0x000fe20000410000 */
[----:B------:R-:W-:Y:S01]  /*5bb0*/  F2FP.PACK_AB R90, R91, R90 ;  /* 0x0000005a5b5a723e */ /* 0x000fe200000000ff */
[----:B------:R-:W-:Y:S01]  /*5bc0*/  FMUL.FTZ R131, R131, c[0x0][0x298] ;  /* 0x0000a60083837a20 */ /* 0x000fe20000410000 */
        /* <DEDUP_REMOVED lines=16> */
[----:B------:R1:W-:Y:S01]  /*5cd0*/  STS [R2+0xa080], R56 ;  /* 0x00a0803802007388 */ /* 0x0003e20000000800 */
        /* <DEDUP_REMOVED lines=16> */
[----:B------:R-:W-:Y:S01]  /*5de0*/  F2FP.PACK_AB R128, R129, R128 ;  /* 0x000000808180723e */ /* 0x000fe200000000ff */
[----:B------:R-:W-:Y:S01]  /*5df0*/  IMAD.SHL.U32 R3, R4, 0x40, RZ ;  /* 0x0000004004037824 */ /* 0x000fe200078e00ff */
[----:B------:R-:W-:Y:S01]  /*5e00*/  F2FP.PACK_AB R130, R131, R130 ;  /* 0x000000828382723e */ /* 0x000fe200000000ff */
[----:B------:R-:W-:Y:S01]  /*5e10*/  STS [R2+0xb480], R62 ;  /* 0x00b4803e02007388 */ /* 0x000fe20000000800 */
[----:B------:R-:W-:Y:S01]  /*5e20*/  F2FP.PACK_AB R112, R113, R112 ;  /* 0x000000707170723e */ /* 0x000fe200000000ff */
[----:B------:R-:W-:Y:S01]  /*5e30*/  IMAD.SHL.U32 R234, R234, 0x8, RZ ;  /* 0x00000008eaea7824 */ /* 0x000fe200078e00ff */
[----:B------:R-:W-:Y:S01]  /*5e40*/  F2FP.PACK_AB R114, R115, R114 ;  /* 0x000000727372723e */ /* 0x000fe200000000ff */
[----:B------:R-:W-:Y:S01]  /*5e50*/  STS [R5+0xb080], R64 ;  /* 0x00b0804005007388 */ /* 0x000fe20000000800 */
[----:B------:R-:W-:Y:S01]  /*5e60*/  F2FP.PACK_AB R124, R125, R124 ;  /* 0x0000007c7d7c723e */ /* 0x000fe200000000ff */
[----:B-1----:R-:W-:Y:S01]  /*5e70*/  IMAD.SHL.U32 R56, R245, 0x8, RZ ;  /* 0x00000008f5387824 */ /* 0x002fe200078e00ff */
[----:B------:R-:W-:Y:S01]  /*5e80*/  F2FP.PACK_AB R126, R127, R126 ;  /* 0x0000007e7f7e723e */ /* 0x000fe200000000ff */
[----:B------:R-:W-:Y:S01]  /*5e90*/  STS [R5+0xb480], R66 ;  /* 0x00b4804205007388 */ /* 0x000fe20000000800 */
[----:B------:R-:W-:Y:S01]  /*5ea0*/  F2FP.PACK_AB R116, R117, R116 ;  /* 0x000000747574723e */ /* 0x000fe200000000ff */
[----:B------:R-:W-:Y:S01]  /*5eb0*/  USHF.R.S32.HI UR6, URZ, 0x1f, UR16 ;  /* 0x0000001f3f067899 */ /* 0x000fe20008011410 */
[----:B------:R-:W-:Y:S01]  /*5ec0*/  F2FP.PACK_AB R118, R119, R118 ;  /* 0x000000767776723e */ /* 0x000fe200000000ff */
[----:B------:R-:W-:Y:S01]  /*5ed0*/  STS [R2+0x80], R84 ;  /* 0x0000805402007388 */ /* 0x000fe20000000800 */
[----:B------:R-:W-:Y:S01]  /*5ee0*/  F2FP.PACK_AB R120, R121, R120 ;  /* 0x000000787978723e */ /* 0x000fe200000000ff */
[----:B------:R-:W-:Y:S01]  /*5ef0*/  ULDC.64 UR4, c[0x0][0x340] ;  /* 0x0000d00000047ab9 */ /* 0x000fe20000000a00 */
[----:B------:R-:W-:Y:S01]  /*5f00*/  F2FP.PACK_AB R122, R123, R122 ;  /* 0x0000007a7b7a723e */ /* 0x000fe200000000ff */
[----:B------:R-:W-:Y:S01]  /*5f10*/  STS [R2+0x480], R86 ;  /* 0x0004805602007388 */ /* 0x000fe20000000800 */
[----:B------:R-:W-:Y:S01]  /*5f20*/  LOP3.LUT R3, R3, 0x1c0, RZ, 0xc0, !PT ;  /* 0x000001c003037812 */ /* 0x000fe200078ec0ff */
[----:B------:R-:W-:Y:S01]  /*5f30*/  UIMAD UR4, UR6, UR4, URZ ;  /* 0x00000004060472a4 */ /* 0x000fe2000f8e023f */
[----:B------:R-:W-:Y:S01]  /*5f40*/  SHF.R.S32.HI R57, RZ, 0x1f, R56 ;  /* 0x0000001fff397819 */ /* 0x000fe20000011438 */
[----:B------:R-:W-:Y:S01]  /*5f50*/  STS [R5+0x80], R104 ;  /* 0x0000806805007388 */ /* 0x000fe20000000800 */
[----:B------:R-:W-:Y:S01]  /*5f60*/  LOP3.LUT R234, R3, 0x38, R234, 0xf8, !PT ;  /* 0x0000003803ea7812 */ /* 0x000fe200078ef8ea */
[----:B------:R-:W-:Y:S01]  /*5f70*/  IMAD.U32 R7, RZ, RZ, UR16 ;  /* 0x00000010ff077e24 */ /* 0x000fe2000f8e00ff */
[----:B------:R-:W-:Y:S01]  /*5f80*/  SHF.R.U32.HI R3, RZ, 0x3, R3 ;  /* 0x00000003ff037819 */ /* 0x000fe20000011603 */
[----:B------:R-:W-:Y:S01]  /*5f90*/  STS [R5+0x480], R106 ;  /* 0x0004806a05007388 */ /* 0x000fe20000000800 */
[----:B------:R-:W-:Y:S01]  /*5fa0*/  UIMAD UR4, UR16, UR5, UR4 ;  /* 0x00000005100472a4 */ /* 0x000fe2000f8e0204 */
[----:B------:R-:W-:Y:S01]  /*5fb0*/  BSSY B0, `(.L_x_4) ;  /* 0x000003e000007945 */ /* 0x000fe20003800000 */
[----:B------:R-:W-:Y:S01]  /*5fc0*/  LOP3.LUT R3, R234, R3, RZ, 0x3c, !PT ;  /* 0x00000003ea037212 */ /* 0x000fe200078e3cff */
[----:B------:R-:W-:Y:S04]  /*5fd0*/  STS [R2+0x1080], R88 ;  /* 0x0010805802007388 */ /* 0x000fe80000000800 */
[----:B------:R-:W-:Y:S01]  /*5fe0*/  STS [R2+0x1480], R90 ;  /* 0x0014805a02007388 */ /* 0x000fe20000000800 */
[----:B------:R-:W-:-:S03]  /*5ff0*/  IMAD.IADD R0, R0, 0x1, R3 ;  /* 0x0000000100007824 */ /* 0x000fc600078e0203 */
[----:B------:R-:W-:Y:S01]  /*6000*/  STS [R5+0x1080], R100 ;  /* 0x0010806405007388 */ /* 0x000fe20000000800 */
[----:B------:R-:W-:-:S03]  /*6010*/  IMAD.SHL.U32 R52, R0, 0x2, RZ ;  /* 0x0000000200347824 */ /* 0x000fc600078e00ff */
[----:B------:R-:W-:Y:S04]  /*6020*/  STS [R5+0x1480], R102 ;  /* 0x0014806605007388 */ /* 0x000fe80000000800 */
        /* <DEDUP_REMOVED lines=15> */
[----:B------:R2:W-:Y:S04]  /*6120*/  STS [R5+0x5480], R122 ;  /* 0x0054807a05007388 */ /* 0x0005e80000000800 */
[----:B------:R-:W-:Y:S06]  /*6130*/  BAR.SYNC.DEFER_BLOCKING 0x1, 0x100 ;  /* 0x0044000000007b1d */ /* 0x000fec0000010000 */
[----:B------:R-:W3:Y:S04]  /*6140*/  S2R R6, SR_CTAID.X ;  /* 0x0000000000067919 */ /* 0x000ee80000002500 */
[----:B------:R-:W4:Y:S01]  /*6150*/  S2R R3, SR_CTAID.Y ;  /* 0x0000000000037919 */ /* 0x000f220000002600 */
[----:B-1----:R-:W-:-:S03]  /*6160*/  IMAD.MOV.U32 R2, RZ, RZ, -0x60 ;  /* 0xffffffa0ff027424 */ /* 0x002fc600078e00ff */
[----:B------:R1:W1:Y:S04]  /*6170*/  LDS.128 R48, [R52+0x6880] ;  /* 0x0068800034307984 */ /* 0x0002680000000c00 */
[----:B------:R1:W1:Y:S01]  /*6180*/  LDS.128 R44, [R52+0x7080] ;  /* 0x00708000342c7984 */ /* 0x0002620000000c00 */
[----:B---3--:R-:W-:-:S03]  /*6190*/  IMAD R2, R6, R2, c[0x0][0x2f0] ;  /* 0x0000bc0006027624 */ /* 0x008fc600078e0202 */
[----:B------:R3:W1:Y:S01]  /*61a0*/  LDS.128 R40, [R52+0x7880] ;  /* 0x0078800034287984 */ /* 0x0006620000000c00 */
[----:B----4-:R-:W-:Y:S01]  /*61b0*/  SHF.R.S32.HI R0, RZ, 0x1f, R3 ;  /* 0x0000001fff007819 */ /* 0x010fe20000011403 */
[C---:B------:R-:W-:Y:S02]  /*61c0*/  IMAD.WIDE.U32 R54, R3.reuse, c[0x0][0x338], R56 ;  /* 0x0000ce0003367a25 */ /* 0x040fe400078e0038 */
[----:B------:R3:W4:Y:S01]  /*61d0*/  LDS.128 R36, [R52+0x8080] ;  /* 0x0080800034247984 */ /* 0x0007220000000c00 */
[----:B------:R-:W-:Y:S01]  /*61e0*/  IMNMX R2, R2, 0x60, PT ;  /* 0x0000006002027817 */ /* 0x000fe20003800200 */
[----:B--2---:R-:W-:Y:S02]  /*61f0*/  IMAD R5, R0, c[0x0][0x338], RZ ;  /* 0x0000ce0000057a24 */ /* 0x004fe400078e02ff */
[----:B------:R3:W2:Y:S01]  /*6200*/  LDS.128 R32, [R52+0x8880] ;  /* 0x0088800034207984 */ /* 0x0006a20000000c00 */
[----:B------:R-:W-:Y:S01]  /*6210*/  ISETP.GE.AND P6, PT, R4, R2, PT ;  /* 0x000000020400720c */ /* 0x000fe20003fc6270 */
[----:B------:R-:W-:-:S02]  /*6220*/  IMAD R5, R3, c[0x0][0x33c], R5 ;  /* 0x0000cf0003057a24 */ /* 0x000fc400078e0205 */
[----:B------:R3:W1:Y:S01]  /*6230*/  LDS.128 R28, [R52+0x80] ;  /* 0x00008000341c7984 */ /* 0x0006620000000c00 */
[----:B------:R-:W-:Y:S01]  /*6240*/  ISETP.GE.OR P0, PT, R56, c[0x0][0x324], P6 ;  /* 0x0000c90038007a0c */ /* 0x000fe20003706670 */
[----:B------:R-:W-:Y:S02]  /*6250*/  IMAD.IADD R55, R55, 0x1, R5 ;  /* 0x0000000137377824 */ /* 0x000fe400078e0205 */
[----:B------:R3:W1:Y:S01]  /*6260*/  LDS.128 R24, [R52+0x880] ;  /* 0x0008800034187984 */ /* 0x0006620000000c00 */
[----:B------:R-:W-:Y:S01]  /*6270*/  SHF.R.S32.HI R5, RZ, 0x1f, R4 ;  /* 0x0000001fff057819 */ /* 0x000fe20000011404 */
[----:B------:R-:W-:Y:S02]  /*6280*/  IMAD.WIDE.U32 R58, R7, c[0x0][0x340], R54 ;  /* 0x0000d000073a7a25 */ /* 0x000fe400078e0036 */
[----:B------:R3:W1:Y:S02]  /*6290*/  LDS.128 R20, [R52+0x1080] ;  /* 0x0010800034147984 */ /* 0x0006640000000c00 */
[----:B------:R-:W-:-:S02]  /*62a0*/  IMAD.WIDE R62, R6, 0x60, R4 ;  /* 0x00000060063e7825 */ /* 0x000fc400078e0204 */
[----:B------:R3:W1:Y:S01]  /*62b0*/  LDS.128 R16, [R52+0x1880] ;  /* 0x0018800034107984 */ /* 0x0006620000000c00 */
[----:B------:R-:W-:-:S03]  /*62c0*/  IADD3 R61, R59, UR4, RZ ;  /* 0x000000043b3d7c10 */ /* 0x000fc6000fffe0ff */
[----:B------:R3:W1:Y:S04]  /*62d0*/  LDS.128 R12, [R52+0x2080] ;  /* 0x00208000340c7984 */ /* 0x0006680000000c00 */
[----:B------:R3:W1:Y:S01]  /*62e0*/  LDS.128 R8, [R52+0x2880] ;  /* 0x0028800034087984 */ /* 0x0006620000000c00 */
[----:B------:R-:W-:Y:S05]  /*62f0*/  @P0 BRA `(.L_x_5) ;  /* 0x0000009000000947 */ /* 0x000fea0003800000 */
[----:B-1-3--:R-:W1:Y:S01]  /*6300*/  LDS.128 R52, [R52+0x6080] ;  /* 0x0060800034347984 */ /* 0x00ae620000000c00 */
[----:B------:R-:W-:Y:S01]  /*6310*/  MOV R60, R58 ;  /* 0x0000003a003c7202 */ /* 0x000fe20000000f00 */
[----:B------:R-:W-:-:S04]  /*6320*/  IMAD R6, R63, c[0x0][0x330], RZ ;  /* 0x0000cc003f067a24 */ /* 0x000fc800078e02ff */
[----:B------:R-:W-:-:S04]  /*6330*/  IMAD.WIDE.U32 R64, R62, c[0x0][0x330], R60 ;  /* 0x0000cc003e407a25 */ /* 0x000fc800078e003c */
[----:B------:R-:W-:Y:S01]  /*6340*/  IMAD R6, R62, c[0x0][0x334], R6 ;  /* 0x0000cd003e067a24 */ /* 0x000fe200078e0206 */
[----:B------:R-:W-:-:S04]  /*6350*/  LEA R66, P0, R64, c[0x0][0x318], 0x1 ;  /* 0x0000c60040427a11 */ /* 0x000fc800078008ff */
[----:B------:R-:W-:-:S04]  /*6360*/  IADD3 R6, R65, R6, RZ ;  /* 0x0000000641067210 */ /* 0x000fc80007ffe0ff */
[----:B------:R-:W-:-:S05]  /*6370*/  LEA.HI.X R67, R64, c[0x0][0x31c], R6, 0x1, P0 ;  /* 0x0000c70040437a11 */ /* 0x000fca00000f0c06 */
[----:B-1----:R1:W-:Y:S02]  /*6380*/  STG.E.128 [R66.64], R52 ;  /* 0x0000003442007986 */ /* 0x0023e4000c101d14 */
.L_x_5:
[----:B------:R-:W-:Y:S05]  /*6390*/  BSYNC B0 ;  /* 0x0000000000007941 */ /* 0x000fea0003800000 */
.L_x_4:
[----:B------:R-:W-:Y:S01]  /*63a0*/  IADD3 R6, R4, 0x10, RZ ;  /* 0x0000001004067810 */ /* 0x000fe20007ffe0ff */
[----:B------:R-:W-:Y:S03]  /*63b0*/  BSSY B0, `(.L_x_6) ;  /* 0x000000f000007945 */ /* 0x000fe60003800000 */
[----:B------:R-:W-:-:S04]  /*63c0*/  ISETP.GE.AND P5, PT, R6, R2, PT ;  /* 0x000000020600720c */ /* 0x000fc80003fa6270 */
[----:B------:R-:W-:-:S13]  /*63d0*/  ISETP.GE.OR P0, PT, R56, c[0x0][0x324], P5 ;  /* 0x0000c90038007a0c */ /* 0x000fda0002f06670 */
[----:B------:R-:W-:Y:S05]  /*63e0*/  @P0 BRA `(.L_x_7) ;  /* 0x000000b000000947 */ /* 0x000fea0003800000 */
[----:B------:R-:W-:Y:S01]  /*63f0*/  IADD3 R7, P0, R62, 0x10, RZ ;  /* 0x000000103e077810 */ /* 0x000fe20007f1e0ff */
[----:B-1-3--:R-:W-:Y:S01]  /*6400*/  IMAD.MOV.U32 R52, RZ, RZ, R58 ;  /* 0x000000ffff347224 */ /* 0x00afe200078e003a */
[----:B------:R-:W-:-:S03]  /*6410*/  MOV R53, R61 ;  /* 0x0000003d00357202 */ /* 0x000fc60000000f00 */
[----:B------:R-:W-:Y:S02]  /*6420*/  IMAD.X R6, RZ, RZ, R63, P0 ;  /* 0x000000ffff067224 */ /* 0x000fe400000e063f */
[----:B------:R-:W-:-:S04]  /*6430*/  IMAD.WIDE.U32 R52, R7, c[0x0][0x330], R52 ;  /* 0x0000cc0007347a25 */ /* 0x000fc800078e0034 */
[----:B------:R-:W-:Y:S01]  /*6440*/  IMAD R6, R6, c[0x0][0x330], RZ ;  /* 0x0000cc0006067a24 */ /* 0x000fe200078e02ff */
[----:B------:R-:W-:-:S03]  /*6450*/  LEA R54, P0, R52, c[0x0][0x318], 0x1 ;  /* 0x0000c60034367a11 */ /* 0x000fc600078008ff */
[----:B------:R-:W-:-:S05]  /*6460*/  IMAD R6, R7, c[0x0][0x334], R6 ;  /* 0x0000cd0007067a24 */ /* 0x000fca00078e0206 */
[----:B------:R-:W-:-:S04]  /*6470*/  IADD3 R6, R53, R6, RZ ;  /* 0x0000000635067210 */ /* 0x000fc80007ffe0ff */
[----:B------:R-:W-:-:S05]  /*6480*/  LEA.HI.X R55, R52, c[0x0][0x31c], R6, 0x1, P0 ;  /* 0x0000c70034377a11 */ /* 0x000fca00000f0c06 */
[----:B------:R1:W-:Y:S02]  /*6490*/  STG.E.128 [R54.64], R48 ;  /* 0x0000003036007986 */ /* 0x0003e4000c101d14 */
.L_x_7:
[----:B------:R-:W-:Y:S05]  /*64a0*/  BSYNC B0 ;  /* 0x0000000000007941 */ /* 0x000fea0003800000 */
.L_x_6:
[----:B------:R-:W-:Y:S01]  /*64b0*/  IADD3 R6, R4, 0x20, RZ ;  /* 0x0000002004067810 */ /* 0x000fe20007ffe0ff */
[----:B------:R-:W-:Y:S03]  /*64c0*/  BSSY B0, `(.L_x_8) ;  /* 0x000000f000007945 */ /* 0x000fe60003800000 */
[----:B------:R-:W-:-:S04]  /*64d0*/  ISETP.GE.AND P4, PT, R6, R2, PT ;  /* 0x000000020600720c */ /* 0x000fc80003f86270 */
[----:B------:R-:W-:-:S13]  /*64e0*/  ISETP.GE.OR P0, PT, R56, c[0x0][0x324], P4 ;  /* 0x0000c90038007a0c */ /* 0x000fda0002706670 */
[----:B------:R-:W-:Y:S05]  /*64f0*/  @P0 BRA `(.L_x_9) ;  /* 0x000000b000000947 */ /* 0x000fea0003800000 */
[----:B------:R-:W-:Y:S01]  /*6500*/  IADD3 R7, P0, R62, 0x20, RZ ;  /* 0x000000203e077810 */ /* 0x000fe20007f1e0ff */
[----:B-1----:R-:W-:Y:S01]  /*6510*/  IMAD.MOV.U32 R48, RZ, RZ, R58 ;  /* 0x000000ffff307224 */ /* 0x002fe200078e003a */
        /* <DEDUP_REMOVED lines=9> */
.L_x_9:
[----:B------:R-:W-:Y:S05]  /*65b0*/  BSYNC B0 ;  /* 0x0000000000007941 */ /* 0x000fea0003800000 */
.L_x_8:
        /* <DEDUP_REMOVED lines=16> */
.L_x_11:
[----:B------:R-:W-:Y:S05]  /*66c0*/  BSYNC B0 ;  /* 0x0000000000007941 */ /* 0x000fea0003800000 */
.L_x_10:
        /* <DEDUP_REMOVED lines=15> */
[----:B----4-:R1:W-:Y:S02]  /*67c0*/  STG.E.128 [R42.64], R36 ;  /* 0x000000242a007986 */ /* 0x0103e4000c101d14 */
.L_x_13:
[----:B------:R-:W-:Y:S05]  /*67d0*/  BSYNC B0 ;  /* 0x0000000000007941 */ /* 0x000fea0003800000 */
.L_x_12:
[----:B------:R-:W-:Y:S01]  /*67e0*/  IADD3 R4, R4, 0x50, RZ ;  /* 0x0000005004047810 */ /* 0x000fe20007ffe0ff */
[----:B------:R-:W-:Y:S03]  /*67f0*/  BSSY B0, `(.L_x_14) ;  /* 0x000000f000007945 */ /* 0x000fe60003800000 */
[----:B------:R-:W-:-:S04]  /*6800*/  ISETP.GE.AND P1, PT, R4, R2, PT ;  /* 0x000000020400720c */ /* 0x000fc80003f26270 */
[----:B------:R-:W-:-:S13]  /*6810*/  ISETP.GE.OR P0, PT, R56, c[0x0][0x324], P1 ;  /* 0x0000c90038007a0c */ /* 0x000fda0000f06670 */
[----:B------:R-:W-:Y:S05]  /*6820*/  @P0 BRA `(.L_x_15) ;  /* 0x000000b000000947 */ /* 0x000fea0003800000 */
[----:B------:R-:W-:Y:S01]  /*6830*/  IADD3 R4, P0, R62, 0x50, RZ ;  /* 0x000000503e047810 */ /* 0x000fe20007f1e0ff */
[----:B------:R-:W-:Y:S01]  /*6840*/  IMAD.MOV.U32 R6, RZ, RZ, R58 ;  /* 0x000000ffff067224 */ /* 0x000fe200078e003a */
[----:B------:R-:W-:-:S03]  /*6850*/  MOV R7, R61 ;  /* 0x0000003d00077202 */ /* 0x000fc60000000f00 */
[----:B------:R-:W-:Y:S02]  /*6860*/  IMAD.X R2, RZ, RZ, R63, P0 ;  /* 0x000000ffff027224 */ /* 0x000fe400000e063f */
[----:B------:R-:W-:-:S04]  /*6870*/  IMAD.WIDE.U32 R6, R4, c[0x0][0x330], R6 ;  /* 0x0000cc0004067a25 */ /* 0x000fc800078e0006 */
[----:B------:R-:W-:-:S04]  /*6880*/  IMAD R2, R2, c[0x0][0x330], RZ ;  /* 0x0000cc0002027a24 */ /* 0x000fc800078e02ff */
[----:B------:R-:W-:Y:S01]  /*6890*/  IMAD R2, R4, c[0x0][0x334], R2 ;  /* 0x0000cd0004027a24 */ /* 0x000fe200078e0202 */
[----:B------:R-:W-:-:S04]  /*68a0*/  LEA R4, P0, R6, c[0x0][0x318], 0x1 ;  /* 0x0000c60006047a11 */ /* 0x000fc800078008ff */
[----:B------:R-:W-:-:S04]  /*68b0*/  IADD3 R2, R7, R2, RZ ;  /* 0x0000000207027210 */ /* 0x000fc80007ffe0ff */
[----:B------:R-:W-:-:S05]  /*68c0*/  LEA.HI.X R5, R6, c[0x0][0x31c], R2, 0x1, P0 ;  /* 0x0000c70006057a11 */ /* 0x000fca00000f0c02 */
[----:B--2---:R2:W-:Y:S02]  /*68d0*/  STG.E.128 [R4.64], R32 ;  /* 0x0000002004007986 */ /* 0x0045e4000c101d14 */
.L_x_15:
[----:B------:R-:W-:Y:S05]  /*68e0*/  BSYNC B0 ;  /* 0x0000000000007941 */ /* 0x000fea0003800000 */
.L_x_14:
[----:B------:R-:W-:Y:S01]  /*68f0*/  IMAD R0, R0, c[0x0][0x308], RZ ;  /* 0x0000c20000007a24 */ /* 0x000fe200078e02ff */
[----:B------:R-:W-:Y:S01]  /*6900*/  ULDC.64 UR4, c[0x0][0x310] ;  /* 0x0000c40000047ab9 */ /* 0x000fe20000000a00 */
[C---:B--2---:R-:W-:Y:S01]  /*6910*/  IMAD.WIDE.U32 R4, R3.reuse, c[0x0][0x308], R56 ;  /* 0x0000c20003047a25 */ /* 0x044fe200078e0038 */
[----:B------:R-:W-:Y:S01]  /*6920*/  ISETP.GE.OR P0, PT, R56, c[0x0][0x2f4], P6 ;  /* 0x0000bd0038007a0c */ /* 0x000fe20003706670 */
[----:B------:R-:W-:Y:S01]  /*6930*/  UIMAD UR4, UR6, UR4, URZ ;  /* 0x00000004060472a4 */ /* 0x000fe2000f8e023f */
[----:B------:R-:W-:Y:S01]  /*6940*/  BSSY B0, `(.L_x_16) ;  /* 0x0000010000007945 */ /* 0x000fe20003800000 */
[----:B------:R-:W-:Y:S02]  /*6950*/  IMAD R0, R3, c[0x0][0x30c], R0 ;  /* 0x0000c30003007a24 */ /* 0x000fe400078e0200 */
[----:B------:R-:W-:-:S03]  /*6960*/  UIMAD UR4, UR16, UR5, UR4 ;  /* 0x00000005100472a4 */ /* 0x000fc6000f8e0204 */
[----:B------:R-:W-:Y:S02]  /*6970*/  IADD3 R5, R5, R0, RZ ;  /* 0x0000000005057210 */ /* 0x000fe40007ffe0ff */
[----:B------:R-:W-:-:S05]  /*6980*/  MOV R0, UR16 ;  /* 0x0000001000007c02 */ /* 0x000fca0008000f00 */
[----:B------:R-:W-:-:S05]  /*6990*/  IMAD.WIDE.U32 R6, R0, c[0x0][0x310], R4 ;  /* 0x0000c40000067a25 */ /* 0x000fca00078e0004 */
[----:B------:R-:W-:Y:S01]  /*69a0*/  IADD3 R5, R7, UR4, RZ ;  /* 0x0000000407057c10 */ /* 0x000fe2000fffe0ff */
[----:B------:R-:W-:Y:S05]  /*69b0*/  @P0 BRA `(.L_x_17) ;  /* 0x0000008000000947 */ /* 0x000fea0003800000 */
        /* <DEDUP_REMOVED lines=8> */
.L_x_17:
[----:B------:R-:W-:Y:S05]  /*6a40*/  BSYNC B0 ;  /* 0x0000000000007941 */ /* 0x000fea0003800000 */
.L_x_16:
[----:B------:R-:W-:Y:S01]  /*6a50*/  ISETP.GE.OR P0, PT, R56, c[0x0][0x2f4], P5 ;  /* 0x0000bd0038007a0c */ /* 0x000fe20002f06670 */
[----:B------:R-:W-:-:S12]  /*6a60*/  BSSY B0, `(.L_x_18) ;  /* 0x000000d000007945 */ /* 0x000fd80003800000 */
[----:B------:R-:W-:Y:S05]  /*6a70*/  @P0 BRA `(.L_x_19) ;  /* 0x000000b000000947 */ /* 0x000fea0003800000 */
[----:B------:R-:W-:Y:S01]  /*6a80*/  IADD3 R2, P0, R62, 0x10, RZ ;  /* 0x000000103e027810 */ /* 0x000fe20007f1e0ff */
[----:B-1----:R-:W-:Y:S01]  /*6a90*/  IMAD.MOV.U32 R28, RZ, RZ, R6 ;  /* 0x000000ffff1c7224 */ /* 0x002fe200078e0006 */
        /* <DEDUP_REMOVED lines=8> */
[----:B------:R1:W-:Y:S02]  /*6b20*/  STG.E.128 [R2.64], R24 ;  /* 0x0000001802007986 */ /* 0x0003e4000c101d14 */
.L_x_19:
[----:B------:R-:W-:Y:S05]  /*6b30*/  BSYNC B0 ;  /* 0x0000000000007941 */ /* 0x000fea0003800000 */
.L_x_18:
[----:B------:R-:W-:Y:S01]  /*6b40*/  ISETP.GE.OR P0, PT, R56, c[0x0][0x2f4], P4 ;  /* 0x0000bd0038007a0c */ /* 0x000fe20002706670 */
[----:B------:R-:W-:-:S12]  /*6b50*/  BSSY B0, `(.L_x_20) ;  /* 0x000000d000007945 */ /* 0x000fd80003800000 */
[----:B------:R-:W-:Y:S05]  /*6b60*/  @P0 BRA `(.L_x_21) ;  /* 0x000000b000000947 */ /* 0x000fea0003800000 */
[----:B-1----:R-:W-:Y:S01]  /*6b70*/  IADD3 R2, P0, R62, 0x20, RZ ;  /* 0x000000203e027810 */ /* 0x002fe20007f1e0ff */
        /* <DEDUP_REMOVED lines=10> */
.L_x_21:
[----:B------:R-:W-:Y:S05]  /*6c20*/  BSYNC B0 ;  /* 0x0000000000007941 */ /* 0x000fea0003800000 */
.L_x_20:
        /* <DEDUP_REMOVED lines=14> */
.L_x_23:
[----:B------:R-:W-:Y:S05]  /*6d10*/  BSYNC B0 ;  /* 0x0000000000007941 */ /* 0x000fea0003800000 */
.L_x_22:
        /* <DEDUP_REMOVED lines=14> */
.L_x_25:
[----:B------:R-:W-:Y:S05]  /*6e00*/  BSYNC B0 ;  /* 0x0000000000007941 */ /* 0x000fea0003800000 */
.L_x_24:
[----:B------:R-:W-:-:S13]  /*6e10*/  ISETP.GE.OR P0, PT, R56, c[0x0][0x2f4], P1 ;  /* 0x0000bd0038007a0c */ /* 0x000fda0000f06670 */
[----:B------:R-:W-:Y:S05]  /*6e20*/  @P0 EXIT ;  /* 0x000000000000094d */ /* 0x000fea0003800000 */
        /* <DEDUP_REMOVED lines=10> */
[----:B------:R-:W-:Y:S01]  /*6ed0*/  STG.E.128 [R4.64], R8 ;  /* 0x0000000804007986 */ /* 0x000fe2000c101d14 */
[----:B------:R-:W-:Y:S05]  /*6ee0*/  EXIT ;  /* 0x000000000000794d */ /* 0x000fea0003800000 */
.L_x_26:
[----:B------:R-:W-:-:S00]  /*6ef0*/  BRA `(.L_x_26) ;  /* 0xfffffff000007947 */ /* 0x000fc0000383ffff */
[----:B------:R-:W-:-:S00]  /*6f00*/  NOP ;  /* 0x0000000000007918 */ /* 0x000fc00000000000 */
[----:B------:R-:W-:-:S00]  /*6f10*/  NOP ;  /* 0x0000000000007918 */ /* 0x000fc00000000000 */
[----:B------:R-:W-:-:S00]  /*6f20*/  NOP ;  /* 0x0000000000007918 */ /* 0x000fc00000000000 */
[----:B------:R-:W-:-:S00]  /*6f30*/  NOP ;  /* 0x0000000000007918 */ /* 0x000fc00000000000 */
[----:B------:R-:W-:-:S00]  /*6f40*/  NOP ;  /* 0x0000000000007918 */ /* 0x000fc00000000000 */
[----:B------:R-:W-:-:S00]  /*6f50*/  NOP ;  /* 0x0000000000007918 */ /* 0x000fc00000000000 */
[----:B------:R-:W-:-:S00]  /*6f60*/  NOP ;  /* 0x0000000000007918 */ /* 0x000fc00000000000 */
[----:B------:R-:W-:-:S00]  /*6f70*/  NOP ;  /* 0x0000000000007918 */ /* 0x000fc00000000000 */
.L_x_2285:


//--------------------- .text._ZN7cutlass13device_kernelIN5flash19enable_sm80_to_sm89INS1_16FlashAttnBwdSm80INS1_25CollectiveMainloopBwdSm80ILi2ELi1EN4cute5tupleIJNS5_1CILi64EEENS7_ILi96EEENS7_ILi128EEEEEENS_6half_tEfNS_4arch4Sm80ELb0ELb0ELb1ELb0ELb1ELb0ELb0ELb0ELi2ELi2ELi2ELi2ELb1EEENS1_21CollectiveEpilogueBwdISB_SC_SE_Li256ELb0ELb0ELi4EEENS1_19SingleTileSchedulerILb0ELb0ELb0ELi96EEEEEEEEEvNT_6ParamsE --------------------------
	.section	.text._ZN7cutlass13device_kernelIN5flash19enable_sm80_to_sm89INS1_16FlashAttnBwdSm80INS1_25CollectiveMainloopBwdSm80ILi2ELi1EN4cute5tupleIJNS5_1CILi64EEENS7_ILi96EEENS7_ILi128EEEEEENS_6half_tEfNS_4arch4Sm80ELb0ELb0ELb1ELb0ELb1ELb0ELb0ELb0ELi2ELi2ELi2ELi2ELb1EEENS1_21CollectiveEpilogueBwdISB_SC_SE_Li256ELb0ELb0ELi4EEENS1_19SingleTileSchedulerILb0ELb0ELb0ELi96EEEEEEEEEvNT_6ParamsE,"ax",@progbits
	.sectioninfo	@"SHI_REGISTERS=255"
	.align	128
.text._ZN7cutlass13device_kernelIN5flash19enable_sm80_to_sm89INS1_16FlashAttnBwdSm80INS1_25CollectiveMainloopBwdSm80ILi2ELi1EN4cute5tupleIJNS5_1CILi64EEENS7_ILi96EEENS7_ILi128EEEEEENS_6half_tEfNS_4arch4Sm80ELb0ELb0ELb1ELb0ELb1ELb0ELb0ELb0ELi2ELi2ELi2ELi2ELb1EEENS1_21CollectiveEpilogueBwdISB_SC_SE_Li256ELb0ELb0ELi4EEENS1_19SingleTileSchedulerILb0ELb0ELb0ELi96EEEEEEEEEvNT_6ParamsE:
        .type           _ZN7cutlass13device_kernelIN5flash19enable_sm80_to_sm89INS1_16FlashAttnBwdSm80INS1_25CollectiveMainloopBwdSm80ILi2ELi1EN4cute5tupleIJNS5_1CILi64EEENS7_ILi96EEENS7_ILi128EEEEEENS_6half_tEfNS_4arch4Sm80ELb0ELb0ELb1ELb0ELb1ELb0ELb0ELb0ELi2ELi2ELi2ELi2ELb1EEENS1_21CollectiveEpilogueBwdISB_SC_SE_Li256ELb0ELb0ELi4EEENS1_19SingleTileSchedulerILb0ELb0ELb0ELi96EEEEEEEEEvNT_6ParamsE,@function
        .size           _ZN7cutlass13device_kernelIN5flash19enable_sm80_to_sm89INS1_16FlashAttnBwdSm80INS1_25CollectiveMainloopBwdSm80ILi2ELi1EN4cute5tupleIJNS5_1CILi64EEENS7_ILi96EEENS7_ILi128EEEEEENS_6half_tEfNS_4arch4Sm80ELb0ELb0ELb1ELb0ELb1ELb0ELb0ELb0ELi2ELi2ELi2ELi2ELb1EEENS1_21CollectiveEpilogueBwdISB_SC_SE_Li256ELb0ELb0ELi4EEENS1_19SingleTileSchedulerILb0ELb0ELb0ELi96EEEEEEEEEvNT_6ParamsE,(.L_x_2286 - _ZN7cutlass13device_kernelIN5flash19enable_sm80_to_sm89INS1_16FlashAttnBwdSm80INS1_25CollectiveMainloopBwdSm80ILi2ELi1EN4cute5tupleIJNS5_1CILi64EEENS7_ILi96EEENS7_ILi128EEEEEENS_6half_tEfNS_4arch4Sm80ELb0ELb0ELb1ELb0ELb1ELb0ELb0ELb0ELi2ELi2ELi2ELi2ELb1EEENS1_21CollectiveEpilogueBwdISB_SC_SE_Li256ELb0ELb0ELi4EEENS1_19SingleTileSchedulerILb0ELb0ELb0ELi96EEEEEEEEEvNT_6ParamsE)
        .other          _ZN7cutlass13device_kernelIN5flash19enable_sm80_to_sm89INS1_16FlashAttnBwdSm80INS1_25CollectiveMainloopBwdSm80ILi2ELi1EN4cute5tupleIJNS5_1CILi64EEENS7_ILi96EEENS7_ILi128EEEEEENS_6half_tEfNS_4arch4Sm80ELb0ELb0ELb1ELb0ELb1ELb0ELb0ELb0ELi2ELi2ELi2ELi2ELb1EEENS1_21CollectiveEpilogueBwdISB_SC_SE_Li256ELb0ELb0ELi4EEENS1_19SingleTileSchedulerILb0ELb0ELb0ELi96EEEEEEEEEvNT_6ParamsE,@"STO_CUDA_ENTRY STV_DEFAULT"
_ZN7cutlass13device_kernelIN5flash19enable_sm80_to_sm89INS1_16FlashAttnBwdSm80INS1_25CollectiveMainloopBwdSm80ILi2ELi1EN4cute5tupleIJNS5_1CILi64EEENS7_ILi96EEENS7_ILi128EEEEEENS_6half_tEfNS_4arch4Sm80ELb0ELb0ELb1ELb0ELb1ELb0ELb0ELb0ELi2ELi2ELi2ELi2ELb1EEENS1_21CollectiveEpilogueBwdISB_SC_SE_Li256ELb0ELb0ELi4EEENS1_19SingleTileSchedulerILb0ELb0ELb0ELi96EEEEEEEEEvNT_6ParamsE:
        /* <DEDUP_REMOVED lines=514> */
.L_x_30:
        /* <DEDUP_REMOVED lines=231> */
.L_x_28:
        /* <DEDUP_REMOVED lines=428> */
.L_x_29:
        /* <DEDUP_REMOVED lines=186> */
.L_x_27:
        /* <DEDUP_REMOVED lines=234> */
.L_x_32:
[----:B------:R-:W-:Y:S05]  /*6390*/  BSYNC B0 ;  /* 0x0000000000007941 */ /* 0x000fea0003800000 */
.L_x_31:
        /* <DEDUP_REMOVED lines=16> */
.L_x_34:
[----:B------:R-:W-:Y:S05]  /*64a0*/  BSYNC B0 ;  /* 0x0000000000007941 */ /* 0x000fea0003800000 */
.L_x_33:
        /* <DEDUP_REMOVED lines=16> */
.L_x_36:
[----:B------:R-:W-:Y:S05]  /*65b0*/  BSYNC B0 ;  /* 0x0000000000007941 */ /* 0x000fea0003800000 */
.L_x_35:
        /* <DEDUP_REMOVED lines=16> */
.L_x_38:
[----:B------:R-:W-:Y:S05]  /*66c0*/  BSYNC B0 ;  /* 0x0000000000007941 */ /* 0x000fea0003800000 */
.L_x_37:
        /* <DEDUP_REMOVED lines=16> */
.L_x_40:
[----:B------:R-:W-:Y:S05]  /*67d0*/  BSYNC B0 ;  /* 0x0000000000007941 */ /* 0x000fea0003800000 */
.L_x_39:
        /* <DEDUP_REMOVED lines=16> */
.L_x_42:
[----:B------:R-:W-:Y:S05]  /*68e0*/  BSYNC B0 ;  /* 0x0000000000007941 */ /* 0x000fea0003800000 */
.L_x_41:
        /* <DEDUP_REMOVED lines=21> */
.L_x_44:
[----:B------:R-:W-:Y:S05]  /*6a40*/  BSYNC B0 ;  /* 0x0000000000007941 */ /* 0x000fea0003800000 */
.L_x_43:
        /* <DEDUP_REMOVED lines=14> */
.L_x_46:
[----:B------:R-:W-:Y:S05]  /*6b30*/  BSYNC B0 ;  /* 0x0000000000007941 */ /* 0x000fea0003800000 */
.L_x_45:
        /* <DEDUP_REMOVED lines=14> */
.L_x_48:
[----:B------:R-:W-:Y:S05]  /*6c20*/  BSYNC B0 ;  /* 0x0000000000007941 */ /* 0x000fea0003800000 */
.L_x_47:
        /* <DEDUP_REMOVED lines=14> */
.L_x_50:
[----:B------:R-:W-:Y:S05]  /*6d10*/  BSYNC B0 ;  /* 0x0000000000007941 */ /* 0x000fea0003800000 */
.L_x_49:
        /* <DEDUP_REMOVED lines=14> */
.L_x_52:
[----:B------:R-:W-:Y:S05]  /*6e00*/  BSYNC B0 ;  /* 0x0000000000007941 */ /* 0x000fea0003800000 */
.L_x_51:
        /* <DEDUP_REMOVED lines=14> */
.L_x_53:
        /* <DEDUP_REMOVED lines=9> */
.L_x_2286:


//--------------------- .text._ZN7cutlass13device_kernelIN5flash19enable_sm80_to_sm89INS1_16FlashAttnBwdSm80INS1_25CollectiveMainloopBwdSm80ILi2ELi1EN4cute5tupleIJNS5_1CILi64EEENS7_ILi96EEENS7_ILi128EEEEEENS_6half_tEfNS_4arch4Sm80ELb0ELb0ELb1ELb0ELb0ELb0ELb0ELb0ELi2ELi2ELi2ELi2ELb1EEENS1_24CollectiveEpilogueBwdGQAISB_fSE_Li256ELb0ELb0EEENS1_19SingleTileSchedulerILb0ELb0ELb0ELi96EEEEEEEEEvNT_6ParamsE --------------------------
	.section	.text._ZN7cutlass13device_kernelIN5flash19enable_sm80_to_sm89INS1_16FlashAttnBwdSm80INS1_25CollectiveMainloopBwdSm80ILi2ELi1EN4cute5tupleIJNS5_1CILi64EEENS7_ILi96EEENS7_ILi128EEEEEENS_6half_tEfNS_4arch4Sm80ELb0ELb0ELb1ELb0ELb0ELb0ELb0ELb0ELi2ELi2ELi2ELi2ELb1EEENS1_24CollectiveEpilogueBwdGQAISB_fSE_Li256ELb0ELb0EEENS1_19SingleTileSchedulerILb0ELb0ELb0ELi96EEEEEEEEEvNT_6ParamsE,"ax",@progbits
	.sectioninfo	@"SHI_REGISTERS=255"
	.align	128
.text._ZN7cutlass13device_kernelIN5flash19enable_sm80_to_sm89INS1_16FlashAttnBwdSm80INS1_25CollectiveMainloopBwdSm80ILi2ELi1EN4cute5tupleIJNS5_1CILi64EEENS7_ILi96EEENS7_ILi128EEEEEENS_6half_tEfNS_4arch4Sm80ELb0ELb0ELb1ELb0ELb0ELb0ELb0ELb0ELi2ELi2ELi2ELi2ELb1EEENS1_24CollectiveEpilogueBwdGQAISB_fSE_Li256ELb0ELb0EEENS1_19SingleTileSchedulerILb0ELb0ELb0ELi96EEEEEEEEEvNT_6ParamsE:
        .type           _ZN7cutlass13device_kernelIN5flash19enable_sm80_to_sm89INS1_16FlashAttnBwdSm80INS1_25CollectiveMainloopBwdSm80ILi2ELi1EN4cute5tupleIJNS5_1CILi64EEENS7_ILi96EEENS7_ILi128EEEEEENS_6half_tEfNS_4arch4Sm80ELb0ELb0ELb1ELb0ELb0ELb0ELb0ELb0ELi2ELi2ELi2ELi2ELb1EEENS1_24CollectiveEpilogueBwdGQAISB_fSE_Li256ELb0ELb0EEENS1_19SingleTileSchedulerILb0ELb0ELb0ELi96EEEEEEEEEvNT_6ParamsE,@function
        .size           _ZN7cutlass13device_kernelIN5flash19enable_sm80_to_sm89INS1_16FlashAttnBwdSm80INS1_25CollectiveMainloopBwdSm80ILi2ELi1EN4cute5tupleIJNS5_1CILi64EEENS7_ILi96EEENS7_ILi128EEEEEENS_6half_tEfNS_4arch4Sm80ELb0ELb0ELb1ELb0ELb0ELb0ELb0ELb0ELi2ELi2ELi2ELi2ELb1EEENS1_24CollectiveEpilogueBwdGQAISB_fSE_Li256ELb0ELb0EEENS1_19SingleTileSchedulerILb0ELb0ELb0ELi96EEEEEEEEEvNT_6ParamsE,(.L_x_2287 - _ZN7cutlass13device_kernelIN5flash19enable_sm80_to_sm89INS1_16FlashAttnBwdSm80INS1_25CollectiveMainloopBwdSm80ILi2ELi1EN4cute5tupleIJNS5_1CILi64EEENS7_ILi96EEENS7_ILi128EEEEEENS_6half_tEfNS_4arch4Sm80ELb0ELb0ELb1ELb0ELb0ELb0ELb0ELb0ELi2ELi2ELi2ELi2ELb1EEENS1_24CollectiveEpilogueBwdGQAISB_fSE_Li256ELb0ELb0EEENS1_19SingleTileSchedulerILb0ELb0ELb0ELi96EEEEEEEEEvNT_6ParamsE)
        .other          _ZN7cutlass13device_kernelIN5flash19enable_sm80_to_sm89INS1_16FlashAttnBwdSm80INS1_25CollectiveMainloopBwdSm80ILi2ELi1EN4cute5tupleIJNS5_1CILi64EEENS7_ILi96EEENS7_ILi128EEEEEENS_6half_tEfNS_4arch4Sm80ELb0ELb0ELb1ELb0ELb0ELb0ELb0ELb0ELi2ELi2ELi2ELi2ELb1EEENS1_24CollectiveEpilogueBwdGQAISB_fSE_Li256ELb0ELb0EEENS1_19SingleTileSchedulerILb0ELb0ELb0ELi96EEEEEEEEEvNT_6ParamsE,@"STO_CUDA_ENTRY STV_DEFAULT"
_ZN7cutlass13device_kernelIN5flash19enable_sm80_to_sm89INS1_16FlashAttnBwdSm80INS1_25CollectiveMainloopBwdSm80ILi2ELi1EN4cute5tupleIJNS5_1CILi64EEENS7_ILi96EEENS7_ILi128EEEEEENS_6half_tEfNS_4arch4Sm80ELb0ELb0ELb1ELb0ELb0ELb0ELb0ELb0ELi2ELi2ELi2ELi2ELb1EEENS1_24CollectiveEpilogueBwdGQAISB_fSE_Li256ELb0ELb0EEENS1_19SingleTileSchedulerILb0ELb0ELb0ELi96EEEEEEEEEvNT_6ParamsE:
        /* <DEDUP_REMOVED lines=13> */
[----:B------:R-:W-:Y:S01]  /*00d0*/  IMAD.U32 R22, RZ, RZ, UR16 ;  /* 0x00000010ff167e24 */ /* 0x000fe2000f8e00ff */
[----:B------:R-:W-:Y:S01]  /*00e0*/  UIMAD.WIDE.U32 UR8, UR16, UR4, URZ ;  /* 0x00000004100872a5 */ /* 0x000fe2000f8e003f */
[----:B------:R-:W-:Y:S01]  /*00f0*/  IMAD.MOV.U32 R220, RZ, RZ, 0x40 ;  /* 0x00000040ffdc7424 */ /* 0x000fe200078e00ff */
        /* <DEDUP_REMOVED lines=8> */
[----:B------:R-:W-:Y:S01]  /*0180*/  ULDC.64 UR4, c[0x0][0x290] ;  /* 0x0000a40000047ab9 */ /* 0x000fe20000000a00 */
[----:B------:R-:W-:Y:S01]  /*0190*/  CS2R R126, SRZ ;  /* 0x00000000007e7805 */ /* 0x000fe2000001ff00 */
[----:B------:R-:W-:Y:S01]  /*01a0*/  UIMAD UR12, UR6, UR4, URZ ;  /* 0x00000004060c72a4 */ /* 0x000fe2000f8e023f */
[----:B------:R-:W-:Y:S01]  /*01b0*/  CS2R R124, SRZ ;  /* 0x00000000007c7805 */ /* 0x000fe2000001ff00 */
[----:B------:R-:W-:Y:S01]  /*01c0*/  UIMAD.WIDE.U32 UR14, UR16, UR4, URZ ;  /* 0x00000004100e72a5 */ /* 0x000fe2000f8e003f */
[----:B-1----:R-:W-:Y:S01]  /*01d0*/  SHF.R.S32.HI R0, RZ, 0x1f, R240 ;  /* 0x0000001fff007819 */ /* 0x002fe200000114f0 */
[----:B------:R-:W-:Y:S01]  /*01e0*/  IMAD.SHL.U32 R246, R240, 0x4, RZ ;  /* 0x00000004f0f67824 */ /* 0x000fe200078e00ff */
[----:B------:R-:W-:Y:S01]  /*01f0*/  UIMAD UR12, UR16, UR5, UR12 ;  /* 0x00000005100c72a4 */ /* 0x000fe2000f8e020c */
[----:B------:R-:W-:Y:S01]  /*0200*/  CS2R R130, SRZ ;  /* 0x0000000000827805 */ /* 0x000fe2000001ff00 */
[-C--:B------:R-:W-:Y:S01]  /*0210*/  LEA.HI R10, R0, R240.reuse, RZ, 0x3 ;  /* 0x000000f0000a7211 */ /* 0x080fe200078f18ff */
[C---:B--2---:R-:W-:Y:S01]  /*0220*/  @P0 IMAD.HI.U32 R3, R7.reuse, c[0x0][0x24c], RZ ;  /* 0x0000930007030a27 */ /* 0x044fe200078e00ff */
[--C-:B------:R-:W-:Y:S01]  /*0230*/  SHF.R.S32.HI R6, RZ, 0x1f, R7.reuse ;  /* 0x0000001fff067819 */ /* 0x100fe20000011407 */
[----:B------:R-:W-:Y:S01]  /*0240*/  ULDC.64 UR4, c[0x0][0x1b8] ;  /* 0x00006e0000047ab9 */ /* 0x000fe20000000a00 */
[----:B------:R-:W-:Y:S01]  /*0250*/  LOP3.LUT R11, R10, 0xfffffff8, RZ, 0xc0, !PT ;  /* 0xfffffff80a0b7812 */ /* 0x000fe200078ec0ff */
[----:B------:R-:W-:Y:S01]  /*0260*/  IMAD.MOV.U32 R2, RZ, RZ, R7 ;  /* 0x000000ffff027224 */ /* 0x000fe200078e0007 */
[----:B------:R-:W-:Y:S01]  /*0270*/  @P0 SHF.R.U32.HI R2, RZ, c[0x0][0x250], R3 ;  /* 0x00009400ff020a19 */ /* 0x000fe20000011603 */
[----:B------:R-:W-:Y:S01]  /*0280*/  IMAD R3, R6, c[0x0][0x270], RZ ;  /* 0x00009c0006037a24 */ /* 0x000fe200078e02ff */
[----:B------:R-:W-:Y:S01]  /*0290*/  SHF.R.S32.HI R247, RZ, 0x1f, R246 ;  /* 0x0000001ffff77819 */ /* 0x000fe200000114f6 */
[----:B------:R-:W-:Y:S01]  /*02a0*/  IMAD.IADD R11, R240, 0x1, -R11 ;  /* 0x00000001f00b7824 */ /* 0x000fe200078e0a0b */
[----:B------:R-:W-:Y:S01]  /*02b0*/  SHF.R.S32.HI R4, RZ, 0x1f, R2 ;  /* 0x0000001fff047819 */ /* 0x000fe20000011402 */
[----:B------:R-:W-:Y:S01]  /*02c0*/  IMAD R3, R7, c[0x0][0x274], R3 ;  /* 0x00009d0007037a24 */ /* 0x000fe200078e0203 */
[----:B------:R-:W-:Y:S01]  /*02d0*/  SHF.R.S32.HI R244, RZ, 0x3, R10 ;  /* 0x00000003fff47819 */ /* 0x000fe2000001140a */
[----:B------:R-:W-:Y:S01]  /*02e0*/  IMAD.SHL.U32 R20, R11, 0x8, RZ ;  /* 0x000000080b147824 */ /* 0x000fe200078e00ff */
[----:B------:R-:W-:Y:S01]  /*02f0*/  UIADD3 UR12, UR15, UR12, URZ ;  /* 0x0000000c0f0c7290 */ /* 0x000fe2000fffe03f */
[C---:B------:R-:W-:Y:S01]  /*0300*/  IMAD R12, R4.reuse, c[0x0][0x1e0], RZ ;  /* 0x00007800040c7a24 */ /* 0x040fe200078e02ff */
[----:B------:R-:W-:Y:S01]  /*0310*/  SHF.R.S32.HI R245, RZ, 0x1f, R244 ;  /* 0x0000001ffff57819 */ /* 0x000fe200000114f4 */
[----:B------:R-:W-:Y:S01]  /*0320*/  IMAD R4, R4, c[0x0][0x1b0], RZ ;  /* 0x00006c0004047a24 */ /* 0x000fe200078e02ff */
[----:B------:R-:W-:Y:S01]  /*0330*/  SHF.R.S32.HI R21, RZ, 0x1f, R20 ;  /* 0x0000001fff157819 */ /* 0x000fe20000011414 */
[C---:B------:R-:W-:Y:S01]  /*0340*/  IMAD R12, R2.reuse, c[0x0][0x1e4], R12 ;  /* 0x00007900020c7a24 */ /* 0x040fe200078e020c */
[----:B------:R-:W-:Y:S01]  /*0350*/  UIMAD UR4, UR6, UR4, URZ ;  /* 0x00000004060472a4 */ /* 0x000fe2000f8e023f */
[----:B------:R-:W-:Y:S01]  /*0360*/  IMAD R4, R2, c[0x0][0x1b4], R4 ;  /* 0x00006d0002047a24 */ /* 0x000fe200078e0204 */
[----:B------:R-:W-:Y:S01]  /*0370*/  ISETP.GE.AND P5, PT, R20, c[0x0][0x1cc], PT ;  /* 0x0000730014007a0c */ /* 0x000fe20003fa6270 */
[C---:B------:R-:W-:Y:S01]  /*0380*/  IMAD.WIDE.U32 R16, R2.reuse, c[0x0][0x1b0], R20 ;  /* 0x00006c0002107a25 */ /* 0x040fe200078e0014 */
[----:B------:R-:W-:Y:S01]  /*0390*/  UIMAD UR4, UR16, UR5, UR4 ;  /* 0x00000005100472a4 */ /* 0x000fe2000f8e0204 */
[----:B------:R-:W-:Y:S01]  /*03a0*/  CS2R R128, SRZ ;  /* 0x0000000000807805 */ /* 0x000fe2000001ff00 */
[----:B------:R-:W-:Y:S01]  /*03b0*/  CS2R R118, SRZ ;  /* 0x0000000000767805 */ /* 0x000fe2000001ff00 */
[----:B------:R-:W-:Y:S01]  /*03c0*/  IMAD.IADD R5, R17, 0x1, R4 ;  /* 0x0000000111057824 */ /* 0x000fe200078e0204 */
[----:B------:R-:W-:Y:S01]  /*03d0*/  CS2R R116, SRZ ;  /* 0x0000000000747805 */ /* 0x000fe2000001ff00 */
[----:B------:R-:W-:Y:S01]  /*03e0*/  IMAD.MOV.U32 R4, RZ, RZ, R16 ;  /* 0x000000ffff047224 */ /* 0x000fe200078e0010 */
[----:B------:R-:W-:Y:S01]  /*03f0*/  CS2R R114, SRZ ;  /* 0x0000000000727805 */ /* 0x000fe2000001ff00 */
[----:B------:R-:W-:Y:S01]  /*0400*/  IMAD.WIDE.U32 R14, R2, c[0x0][0x1e0], R20 ;  /* 0x00007800020e7a25 */ /* 0x000fe200078e0014 */
[----:B------:R-:W-:Y:S01]  /*0410*/  CS2R R112, SRZ ;  /* 0x0000000000707805 */ /* 0x000fe2000001ff00 */
[----:B------:R-:W-:Y:S01]  /*0420*/  CS2R R110, SRZ ;  /* 0x00000000006e7805 */ /* 0x000fe2000001ff00 */
[----:B------:R-:W-:Y:S01]  /*0430*/  CS2R R108, SRZ ;  /* 0x00000000006c7805 */ /* 0x000fe2000001ff00 */
[----:B------:R-:W-:Y:S01]  /*0440*/  IMAD.WIDE.U32 R26, R26, c[0x0][0x1b8], R4 ;  /* 0x00006e001a1a7a25 */ /* 0x000fe200078e0004 */
[----:B------:R-:W-:Y:S01]  /*0450*/  LEA.HI R5, R0, R240, RZ, 0x6 ;  /* 0x000000f000057211 */ /* 0x000fe200078f30ff */
[----:B------:R-:W1:Y:S01]  /*0460*/  S2R R4, SR_CTAID.X ;  /* 0x0000000000047919 */ /* 0x000e620000002500 */
[----:B------:R-:W-:Y:S01]  /*0470*/  CS2R R98, SRZ ;  /* 0x0000000000627805 */ /* 0x000fe2000001ff00 */
[----:B------:R-:W-:Y:S01]  /*0480*/  IMAD.IADD R13, R15, 0x1, R12 ;  /* 0x000000010f0d7824 */ /* 0x000fe200078e020c */
[----:B------:R-:W-:Y:S01]  /*0490*/  SHF.R.S32.HI R5, RZ, 0x6, R5 ;  /* 0x00000006ff057819 */ /* 0x000fe20000011405 */
[----:B------:R-:W-:Y:S01]  /*04a0*/  IMAD.WIDE.U32 R8, R7, c[0x0][0x270], R246 ;  /* 0x00009c0007087a25 */ /* 0x000fe200078e00f6 */
[----:B------:R-:W-:Y:S01]  /*04b0*/  IADD3 R27, R27, UR4, RZ ;  /* 0x000000041b1b7c10 */ /* 0x000fe2000fffe0ff */
[----:B------:R-:W-:Y:S01]  /*04c0*/  ULDC.64 UR4, c[0x0][0x188] ;  /* 0x0000620000047ab9 */ /* 0x000fe20000000a00 */
[----:B------:R-:W-:Y:S01]  /*04d0*/  CS2R R96, SRZ ;  /* 0x0000000000607805 */ /* 0x000fe2000001ff00 */
[----:B------:R-:W-:Y:S01]  /*04e0*/  IMAD.MOV.U32 R12, RZ, RZ, R14 ;  /* 0x000000ffff0c7224 */ /* 0x000fe200078e000e */
[----:B------:R-:W-:Y:S01]  /*04f0*/  IADD3 R8, P0, R8, UR8, RZ ;  /* 0x0000000808087c10 */ /* 0x000fe2000ff1e0ff */
[----:B------:R-:W-:Y:S01]  /*0500*/  IMAD.WIDE.U32 R14, R7, c[0x0][0x288], R246 ;  /* 0x0000a200070e7a25 */ /* 0x000fe200078e00f6 */
[----:B------:R-:W-:Y:S01]  /*0510*/  ULDC.64 UR8, c[0x0][0x1e8] ;  /* 0x00007a0000087ab9 */ /* 0x000fe20000000a00 */
[----:B------:R-:W-:Y:S01]  /*0520*/  CS2R R102, SRZ ;  /* 0x0000000000667805 */ /* 0x000fe2000001ff00 */
[----:B------:R-:W-:Y:S01]  /*0530*/  IADD3.X R3, R9, UR11, R3, P0, !PT ;  /* 0x0000000b09037c10 */ /* 0x000fe200087fe403 */
[----:B------:R-:W-:Y:S01]  /*0540*/  IMAD.WIDE.U32 R22, R22, c[0x0][0x1e8], R12 ;  /* 0x00007a0016167a25 */ /* 0x000fe200078e000c */
[----:B------:R-:W-:Y:S01]  /*0550*/  UIMAD UR8, UR6, UR8, URZ ;  /* 0x00000008060872a4 */ /* 0x000fe2000f8e023f */
[----:B------:R-:W-:Y:S01]  /*0560*/  IADD3 R13, P0, R14, UR14, RZ ;  /* 0x0000000e0e0d7c10 */ /* 0x000fe2000ff1e0ff */
[----:B------:R-:W-:Y:S01]  /*0570*/  UIMAD UR4, UR6, UR4, URZ ;  /* 0x00000004060472a4 */ /* 0x000fe2000f8e023f */
[----:B------:R-:W-:Y:S01]  /*0580*/  IMAD R12, R6, c[0x0][0x288], RZ ;  /* 0x0000a200060c7a24 */ /* 0x000fe200078e02ff */
[----:B------:R-:W-:Y:S01]  /*0590*/  UIMAD UR8, UR16, UR9, UR8 ;  /* 0x00000009100872a4 */ /* 0x000fe2000f8e0208 */
[----:B------:R-:W-:Y:S01]  /*05a0*/  IMAD R24, R245, c[0x0][0x178], RZ ;  /* 0x00005e00f5187a24 */ /* 0x000fe200078e02ff */
[----:B------:R-:W-:Y:S01]  /*05b0*/  UIMAD UR5, UR16, UR5, UR4 ;  /* 0x00000005100572a4 */ /* 0x000fe2000f8e0204 */
[----:B------:R-:W-:Y:S01]  /*05c0*/  IMAD R12, R7, c[0x0][0x28c], R12 ;  /* 0x0000a300070c7a24 */ /* 0x000fe200078e020c */
[----:B------:R-:W-:Y:S01]  /*05d0*/  ULDC.64 UR14, c[0x0][0x178] ;  /* 0x00005e00000e7ab9 */ /* 0x000fe20000000a00 */
[C---:B------:R-:W-:Y:S01]  /*05e0*/  IMAD R24, R244.reuse, c[0x0][0x17c], R24 ;  /* 0x00005f00f4187a24 */ /* 0x040fe200078e0218 */
[----:B------:R-:W-:Y:S01]  /*05f0*/  IADD3 R23, R23, UR8, RZ ;  /* 0x0000000817177c10 */ /* 0x000fe2000fffe0ff */
[C---:B------:R-:W-:Y:S01]  /*0600*/  IMAD.WIDE.U32 R18, R244.reuse, c[0x0][0x178], R20 ;  /* 0x00005e00f4127a25 */ /* 0x040fe200078e0014 */
[----:B------:R-:W-:Y:S01]  /*0610*/  IADD3.X R12, R15, UR12, R12, P0, !PT ;  /* 0x0000000c0f0c7c10 */ /* 0x000fe200087fe40c */
[----:B------:R-:W-:Y:S01]  /*0620*/  ULDC UR9, c[0x0][0x168] ;  /* 0x00005a0000097ab9 */ /* 0x000fe20000000800 */
[----:B------:R-:W-:Y:S01]  /*0630*/  CS2R R100, SRZ ;  /* 0x0000000000647805 */ /* 0x000fe2000001ff00 */
[----:B------:R-:W-:Y:S01]  /*0640*/  IMAD.SHL.U32 R236, R244, 0x40, RZ ;  /* 0x00000040f4ec7824 */ /* 0x000fe200078e00ff */
[----:B------:R-:W-:Y:S01]  /*0650*/  UISETP.GE.AND UP0, UPT, UR9, 0x1, UPT ;  /* 0x000000010900788c */ /* 0x000fe2000bf06270 */
[----:B-1----:R-:W-:Y:S01]  /*0660*/  IMAD.WIDE R14, R4, 0x60, R244 ;  /* 0x00000060040e7825 */ /* 0x002fe200078e02f4 */
[----:B------:R-:W-:Y:S01]  /*0670*/  CS2R R106, SRZ ;  /* 0x00000000006a7805 */ /* 0x000fe2000001ff00 */
[----:B------:R-:W-:Y:S01]  /*0680*/  CS2R R104, SRZ ;  /* 0x0000000000687805 */ /* 0x000fe2000001ff00 */
[----:B------:R-:W-:Y:S01]  /*0690*/  LOP3.LUT R236, R236, 0x1c0, RZ, 0xc0, !PT ;  /* 0x000001c0ecec7812 */ /* 0x000fe200078ec0ff */
[----:B------:R-:W-:Y:S01]  /*06a0*/  IMAD.IADD R25, R19, 0x1, R24 ;  /* 0x0000000113197824 */ /* 0x000fe200078e0218 */
[----:B------:R-:W-:Y:S01]  /*06b0*/  CS2R R94, SRZ ;  /* 0x00000000005e7805 */ /* 0x000fe2000001ff00 */
[----:B------:R-:W-:Y:S01]  /*06c0*/  IMAD.MOV.U32 R24, RZ, RZ, R18 ;  /* 0x000000ffff187224 */ /* 0x000fe200078e0012 */
[----:B------:R-:W-:Y:S01]  /*06d0*/  LOP3.LUT R2, R236, 0x38, R20, 0xf8, !PT ;  /* 0x00000038ec027812 */ /* 0x000fe200078ef814 */
[----:B------:R-:W-:Y:S01]  /*06e0*/  IMAD R18, R6, c[0x0][0x180], RZ ;  /* 0x0000600006127a24 */ /* 0x000fe200078e02ff */
[----:B------:R-:W-:Y:S01]  /*06f0*/  SHF.R.U32.HI R236, RZ, 0x3, R236 ;  /* 0x00000003ffec7819 */ /* 0x000fe200000116ec */
[C---:B------:R-:W-:Y:S01]  /*0700*/  IMAD R9, R15.reuse, c[0x0][0x1d8], RZ ;  /* 0x000076000f097a24 */ /* 0x040fe200078e02ff */
[----:B------:R-:W-:Y:S01]  /*0710*/  CS2R R92, SRZ ;  /* 0x00000000005c7805 */ /* 0x000fe2000001ff00 */
[----:B------:R-:W-:Y:S01]  /*0720*/  IMAD R15, R15, c[0x0][0x1a8], RZ ;  /* 0x00006a000f0f7a24 */ /* 0x000fe200078e02ff */
[----:B------:R-:W-:Y:S01]  /*0730*/  CS2R R90, SRZ ;  /* 0x00000000005a7805 */ /* 0x000fe2000001ff00 */
[----:B------:R-:W-:Y:S01]  /*0740*/  IMAD R18, R7, c[0x0][0x184], R18 ;  /* 0x0000610007127a24 */ /* 0x000fe200078e0212 */
[----:B------:R-:W-:Y:S01]  /*0750*/  CS2R R88, SRZ ;  /* 0x0000000000587805 */ /* 0x000fe2000001ff00 */
[----:B------:R-:W-:Y:S01]  /*0760*/  IMAD.SHL.U32 R16, R5, 0x200, RZ ;  /* 0x0000020005107824 */ /* 0x000fe200078e00ff */
[----:B------:R-:W-:Y:S01]  /*0770*/  CS2R R86, SRZ ;  /* 0x0000000000567805 */ /* 0x000fe2000001ff00 */
[----:B------:R-:W-:Y:S01]  /*0780*/  IMAD.WIDE.U32 R24, R7, c[0x0][0x180], R24 ;  /* 0x0000600007187a25 */ /* 0x000fe200078e0018 */
[----:B------:R-:W-:Y:S01]  /*0790*/  CS2R R84, SRZ ;  /* 0x0000000000547805 */ /* 0x000fe2000001ff00 */
[----:B------:R-:W-:Y:S01]  /*07a0*/  CS2R R66, SRZ ;  /* 0x0000000000427805 */ /* 0x000fe2000001ff00 */
[----:B------:R-:W-:Y:S01]  /*07b0*/  LOP3.LUT R236, R16, R2, R236, 0xf6, !PT ;  /* 0x0000000210ec7212 */ /* 0x000fe200078ef6ec */
[----:B------:R-:W-:Y:S01]  /*07c0*/  IMAD R9, R14, c[0x0][0x1dc], R9 ;  /* 0x000077000e097a24 */ /* 0x000fe200078e0209 */
[----:B------:R-:W-:Y:S01]  /*07d0*/  IADD3 R2, R20, 0x40, RZ ;  /* 0x0000004014027810 */ /* 0x000fe20007ffe0ff */
[C---:B------:R-:W-:Y:S01]  /*07e0*/  IMAD R15, R14.reuse, c[0x0][0x1ac], R15 ;  /* 0x00006b000e0f7a24 */ /* 0x040fe200078e020f */
[----:B------:R-:W-:Y:S01]  /*07f0*/  CS2R R64, SRZ ;  /* 0x0000000000407805 */ /* 0x000fe2000001ff00 */
[----:B------:R-:W-:Y:S01]  /*0800*/  IMAD.WIDE.U32 R22, R14, c[0x0][0x1d8], R22 ;  /* 0x000076000e167a25 */ /* 0x000fe200078e0016 */
[----:B------:R-:W-:Y:S01]  /*0810*/  ISETP.GE.AND P4, PT, R2, c[0x0][0x1cc], PT ;  /* 0x0000730002007a0c */ /* 0x000fe20003f86270 */
[----:B------:R-:W-:Y:S01]  /*0820*/  CS2R R70, SRZ ;  /* 0x0000000000467805 */ /* 0x000fe2000001ff00 */
[----:B------:R-:W-:Y:S01]  /*0830*/  CS2R R68, SRZ ;  /* 0x0000000000447805 */ /* 0x000fe2000001ff00 */
[----:B------:R-:W-:Y:S01]  /*0840*/  IMAD.WIDE.U32 R26, R14, c[0x0][0x1a8], R26 ;  /* 0x00006a000e1a7a25 */ /* 0x000fe200078e001a */
[----:B------:R-:W-:Y:S01]  /*0850*/  IADD3 R14, -R244, c[0x0][0x198], RZ ;  /* 0x00006600f40e7a10 */ /* 0x000fe20007ffe1ff */
[----:B------:R-:W-:Y:S01]  /*0860*/  CS2R R74, SRZ ;  /* 0x00000000004a7805 */ /* 0x000fe2000001ff00 */
[----:B------:R-:W-:Y:S01]  /*0870*/  CS2R R72, SRZ ;  /* 0x0000000000487805 */ /* 0x000fe2000001ff00 */
[----:B------:R-:W-:Y:S01]  /*0880*/  IMAD.IADD R19, R25, 0x1, R18 ;  /* 0x0000000119137824 */ /* 0x000fe200078e0212 */
[----:B------:R-:W-:Y:S01]  /*0890*/  CS2R R62, SRZ ;  /* 0x00000000003e7805 */ /* 0x000fe2000001ff00 */
[----:B------:R-:W-:Y:S01]  /*08a0*/  IMAD.MOV.U32 R18, RZ, RZ, R24 ;  /* 0x000000ffff127224 */ /* 0x000fe200078e0018 */
[----:B------:R-:W-:Y:S01]  /*08b0*/  CS2R R60, SRZ ;  /* 0x00000000003c7805 */ /* 0x000fe2000001ff00 */
[----:B------:R-:W-:Y:S01]  /*08c0*/  IMAD.U32 R24, RZ, RZ, UR16 ;  /* 0x00000010ff187e24 */ /* 0x000fe2000f8e00ff */
[----:B------:R-:W-:Y:S01]  /*08d0*/  CS2R R58, SRZ ;  /* 0x00000000003a7805 */ /* 0x000fe2000001ff00 */
[----:B------:R-:W-:Y:S01]  /*08e0*/  IMAD R14, R4, -0x60, R14 ;  /* 0xffffffa0040e7824 */ /* 0x000fe200078e020e */
[----:B------:R-:W-:Y:S01]  /*08f0*/  CS2R R56, SRZ ;  /* 0x0000000000387805 */ /* 0x000fe2000001ff00 */
[----:B------:R-:W-:Y:S01]  /*0900*/  IMAD.WIDE.U32 R24, R24, c[0x0][0x188], R18 ;  /* 0x0000620018187a25 */ /* 0x000fe200078e0012 */
[----:B------:R-:W-:Y:S01]  /*0910*/  LEA R18, P0, R22, c[0x0][0x1c0], 0x1 ;  /* 0x0000700016127a11 */ /* 0x000fe200078008ff */
[----:B------:R-:W-:Y:S01]  /*0920*/  CS2R R54, SRZ ;  /* 0x0000000000367805 */ /* 0x000fe2000001ff00 */
[C---:B------:R-:W-:Y:S01]  /*0930*/  ISETP.LT.OR P3, PT, R14.reuse, 0x1, P5 ;  /* 0x000000010e00780c */ /* 0x040fe20002f61670 */
[----:B------:R-:W-:Y:S01]  /*0940*/  IMAD.IADD R9, R23, 0x1, R9 ;  /* 0x0000000117097824 */ /* 0x000fe200078e0209 */
[----:B------:R-:W-:Y:S01]  /*0950*/  ISETP.LT.OR P2, PT, R14, 0x1, P4 ;  /* 0x000000010e00780c */ /* 0x000fe20002741670 */
[----:B------:R-:W-:Y:S01]  /*0960*/  IMAD.IADD R15, R27, 0x1, R15 ;  /* 0x000000011b0f7824 */ /* 0x000fe200078e020f */
[----:B------:R-:W-:Y:S01]  /*0970*/  LEA R242, P1, R24, c[0x0][0x160], 0x1 ;  /* 0x0000580018f27a11 */ /* 0x000fe200078208ff */
[----:B------:R-:W-:Y:S01]  /*0980*/  IMAD.SHL.U32 R233, R11, 0x40, RZ ;  /* 0x000000400be97824 */ /* 0x000fe200078e00ff */
[----:B------:R-:W-:Y:S01]  /*0990*/  LEA.HI.X R19, R22, c[0x0][0x1c4], R9, 0x1, P0 ;  /* 0x0000710016137a11 */ /* 0x000fe200000f0c09 */
[----:B------:R-:W-:Y:S01]  /*09a0*/  IMAD.SHL.U32 R236, R236, 0x2, RZ ;  /* 0x00000002ecec7824 */ /* 0x000fe200078e00ff */
[----:B------:R-:W-:Y:S01]  /*09b0*/  IADD3 R9, R25, UR5, RZ ;  /* 0x0000000519097c10 */ /* 0x000fe2000fffe0ff */
[----:B------:R-:W-:Y:S01]  /*09c0*/  ULDC.64 UR4, c[0x0][0x1d8] ;  /* 0x0000760000047ab9 */ /* 0x000fe20000000a00 */
[----:B------:R-:W-:Y:S01]  /*09d0*/  LEA R22, P0, R26, c[0x0][0x190], 0x1 ;  /* 0x000064001a167a11 */ /* 0x000fe200078008ff */
[----:B------:R-:W-:Y:S01]  /*09e0*/  USHF.L.U32 UR8, UR4, 0x6, URZ ;  /* 0x0000000604087899 */ /* 0x000fe2000800063f */
[----:B------:R-:W-:Y:S01]  /*09f0*/  LEA.HI.X R243, R24, c[0x0][0x164], R9, 0x1, P1 ;  /* 0x0000590018f37a11 */ /* 0x000fe200008f0c09 */
[----:B------:R-:W-:Y:S01]  /*0a00*/  USHF.L.U64.HI UR7, UR4, UR13, UR5 ;  /* 0x0000000d04077299 */ /* 0x000fe20008010205 */
[----:B------:R-:W-:Y:S01]  /*0a10*/  LEA.HI.X R23, R26, c[0x0][0x194], R15, 0x1, P0 ;  /* 0x000065001a177a11 */ /* 0x000fe200000f0c0f */
[----:B------:R1:W-:Y:S01]  /*0a20*/  LDGSTS.E.BYPASS.LTC128B.128 [R236+0x6080], [R18.64], !P3 ;  /* 0x0608000012ec7fae */ /* 0x0003e2000d901d52 */
[----:B------:R-:W-:Y:S01]  /*0a30*/  LOP3.LUT R233, R233, 0x1c0, RZ, 0xc0, !PT ;  /* 0x000001c0e9e97812 */ /* 0x000fe200078ec0ff */
[----:B------:R-:W-:Y:S01]  /*0a40*/  IMAD.U32 R9, RZ, RZ, UR8 ;  /* 0x00000008ff097e24 */ /* 0x000fe2000f8e00ff */
[----:B------:R-:W-:Y:S01]  /*0a50*/  IADD3 R24, P0, R18, UR8, RZ ;  /* 0x0000000812187c10 */ /* 0x000fe2000ff1e0ff */
[----:B------:R1:W-:Y:S01]  /*0a60*/  LDGSTS.E.BYPASS.LTC128B.128 [R236+0x9080], [R18.64+0x80], !P2 ;  /* 0x0908008012ec7fae */ /* 0x0003e2000d101d52 */
[C---:B------:R-:W-:Y:S01]  /*0a70*/  ISETP.LT.OR P2, PT, R14.reuse, 0x21, P5 ;  /* 0x000000210e00780c */ /* 0x040fe20002f41670 */
[----:B------:R-:W-:Y:S01]  /*0a80*/  ULDC.64 UR4, c[0x0][0x1a8] ;  /* 0x00006a0000047ab9 */ /* 0x000fe20000000a00 */
[----:B------:R-:W-:Y:S01]  /*0a90*/  LOP3.LUT R15, R233, 0x8, R10, 0xf8, !PT ;  /* 0x00000008e90f7812 */ /* 0x000fe200078ef80a */
[----:B------:R-:W-:Y:S01]  /*0aa0*/  USHF.L.U64.HI UR5, UR4, UR13, UR5 ;  /* 0x0000000d04057299 */ /* 0x000fe20008010205 */
[C---:B------:R-:W-:Y:S01]  /*0ab0*/  ISETP.LT.OR P3, PT, R14.reuse, 0x21, P4 ;  /* 0x000000210e00780c */ /* 0x040fe20002761670 */
[----:B------:R-:W-:Y:S01]  /*0ac0*/  USHF.L.U64.HI UR13, UR14, UR13, UR15 ;  /* 0x0000000d0e0d7299 */ /* 0x000fe2000801020f */
[----:B------:R-:W-:Y:S01]  /*0ad0*/  IADD3.X R25, R19, UR7, RZ, P0, !PT ;  /* 0x0000000713197c10 */ /* 0x000fe200087fe4ff */
[----:B------:R-:W-:Y:S01]  /*0ae0*/  USHF.L.U32 UR14, UR14, 0x6, URZ ;  /* 0x000000060e0e7899 */ /* 0x000fe2000800063f */
[----:B------:R-:W-:Y:S01]  /*0af0*/  SHF.R.U32.HI R233, RZ, 0x3, R233 ;  /* 0x00000003ffe97819 */ /* 0x000fe200000116e9 */
[----:B------:R-:W-:Y:S01]  /*0b00*/  CS2R R52, SRZ ;  /* 0x0000000000347805 */ /* 0x000fe2000001ff00 */
[----:B------:R-:W-:Y:S01]  /*0b10*/  ISETP.LT.OR P5, PT, R14, 0x41, P5 ;  /* 0x000000410e00780c */ /* 0x000fe20002fa1670 */
[----:B------:R-:W-:Y:S01]  /*0b20*/  CS2R R42, SRZ ;  /* 0x00000000002a7805 */ /* 0x000fe2000001ff00 */
[----:B------:R-:W-:Y:S01]  /*0b30*/  LOP3.LUT R233, R16, R15, R233, 0xf6, !PT ;  /* 0x0000000f10e97212 */ /* 0x000fe200078ef6e9 */
[----:B------:R2:W-:Y:S01]  /*0b40*/  LDGSTS.E.BYPASS.LTC128B.128 [R236+0x7080], [R24.64], !P2 ;  /* 0x0708000018ec7fae */ /* 0x0005e2000d101d52 */
[----:B------:R-:W-:Y:S01]  /*0b50*/  ISETP.LT.OR P4, PT, R14, 0x41, P4 ;  /* 0x000000410e00780c */ /* 0x000fe20002781670 */
[----:B------:R-:W-:Y:S01]  /*0b60*/  CS2R R40, SRZ ;  /* 0x0000000000287805 */ /* 0x000fe2000001ff00 */
        /* <DEDUP_REMOVED lines=10> */
[----:B-1----:R-:W-:Y:S01]  /*0c10*/  IADD3 R18, P1, P0, R9, 0x80, R18 ;  /* 0x0000008009127810 */ /* 0x002fe2000783e012 */
[----:B------:R-:W-:-:S03]  /*0c20*/  IMAD R9, R245, c[0x0][0x208], RZ ;  /* 0x00008200f5097a24 */ /* 0x000fc600078e02ff */
[----:B------:R-:W-:Y:S01]  /*0c30*/  IADD3.X R19, RZ, UR7, R19, P1, P0 ;  /* 0x00000007ff137c10 */ /* 0x000fe20008fe0413 */
[----:B------:R-:W-:Y:S01]  /*0c40*/  IMAD R9, R244, c[0x0][0x20c], R9 ;  /* 0x00008300f4097a24 */ /* 0x000fe200078e0209 */
[----:B------:R-:W-:Y:S02]  /*0c50*/  IADD3 R16, P0, R24, UR8, RZ ;  /* 0x0000000818107c10 */ /* 0x000fe4000ff1e0ff */
[----:B------:R-:W-:Y:S01]  /*0c60*/  ISETP.GE.AND P1, PT, R20, c[0x0][0x19c], PT ;  /* 0x0000670014007a0c */ /* 0x000fe20003f26270 */
[----:B------:R1:W-:Y:S01]  /*0c70*/  LDGSTS.E.BYPASS.LTC128B.128 [R236+0xa080], [R18.64], !P3 ;  /* 0x0a08000012ec7fae */ /* 0x0003e2000d901d52 */
[----:B------:R-:W-:Y:S01]  /*0c80*/  IADD3.X R17, R25, UR7, RZ, P0, !PT ;  /* 0x0000000719117c10 */ /* 0x000fe200087fe4ff */
[----:B------:R-:W-:Y:S01]  /*0c90*/  USHF.L.U32 UR7, UR4, 0x6, URZ ;  /* 0x0000000604077899 */ /* 0x000fe2000800063f */
[----:B------:R-:W-:Y:S02]  /*0ca0*/  ISETP.GE.AND P0, PT, R2, c[0x0][0x19c], PT ;  /* 0x0000670002007a0c */ /* 0x000fe40003f06270 */
[C---:B------:R-:W-:Y:S01]  /*0cb0*/  ISETP.LT.OR P3, PT, R14.reuse, 0x1, P1 ;  /* 0x000000010e00780c */ /* 0x040fe20000f61670 */
[----:B------:R3:W-:Y:S01]  /*0cc0*/  LDGSTS.E.BYPASS.LTC128B.128 [R236+0x8080], [R16.64], !P5 ;  /* 0x0808000010ec7fae */ /* 0x0007e2000e901d52 */
[----:B------:R-:W-:Y:S01]  /*0cd0*/  ISETP.LT.OR P2, PT, R14, 0x1, P0 ;  /* 0x000000010e00780c */ /* 0x000fe20000741670 */
[----:B--2---:R-:W-:Y:S01]  /*0ce0*/  IMAD.WIDE.U32 R24, R244, c[0x0][0x208], R20 ;  /* 0x00008200f4187a25 */ /* 0x004fe200078e0014 */
[C---:B------:R-:W-:Y:S01]  /*0cf0*/  ISETP.LT.OR P5, PT, R14.reuse, 0x21, P1 ;  /* 0x000000210e00780c */ /* 0x040fe20000fa1670 */
[----:B------:R3:W-:Y:S01]  /*0d00*/  LDGSTS.E.BYPASS.LTC128B.128 [R236+0xb080], [R16.64+0x80], !P4 ;  /* 0x0b08008010ec7fae */ /* 0x0007e2000e101d52 */
[C---:B------:R-:W-:Y:S01]  /*0d10*/  ISETP.LT.OR P6, PT, R14.reuse, 0x41, P1 ;  /* 0x000000410e00780c */ /* 0x040fe20000fc1670 */
[----:B------:R-:W-:Y:S01]  /*0d20*/  IMAD.IADD R25, R25, 0x1, R9 ;  /* 0x0000000119197824 */ /* 0x000fe200078e0209 */
[----:B------:R-:W-:Y:S01]  /*0d30*/  ISETP.LT.OR P4, PT, R14, 0x41, P0 ;  /* 0x000000410e00780c */ /* 0x000fe20000781670 */
[----:B------:R-:W0:Y:S02]  /*0d40*/  LDGDEPBAR ;  /* 0x00000000000079af */ /* 0x000e240000000000 */
[----:B------:R-:W-:-:S02]  /*0d50*/  IMAD.WIDE.U32 R24, R7, c[0x0][0x210], R24 ;  /* 0x0000840007187a25 */ /* 0x000fc400078e0018 */
[----:B------:R2:W-:Y:S01]  /*0d60*/  LDGSTS.E.BYPASS.LTC128B.128 [R236+0x80], [R22.64], !P3 ;  /* 0x0008000016ec7fae */ /* 0x0005e2000d901d52 */
[----:B------:R-:W-:-:S03]  /*0d70*/  ISETP.LT.OR P3, PT, R14, 0x21, P0 ;  /* 0x000000210e00780c */ /* 0x000fc60000761670 */
[----:B------:R2:W-:Y:S01]  /*0d80*/  LDGSTS.E.BYPASS.LTC128B.128 [R236+0x3080], [R22.64+0x80], !P2 ;  /* 0x0308008016ec7fae */ /* 0x0005e2000d101d52 */
[----:B------:R-:W-:Y:S02]  /*0d90*/  ISETP.GE.AND P2, PT, R20, c[0x0][0x16c], PT ;  /* 0x00005b0014007a0c */ /* 0x000fe40003f46270 */
[----:B-1----:R-:W-:Y:S02]  /*0da0*/  IADD3 R18, P1, R22, UR7, RZ ;  /* 0x0000000716127c10 */ /* 0x002fe4000ff3e0ff */
[----:B------:R-:W-:Y:S02]  /*0db0*/  P2R R238, PR, RZ, 0x4 ;  /* 0x00000004ffee7803 */ /* 0x000fe40000000000 */
[----:B------:R-:W-:Y:S02]  /*0dc0*/  IADD3.X R19, R23, UR5, RZ, P1, !PT ;  /* 0x0000000517137c10 */ /* 0x000fe40008ffe4ff */
[----:B------:R-:W-:-:S03]  /*0dd0*/  ISETP.GE.AND P2, PT, R2, c[0x0][0x16c], PT ;  /* 0x00005b0002007a0c */ /* 0x000fc60003f46270 */
[----:B------:R1:W-:Y:S01]  /*0de0*/  LDGSTS.E.BYPASS.LTC128B.128 [R236+0x1080], [R18.64], !P5 ;  /* 0x0108000012ec7fae */ /* 0x0003e2000e901d52 */
[----:B---3--:R-:W-:Y:S01]  /*0df0*/  IMAD.U32 R16, RZ, RZ, UR7 ;  /* 0x00000007ff107e24 */ /* 0x008fe2000f8e00ff */
[----:B------:R-:W-:Y:S02]  /*0e00*/  P2R R237, PR, RZ, 0x4 ;  /* 0x00000004ffed7803 */ /* 0x000fe40000000000 */
[----:B------:R-:W-:Y:S02]  /*0e10*/  SEL R14, RZ, 0x2, P2 ;  /* 0x00000002ff0e7807 */ /* 0x000fe40001000000 */
[----:B------:R-:W-:Y:S02]  /*0e20*/  IADD3 R16, P1, P0, R16, 0x80, R22 ;  /* 0x0000008010107810 */ /* 0x000fe4000783e016 */
[----:B------:R-:W-:Y:S02]  /*0e30*/  LOP3.LUT P2, RZ, R11, 0x2, RZ, 0xc0, !PT ;  /* 0x000000020bff7812 */ /* 0x000fe4000784c0ff */
[----:B------:R-:W-:-:S02]  /*0e40*/  IADD3.X R17, RZ, UR5, R23, P1, P0 ;  /* 0x00000005ff117c10 */ /* 0x000fc40008fe0417 */
[----:B------:R-:W-:Y:S01]  /*0e50*/  ISETP.NE.AND P0, PT, R238, RZ, PT ;  /* 0x000000ffee00720c */ /* 0x000fe20003f05270 */
[----:B--2---:R-:W-:Y:S01]  /*0e60*/  IMAD R22, R6, c[0x0][0x210], RZ ;  /* 0x0000840006167a24 */ /* 0x004fe200078e02ff */
[----:B------:R-:W-:Y:S01]  /*0e70*/  LOP3.LUT P1, RZ, R11, 0x4, RZ, 0xc0, !PT ;  /* 0x000000040bff7812 */ /* 0x000fe2000782c0ff */
[----:B------:R2:W-:Y:S01]  /*0e80*/  LDGSTS.E.BYPASS.LTC128B.128 [R236+0x4080], [R16.64], !P3 ;  /* 0x0408000010ec7fae */ /* 0x0005e2000d901d52 */
[----:B------:R-:W-:Y:S01]  /*0e90*/  SEL R9, RZ, 0x1, P0 ;  /* 0x00000001ff097807 */ /* 0x000fe20000000000 */
[----:B------:R-:W-:Y:S01]  /*0ea0*/  IMAD R22, R7, c[0x0][0x214], R22 ;  /* 0x0000850007167a24 */ /* 0x000fe200078e0216 */
[----:B------:R-:W-:Y:S01]  /*0eb0*/  SEL R220, R220, 0xffffffc0, !P1 ;  /* 0xffffffc0dcdc7807 */ /* 0x000fe20004800000 */
[----:B------:R-:W-:Y:S01]  /*0ec0*/  IMAD.SHL.U32 R11, R11, 0x20, RZ ;  /* 0x000000200b0b7824 */ /* 0x000fe200078e00ff */
[----:B------:R-:W-:Y:S01]  /*0ed0*/  SEL R206, R206, 0xffffffe0, !P2 ;  /* 0xffffffe0cece7807 */ /* 0x000fe20005000000 */
[----:B------:R-:W-:Y:S02]  /*0ee0*/  IMAD.IADD R9, R14, 0x1, R9 ;  /* 0x000000010e097824 */ /* 0x000fe400078e0209 */
[----:B------:R-:W-:-:S02]  /*0ef0*/  IMAD.IADD R221, R233, 0x1, R220 ;  /* 0x00000001e9dd7824 */ /* 0x000fc400078e02dc */
[----:B------:R-:W-:Y:S01]  /*0f00*/  IMAD.IADD R222, R233, 0x1, R206 ;  /* 0x00000001e9de7824 */ /* 0x000fe200078e02ce */
[----:B------:R-:W-:Y:S01]  /*0f10*/  LOP3.LUT P3, RZ, R9, 0x2, RZ, 0xc0, !PT ;  /* 0x0000000209ff7812 */ /* 0x000fe2000786c0ff */
[----:B------:R-:W-:Y:S01]  /*0f20*/  IMAD.IADD R206, R206, 0x1, R221 ;  /* 0x00000001cece7824 */ /* 0x000fe200078e02dd */
[----:B-1----:R-:W-:Y:S01]  /*0f30*/  IADD3 R18, P0, R18, UR7, RZ ;  /* 0x0000000712127c10 */ /* 0x002fe2000ff1e0ff */
[----:B------:R-:W-:Y:S02]  /*0f40*/  IMAD.IADD R23, R25, 0x1, R22 ;  /* 0x0000000119177824 */ /* 0x000fe400078e0216 */
[----:B------:R-:W-:Y:S01]  /*0f50*/  IMAD.MOV.U32 R22, RZ, RZ, R24 ;  /* 0x000000ffff167224 */ /* 0x000fe200078e0018 */
[----:B------:R-:W-:Y:S01]  /*0f60*/  IADD3.X R19, R19, UR5, RZ, P0, !PT ;  /* 0x0000000513137c10 */ /* 0x000fe200087fe4ff */
[----:B------:R-:W-:Y:S01]  /*0f70*/  ULDC.64 UR4, c[0x0][0x218] ;  /* 0x0000860000047ab9 */ /* 0x000fe20000000a00 */
[----:B------:R-:W-:Y:S01]  /*0f80*/  LOP3.LUT P0, RZ, R9, 0x1, RZ, 0xc0, !PT ;  /* 0x0000000109ff7812 */ /* 0x000fe2000780c0ff */
[----:B------:R-:W-:Y:S01]  /*0f90*/  IMAD.U32 R9, RZ, RZ, UR16 ;  /* 0x00000010ff097e24 */ /* 0x000fe2000f8e00ff */
[----:B------:R-:W-:Y:S01]  /*0fa0*/  UIMAD UR4, UR6, UR4, URZ ;  /* 0x00000004060472a4 */ /* 0x000fe2000f8e023f */
[----:B------:R1:W-:Y:S02]  /*0fb0*/  LDGSTS.E.BYPASS.LTC128B.128 [R236+0x2080], [R18.64], !P6 ;  /* 0x0208000012ec7fae */ /* 0x0003e4000f101d52 */
[----:B------:R-:W-:Y:S01]  /*0fc0*/  IMAD.WIDE.U32 R22, R9, c[0x0][0x218], R22 ;  /* 0x0000860009167a25 */ /* 0x000fe200078e0016 */
[----:B------:R-:W-:Y:S01]  /*0fd0*/  UIMAD UR4, UR16, UR5, UR4 ;  /* 0x00000005100472a4 */ /* 0x000fe2000f8e0204 */
[----:B------:R1:W-:Y:S01]  /*0fe0*/  LDGSTS.E.BYPASS.LTC128B.128 [R236+0x5080], [R18.64+0x80], !P4 ;  /* 0x0508008012ec7fae */ /* 0x0003e2000e101d52 */
[----:B--2---:R-:W-:Y:S01]  /*0ff0*/  IADD3 R16, -R244, c[0x0][0x168], RZ ;  /* 0x00005a00f4107a10 */ /* 0x004fe20007ffe1ff */
[----:B------:R-:W-:Y:S01]  /*1000*/  IMAD.U32 R9, RZ, RZ, UR14 ;  /* 0x0000000eff097e24 */ /* 0x000fe2000f8e00ff */
[----:B------:R-:W-:Y:S01]  /*1010*/  ISETP.GT.AND P4, PT, R240, 0xf, PT ;  /* 0x0000000ff000780c */ /* 0x000fe20003f84270 */
[----:B------:R-:W0:Y:S01]  /*1020*/  LDGDEPBAR ;  /* 0x00000000000079af */ /* 0x000e220000000000 */
[C---:B------:R-:W-:Y:S01]  /*1030*/  ISETP.LT.OR P2, PT, R16.reuse, 0x1, !P0 ;  /* 0x000000011000780c */ /* 0x040fe20004741670 */
[----:B------:R-:W-:Y:S01]  /*1040*/  IMAD.SHL.U32 R17, R5, 0x8, RZ ;  /* 0x0000000805117824 */ /* 0x000fe200078e00ff */
[----:B------:R-:W-:-:S02]  /*1050*/  ISETP.LT.OR P1, PT, R16, 0x1, !P3 ;  /* 0x000000011000780c */ /* 0x000fc40005f21670 */
[C---:B------:R-:W-:Y:S02]  /*1060*/  ISETP.LT.OR P5, PT, R16.reuse, 0x21, !P0 ;  /* 0x000000211000780c */ /* 0x040fe400047a1670 */
[----:B------:R-:W-:Y:S02]  /*1070*/  ISETP.LT.OR P6, PT, R16, 0x21, !P3 ;  /* 0x000000211000780c */ /* 0x000fe40005fc1670 */
[----:B------:R-:W-:Y:S02]  /*1080*/  LEA R28, P3, R22, c[0x0][0x1f0], 0x1 ;  /* 0x00007c00161c7a11 */ /* 0x000fe400078608ff */
[----:B------:R-:W-:Y:S02]  /*1090*/  LOP3.LUT R17, R17, 0x18, RZ, 0xc0, !PT ;  /* 0x0000001811117812 */ /* 0x000fe400078ec0ff */
[----:B-1----:R-:W-:Y:S01]  /*10a0*/  IADD3 R18, P0, R242, UR14, RZ ;  /* 0x0000000ef2127c10 */ /* 0x002fe2000ff1e0ff */
[----:B------:R-:W-:-:S04]  /*10b0*/  DEPBAR.LE SB0, 0x1 ;  /* 0x000080400000791a */ /* 0x000fc80000000000 */
[----:B------:R-:W-:Y:S01]  /*10c0*/  BAR.SYNC.DEFER_BLOCKING 0x0 ;  /* 0x0000000000007b1d */ /* 0x000fe20000010000 */
[----:B------:R-:W-:-:S05]  /*10d0*/  IADD3.X R19, R243, UR13, RZ, P0, !PT ;  /* 0x0000000df3137c10 */ /* 0x000fca00087fe4ff */
[----:B------:R-:W1:Y:S04]  /*10e0*/  LDSM.16.M88.2 R178, [R206+0x6080] ;  /* 0x00608000ceb2783b */ /* 0x000e680000000100 */
[----:B------:R-:W2:Y:S04]  /*10f0*/  LDSM.16.M88.2 R180, [R206+0x7080] ;  /* 0x00708000ceb4783b */ /* 0x000ea80000000100 */
[----:B------:R-:W3:Y:S04]  /*1100*/  LDSM.16.M88.2 R182, [R206+0x8080] ;  /* 0x00808000ceb6783b */ /* 0x000ee80000000100 */
[----:B------:R-:W4:Y:S04]  /*1110*/  LDSM.16.M88.2 R202, [R206+0x9080] ;  /* 0x00908000ceca783b */ /* 0x000f280000000100 */
[----:B------:R-:W1:Y:S04]  /*1120*/  LDSM.16.M88.2 R204, [R206+0xa080] ;  /* 0x00a08000cecc783b */ /* 0x000e680000000100 */
        /* <DEDUP_REMOVED lines=19> */
[----:B------:R-:W-:Y:S06]  /*1260*/  BAR.SYNC.DEFER_BLOCKING 0x0 ;  /* 0x0000000000007b1d */ /* 0x000fec0000010000 */
[----:B------:R-:W-:Y:S01]  /*1270*/  @!PT LDS RZ, [RZ] ;  /* 0x00000000fffff984 */ /* 0x000fe20000000800 */
[----:B------:R-:W-:Y:S01]  /*1280*/  @!PT LDS RZ, [RZ] ;  /* 0x00000000fffff984 */ /* 0x000fe20000000800 */
[----:B------:R-:W-:Y:S01]  /*1290*/  @!PT LDS RZ, [RZ] ;  /* 0x00000000fffff984 */ /* 0x000fe20000000800 */
[----:B------:R1:W-:Y:S01]  /*12a0*/  LDGSTS.E.BYPASS.LTC128B.128 [R236+0x6080], [R242.64], !P2 ;  /* 0x06080000f2ec7fae */ /* 0x0003e2000d101d52 */
[----:B------:R-:W-:-:S03]  /*12b0*/  LEA R14, P2, R8, c[0x0][0x258], 0x2 ;  /* 0x00009600080e7a11 */ /* 0x000fc600078410ff */
[----:B------:R1:W-:Y:S01]  /*12c0*/  LDGSTS.E.BYPASS.LTC128B.128 [R236+0x8080], [R242.64+0x80], !P1 ;  /* 0x08080080f2ec7fae */ /* 0x0003e2000c901d52 */
[----:B------:R-:W-:Y:S02]  /*12d0*/  LEA.HI.X R15, R8, c[0x0][0x25c], R3, 0x2, P2 ;  /* 0x00009700080f7a11 */ /* 0x000fe400010f1403 */
[----:B------:R-:W-:Y:S01]  /*12e0*/  ISETP.GE.AND P2, PT, R2, c[0x0][0x1fc], PT ;  /* 0x00007f0002007a0c */ /* 0x000fe20003f46270 */
[----:B------:R5:W-:Y:S01]  /*12f0*/  LDGSTS.E.BYPASS.LTC128B.128 [R236+0x7080], [R18.64], !P5 ;  /* 0x0708000012ec7fae */ /* 0x000be2000e901d52 */
[----:B------:R-:W-:Y:S02]  /*1300*/  IADD3 R3, R23, UR4, RZ ;  /* 0x0000000417037c10 */ /* 0x000fe4000fffe0ff */
[----:B------:R-:W-:Y:S02]  /*1310*/  SEL R239, RZ, 0xffffffff, P2 ;  /* 0xffffffffffef7807 */ /* 0x000fe40001000000 */
[----:B------:R-:W-:-:S03]  /*1320*/  LEA.HI.X R29, R22, c[0x0][0x1f4], R3, 0x1, P3 ;  /* 0x00007d00161d7a11 */ /* 0x000fc600018f0c03 */
[----:B------:R-:W-:Y:S02]  /*1330*/  IMAD.SHL.U32 R239, R239, 0x2, RZ ;  /* 0x00000002efef7824 */ /* 0x000fe400078e00ff */
[----:B------:R1:W-:Y:S01]  /*1340*/  STL.64 [R1], R28 ;  /* 0x0000001c01007387 */ /* 0x0003e20000100a00 */
[----:B-----5:R-:W-:Y:S02]  /*1350*/  IADD3 R18, P1, P0, R9, 0x80, R242 ;  /* 0x0000008009127810 */ /* 0x020fe4000783e0f2 */
[----:B------:R-:W-:Y:S02]  /*1360*/  LEA.HI R9, R0, R240, RZ, 0x5 ;  /* 0x000000f000097211 */ /* 0x000fe400078f28ff */
[----:B------:R-:W-:Y:S02]  /*1370*/  IADD3.X R19, RZ, UR13, R243, P1, P0 ;  /* 0x0000000dff137c10 */ /* 0x000fe40008fe04f3 */
[----:B------:R-:W-:Y:S01]  /*1380*/  ISETP.GE.AND P0, PT, R2, c[0x0][0x1fc], PT ;  /* 0x00007f0002007a0c */ /* 0x000fe20003f06270 */
[----:B------:R-:W-:Y:S01]  /*1390*/  @!P4 IMAD.SHL.U32 R2, R240, 0x10, RZ ;  /* 0x00000010f002c824 */ /* 0x000fe200078e00ff */
[----:B------:R-:W-:Y:S01]  /*13a0*/  ISETP.GE.AND P1, PT, R20, c[0x0][0x1fc], PT ;  /* 0x00007f0014007a0c */ /* 0x000fe20003f26270 */
[----:B------:R5:W-:Y:S01]  /*13b0*/  LDGSTS.E.BYPASS.LTC128B.128 [R236+0x9080], [R18.64], !P6 ;  /* 0x0908000012ec7fae */ /* 0x000be2000f101d52 */
[----:B------:R-:W-:-:S02]  /*13c0*/  ISETP.LT.OR P2, PT, R16, 0x1, P0 ;  /* 0x000000011000780c */ /* 0x000fc40000741670 */
[C---:B------:R-:W-:Y:S01]  /*13d0*/  ISETP.LT.OR P3, PT, R16.reuse, 0x1, P1 ;  /* 0x000000011000780c */ /* 0x040fe20000f61670 */
[----:B------:R1:W-:Y:S01]  /*13e0*/  @!P4 LDGSTS.E.BYPASS.LTC128B.128 [R2+0x12080], [R14.64] ;  /* 0x120800000e02cfae */ /* 0x0003e2000b901d52 */
[----:B------:R-:W-:-:S03]  /*13f0*/  ISETP.LT.OR P5, PT, R16, 0x21, P1 ;  /* 0x000000211000780c */ /* 0x000fc60000fa1670 */
[----:B------:R-:W0:Y:S08]  /*1400*/  LDGDEPBAR ;  /* 0x00000000000079af */ /* 0x000e300000000000 */
[----:B------:R2:W-:Y:S01]  /*1410*/  LDGSTS.E.BYPASS.LTC128B.128 [R236+0xe080], [R28.64], !P3 ;  /* 0x0e0800001cec7fae */ /* 0x0005e2000d901d52 */
[----:B------:R-:W-:-:S03]  /*1420*/  ISETP.GE.AND P3, PT, R20, c[0x0][0x1fc], PT ;  /* 0x00007f0014007a0c */ /* 0x000fc60003f66270 */
[----:B------:R2:W-:Y:S01]  /*1430*/  LDGSTS.E.BYPASS.LTC128B.128 [R236+0x10080], [R28.64+0x80], !P2 ;  /* 0x100800801cec7fae */ /* 0x0005e2000d101d52 */
[CC--:B-1----:R-:W-:Y:S02]  /*1440*/  LEA.HI R2, R0.reuse, R240.reuse, RZ, 0x4 ;  /* 0x000000f000027211 */ /* 0x0c2fe400078f20ff */
[----:B------:R-:W-:Y:S02]  /*1450*/  LEA.HI R0, R0, R240, RZ, 0x2 ;  /* 0x000000f000007211 */ /* 0x000fe400078f10ff */
[----:B------:R-:W-:Y:S02]  /*1460*/  SHF.R.S32.HI R14, RZ, 0x5, R9 ;  /* 0x00000005ff0e7819 */ /* 0x000fe40000011409 */
[--C-:B-----5:R-:W-:Y:S02]  /*1470*/  SHF.R.S32.HI R18, RZ, 0x2, R0.reuse ;  /* 0x00000002ff127819 */ /* 0x120fe40000011400 */
[----:B------:R-:W-:Y:S02]  /*1480*/  SHF.R.S32.HI R8, RZ, 0x1f, R0 ;  /* 0x0000001fff087819 */ /* 0x000fe40000011400 */
[----:B------:R-:W-:-:S02]  /*1490*/  LEA.HI R3, R9, R14, RZ, 0x1 ;  /* 0x0000000e09037211 */ /* 0x000fc400078f08ff */
[----:B------:R-:W-:Y:S02]  /*14a0*/  LEA.HI R8, R8, R18, RZ, 0x3 ;  /* 0x0000001208087211 */ /* 0x000fe400078f18ff */
[----:B------:R-:W-:Y:S02]  /*14b0*/  SHF.R.S32.HI R15, RZ, 0x4, R2 ;  /* 0x00000004ff0f7819 */ /* 0x000fe40000011402 */
[----:B------:R-:W-:Y:S02]  /*14c0*/  LOP3.LUT R8, R8, 0xfffffff8, RZ, 0xc0, !PT ;  /* 0xfffffff808087812 */ /* 0x000fe400078ec0ff */
[----:B------:R-:W-:Y:S02]  /*14d0*/  LOP3.LUT R3, R3, 0xfffffffe, RZ, 0xc0, !PT ;  /* 0xfffffffe03037812 */ /* 0x000fe400078ec0ff */
[----:B------:R-:W-:Y:S01]  /*14e0*/  LEA.HI R21, R2, R15, RZ, 0x1 ;  /* 0x0000000f02157211 */ /* 0x000fe200078f08ff */
[----:B------:R-:W-:Y:S01]  /*14f0*/  IMAD.IADD R8, R18, 0x1, -R8 ;  /* 0x0000000112087824 */ /* 0x000fe200078e0a08 */
[----:B------:R-:W-:Y:S01]  /*1500*/  LOP3.LUT R0, R0, 0x3ffffffc, RZ, 0xc0, !PT ;  /* 0x3ffffffc00007812 */ /* 0x000fe200078ec0ff */
[----:B------:R-:W-:Y:S01]  /*1510*/  IMAD.IADD R3, R14, 0x1, -R3 ;  /* 0x000000010e037824 */ /* 0x000fe200078e0a03 */
[----:B------:R-:W-:Y:S01]  /*1520*/  LOP3.LUT R21, R21, 0xfffffffe, RZ, 0xc0, !PT ;  /* 0xfffffffe15157812 */ /* 0x000fe200078ec0ff */
[----:B------:R-:W-:Y:S01]  /*1530*/  IMAD.SHL.U32 R251, R8, 0x20, RZ ;  /* 0x0000002008fb7824 */ /* 0x000fe200078e00ff */
[----:B------:R-:W-:Y:S01]  /*1540*/  LEA R14, P2, R13, c[0x0][0x280], 0x2 ;  /* 0x0000a0000d0e7a11 */ /* 0x000fe200078410ff */
[----:B------:R-:W-:-:S02]  /*1550*/  IMAD.SHL.U32 R250, R3, 0x10, RZ ;  /* 0x0000001003fa7824 */ /* 0x000fc400078e00ff */
[----:B------:R-:W-:Y:S01]  /*1560*/  IMAD.IADD R21, R15, 0x1, -R21 ;  /* 0x000000010f157824 */ /* 0x000fe200078e0a15 */
[----:B------:R-:W-:Y:S01]  /*1570*/  LEA.HI.X R15, R13, c[0x0][0x284], R12, 0x2, P2 ;  /* 0x0000a1000d0f7a11 */ /* 0x000fe200010f140c */
[----:B------:R-:W-:Y:S01]  /*1580*/  IMAD.SHL.U32 R12, R8, 0x4, RZ ;  /* 0x00000004080c7824 */ /* 0x000fe200078e00ff */
[----:B------:R-:W-:Y:S01]  /*1590*/  LOP3.LUT R251, R17, 0xe0, R251, 0xf8, !PT ;  /* 0x000000e011fb7812 */ /* 0x000fe200078ef8fb */
[----:B------:R-:W-:Y:S01]  /*15a0*/  IMAD.MOV.U32 R13, RZ, RZ, 0x5 ;  /* 0x00000005ff0d7424 */ /* 0x000fe200078e00ff */
[----:B------:R-:W-:Y:S01]  /*15b0*/  ISETP.LT.OR P2, PT, R16, 0x21, P0 ;  /* 0x000000211000780c */ /* 0x000fe20000741670 */
[----:B------:R-:W-:Y:S01]  /*15c0*/  IMAD.MOV.U32 R16, RZ, RZ, c[0x0][0x208] ;  /* 0x00008200ff107624 */ /* 0x000fe200078e00ff */
[----:B------:R-:W-:Y:S01]  /*15d0*/  LOP3.LUT R251, R251, 0x18, R12, 0x78, !PT ;  /* 0x00000018fbfb7812 */ /* 0x000fe200078e780c */
[C---:B------:R-:W-:Y:S01]  /*15e0*/  IMAD.SHL.U32 R234, R21.reuse, 0x20, RZ ;  /* 0x0000002015ea7824 */ /* 0x040fe200078e00ff */
[----:B------:R-:W-:Y:S01]  /*15f0*/  LOP3.LUT R12, R2, 0xfffffff0, RZ, 0xc0, !PT ;  /* 0xfffffff0020c7812 */ /* 0x000fe200078ec0ff */
[----:B------:R-:W-:Y:S01]  /*1600*/  IMAD.IADD R2, R240, 0x1, -R0 ;  /* 0x00000001f0027824 */ /* 0x000fe200078e0a00 */
[----:B------:R-:W-:Y:S01]  /*1610*/  LOP3.LUT R20, R250, 0x10, RZ, 0xc0, !PT ;  /* 0x00000010fa147812 */ /* 0x000fe200078ec0ff */
[----:B------:R-:W-:Y:S01]  /*1620*/  IMAD.SHL.U32 R235, R21, 0x8, RZ ;  /* 0x0000000815eb7824 */ /* 0x000fe200078e00ff */
[C---:B------:R-:W-:Y:S01]  /*1630*/  SHF.L.U64.HI R13, R16.reuse, R13, c[0x0][0x20c] ;  /* 0x00008300100d7619 */ /* 0x040fe2000001020d */
[----:B------:R-:W-:Y:S01]  /*1640*/  IMAD.SHL.U32 R16, R16, 0x20, RZ ;  /* 0x0000002010107824 */ /* 0x000fe200078e00ff */
[----:B------:R-:W-:Y:S01]  /*1650*/  LOP3.LUT R20, R20, 0xe0, R11, 0xf8, !PT ;  /* 0x000000e014147812 */ /* 0x000fe200078ef80b */
[----:B------:R-:W-:Y:S01]  /*1660*/  IMAD.IADD R12, R240, 0x1, -R12 ;  /* 0x00000001f00c7824 */ /* 0x000fe200078e0a0c */
[----:B------:R-:W-:Y:S01]  /*1670*/  LOP3.LUT R234, R17, 0x20, R234, 0xf8, !PT ;  /* 0x0000002011ea7812 */ /* 0x000fe200078ef8ea */
[----:B------:R-:W-:Y:S01]  /*1680*/  IMAD.SHL.U32 R11, R3, 0x200, RZ ;  /* 0x00000200030b7824 */ /* 0x000fe200078e00ff */
[C---:B------:R-:W-:Y:S01]  /*1690*/  SHF.L.U64.HI R13, R16.reuse, 0x1, R13 ;  /* 0x00000001100d7819 */ /* 0x040fe2000001020d */
[----:B------:R-:W-:Y:S01]  /*16a0*/  IMAD.SHL.U32 R16, R16, 0x2, RZ ;  /* 0x0000000210107824 */ /* 0x000fe200078e00ff */
[----:B------:R-:W-:Y:S01]  /*16b0*/  SHF.R.S32.HI R0, RZ, 0x1f, R12 ;  /* 0x0000001fff007819 */ /* 0x000fe2000001140c */
[----:B------:R-:W-:Y:S01]  /*16c0*/  IMAD R2, R2, 0x2, R11 ;  /* 0x0000000202027824 */ /* 0x000fe200078e020b */
[----:B------:R-:W-:Y:S01]  /*16d0*/  SEL R17, RZ, 0x1, P3 ;  /* 0x00000001ff117807 */ /* 0x000fe20001800000 */
[----:B------:R-:W-:Y:S01]  /*16e0*/  IMAD.SHL.U32 R231, R12, 0x20, RZ ;  /* 0x000000200ce77824 */ /* 0x000fe200078e00ff */
[----:B------:R-:W-:Y:S01]  /*16f0*/  LEA.HI R0, R0, R12, RZ, 0x3 ;  /* 0x0000000c00007211 */ /* 0x000fe200078f18ff */
[----:B------:R-:W-:Y:S01]  /*1700*/  IMAD.IADD R251, R2, 0x1, R251 ;  /* 0x0000000102fb7824 */ /* 0x000fe200078e02fb */
[----:B------:R-:W-:Y:S01]  /*1710*/  IADD3 R18, P0, R16, R28, RZ ;  /* 0x0000001c10127210 */ /* 0x000fe20007f1e0ff */
[----:B------:R-:W-:Y:S01]  /*1720*/  IMAD.SHL.U32 R21, R21, 0x100, RZ ;  /* 0x0000010015157824 */ /* 0x000fe200078e00ff */
[C---:B------:R-:W-:Y:S01]  /*1730*/  LOP3.LUT R2, R0.reuse, 0xfffffff8, RZ, 0xc0, !PT ;  /* 0xfffffff800027812 */ /* 0x040fe200078ec0ff */
[----:B------:R-:W-:Y:S01]  /*1740*/  IMAD.SHL.U32 R0, R0, 0x40, RZ ;  /* 0x0000004000007824 */ /* 0x000fe200078e00ff */
[----:B------:R-:W-:Y:S01]  /*1750*/  LOP3.LUT R239, R239, 0x2, R17, 0xe2, !PT ;  /* 0x00000002efef7812 */ /* 0x000fe200078ee211 */
[----:B------:R-:W-:Y:S01]  /*1760*/  IMAD.X R19, R13, 0x1, R29, P0 ;  /* 0x000000010d137824 */ /* 0x000fe200000e061d */
[----:B------:R-:W-:Y:S01]  /*1770*/  IADD3 R16, P1, P0, R16, 0x80, R28 ;  /* 0x0000008010107810 */ /* 0x000fe2000783e01c */
[----:B------:R-:W-:Y:S01]  /*1780*/  IMAD.IADD R2, R12, 0x1, -R2 ;  /* 0x000000010c027824 */ /* 0x000fe200078e0a02 */
[----:B------:R-:W-:-:S02]  /*1790*/  LOP3.LUT R235, R235, 0x8, RZ, 0xc0, !PT ;  /* 0x00000008ebeb7812 */ /* 0x000fc400078ec0ff */
[----:B------:R-:W-:Y:S01]  /*17a0*/  IADD3.X R17, R13, RZ, R29, P1, P0 ;  /* 0x000000ff0d117210 */ /* 0x000fe20000fe041d */
[----:B------:R-:W-:Y:S01]  /*17b0*/  IMAD.SHL.U32 R13, R2, 0x40, RZ ;  /* 0x00000040020d7824 */ /* 0x000fe200078e00ff */
[C---:B------:R-:W-:Y:S01]  /*17c0*/  LOP3.LUT P1, RZ, R12.reuse, 0x4, RZ, 0xc0, !PT ;  /* 0x000000040cff7812 */ /* 0x040fe2000782c0ff */
[----:B------:R-:W-:Y:S01]  /*17d0*/  IMAD.SHL.U32 R12, R12, 0x4, RZ ;  /* 0x000000040c0c7824 */ /* 0x000fe200078e00ff */
[----:B------:R-:W-:Y:S01]  /*17e0*/  LOP3.LUT R231, R235, 0x1e0, R231, 0xf8, !PT ;  /* 0x000001e0ebe77812 */ /* 0x000fe200078ef8e7 */
[----:B------:R1:W-:Y:S01]  /*17f0*/  LDGSTS.E.BYPASS.LTC128B.128 [R236+0xf080], [R18.64], !P5 ;  /* 0x0f08000012ec7fae */ /* 0x0003e2000e901d52 */
[----:B------:R-:W-:Y:S01]  /*1800*/  LOP3.LUT R13, R13, 0x1c0, RZ, 0xc0, !PT ;  /* 0x000001c00d0d7812 */ /* 0x000fe200078ec0ff */
[----:B--2---:R-:W-:Y:S01]  /*1810*/  CS2R R28, SRZ ;  /* 0x00000000001c7805 */ /* 0x004fe2000001ff00 */
[----:B------:R-:W-:Y:S01]  /*1820*/  LOP3.LUT R231, R231, 0x38, R12, 0x78, !PT ;  /* 0x00000038e7e77812 */ /* 0x000fe200078e780c */
[----:B------:R1:W-:Y:S01]  /*1830*/  LDGSTS.E.BYPASS.LTC128B.128 [R236+0x11080], [R16.64], !P2 ;  /* 0x1108000010ec7fae */ /* 0x0003e2000d101d52 */
[----:B------:R-:W-:-:S02]  /*1840*/  LOP3.LUT R0, R0, 0xfffffe00, RZ, 0xc0, !PT ;  /* 0xfffffe0000007812 */ /* 0x000fc400078ec0ff */
[----:B------:R-:W-:Y:S02]  /*1850*/  SHF.R.U32.HI R12, RZ, 0x3, R13 ;  /* 0x00000003ff0c7819 */ /* 0x000fe4000001160d */
[----:B------:R-:W-:Y:S01]  /*1860*/  PLOP3.LUT P0, PT, PT, PT, UP0, 0x80, 0x0 ;  /* 0x000000000000781c */ /* 0x000fe20003f0f008 */
[----:B------:R-:W-:Y:S01]  /*1870*/  IMAD R3, R3, 0x400, R0 ;  /* 0x0000040003037824 */ /* 0x000fe200078e0200 */
[C---:B------:R-:W-:Y:S02]  /*1880*/  LOP3.LUT R235, R12.reuse, R13, R235, 0x1e, !PT ;  /* 0x0000000d0ceb7212 */ /* 0x040fe400078e1eeb */
[----:B------:R-:W-:Y:S02]  /*1890*/  LOP3.LUT R234, R12, R234, R13, 0x1e, !PT ;  /* 0x000000ea0cea7212 */ /* 0x000fe400078e1e0d */
[----:B------:R-:W-:Y:S01]  /*18a0*/  LOP3.LUT R20, R20, 0x100, R21, 0xf8, !PT ;  /* 0x0000010014147812 */ /* 0x000fe200078ef815 */
[----:B------:R-:W-:Y:S01]  /*18b0*/  IMAD.IADD R235, R3, 0x1, R235 ;  /* 0x0000000103eb7824 */ /* 0x000fe200078e02eb */
[----:B------:R-:W-:-:S02]  /*18c0*/  LOP3.LUT R3, R9, 0xffffffe0, RZ, 0xc0, !PT ;  /* 0xffffffe009037812 */ /* 0x000fc400078ec0ff */
[----:B------:R-:W-:Y:S01]  /*18d0*/  LOP3.LUT R234, R234, R0, RZ, 0xfc, !PT ;  /* 0x00000000eaea7212 */ /* 0x000fe200078efcff */
[----:B------:R-:W-:Y:S01]  /*18e0*/  @!P4 IMAD.SHL.U32 R0, R240, 0x10, RZ ;  /* 0x00000010f000c824 */ /* 0x000fe200078e00ff */
[----:B------:R-:W-:Y:S01]  /*18f0*/  LOP3.LUT R232, R20, 0x1c0, RZ, 0xc0, !PT ;  /* 0x000001c014e87812 */ /* 0x000fe200078ec0ff */
[----:B------:R-:W-:Y:S01]  /*1900*/  IMAD.IADD R3, R240, 0x1, -R3 ;  /* 0x00000001f0037824 */ /* 0x000fe200078e0a03 */
[----:B------:R-:W-:Y:S02]  /*1910*/  LOP3.LUT R10, R20, 0x8, R10, 0xf8, !PT ;  /* 0x00000008140a7812 */ /* 0x000fe400078ef80a */
[----:B------:R2:W-:Y:S01]  /*1920*/  @!P4 LDGSTS.E.BYPASS.LTC128B.128 [R0+0x12280], [R14.64] ;  /* 0x122800000e00cfae */ /* 0x0005e2000b901d52 */
[----:B------:R-:W-:Y:S02]  /*1930*/  SHF.R.U32.HI R232, RZ, 0x3, R232 ;  /* 0x00000003ffe87819 */ /* 0x000fe400000116e8 */
[----:B------:R-:W-:Y:S01]  /*1940*/  LOP3.LUT R231, R231, R11, RZ, 0xfc, !PT ;  /* 0x0000000be7e77212 */ /* 0x000fe200078efcff */
[----:B------:R-:W0:Y:S01]  /*1950*/  LDGDEPBAR ;  /* 0x00000000000079af */ /* 0x000e220000000000 */
[----:B------:R-:W-:-:S02]  /*1960*/  LOP3.LUT R232, R232, R10, RZ, 0x3c, !PT ;  /* 0x0000000ae8e87212 */ /* 0x000fc400078e3cff */
[----:B------:R-:W-:Y:S01]  /*1970*/  SEL R230, R230, 0xfffffff0, !P1 ;  /* 0xfffffff0e6e67807 */ /* 0x000fe20004800000 */
[----:B------:R-:W0:Y:S01]  /*1980*/  LDGDEPBAR ;  /* 0x00000000000079af */ /* 0x000e220000000000 */
[----:B--2---:R-:W-:-:S04]  /*1990*/  SHF.R.S32.HI R0, RZ, 0x1f, R3 ;  /* 0x0000001fff007819 */ /* 0x004fc80000011403 */
[----:B------:R-:W-:-:S04]  /*19a0*/  LEA.HI R0, R0, R3, RZ, 0x2 ;  /* 0x0000000300007211 */ /* 0x000fc800078f10ff */
[----:B------:R-:W-:Y:S01]  /*19b0*/  LEA.HI.SX32 R250, R0, R250, 0x1e ;  /* 0x000000fa00fa7211 */ /* 0x000fe200078ff2ff */
[----:B------:R-:W-:Y:S05]  /*19c0*/  @!P0 BRA `(.L_x_54) ;  /* 0x00003b2000008947 */ /* 0x000fea0003800000 */
[----:B-1-34-:R-:W-:Y:S01]  /*19d0*/  LOP3.LUT R9, R0, 0xfffffffc, RZ, 0xc0, !PT ;  /* 0xfffffffc00097812 */ /* 0x01afe200078ec0ff */
[----:B------:R-:W-:Y:S01]  /*19e0*/  IMAD.SHL.U32 R251, R251, 0x2, RZ ;  /* 0x00000002fbfb7824 */ /* 0x000fe200078e00ff */
[----:B------:R-:W-:Y:S01]  /*19f0*/  SHF.R.S32.HI R0, RZ, 0x1f, R5 ;  /* 0x0000001fff007819 */ /* 0x000fe20000011405 */
[----:B------:R-:W-:Y:S01]  /*1a00*/  IMAD R6, R6, c[0x0][0x238], RZ ;  /* 0x00008e0006067a24 */ /* 0x000fe200078e02ff */
[----:B------:R-:W-:Y:S01]  /*1a10*/  LOP3.LUT P0, RZ, R8, 0x1, RZ, 0xc0, !PT ;  /* 0x0000000108ff7812 */ /* 0x000fe2000780c0ff */
[----:B------:R-:W-:Y:S01]  /*1a20*/  IMAD.IADD R9, R3, 0x1, -R9 ;  /* 0x0000000103097824 */ /* 0x000fe200078e0a09 */
[----:B------:R-:W-:Y:S01]  /*1a30*/  LEA.HI R0, R0, R5, RZ, 0x2 ;  /* 0x0000000500007211 */ /* 0x000fe200078f10ff */
[----:B------:R-:W-:Y:S01]  /*1a40*/  IMAD R6, R7, c[0x0][0x23c], R6 ;  /* 0x00008f0007067a24 */ /* 0x000fe200078e0206 */
[--C-:B------:R-:W-:Y:S01]  /*1a50*/  SHF.R.S32.HI R241, RZ, 0x1f, R240.reuse ;  /* 0x0000001ffff17819 */ /* 0x100fe200000114f0 */
[----:B------:R-:W-:Y:S01]  /*1a60*/  ULDC.64 UR4, c[0x0][0x240] ;  /* 0x0000900000047ab9 */ /* 0x000fe20000000a00 */
[----:B------:R-:W-:Y:S01]  /*1a70*/  LOP3.LUT R0, R0, 0xfffffffc, RZ, 0xc0, !PT ;  /* 0xfffffffc00007812 */ /* 0x000fe200078ec0ff */
[----:B------:R-:W-:Y:S01]  /*1a80*/  UIMAD UR6, UR6, UR4, URZ ;  /* 0x00000004060672a4 */ /* 0x000fe2000f8e023f */
[----:B------:R-:W-:Y:S01]  /*1a90*/  IADD3 R248, R251, 0x126c0, RZ ;  /* 0x000126c0fbf87810 */ /* 0x000fe20007ffe0ff */
[----:B------:R-:W-:Y:S01]  /*1aa0*/  IMAD.WIDE.U32 R10, R7, c[0x0][0x238], R240 ;  /* 0x00008e00070a7a25 */ /* 0x000fe200078e00f0 */
[----:B------:R-:W-:Y:S01]  /*1ab0*/  MOV R3, 0xffffffa0 ;  /* 0xffffffa000037802 */ /* 0x000fe20000000f00 */
[----:B------:R-:W-:Y:S01]  /*1ac0*/  UIADD3 UR9, UR9, 0x3f, URZ ;  /* 0x0000003f09097890 */ /* 0x000fe2000fffe03f */
[----:B------:R-:W-:Y:S01]  /*1ad0*/  LEA R231, R231, 0x15480, 0x1 ;  /* 0x00015480e7e77811 */ /* 0x000fe200078e08ff */
[----:B------:R-:W-:Y:S01]  /*1ae0*/  IMAD.IADD R5, R5, 0x1, -R0 ;  /* 0x0000000105057824 */ /* 0x000fe200078e0a00 */
[----:B------:R-:W-:Y:S01]  /*1af0*/  IADD3 R0, R251, 0x12480, RZ ;  /* 0x00012480fb007810 */ /* 0x000fe20007ffe0ff */
[----:B------:R-:W-:Y:S01]  /*1b00*/  IMAD.IADD R7, R11, 0x1, R6 ;  /* 0x000000010b077824 */ /* 0x000fe200078e0206 */
[----:B------:R-:W-:Y:S01]  /*1b10*/  UIMAD UR6, UR16, UR5, UR6 ;  /* 0x00000005100672a4 */ /* 0x000fe2000f8e0206 */
[----:B------:R-:W-:Y:S01]  /*1b20*/  IMAD.MOV.U32 R6, RZ, RZ, R10 ;  /* 0x000000ffff067224 */ /* 0x000fe200078e000a */
[----:B------:R-:W-:Y:S01]  /*1b30*/  @P0 IADD3 R248, R0, 0x1c0, RZ ;  /* 0x000001c000f80810 */ /* 0x000fe20007ffe0ff */
[----:B------:R-:W-:Y:S01]  /*1b40*/  IMAD R3, R4, R3, c[0x0][0x198] ;  /* 0x0000660004037624 */ /* 0x000fe200078e0203 */
[----:B------:R-:W-:Y:S01]  /*1b50*/  MOV R0, UR16 ;  /* 0x0000001000007c02 */ /* 0x000fe20008000f00 */
[----:B------:R-:W-:Y:S01]  /*1b60*/  USHF.R.S32.HI UR7, URZ, 0x1f, UR9 ;  /* 0x0000001f3f077899 */ /* 0x000fe20008011409 */
[----:B------:R-:W-:Y:S01]  /*1b70*/  IADD3 R220, R220, R222, RZ ;  /* 0x000000dedcdc7210 */ /* 0x000fe20007ffe0ff */
[----:B------:R-:W-:Y:S01]  /*1b80*/  IMAD R3, R5, -0x8, R3 ;  /* 0xfffffff805037824 */ /* 0x000fe200078e0203 */
[----:B------:R-:W-:Y:S01]  /*1b90*/  CS2R R130, SRZ ;  /* 0x0000000000827805 */ /* 0x000fe2000001ff00 */
[----:B------:R-:W-:Y:S01]  /*1ba0*/  IMAD.WIDE.U32 R12, R0, c[0x0][0x240], R6 ;  /* 0x00009000000c7a25 */ /* 0x000fe200078e0006 */
[----:B------:R-:W-:Y:S01]  /*1bb0*/  ULEA.HI UR7, UR7, UR9, URZ, 0x6 ;  /* 0x0000000907077291 */ /* 0x000fe2000f8f303f */
[----:B------:R-:W-:Y:S01]  /*1bc0*/  CS2R R128, SRZ ;  /* 0x0000000000807805 */ /* 0x000fe2000001ff00 */
[----:B------:R-:W-:Y:S01]  /*1bd0*/  CS2R R126, SRZ ;  /* 0x00000000007e7805 */ /* 0x000fe2000001ff00 */
[----:B------:R-:W-:Y:S01]  /*1be0*/  IMAD R249, R9, -0x2, R3 ;  /* 0xfffffffe09f97824 */ /* 0x000fe200078e0203 */
[----:B------:R1:W-:Y:S01]  /*1bf0*/  STL.64 [R1+0x8], R12 ;  /* 0x0000080c01007387 */ /* 0x0003e20000100a00 */
        /* <DEDUP_REMOVED lines=46> */
[----:B------:R-:W-:Y:S01]  /*1ee0*/  LEA R230, R230, R231, 0x1 ;  /* 0x000000e7e6e67211 */ /* 0x000fe200078e08ff */
[----:B------:R-:W-:Y:S01]  /*1ef0*/  ULDC UR8, c[0x0][0x278] ;  /* 0x00009e0000087ab9 */ /* 0x000fe20000000800 */
[----:B------:R-:W-:Y:S01]  /*1f00*/  IADD3 R252, R13, UR6, RZ ;  /* 0x000000060dfc7c10 */ /* 0x000fe2000fffe0ff */
[----:B------:R-:W-:-:S02]  /*1f10*/  ULDC UR5, c[0x0][0x290] ;  /* 0x0000a40000057ab9 */ /* 0x000fc40000000800 */
[----:B------:R-:W-:Y:S02]  /*1f20*/  UMOV UR4, URZ ;  /* 0x0000003f00047c82 */ /* 0x000fe40008000000 */
[----:B------:R-:W-:Y:S02]  /*1f30*/  UMOV UR17, 0x1 ;  /* 0x0000000100117882 */ /* 0x000fe40000000000 */
[----:B------:R-:W-:Y:S02]  /*1f40*/  UMOV UR10, URZ ;  /* 0x0000003f000a7c82 */ /* 0x000fe40008000000 */
[----:B------:R-:W-:Y:S02]  /*1f50*/  UIMAD UR8, UR16, UR8, URZ ;  /* 0x00000008100872a4 */ /* 0x000fe4000f8e023f */
[----:B------:R-:W-:Y:S02]  /*1f60*/  UIMAD UR5, UR16, UR5, URZ ;  /* 0x00000005100572a4 */ /* 0x000fe4000f8e023f */
[----:B------:R-:W-:-:S02]  /*1f70*/  USHF.R.S32.HI UR15, URZ, 0x6, UR7 ;  /* 0x000000063f0f7899 */ /* 0x000fc40008011407 */
[----:B------:R-:W-:Y:S02]  /*1f80*/  ULDC UR9, c[0x0][0x168] ;  /* 0x00005a0000097ab9 */ /* 0x000fe40000000800 */
[----:B-1----:R-:W-:Y:S01]  /*1f90*/  IMAD.MOV.U32 R0, RZ, RZ, 0x20 ;  /* 0x00000020ff007424 */ /* 0x002fe200078e00ff */
[C---:B------:R-:W-:Y:S01]  /*1fa0*/  LOP3.LUT P0, RZ, R2.reuse, 0x4, RZ, 0xc0, !PT ;  /* 0x0000000402ff7812 */ /* 0x040fe2000780c0ff */
[----:B------:R-:W-:Y:S01]  /*1fb0*/  IMAD.MOV.U32 R229, RZ, RZ, 0x10 ;  /* 0x00000010ffe57424 */ /* 0x000fe200078e00ff */
[----:B------:R-:W-:Y:S02]  /*1fc0*/  LOP3.LUT P1, RZ, R2, 0x2, RZ, 0xc0, !PT ;  /* 0x0000000202ff7812 */ /* 0x000fe4000782c0ff */
[C---:B------:R-:W-:Y:S02]  /*1fd0*/  SEL R227, R0.reuse, 0xffffffe0, !P0 ;  /* 0xffffffe000e37807 */ /* 0x040fe40004000000 */
[C---:B------:R-:W-:Y:S02]  /*1fe0*/  SHF.L.U32 R228, R235.reuse, 0x1, RZ ;  /* 0x00000001ebe47819 */ /* 0x040fe400000006ff */
[----:B------:R-:W-:Y:S01]  /*1ff0*/  SEL R0, R0, 0xffffffe0, !P1 ;  /* 0xffffffe000007807 */ /* 0x000fe20004800000 */
[----:B------:R-:W-:Y:S01]  /*2000*/  IMAD.IADD R224, R235, 0x1, R227 ;  /* 0x00000001ebe07824 */ /* 0x000fe200078e02e3 */
[----:B------:R-:W-:-:S03]  /*2010*/  SEL R229, R229, 0xfffffff0, !P1 ;  /* 0xfffffff0e5e57807 */ /* 0x000fc60004800000 */
[----:B------:R-:W-:Y:S01]  /*2020*/  IMAD.IADD R0, R228, 0x1, R0 ;  /* 0x00000001e4007824 */ /* 0x000fe200078e0200 */
[----:B------:R-:W-:Y:S01]  /*2030*/  IADD3 R226, R229, R227, RZ ;  /* 0x000000e3e5e27210 */ /* 0x000fe20007ffe0ff */
[----:B------:R-:W-:Y:S01]  /*2040*/  IMAD.IADD R225, R235, 0x1, R229 ;  /* 0x00000001ebe17824 */ /* 0x000fe200078e02e5 */
[----:B------:R-:W-:Y:S02]  /*2050*/  IADD3 R223, R229, R224, RZ ;  /* 0x000000e0e5df7210 */ /* 0x000fe40007ffe0ff */
.L_x_57:
        /* <DEDUP_REMOVED lines=9> */
[-C--:B------:R-:W-:Y:S02]  /*20f0*/  IADD3 R155, R235, R148.reuse, RZ ;  /* 0x00000094eb9b7210 */ /* 0x080fe40007ffe0ff */
[----:B------:R-:W-:Y:S02]  /*2100*/  MOV R149, UR4 ;  /* 0x0000000400957c02 */ /* 0x000fe40008000f00 */
[----:B------:R-:W-:Y:S02]  /*2110*/  SHF.L.U32 R155, R155, 0x1, RZ ;  /* 0x000000019b9b7819 */ /* 0x000fe400000006ff */
[----:B------:R-:W-:Y:S01]  /*2120*/  IADD3 R148, R235, R148, R227 ;  /* 0x00000094eb947210 */ /* 0x000fe20007ffe0e3 */
[----:B------:R-:W-:Y:S01]  /*2130*/  IMAD R149, R149, 0x2000, R226 ;  /* 0x0000200095957824 */ /* 0x000fe200078e02e2 */
[----:B------:R-:W-:Y:S02]  /*2140*/  MOV R212, UR4 ;  /* 0x0000000400d47c02 */ /* 0x000fe40008000f00 */
[----:B------:R-:W-:Y:S02]  /*2150*/  SHF.L.U32 R148, R148, 0x1, RZ ;  /* 0x0000000194947819 */ /* 0x000fe400000006ff */
[----:B------:R-:W-:Y:S01]  /*2160*/  IADD3 R149, R235, R149, RZ ;  /* 0x00000095eb957210 */ /* 0x000fe20007ffe0ff */
[----:B------:R-:W-:Y:S01]  /*2170*/  LDSM.16.M88.2 R2, [R233+0x80] ;  /* 0x00008000e902783b */ /* 0x000fe20000000100 */
[----:B------:R-:W-:Y:S02]  /*2180*/  LEA R212, R212, R250, 0x6 ;  /* 0x000000fad4d47211 */ /* 0x000fe400078e30ff */
[----:B------:R-:W-:Y:S02]  /*2190*/  SHF.L.U32 R208, R149, 0x1, RZ ;  /* 0x0000000195d07819 */ /* 0x000fe400000006ff */
[----:B------:R-:W1:Y:S01]  /*21a0*/  LDSM.16.M88.4 R20, [R156+0x6080] ;  /* 0x006080009c14783b */ /* 0x000e620000000200 */
[----:B------:R-:W-:Y:S04]  /*21b0*/  PLOP3.LUT P1, PT, PT, PT, UP0, 0x80, 0x0 ;  /* 0x000000000000781c */ /* 0x000fe80003f2f008 */
[----:B------:R-:W2:Y:S05]  /*21c0*/  LDSM.16.M88.4 R24, [R156+0x7080] ;  /* 0x007080009c18783b */ /* 0x000eaa0000000200 */
[----:B------:R-:W3:Y:S05]  /*21d0*/  LDSM.16.M88.2 R16, [R233+0x1080] ;  /* 0x00108000e910783b */ /* 0x000eea0000000100 */
[----:B------:R-:W4:Y:S05]  /*21e0*/  LDSM.16.M88.2 R76, [R233+0x2080] ;  /* 0x00208000e94c783b */ /* 0x000f2a0000000100 */
[----:B------:R-:W-:Y:S05]  /*21f0*/  LDSM.16.M88.2 R78, [R222+0x80] ;  /* 0x00008000de4e783b */ /* 0x000fea0000000100 */
[----:B------:R-:W5:Y:S05]  /*2200*/  LDSM.16.M88.4 R80, [R155+0x6080] ;  /* 0x006080009b50783b */ /* 0x000f6a0000000200 */
[----:B------:R-:W4:Y:S05]  /*2210*/  LDSM.16.M88.4 R132, [R155+0x7080] ;  /* 0x007080009b84783b */ /* 0x000f2a0000000200 */
[----:B------:R-:W5:Y:S01]  /*2220*/  LDSM.16.M88.2 R136, [R222+0x1080] ;  /* 0x00108000de88783b */ /* 0x000f620000000100 */
[-C--:B-1----:R-:W-:Y:S04]  /*2230*/  HMMA.16816.F32 R4, R20, R2.reuse, RZ ;  /* 0x000000021404723c */ /* 0x082fe800000018ff */
[----:B------:R-:W-:Y:S05]  /*2240*/  LDSM.16.M88.2 R138, [R221+0x80] ;  /* 0x00008000dd8a783b */ /* 0x000fea0000000100 */
[----:B------:R-:W-:Y:S01]  /*2250*/  LDSM.16.M88.2 R144, [R221+0x1080] ;  /* 0x00108000dd90783b */ /* 0x000fe20000000100 */
[C---:B--2---:R-:W-:Y:S04]  /*2260*/  HMMA.16816.F32 R8, R24.reuse, R2, RZ ;  /* 0x000000021808723c */ /* 0x044fe800000018ff */
[----:B------:R-:W1:Y:S04]  /*2270*/  LDSM.16.M88.2 R2, [R222+0x2080] ;  /* 0x00208000de02783b */ /* 0x000e680000000100 */
[-C--:B---3--:R-:W-:Y:S01]  /*2280*/  HMMA.16816.F32 R12, R24, R16.reuse, RZ ;  /* 0x00000010180c723c */ /* 0x088fe200000018ff */
[----:B------:R-:W-:Y:S05]  /*2290*/  LDSM.16.M88.2 R146, [R221+0x2080] ;  /* 0x00208000dd92783b */ /* 0x000fea0000000100 */
[----:B------:R-:W-:Y:S02]  /*22a0*/  LDSM.16.M88.2 R152, [R220+0x1080] ;  /* 0x00108000dc98783b */ /* 0x000fe40000000100 */
[C---:B------:R-:W-:Y:S03]  /*22b0*/  HMMA.16816.F32 R16, R20.reuse, R16, RZ ;  /* 0x000000101410723c */ /* 0x040fe600000018ff */
[----:B------:R-:W-:Y:S05]  /*22c0*/  LDS R215, [R212.X4+0x12080] ;  /* 0x01208000d4d77984 */ /* 0x000fea0000004800 */
[-C--:B----4-:R-:W-:Y:S01]  /*22d0*/  HMMA.16816.F32 R20, R20, R76.reuse, RZ ;  /* 0x0000004c1414723c */ /* 0x090fe200000018ff */
[----:B------:R-:W-:Y:S05]  /*22e0*/  LDS R214, [R212.X4+0x120a0] ;  /* 0x0120a000d4d67984 */ /* 0x000fea0000004800 */
[----:B------:R-:W-:Y:S02]  /*22f0*/  LDS R213, [R212.X4+0x12100] ;  /* 0x01210000d4d57984 */ /* 0x000fe40000004800 */
[----:B------:R-:W-:Y:S03]  /*2300*/  HMMA.16816.F32 R24, R24, R76, RZ ;  /* 0x0000004c1818723c */ /* 0x000fe600000018ff */
[----:B------:R-:W-:Y:S04]  /*2310*/  LDS R212, [R212.X4+0x12120] ;  /* 0x01212000d4d47984 */ /* 0x000fe80000004800 */
[----:B------:R-:W-:Y:S01]  /*2320*/  MOV R76, UR4 ;  /* 0x00000004004c7c02 */ /* 0x000fe20008000f00 */
[-C--:B-----5:R-:W-:Y:S05]  /*2330*/  HMMA.16816.F32 R4, R80, R78.reuse, R4 ;  /* 0x0000004e5004723c */ /* 0x0a0fea0000001804 */
[----:B------:R-:W-:Y:S03]  /*2340*/  LEA R76, R76, R227, 0xd ;  /* 0x000000e34c4c7211 */ /* 0x000fe600078e68ff */
[C---:B------:R-:W-:Y:S04]  /*2350*/  HMMA.16816.F32 R8, R132.reuse, R78, R8 ;  /* 0x0000004e8408723c */ /* 0x040fe80000001808 */
[----:B------:R-:W-:Y:S04]  /*2360*/  IADD3 R76, R235, R76, RZ ;  /* 0x0000004ceb4c7210 */ /* 0x000fe80007ffe0ff */
[-C--:B------:R-:W-:Y:S04]  /*2370*/  HMMA.16816.F32 R12, R132, R136.reuse, R12 ;  /* 0x00000088840c723c */ /* 0x080fe8000000180c */
[----:B------:R-:W-:Y:S04]  /*2380*/  SHF.L.U32 R154, R76, 0x1, RZ ;  /* 0x000000014c9a7819 */ /* 0x000fe800000006ff */
[C---:B------:R-:W-:Y:S01]  /*2390*/  HMMA.16816.F32 R16, R80.reuse, R136, R16 ;  /* 0x000000885010723c */ /* 0x040fe20000001810 */
[----:B------:R-:W2:Y:S05]  /*23a0*/  LDSM.16.M88.4 R76, [R154+0x6080] ;  /* 0x006080009a4c783b */ /* 0x000eaa0000000200 */
[----:B------:R-:W3:Y:S02]  /*23b0*/  LDSM.16.M88.4 R140, [R154+0x7080] ;  /* 0x007080009a8c783b */ /* 0x000ee40000000200 */
[-C--:B-1----:R-:W-:Y:S03]  /*23c0*/  HMMA.16816.F32 R20, R80, R2.reuse, R20 ;  /* 0x000000025014723c */ /* 0x082fe60000001814 */
[----:B------:R-:W-:Y:S05]  /*23d0*/  LDSM.16.M88.2 R136, [R220+0x80] ;  /* 0x00008000dc88783b */ /* 0x000fea0000000100 */
[----:B------:R-:W-:Y:S01]  /*23e0*/  HMMA.16816.F32 R24, R132, R2, R24 ;  /* 0x000000028418723c */ /* 0x000fe20000001818 */
[----:B------:R-:W1:Y:S05]  /*23f0*/  LDSM.16.M88.4 R80, [R148+0x6080] ;  /* 0x006080009450783b */ /* 0x000e6a0000000200 */
[----:B------:R-:W4:Y:S05]  /*2400*/  LDSM.16.M88.4 R148, [R208+0x7080] ;  /* 0x00708000d094783b */ /* 0x000f2a0000000200 */
[----:B------:R-:W5:Y:S05]  /*2410*/  LDSM.16.M88.2 R2, [R220+0x2080] ;  /* 0x00208000dc02783b */ /* 0x000f6a0000000100 */
[----:B------:R-:W-:Y:S05]  /*2420*/  LDSM.16.M88.2 R132, [R233+0x3080] ;  /* 0x00308000e984783b */ /* 0x000fea0000000100 */
[----:B------:R-:W-:Y:S01]  /*2430*/  LDSM.16.M88.2 R134, [R233+0x4080] ;  /* 0x00408000e986783b */ /* 0x000fe20000000100 */
[-C--:B--2---:R-:W-:Y:S08]  /*2440*/  HMMA.16816.F32 R4, R76, R138.reuse, R4 ;  /* 0x0000008a4c04723c */ /* 0x084ff00000001804 */
[C---:B---3--:R-:W-:Y:S08]  /*2450*/  HMMA.16816.F32 R8, R140.reuse, R138, R8 ;  /* 0x0000008a8c08723c */ /* 0x048ff00000001808 */
[-C--:B------:R-:W-:Y:S08]  /*2460*/  HMMA.16816.F32 R12, R140, R144.reuse, R12 ;  /* 0x000000908c0c723c */ /* 0x080ff0000000180c */
[C---:B------:R-:W-:Y:S08]  /*2470*/  HMMA.16816.F32 R16, R76.reuse, R144, R16 ;  /* 0x000000904c10723c */ /* 0x040ff00000001810 */
[-C--:B------:R-:W-:Y:S01]  /*2480*/  HMMA.16816.F32 R20, R76, R146.reuse, R20 ;  /* 0x000000924c14723c */ /* 0x080fe20000001814 */
[----:B------:R-:W2:Y:S05]  /*2490*/  LDSM.16.M88.4 R76, [R156+0x8080] ;  /* 0x008080009c4c783b */ /* 0x000eaa0000000200 */
[----:B------:R-:W3:Y:S02]  /*24a0*/  LDSM.16.M88.4 R156, [R156+0x9080] ;  /* 0x009080009c9c783b */ /* 0x000ee40000000200 */
[----:B------:R-:W-:Y:S03]  /*24b0*/  HMMA.16816.F32 R24, R140, R146, R24 ;  /* 0x000000928c18723c */ /* 0x000fe60000001818 */
[----:B------:R-:W-:Y:S05]  /*24c0*/  LDSM.16.M88.4 R140, [R155+0x9080] ;  /* 0x009080009b8c783b */ /* 0x000fea0000000200 */
[-C--:B-1----:R-:W-:Y:S08]  /*24d0*/  HMMA.16816.F32 R4, R80, R136.reuse, R4 ;  /* 0x000000885004723c */ /* 0x082ff00000001804 */
[C---:B----4-:R-:W-:Y:S07]  /*24e0*/  HMMA.16816.F32 R8, R148.reuse, R136, R8 ;  /* 0x000000889408723c */ /* 0x050fee0000001808 */
[----:B------:R-:W-:Y:S01]  /*24f0*/  MOV R136, UR4 ;  /* 0x0000000400887c02 */ /* 0x000fe20008000f00 */
[-C--:B------:R-:W-:Y:S04]  /*2500*/  HMMA.16816.F32 R12, R148, R152.reuse, R12 ;  /* 0x00000098940c723c */ /* 0x080fe8000000180c */
[----:B------:R-:W-:Y:S04]  /*2510*/  LEA R136, R136, R225, 0xd ;  /* 0x000000e188887211 */ /* 0x000fe800078e68ff */
[C---:B------:R-:W-:Y:S04]  /*2520*/  HMMA.16816.F32 R16, R80.reuse, R152, R16 ;  /* 0x000000985010723c */ /* 0x040fe80000001810 */
[----:B------:R-:W-:Y:S03]  /*2530*/  SHF.L.U32 R136, R136, 0x1, RZ ;  /* 0x0000000188887819 */ /* 0x000fe600000006ff */
[----:B------:R-:W-:Y:S01]  /*2540*/  MOV R152, UR4 ;  /* 0x0000000400987c02 */ /* 0x000fe20008000f00 */
[-C--:B-----5:R-:W-:Y:S01]  /*2550*/  HMMA.16816.F32 R20, R80, R2.reuse, R20 ;  /* 0x000000025014723c */ /* 0x0a0fe20000001814 */
[----:B------:R-:W1:Y:S03]  /*2560*/  LDSM.16.M88.2 R80, [R233+0x5080] ;  /* 0x00508000e950783b */ /* 0x000e660000000100 */
[----:B------:R-:W-:Y:S02]  /*2570*/  LEA R152, R152, R223, 0xd ;  /* 0x000000df98987211 */ /* 0x000fe400078e68ff */
[----:B------:R-:W-:Y:S01]  /*2580*/  LDSM.16.M88.4 R136, [R136+0x8080] ;  /* 0x008080008888783b */ /* 0x000fe20000000200 */
[----:B------:R-:W-:Y:S01]  /*2590*/  IMAD.U32 R82, RZ, RZ, UR4 ;  /* 0x00000004ff527e24 */ /* 0x000fe2000f8e00ff */
[----:B------:R-:W-:Y:S03]  /*25a0*/  HMMA.16816.F32 R24, R148, R2, R24 ;  /* 0x000000029418723c */ /* 0x000fe60000001818 */
[----:B------:R-:W4:Y:S01]  /*25b0*/  LDSM.16.M88.2 R2, [R222+0x3080] ;  /* 0x00308000de02783b */ /* 0x000f220000000100 */
[----:B------:R-:W-:Y:S02]  /*25c0*/  LEA R82, R82, R224, 0xd ;  /* 0x000000e052527211 */ /* 0x000fe400078e68ff */
[----:B------:R-:W-:Y:S02]  /*25d0*/  SHF.L.U32 R152, R152, 0x1, RZ ;  /* 0x0000000198987819 */ /* 0x000fe400000006ff */
[-C--:B--2---:R-:W-:Y:S01]  /*25e0*/  HMMA.16816.F32 R4, R76, R132.reuse, R4 ;  /* 0x000000844c04723c */ /* 0x084fe20000001804 */
[----:B------:R-:W-:Y:S04]  /*25f0*/  LDSM.16.M88.2 R148, [R221+0x5080] ;  /* 0x00508000dd94783b */ /* 0x000fe80000000100 */
[----:B------:R-:W-:Y:S01]  /*2600*/  SHF.L.U32 R144, R82, 0x1, RZ ;  /* 0x0000000152907819 */ /* 0x000fe200000006ff */
[----:B------:R-:W-:Y:S02]  /*2610*/  LDSM.16.M88.2 R150, [R220+0x3080] ;  /* 0x00308000dc96783b */ /* 0x000fe40000000100 */
[C---:B---3--:R-:W-:Y:S03]  /*2620*/  HMMA.16816.F32 R8, R156.reuse, R132, R8 ;  /* 0x000000849c08723c */ /* 0x048fe60000001808 */
[----:B------:R-:W2:Y:S05]  /*2630*/  LDSM.16.M88.2 R82, [R222+0x4080] ;  /* 0x00408000de52783b */ /* 0x000eaa0000000100 */
[-C--:B------:R-:W-:Y:S01]  /*2640*/  HMMA.16816.F32 R12, R156, R134.reuse, R12 ;  /* 0x000000869c0c723c */ /* 0x080fe2000000180c */
[----:B------:R-:W3:Y:S05]  /*2650*/  LDSM.16.M88.2 R132, [R222+0x5080] ;  /* 0x00508000de84783b */ /* 0x000eea0000000100 */
[----:B------:R-:W-:Y:S02]  /*2660*/  LDSM.16.M88.4 R144, [R144+0x8080] ;  /* 0x008080009090783b */ /* 0x000fe40000000200 */
[C---:B------:R-:W-:Y:S03]  /*2670*/  HMMA.16816.F32 R16, R76.reuse, R134, R16 ;  /* 0x000000864c10723c */ /* 0x040fe60000001810 */
[----:B------:R-:W5:Y:S05]  /*2680*/  LDSM.16.M88.2 R134, [R221+0x3080] ;  /* 0x00308000dd86783b */ /* 0x000f6a0000000100 */
[-C--:B-1----:R-:W-:Y:S01]  /*2690*/  HMMA.16816.F32 R20, R76, R80.reuse, R20 ;  /* 0x000000504c14723c */ /* 0x082fe20000001814 */
[----:B------:R-:W1:Y:S05]  /*26a0*/  LDSM.16.M88.4 R76, [R154+0x9080] ;  /* 0x009080009a4c783b */ /* 0x000e6a0000000200 */
[----:B------:R-:W-:Y:S02]  /*26b0*/  LDSM.16.M88.4 R152, [R152+0x8080] ;  /* 0x008080009898783b */ /* 0x000fe40000000200 */
[----:B------:R-:W-:Y:S03]  /*26c0*/  HMMA.16816.F32 R24, R156, R80, R24 ;  /* 0x000000509c18723c */ /* 0x000fe60000001818 */
[----:B------:R-:W1:Y:S05]  /*26d0*/  LDSM.16.M88.2 R80, [R221+0x4080] ;  /* 0x00408000dd50783b */ /* 0x000e6a0000000100 */
[-C--:B----4-:R-:W-:Y:S08]  /*26e0*/  HMMA.16816.F32 R4, R136, R2.reuse, R4 ;  /* 0x000000028804723c */ /* 0x090ff00000001804 */
[C---:B------:R-:W-:Y:S01]  /*26f0*/  HMMA.16816.F32 R8, R140.reuse, R2, R8 ;  /* 0x000000028c08723c */ /* 0x040fe20000001808 */
[----:B------:R-:W-:Y:S07]  /*2700*/  LDSM.16.M88.2 R2, [R220+0x4080] ;  /* 0x00408000dc02783b */ /* 0x000fee0000000100 */
[-C--:B--2---:R-:W-:Y:S08]  /*2710*/  HMMA.16816.F32 R12, R140, R82.reuse, R12 ;  /* 0x000000528c0c723c */ /* 0x084ff0000000180c */
[C---:B------:R-:W-:Y:S08]  /*2720*/  HMMA.16816.F32 R16, R136.reuse, R82, R16 ;  /* 0x000000528810723c */ /* 0x040ff00000001810 */
[-C--:B---3--:R-:W-:Y:S01]  /*2730*/  HMMA.16816.F32 R20, R136, R132.reuse, R20 ;  /* 0x000000848814723c */ /* 0x088fe20000001814 */
[----:B------:R-:W2:Y:S07]  /*2740*/  LDSM.16.M88.4 R136, [R208+0x9080] ;  /* 0x00908000d088783b */ /* 0x000eae0000000200 */
[----:B------:R-:W-:Y:S08]  /*2750*/  HMMA.16816.F32 R24, R140, R132, R24 ;  /* 0x000000848c18723c */ /* 0x000ff00000001818 */
[-C--:B-----5:R-:W-:Y:S08]  /*2760*/  HMMA.16816.F32 R4, R144, R134.reuse, R4 ;  /* 0x000000869004723c */ /* 0x0a0ff00000001804 */
[C---:B-1----:R-:W-:Y:S08]  /*2770*/  HMMA.16816.F32 R8, R76.reuse, R134, R8 ;  /* 0x000000864c08723c */ /* 0x042ff00000001808 */
[-C--:B------:R-:W-:Y:S08]  /*2780*/  HMMA.16816.F32 R12, R76, R80.reuse, R12 ;  /* 0x000000504c0c723c */ /* 0x080ff0000000180c */
[C---:B------:R-:W-:Y:S08]  /*2790*/  HMMA.16816.F32 R16, R144.reuse, R80, R16 ;  /* 0x000000509010723c */ /* 0x040ff00000001810 */
[-C--:B------:R-:W-:Y:S08]  /*27a0*/  HMMA.16816.F32 R20, R144, R148.reuse, R20 ;  /* 0x000000949014723c */ /* 0x080ff00000001814 */
[----:B------:R-:W-:Y:S08]  /*27b0*/  HMMA.16816.F32 R24, R76, R148, R24 ;  /* 0x000000944c18723c */ /* 0x000ff00000001818 */
[-C--:B------:R-:W-:Y:S08]  /*27c0*/  HMMA.16816.F32 R4, R152, R150.reuse, R4 ;  /* 0x000000969804723c */ /* 0x080ff00000001804 */
[C---:B--2---:R-:W-:Y:S08]  /*27d0*/  HMMA.16816.F32 R8, R136.reuse, R150, R8 ;  /* 0x000000968808723c */ /* 0x044ff00000001808 */
[-C--:B------:R-:W-:Y:S08]  /*27e0*/  HMMA.16816.F32 R12, R136, R2.reuse, R12 ;  /* 0x00000002880c723c */ /* 0x080ff0000000180c */
[----:B------:R-:W-:Y:S01]  /*27f0*/  FMUL.FTZ R4, R4, c[0x0][0x2b4] ;  /* 0x0000ad0004047a20 */ /* 0x000fe20000410000 */
[C---:B------:R-:W-:Y:S03]  /*2800*/  HMMA.16816.F32 R16, R152.reuse, R2, R16 ;  /* 0x000000029810723c */ /* 0x040fe60000001810 */
[----:B------:R-:W1:Y:S01]  /*2810*/  MUFU.TANH R141, R4 ;  /* 0x00000004008d7308 */ /* 0x000e620000002400 */
[----:B------:R-:W-:Y:S02]  /*2820*/  FMUL.FTZ R5, R5, c[0x0][0x2b4] ;  /* 0x0000ad0005057a20 */ /* 0x000fe40000410000 */
[----:B------:R-:W-:Y:S02]  /*2830*/  FMUL.FTZ R6, R6, c[0x0][0x2b4] ;  /* 0x0000ad0006067a20 */ /* 0x000fe40000410000 */
[----:B------:R-:W-:Y:S04]  /*2840*/  FMUL.FTZ R7, R7, c[0x0][0x2b4] ;  /* 0x0000ad0007077a20 */ /* 0x000fe80000410000 */
[----:B------:R-:W-:Y:S01]  /*2850*/  FMUL.FTZ R8, R8, c[0x0][0x2b4] ;  /* 0x0000ad0008087a20 */ /* 0x000fe20000410000 */
        /* <DEDUP_REMOVED lines=23> */
[-C--:B--2---:R-:W-:Y:S04]  /*29d0*/  HMMA.16816.F32 R20, R152, R4.reuse, R20 ;  /* 0x000000049814723c */ /* 0x084fe80000001814 */
[----:B------:R2:W1:Y:S04]  /*29e0*/  LDSM.16.M88.4 R132, [R0+0xf080] ;  /* 0x00f080000084783b */ /* 0x0004680000000200 */
[----:B------:R-:W1:Y:S01]  /*29f0*/  MUFU.TANH R148, R12 ;  /* 0x0000000c00947308 */ /* 0x000e620000002400 */
[----:B------:R-:W-:Y:S09]  /*2a00*/  HMMA.16816.F32 R24, R136, R4, R24 ;  /* 0x000000048818723c */ /* 0x000ff20000001818 */
        /* <DEDUP_REMOVED lines=25> */
[----:B---34-:R-:W-:Y:S01]  /*2ba0*/  ISETP.NE.AND P3, PT, R238, RZ, PT ;  /* 0x000000ffee00720c */ /* 0x018fe20003f65270 */
[----:B------:R-:W3:Y:S01]  /*2bb0*/  @!P4 S2R R2, SR_CTAID.Y ;  /* 0x000000000002c919 */ /* 0x000ee20000002600 */
[----:B------:R-:W-:Y:S01]  /*2bc0*/  ISETP.NE.AND P6, PT, R237, RZ, PT ;  /* 0x000000ffed00720c */ /* 0x000fe20003fc5270 */
        /* <DEDUP_REMOVED lines=11> */
[----:B---3--:R-:W-:Y:S01]  /*2c80*/  @!P4 SHF.R.S32.HI R5, RZ, 0x1f, R2 ;  /* 0x0000001fff05c819 */ /* 0x008fe20000011402 */
[----:B------:R-:W-:Y:S03]  /*2c90*/  @!P4 IMAD.WIDE.U32 R6, R2, c[0x0][0x270], R246 ;  /* 0x00009c000206ca25 */ /* 0x000fe600078e00f6 */
[----:B------:R-:W-:Y:S02]  /*2ca0*/  LEA.HI.X R9, R4, R243, R3, 0x7, P2 ;  /* 0x000000f304097211 */ /* 0x000fe400010f3c03 */
[----:B------:R-:W-:Y:S01]  /*2cb0*/  IADD3 R3, R236, 0x6080, RZ ;  /* 0x00006080ec037810 */ /* 0x000fe20007ffe0ff */
[----:B------:R-:W-:Y:S01]  /*2cc0*/  @!P4 IMAD R5, R5, c[0x0][0x270], RZ ;  /* 0x00009c000505ca24 */ /* 0x000fe200078e02ff */
[----:B------:R-:W-:Y:S01]  /*2cd0*/  @!P4 IADD3 R6, P1, R6, UR8, RZ ;  /* 0x000000080606cc10 */ /* 0x000fe2000ff3e0ff */
[----:B------:R-:W-:Y:S02]  /*2ce0*/  IMAD.U32 R4, RZ, RZ, UR17 ;  /* 0x00000011ff047e24 */ /* 0x000fe4000f8e00ff */
[----:B------:R-:W-:Y:S02]  /*2cf0*/  @!P4 IMAD R5, R2, c[0x0][0x274], R5 ;  /* 0x00009d000205ca24 */ /* 0x000fe400078e0205 */
[----:B------:R-:W-:Y:S02]  /*2d00*/  IMAD.U32 R2, RZ, RZ, UR14 ;  /* 0x0000000eff027e24 */ /* 0x000fe4000f8e00ff */
[----:B------:R-:W-:Y:S01]  /*2d10*/  @!P4 IMAD R4, R4, 0x40, R246 ;  /* 0x000000400404c824 */ /* 0x000fe200078e02f6 */
[----:B------:R-:W-:Y:S02]  /*2d20*/  @!P4 IADD3.X R5, R7, UR11, R5, P1, !PT ;  /* 0x0000000b0705cc10 */ /* 0x000fe40008ffe405 */
[----:B------:R-:W-:Y:S01]  /*2d30*/  IADD3 R7, -R244, UR21, RZ ;  /* 0x00000015f4077c10 */ /* 0x000fe2000fffe1ff */
[----:B------:R-:W-:Y:S01]  /*2d40*/  @!P4 IMAD.SHL.U32 R4, R4, 0x4, RZ ;  /* 0x000000040404c824 */ /* 0x000fe200078e00ff */
[----:B------:R-:W-:Y:S01]  /*2d50*/  IADD3 R12, P2, P1, R2, 0x80, R8 ;  /* 0x00000080020c7810 */ /* 0x000fe2000795e008 */
[----:B------:R-:W-:Y:S01]  /*2d60*/  IMAD.U32 R2, RZ, RZ, UR17 ;  /* 0x00000011ff027e24 */ /* 0x000fe2000f8e00ff */
[C---:B------:R-:W-:Y:S02]  /*2d70*/  ISETP.LT.OR P5, PT, R7.reuse, 0x1, P3 ;  /* 0x000000010700780c */ /* 0x040fe40001fa1670 */
[----:B------:R-:W-:Y:S01]  /*2d80*/  IADD3.X R13, RZ, UR13, R9, P2, P1 ;  /* 0x0000000dff0d7c10 */ /* 0x000fe200097e2409 */
[----:B------:R-:W-:Y:S01]  /*2d90*/  IMAD R2, R2, 0x4000, R3 ;  /* 0x0000400002027824 */ /* 0x000fe200078e0203 */
[----:B------:R-:W-:Y:S01]  /*2da0*/  @!P4 LEA R10, P1, R6, c[0x0][0x258], 0x2 ;  /* 0x00009600060aca11 */ /* 0x000fe200078210ff */
[----:B------:R-:W-:Y:S01]  /*2db0*/  IMAD.U32 R3, RZ, RZ, UR10 ;  /* 0x0000000aff037e24 */ /* 0x000fe2000f8e00ff */
[----:B------:R-:W-:Y:S02]  /*2dc0*/  ISETP.LT.OR P3, PT, R7, 0x1, P6 ;  /* 0x000000010700780c */ /* 0x000fe40003761670 */
[----:B------:R-:W-:Y:S02]  /*2dd0*/  IADD3 R14, P2, R8, UR14, RZ ;  /* 0x0000000e080e7c10 */ /* 0x000fe4000ff5e0ff */
[----:B------:R-:W-:Y:S02]  /*2de0*/  @!P4 LEA.HI.X R11, R6, c[0x0][0x25c], R5, 0x2, P1 ;  /* 0x00009700060bca11 */ /* 0x000fe400008f1405 */
[----:B------:R-:W-:Y:S01]  /*2df0*/  ISETP.NE.AND P1, PT, R238, RZ, PT ;  /* 0x000000ffee00720c */ /* 0x000fe20003f25270 */
[----:B------:R-:W-:Y:S01]  /*2e00*/  @!PT LDS RZ, [RZ] ;  /* 0x00000000fffff984 */ /* 0x000fe20000000800 */
[----:B------:R-:W-:Y:S01]  /*2e10*/  @!PT LDS RZ, [RZ] ;  /* 0x00000000fffff984 */ /* 0x000fe20000000800 */
[----:B------:R-:W-:Y:S01]  /*2e20*/  @!PT LDS RZ, [RZ] ;  /* 0x00000000fffff984 */ /* 0x000fe20000000800 */
[----:B------:R3:W-:Y:S01]  /*2e30*/  LDGSTS.E.BYPASS.LTC128B.128 [R2], [R8.64], !P5 ;  /* 0x0000000008027fae */ /* 0x0007e2000e901d52 */
[----:B------:R-:W-:Y:S02]  /*2e40*/  IADD3.X R15, R9, UR13, RZ, P2, !PT ;  /* 0x0000000d090f7c10 */ /* 0x000fe400097fe4ff */
[C---:B------:R-:W-:Y:S02]  /*2e50*/  ISETP.LT.OR P2, PT, R7.reuse, 0x21, P1 ;  /* 0x000000210700780c */ /* 0x040fe40000f41670 */
[----:B------:R-:W-:Y:S01]  /*2e60*/  ISETP.LT.OR P1, PT, R7, 0x21, P6 ;  /* 0x000000210700780c */ /* 0x000fe20003721670 */
[----:B------:R3:W-:Y:S01]  /*2e70*/  LDGSTS.E.BYPASS.LTC128B.128 [R2+0x2000], [R8.64+0x80], !P3 ;  /* 0x0200008008027fae */ /* 0x0007e2000d901d52 */
[----:B------:R-:W-:Y:S05]  /*2e80*/  @!P4 LEA R3, R3, 0x40, 0x6 ;  /* 0x000000400303c811 */ /* 0x000fea00078e30ff */
[----:B------:R-:W-:Y:S04]  /*2e90*/  @!P4 IMAD.WIDE R10, R3, 0x4, R10 ;  /* 0x00000004030ac825 */ /* 0x000fe800078e020a */
[----:B------:R3:W-:Y:S06]  /*2ea0*/  LDGSTS.E.BYPASS.LTC128B.128 [R2+0x1000], [R14.64], !P2 ;  /* 0x010000000e027fae */ /* 0x0007ec000d101d52 */
[----:B------:R3:W-:Y:S06]  /*2eb0*/  LDGSTS.E.BYPASS.LTC128B.128 [R2+0x3000], [R12.64], !P1 ;  /* 0x030000000c027fae */ /* 0x0007ec000c901d52 */
[----:B------:R3:W-:Y:S02]  /*2ec0*/  @!P4 LDGSTS.E.BYPASS.LTC128B.128 [R4+0x12080], [R10.64] ;  /* 0x120800000a04cfae */ /* 0x0007e4000b901d52 */
.L_x_55:
[-C--:B-1-34-:R-:W-:Y:S01]  /*2ed0*/  HMMA.16816.F32 R4, R20, R160.reuse, RZ ;  /* 0x000000a01404723c */ /* 0x09afe200000018ff */
[----:B------:R-:W0:Y:S01]  /*2ee0*/  LDGDEPBAR ;  /* 0x00000000000079af */ /* 0x000e220000000000 */
[----:B------:R-:W-:Y:S01]  /*2ef0*/  UIADD3 UR20, UR10, 0x1, URZ ;  /* 0x000000010a147890 */ /* 0x000fe2000fffe03f */
[C---:B------:R-:W-:Y:S02]  /*2f00*/  ISETP.GT.AND P5, PT, R249.reuse, 0x20, PT ;  /* 0x00000020f900780c */ /* 0x040fe40003fa4270 */
[C---:B------:R-:W-:Y:S02]  /*2f10*/  ISETP.GT.AND P1, PT, R249.reuse, 0x41, PT ;  /* 0x00000041f900780c */ /* 0x040fe40003f24270 */
[----:B------:R-:W-:Y:S01]  /*2f20*/  MOV R2, 0x40 ;  /* 0x0000004000027802 */ /* 0x000fe20000000f00 */
[C---:B------:R-:W-:Y:S01]  /*2f30*/  HMMA.16816.F32 R8, R76.reuse, R160, RZ ;  /* 0x000000a04c08723c */ /* 0x040fe200000018ff */
[----:B------:R-:W-:Y:S02]  /*2f40*/  P2R R216, PR, RZ, 0x10 ;  /* 0x00000010ffd87803 */ /* 0x000fe40000000000 */
[C---:B------:R-:W-:Y:S02]  /*2f50*/  ISETP.GT.AND P6, PT, R249.reuse, 0x1, PT ;  /* 0x00000001f900780c */ /* 0x040fe40003fc4270 */
[----:B------:R-:W-:Y:S02]  /*2f60*/  SEL R2, R2, 0xffffffc0, !P0 ;  /* 0xffffffc002027807 */ /* 0x000fe40004000000 */
[----:B------:R-:W-:Y:S01]  /*2f70*/  FSEL R218, R208, -INF , P1 ;  /* 0xff800000d0da7808 */ /* 0x000fe20000800000 */
[-C--:B------:R-:W-:Y:S01]  /*2f80*/  HMMA.16816.F32 R12, R76, R162.reuse, RZ ;  /* 0x000000a24c0c723c */ /* 0x080fe200000018ff */
[----:B------:R-:W-:Y:S02]  /*2f90*/  IADD3 R3, R228, R2, RZ ;  /* 0x00000002e4037210 */ /* 0x000fe40007ffe0ff */
[C---:B------:R-:W-:Y:S01]  /*2fa0*/  ISETP.GT.AND P4, PT, R249.reuse, RZ, PT ;  /* 0x000000fff900720c */ /* 0x040fe20003f84270 */
[----:B------:R-:W-:Y:S01]  /*2fb0*/  FFMA.FTZ R208, -R208, R208, 1 ;  /* 0x3f800000d0d07423 */ /* 0x000fe200000101d0 */
[----:B------:R-:W-:Y:S01]  /*2fc0*/  IADD3 R2, R2, R0, RZ ;  /* 0x0000000002027210 */ /* 0x000fe20007ffe0ff */
[----:B------:R-:W1:Y:S01]  /*2fd0*/  LDSM.16.M88.4 R136, [R3+0xe080] ;  /* 0x00e080000388783b */ /* 0x000e620000000200 */
[C---:B------:R-:W-:Y:S01]  /*2fe0*/  FSEL R217, R140.reuse, -INF , P4 ;  /* 0xff8000008cd97808 */ /* 0x040fe20002000000 */
[C---:B--2---:R-:W-:Y:S02]  /*2ff0*/  HMMA.16816.F32 R16, R20.reuse, R162, RZ ;  /* 0x000000a21410723c */ /* 0x044fe400000018ff */
[----:B------:R-:W-:Y:S02]  /*3000*/  ISETP.GT.AND P3, PT, R249, 0x21, PT ;  /* 0x00000021f900780c */ /* 0x000fe40003f64270 */
[----:B------:R-:W-:Y:S01]  /*3010*/  FFMA.FTZ R140, -R140, R140, 1 ;  /* 0x3f8000008c8c7423 */ /* 0x000fe2000001018c */
[C---:B------:R-:W-:Y:S01]  /*3020*/  FSEL R219, R147.reuse, -INF , P6 ;  /* 0xff80000093db7808 */ /* 0x040fe20003000000 */
[----:B------:R-:W-:Y:S01]  /*3030*/  FFMA.FTZ R147, -R147, R147, 1 ;  /* 0x3f80000093937423 */ /* 0x000fe20000010193 */
[----:B------:R-:W-:Y:S01]  /*3040*/  ISETP.GT.AND P2, PT, R249, 0x40, PT ;  /* 0x00000040f900780c */ /* 0x000fe20003f44270 */
[-C--:B------:R-:W-:Y:S01]  /*3050*/  HMMA.16816.F32 R20, R20, R164.reuse, RZ ;  /* 0x000000a41414723c */ /* 0x080fe200000018ff */
[----:B------:R-:W-:Y:S03]  /*3060*/  FFMA.FTZ R217, R217, c[0x0][0x29c], -R213 ;  /* 0x0000a700d9d97a23 */ /* 0x000fe600000108d5 */
[----:B------:R-:W-:Y:S03]  /*3070*/  FFMA.FTZ R219, R219, c[0x0][0x29c], -R212 ;  /* 0x0000a700dbdb7a23 */ /* 0x000fe600000108d4 */
[----:B------:R-:W-:Y:S01]  /*3080*/  MUFU.EX2 R217, R217 ;  /* 0x000000d900d97308 */ /* 0x000fe20000000800 */
[----:B------:R-:W-:Y:S01]  /*3090*/  HMMA.16816.F32 R24, R76, R164, RZ ;  /* 0x000000a44c18723c */ /* 0x000fe200000018ff */
[----:B------:R-:W2:Y:S07]  /*30a0*/  LDSM.16.M88.4 R76, [R3+0xf080] ;  /* 0x00f08000034c783b */ /* 0x000eae0000000200 */
[-C--:B------:R-:W-:Y:S01]  /*30b0*/  HMMA.16816.F32 R4, R80, R166.reuse, R4 ;  /* 0x000000a65004723c */ /* 0x080fe20000001804 */
[----:B------:R-:W-:Y:S07]  /*30c0*/  MUFU.EX2 R219, R219 ;  /* 0x000000db00db7308 */ /* 0x000fee0000000800 */
[C---:B------:R-:W-:Y:S08]  /*30d0*/  HMMA.16816.F32 R8, R132.reuse, R166, R8 ;  /* 0x000000a68408723c */ /* 0x040ff00000001808 */
[-C--:B------:R-:W-:Y:S08]  /*30e0*/  HMMA.16816.F32 R12, R132, R168.reuse, R12 ;  /* 0x000000a8840c723c */ /* 0x080ff0000000180c */
[C---:B------:R-:W-:Y:S08]  /*30f0*/  HMMA.16816.F32 R16, R80.reuse, R168, R16 ;  /* 0x000000a85010723c */ /* 0x040ff00000001810 */
[-C--:B------:R-:W-:Y:S01]  /*3100*/  HMMA.16816.F32 R20, R80, R170.reuse, R20 ;  /* 0x000000aa5014723c */ /* 0x080fe20000001814 */
[----:B------:R-:W3:Y:S07]  /*3110*/  LDSM.16.M88.4 R80, [R2+0xe080] ;  /* 0x00e080000250783b */ /* 0x000eee0000000200 */
[----:B------:R-:W-:Y:S01]  /*3120*/  HMMA.16816.F32 R24, R132, R170, R24 ;  /* 0x000000aa8418723c */ /* 0x000fe20000001818 */
[----:B------:R-:W4:Y:S07]  /*3130*/  LDSM.16.M88.4 R132, [R2+0xf080] ;  /* 0x00f080000284783b */ /* 0x000f2e0000000200 */
        /* <DEDUP_REMOVED lines=9> */
[C---:B----4-:R-:W-:Y:S08]  /*31d0*/  HMMA.16816.F32 R8, R132.reuse, R178, R8 ;  /* 0x000000b28408723c */ /* 0x050ff00000001808 */
        /* <DEDUP_REMOVED lines=13> */
[----:B------:R2:W5:Y:S07]  /*32b0*/  LDSM.16.M88.4 R76, [R3+0x11080] ;  /* 0x01108000034c783b */ /* 0x00056e0000000200 */
[-C--:B---3--:R-:W-:Y:S08]  /*32c0*/  HMMA.16816.F32 R4, R80, R190.reuse, R4 ;  /* 0x000000be5004723c */ /* 0x088ff00000001804 */
[C---:B----4-:R-:W-:Y:S08]  /*32d0*/  HMMA.16816.F32 R8, R132.reuse, R190, R8 ;  /* 0x000000be8408723c */ /* 0x050ff00000001808 */
[-C--:B------:R-:W-:Y:S04]  /*32e0*/  HMMA.16816.F32 R12, R132, R192.reuse, R12 ;  /* 0x000000c0840c723c */ /* 0x080fe8000000180c */
[C---:B--2---:R-:W-:Y:S01]  /*32f0*/  FSEL R3, R141.reuse, -INF , P4 ;  /* 0xff8000008d037808 */ /* 0x044fe20002000000 */
[----:B------:R-:W-:Y:S03]  /*3300*/  FFMA.FTZ R141, -R141, R141, 1 ;  /* 0x3f8000008d8d7423 */ /* 0x000fe6000001018d */
[C---:B------:R-:W-:Y:S04]  /*3310*/  HMMA.16816.F32 R16, R80.reuse, R192, R16 ;  /* 0x000000c05010723c */ /* 0x040fe80000001810 */
[--C-:B------:R-:W-:Y:S04]  /*3320*/  FFMA.FTZ R3, R3, c[0x0][0x29c], -R215.reuse ;  /* 0x0000a70003037a23 */ /* 0x100fe800000108d7 */
[-C--:B------:R-:W-:Y:S01]  /*3330*/  HMMA.16816.F32 R20, R80, R194.reuse, R20 ;  /* 0x000000c25014723c */ /* 0x080fe20000001814 */
[----:B------:R-:W2:Y:S01]  /*3340*/  LDSM.16.M88.4 R80, [R2+0x10080] ;  /* 0x010080000250783b */ /* 0x000ea20000000200 */
[----:B------:R-:W-:Y:S06]  /*3350*/  MUFU.EX2 R3, R3 ;  /* 0x0000000300037308 */ /* 0x000fec0000000800 */
[----:B------:R-:W-:Y:S01]  /*3360*/  HMMA.16816.F32 R24, R132, R194, R24 ;  /* 0x000000c28418723c */ /* 0x000fe20000001818 */
[----:B------:R-:W3:Y:S07]  /*3370*/  LDSM.16.M88.4 R132, [R2+0x11080] ;  /* 0x011080000284783b */ /* 0x000eee0000000200 */
[-C--:B-1----:R-:W-:Y:S01]  /*3380*/  HMMA.16816.F32 R4, R136, R196.reuse, R4 ;  /* 0x000000c48804723c */ /* 0x082fe20000001804 */
[----:B------:R-:W1:Y:S07]  /*3390*/  LDS R2, [R250.X4+0x12280] ;  /* 0x01228000fa027984 */ /* 0x000e6e0000004800 */
[C---:B-----5:R-:W-:Y:S08]  /*33a0*/  HMMA.16816.F32 R8, R76.reuse, R196, R8 ;  /* 0x000000c44c08723c */ /* 0x060ff00000001808 */
[-C--:B------:R-:W-:Y:S08]  /*33b0*/  HMMA.16816.F32 R12, R76, R198.reuse, R12 ;  /* 0x000000c64c0c723c */ /* 0x080ff0000000180c */
[C---:B------:R-:W-:Y:S08]  /*33c0*/  HMMA.16816.F32 R16, R136.reuse, R198, R16 ;  /* 0x000000c68810723c */ /* 0x040ff00000001810 */
[-C--:B------:R-:W-:Y:S07]  /*33d0*/  HMMA.16816.F32 R20, R136, R200.reuse, R20 ;  /* 0x000000c88814723c */ /* 0x080fee0000001814 */
[C---:B------:R-:W-:Y:S01]  /*33e0*/  FSEL R136, R209.reuse, -INF , P1 ;  /* 0xff800000d1887808 */ /* 0x040fe20000800000 */
[----:B------:R-:W-:Y:S04]  /*33f0*/  HMMA.16816.F32 R24, R76, R200, R24 ;  /* 0x000000c84c18723c */ /* 0x000fe80000001818 */
[----:B------:R-:W-:Y:S01]  /*3400*/  FFMA.FTZ R209, -R209, R209, 1 ;  /* 0x3f800000d1d17423 */ /* 0x000fe200000101d1 */
[C---:B------:R-:W-:Y:S01]  /*3410*/  FSEL R137, R158.reuse, -INF , P1 ;  /* 0xff8000009e897808 */ /* 0x040fe20000800000 */
[----:B------:R-:W-:Y:S01]  /*3420*/  FFMA.FTZ R158, -R158, R158, 1 ;  /* 0x3f8000009e9e7423 */ /* 0x000fe2000001019e */
[----:B------:R-:W-:Y:S01]  /*3430*/  FSEL R78, R154, -INF , P5 ;  /* 0xff8000009a4e7808 */ /* 0x000fe20002800000 */
[-C--:B--2---:R-:W-:Y:S05]  /*3440*/  HMMA.16816.F32 R4, R80, R202.reuse, R4 ;  /* 0x000000ca5004723c */ /* 0x084fea0000001804 */
[----:B------:R-:W-:Y:S01]  /*3450*/  FFMA.FTZ R78, R78, c[0x0][0x29c], -R215 ;  /* 0x0000a7004e4e7a23 */ /* 0x000fe200000108d7 */
[C---:B------:R-:W-:Y:S01]  /*3460*/  FSEL R77, R155.reuse, -INF , P3 ;  /* 0xff8000009b4d7808 */ /* 0x040fe20001800000 */
[----:B------:R-:W-:Y:S01]  /*3470*/  FFMA.FTZ R155, -R155, R155, 1 ;  /* 0x3f8000009b9b7423 */ /* 0x000fe2000001019b */
[C---:B---3--:R-:W-:Y:S03]  /*3480*/  HMMA.16816.F32 R8, R132.reuse, R202, R8 ;  /* 0x000000ca8408723c */ /* 0x048fe60000001808 */
[----:B------:R-:W2:Y:S01]  /*3490*/  MUFU.EX2 R78, R78 ;  /* 0x0000004e004e7308 */ /* 0x000ea20000000800 */
[C---:B------:R-:W-:Y:S01]  /*34a0*/  FSEL R139, R148.reuse, -INF , P5 ;  /* 0xff800000948b7808 */ /* 0x040fe20002800000 */
[----:B------:R-:W-:Y:S01]  /*34b0*/  FFMA.FTZ R148, -R148, R148, 1 ;  /* 0x3f80000094947423 */ /* 0x000fe20000010194 */
[C---:B------:R-:W-:Y:S01]  /*34c0*/  FSEL R138, R149.reuse, -INF , P3 ;  /* 0xff800000958a7808 */ /* 0x040fe20001800000 */
[----:B------:R-:W-:Y:S01]  /*34d0*/  FFMA.FTZ R149, -R149, R149, 1 ;  /* 0x3f80000095957423 */ /* 0x000fe20000010195 */
[-C--:B------:R-:W-:Y:S04]  /*34e0*/  HMMA.16816.F32 R12, R132, R204.reuse, R12 ;  /* 0x000000cc840c723c */ /* 0x080fe8000000180c */
[----:B------:R-:W-:Y:S01]  /*34f0*/  FFMA.FTZ R138, R138, c[0x0][0x29c], -R213 ;  /* 0x0000a7008a8a7a23 */ /* 0x000fe200000108d5 */
[C---:B------:R-:W-:Y:S01]  /*3500*/  FSEL R79, R142.reuse, -INF , P6 ;  /* 0xff8000008e4f7808 */ /* 0x040fe20003000000 */
[----:B------:R-:W-:Y:S01]  /*3510*/  FFMA.FTZ R142, -R142, R142, 1 ;  /* 0x3f8000008e8e7423 */ /* 0x000fe2000001018e */
[----:B------:R-:W-:Y:S01]  /*3520*/  FSEL R76, R156, -INF , P2 ;  /* 0xff8000009c4c7808 */ /* 0x000fe20001000000 */
[C---:B------:R-:W-:Y:S02]  /*3530*/  HMMA.16816.F32 R16, R80.reuse, R204, R16 ;  /* 0x000000cc5010723c */ /* 0x040fe40000001810 */
[----:B------:R-:W-:Y:S02]  /*3540*/  MUFU.EX2 R138, R138 ;  /* 0x0000008a008a7308 */ /* 0x000fe40000000800 */
[--C-:B-1----:R-:W-:Y:S02]  /*3550*/  FADD.FTZ R4, R4, -R2.reuse ;  /* 0x8000000204047221 */ /* 0x102fe40000010000 */
[----:B------:R-:W-:Y:S02]  /*3560*/  FADD.FTZ R5, R5, -R2 ;  /* 0x8000000205057221 */ /* 0x000fe40000010000 */
[-C--:B------:R-:W-:Y:S04]  /*3570*/  HMMA.16816.F32 R20, R80, R206.reuse, R20 ;  /* 0x000000ce5014723c */ /* 0x080fe80000001814 */
[--C-:B------:R-:W-:Y:S02]  /*3580*/  FFMA.FTZ R79, R79, c[0x0][0x29c], -R215.reuse ;  /* 0x0000a7004f4f7a23 */ /* 0x100fe400000108d7 */
[--C-:B------:R-:W-:Y:S01]  /*3590*/  FFMA.FTZ R77, R77, c[0x0][0x29c], -R215.reuse ;  /* 0x0000a7004d4d7a23 */ /* 0x100fe200000108d7 */
[----:B------:R-:W-:Y:S01]  /*35a0*/  FSEL R83, R144, -INF , P6 ;  /* 0xff80000090537808 */ /* 0x000fe20003000000 */
[----:B------:R-:W-:Y:S02]  /*35b0*/  HMMA.16816.F32 R24, R132, R206, R24 ;  /* 0x000000ce8418723c */ /* 0x000fe40000001818 */
[----:B------:R-:W1:Y:S02]  /*35c0*/  MUFU.EX2 R79, R79 ;  /* 0x0000004f004f7308 */ /* 0x000e640000000800 */
[----:B------:R-:W-:Y:S01]  /*35d0*/  FFMA.FTZ R83, R83, c[0x0][0x29c], -R214 ;  /* 0x0000a70053537a23 */ /* 0x000fe200000108d6 */
[----:B------:R-:W-:Y:S01]  /*35e0*/  FSEL R82, R152, -INF , P5 ;  /* 0xff80000098527808 */ /* 0x000fe20002800000 */
[----:B------:R-:W-:Y:S01]  /*35f0*/  FFMA.FTZ R144, -R144, R144, 1 ;  /* 0x3f80000090907423 */ /* 0x000fe20000010190 */
[----:B------:R-:W-:Y:S01]  /*3600*/  FSEL R81, R153, -INF , P3 ;  /* 0xff80000099517808 */ /* 0x000fe20001800000 */
[--C-:B------:R-:W-:Y:S01]  /*3610*/  FADD.FTZ R16, R16, -R2.reuse ;  /* 0x8000000210107221 */ /* 0x100fe20000010000 */
[----:B------:R-:W-:Y:S03]  /*3620*/  FSEL R80, R157, -INF , P2 ;  /* 0xff8000009d507808 */ /* 0x000fe60001000000 */
[----:B--2---:R-:W-:Y:S01]  /*3630*/  FMUL.FTZ R16, R78, R16 ;  /* 0x000000104e107220 */ /* 0x004fe20000410000 */
[----:B------:R-:W-:Y:S01]  /*3640*/  MUFU.EX2 R83, R83 ;  /* 0x0000005300537308 */ /* 0x000fe20000000800 */
[--C-:B------:R-:W-:Y:S02]  /*3650*/  FADD.FTZ R17, R17, -R2.reuse ;  /* 0x8000000211117221 */ /* 0x100fe40000010000 */
[--C-:B------:R-:W-:Y:S02]  /*3660*/  FADD.FTZ R20, R20, -R2.reuse ;  /* 0x8000000214147221 */ /* 0x100fe40000010000 */
[----:B------:R-:W-:Y:S02]  /*3670*/  FADD.FTZ R21, R21, -R2 ;  /* 0x8000000215157221 */ /* 0x000fe40000010000 */
[----:B------:R-:W-:Y:S02]  /*3680*/  FFMA.FTZ R2, -R154, R154, 1 ;  /* 0x3f8000009a027423 */ /* 0x000fe4000001019a */
[--C-:B------:R-:W-:Y:S01]  /*3690*/  FFMA.FTZ R76, R76, c[0x0][0x29c], -R215.reuse ;  /* 0x0000a7004c4c7a23 */ /* 0x100fe200000108d7 */
[----:B------:R-:W2:Y:S01]  /*36a0*/  MUFU.EX2 R77, R77 ;  /* 0x0000004d004d7308 */ /* 0x000ea20000000800 */
[----:B------:R-:W-:Y:S02]  /*36b0*/  FMUL.FTZ R2, R16, R2 ;  /* 0x0000000210027220 */ /* 0x000fe40000410000 */
[----:B------:R-:W3:Y:S01]  /*36c0*/  LDS R16, [R250.X4+0x122a0] ;  /* 0x0122a000fa107984 */ /* 0x000ee20000004800 */
[----:B------:R-:W-:Y:S01]  /*36d0*/  FFMA.FTZ R215, R136, c[0x0][0x29c], -R215 ;  /* 0x0000a70088d77a23 */ /* 0x000fe200000108d7 */
[----:B------:R-:W-:Y:S01]  /*36e0*/  FSEL R136, R143, -INF , P4 ;  /* 0xff8000008f887808 */ /* 0x000fe20002000000 */
[----:B------:R-:W-:Y:S01]  /*36f0*/  FMUL.FTZ R4, R3, R4 ;  /* 0x0000000403047220 */ /* 0x000fe20000410000 */
[----:B-1----:R-:W-:Y:S01]  /*3700*/  F2FP.PACK_AB R3, R79, R3 ;  /* 0x000000034f03723e */ /* 0x002fe200000000ff */
[--C-:B------:R-:W-:Y:S02]  /*3710*/  FFMA.FTZ R81, R81, c[0x0][0x29c], -R214.reuse ;  /* 0x0000a70051517a23 */ /* 0x100fe400000108d6 */
[--C-:B------:R-:W-:Y:S01]  /*3720*/  FFMA.FTZ R136, R136, c[0x0][0x29c], -R214.reuse ;  /* 0x0000a70088887a23 */ /* 0x100fe200000108d6 */
[----:B------:R-:W-:Y:S01]  /*3730*/  MUFU.EX2 R76, R76 ;  /* 0x0000004c004c7308 */ /* 0x000fe20000000800 */
[----:B------:R-:W-:Y:S01]  /*3740*/  FMUL.FTZ R4, R4, R141 ;  /* 0x0000008d04047220 */ /* 0x000fe20000410000 */
[----:B------:R-:W-:Y:S01]  /*3750*/  FSEL R141, R145, -INF , P6 ;  /* 0xff800000918d7808 */ /* 0x000fe20003000000 */
[--C-:B------:R-:W-:Y:S02]  /*3760*/  FFMA.FTZ R82, R82, c[0x0][0x29c], -R214.reuse ;  /* 0x0000a70052527a23 */ /* 0x100fe400000108d6 */
[--C-:B------:R-:W-:Y:S02]  /*3770*/  FFMA.FTZ R80, R80, c[0x0][0x29c], -R214.reuse ;  /* 0x0000a70050507a23 */ /* 0x100fe400000108d6 */
[----:B------:R-:W-:Y:S01]  /*3780*/  FFMA.FTZ R214, R137, c[0x0][0x29c], -R214 ;  /* 0x0000a70089d67a23 */ /* 0x000fe200000108d6 */
[----:B------:R-:W-:Y:S01]  /*3790*/  FSEL R137, R159, -INF , P2 ;  /* 0xff8000009f897808 */ /* 0x000fe20001000000 */
[--C-:B------:R-:W-:Y:S01]  /*37a0*/  FFMA.FTZ R141, R141, c[0x0][0x29c], -R213.reuse ;  /* 0x0000a7008d8d7a23 */ /* 0x100fe200000108d5 */
[----:B------:R-:W1:Y:S01]  /*37b0*/  MUFU.EX2 R136, R136 ;  /* 0x0000008800887308 */ /* 0x000e620000000800 */
[--C-:B------:R-:W-:Y:S02]  /*37c0*/  FFMA.FTZ R139, R139, c[0x0][0x29c], -R213.reuse ;  /* 0x0000a7008b8b7a23 */ /* 0x100fe400000108d5 */
[--C-:B------:R-:W-:Y:S02]  /*37d0*/  FFMA.FTZ R137, R137, c[0x0][0x29c], -R213.reuse ;  /* 0x0000a70089897a23 */ /* 0x100fe400000108d5 */
[----:B------:R-:W-:Y:S01]  /*37e0*/  FFMA.FTZ R213, R218, c[0x0][0x29c], -R213 ;  /* 0x0000a700dad57a23 */ /* 0x000fe200000108d5 */
[----:B------:R-:W-:Y:S01]  /*37f0*/  FSEL R218, R146, -INF , P4 ;  /* 0xff80000092da7808 */ /* 0x000fe20002000000 */
[----:B------:R-:W-:Y:S01]  /*3800*/  FMUL.FTZ R5, R79, R5 ;  /* 0x000000054f057220 */ /* 0x000fe20000410000 */
[----:B------:R-:W-:Y:S01]  /*3810*/  ISETP.NE.AND P4, PT, R216, RZ, PT ;  /* 0x000000ffd800720c */ /* 0x000fe20003f85270 */
[----:B--2---:R-:W-:Y:S01]  /*3820*/  FMUL.FTZ R17, R77, R17 ;  /* 0x000000114d117220 */ /* 0x004fe20000410000 */
[----:B------:R-:W-:Y:S01]  /*3830*/  MUFU.EX2 R141, R141 ;  /* 0x0000008d008d7308 */ /* 0x000fe20000000800 */
[--C-:B------:R-:W-:Y:S01]  /*3840*/  FFMA.FTZ R218, R218, c[0x0][0x29c], -R212.reuse ;  /* 0x0000a700dada7a23 */ /* 0x100fe200000108d4 */
[----:B------:R-:W-:Y:S01]  /*3850*/  FSEL R216, R150, -INF , P5 ;  /* 0xff80000096d87808 */ /* 0x000fe20002800000 */
[----:B------:R-:W-:Y:S01]  /*3860*/  FMUL.FTZ R5, R5, R142 ;  /* 0x0000008e05057220 */ /* 0x000fe20000410000 */
[----:B------:R-:W-:Y:S01]  /*3870*/  FSEL R142, R151, -INF , P3 ;  /* 0xff800000978e7808 */ /* 0x000fe20001800000 */
[----:B------:R-:W-:Y:S01]  /*3880*/  FFMA.FTZ R156, -R156, R156, 1 ;  /* 0x3f8000009c9c7423 */ /* 0x000fe2000001019c */
[----:B------:R-:W-:Y:S01]  /*3890*/  F2FP.PACK_AB R77, R77, R78 ;  /* 0x0000004e4d4d723e */ /* 0x000fe200000000ff */
[--C-:B------:R-:W-:Y:S01]  /*38a0*/  FFMA.FTZ R216, R216, c[0x0][0x29c], -R212.reuse ;  /* 0x0000a700d8d87a23 */ /* 0x100fe200000108d4 */
[----:B------:R-:W-:Y:S01]  /*38b0*/  F2FP.PACK_AB R4, R5, R4 ;  /* 0x000000040504723e */ /* 0x000fe200000000ff */
[----:B------:R-:W-:Y:S01]  /*38c0*/  FFMA.FTZ R142, R142, c[0x0][0x29c], -R212 ;  /* 0x0000a7008e8e7a23 */ /* 0x000fe200000108d4 */
[----:B------:R-:W-:Y:S01]  /*38d0*/  MUFU.EX2 R218, R218 ;  /* 0x000000da00da7308 */ /* 0x000fe20000000800 */
[----:B------:R-:W2:Y:S01]  /*38e0*/  LDS R5, [R250.X4+0x12320] ;  /* 0x01232000fa057984 */ /* 0x000ea20000004800 */
[--C-:B---3--:R-:W-:Y:S02]  /*38f0*/  FADD.FTZ R7, R7, -R16.reuse ;  /* 0x8000001007077221 */ /* 0x108fe40000010000 */
[--C-:B------:R-:W-:Y:S02]  /*3900*/  FADD.FTZ R6, R6, -R16.reuse ;  /* 0x8000001006067221 */ /* 0x100fe40000010000 */
[C---:B------:R-:W-:Y:S01]  /*3910*/  FMUL.FTZ R7, R83.reuse, R7 ;  /* 0x0000000753077220 */ /* 0x040fe20000410000 */
[----:B-1----:R-:W-:Y:S01]  /*3920*/  F2FP.PACK_AB R83, R83, R136 ;  /* 0x000000885353723e */ /* 0x002fe200000000ff */
[--C-:B------:R-:W-:Y:S02]  /*3930*/  FADD.FTZ R18, R18, -R16.reuse ;  /* 0x8000001012127221 */ /* 0x100fe40000010000 */
[----:B------:R-:W-:Y:S01]  /*3940*/  FMUL.FTZ R144, R7, R144 ;  /* 0x0000009007907220 */ /* 0x000fe20000410000 */
[----:B------:R-:W1:Y:S01]  /*3950*/  MUFU.EX2 R81, R81 ;  /* 0x0000005100517308 */ /* 0x000e620000000800 */
[----:B------:R-:W3:Y:S01]  /*3960*/  LDS R7, [R250.X4+0x12300] ;  /* 0x01230000fa077984 */ /* 0x000ee20000004800 */
[----:B------:R-:W-:Y:S02]  /*3970*/  FMUL.FTZ R6, R136, R6 ;  /* 0x0000000688067220 */ /* 0x000fe40000410000 */
[----:B------:R-:W-:Y:S01]  /*3980*/  FFMA.FTZ R143, -R143, R143, 1 ;  /* 0x3f8000008f8f7423 */ /* 0x000fe2000001018f */
[----:B------:R4:W-:Y:S01]  /*3990*/  STS [R251+0x12480], R3 ;  /* 0x01248003fb007388 */ /* 0x0009e20000000800 */
[----:B------:R-:W-:Y:S02]  /*39a0*/  FMUL.FTZ R20, R76, R20 ;  /* 0x000000144c147220 */ /* 0x000fe40000410000 */
[----:B------:R-:W-:Y:S01]  /*39b0*/  FMUL.FTZ R6, R6, R143 ;  /* 0x0000008f06067220 */ /* 0x000fe20000410000 */
[----:B------:R-:W-:Y:S01]  /*39c0*/  STS [R248], R83 ;  /* 0x00000053f8007388 */ /* 0x000fe20000000800 */
[----:B------:R-:W5:Y:S01]  /*39d0*/  MUFU.EX2 R82, R82 ;  /* 0x0000005200527308 */ /* 0x000f620000000800 */
[----:B------:R-:W-:Y:S01]  /*39e0*/  FMUL.FTZ R156, R20, R156 ;  /* 0x0000009c149c7220 */ /* 0x000fe20000410000 */
[----:B------:R-:W-:Y:S01]  /*39f0*/  FSEL R143, R211, -INF , P1 ;  /* 0xff800000d38f7808 */ /* 0x000fe20000800000 */
[----:B------:R-:W-:Y:S01]  /*3a00*/  FADD.FTZ R22, R22, -R16 ;  /* 0x8000001016167221 */ /* 0x000fe20000010000 */
[----:B------:R-:W-:Y:S01]  /*3a10*/  FSEL R20, R210, -INF , P2 ;  /* 0xff800000d2147808 */ /* 0x000fe20001000000 */
[----:B------:R-:W-:Y:S01]  /*3a20*/  FFMA.FTZ R145, -R145, R145, 1 ;  /* 0x3f80000091917423 */ /* 0x000fe20000010191 */
[----:B------:R-:W-:Y:S01]  /*3a30*/  F2FP.PACK_AB R6, R144, R6 ;  /* 0x000000069006723e */ /* 0x000fe200000000ff */
[----:B------:R-:W-:Y:S01]  /*3a40*/  FFMA.FTZ R146, -R146, R146, 1 ;  /* 0x3f80000092927423 */ /* 0x000fe20000010192 */
[----:B------:R-:W-:Y:S01]  /*3a50*/  PLOP3.LUT P1, PT, PT, PT, UP0, 0x80, 0x0 ;  /* 0x000000000000781c */ /* 0x000fe20003f2f008 */
[--C-:B------:R-:W-:Y:S01]  /*3a60*/  FFMA.FTZ R20, R20, c[0x0][0x29c], -R212.reuse ;  /* 0x0000a70014147a23 */ /* 0x100fe200000108d4 */
[----:B------:R-:W4:Y:S01]  /*3a70*/  MUFU.EX2 R139, R139 ;  /* 0x0000008b008b7308 */ /* 0x000f220000000800 */
[----:B------:R-:W-:Y:S02]  /*3a80*/  FFMA.FTZ R212, R143, c[0x0][0x29c], -R212 ;  /* 0x0000a7008fd47a23 */ /* 0x000fe400000108d4 */
[--C-:B------:R-:W-:Y:S02]  /*3a90*/  FADD.FTZ R19, R19, -R16.reuse ;  /* 0x8000001013137221 */ /* 0x100fe40000010000 */
[----:B------:R-:W-:Y:S02]  /*3aa0*/  FMUL.FTZ R17, R17, R155 ;  /* 0x0000009b11117220 */ /* 0x000fe40000410000 */
[----:B-1----:R-:W-:Y:S02]  /*3ab0*/  FMUL.FTZ R19, R81, R19 ;  /* 0x0000001351137220 */ /* 0x002fe40000410000 */
[----:B------:R-:W-:Y:S01]  /*3ac0*/  FFMA.FTZ R152, -R152, R152, 1 ;  /* 0x3f80000098987423 */ /* 0x000fe20000010198 */
[----:B------:R-:W-:Y:S01]  /*3ad0*/  MUFU.EX2 R142, R142 ;  /* 0x0000008e008e7308 */ /* 0x000fe20000000800 */
[--C-:B--2---:R-:W-:Y:S01]  /*3ae0*/  FADD.FTZ R10, R10, -R5.reuse ;  /* 0x800000050a0a7221 */ /* 0x104fe20000010000 */
[----:B------:R-:W-:Y:S01]  /*3af0*/  F2FP.PACK_AB R2, R17, R2 ;  /* 0x000000021102723e */ /* 0x000fe200000000ff */
[----:B------:R-:W-:Y:S02]  /*3b00*/  FADD.FTZ R11, R11, -R5 ;  /* 0x800000050b0b7221 */ /* 0x000fe40000010000 */
[----:B-----5:R-:W-:Y:S01]  /*3b10*/  FMUL.FTZ R18, R82, R18 ;  /* 0x0000001252127220 */ /* 0x020fe20000410000 */
[----:B------:R-:W-:Y:S01]  /*3b20*/  F2FP.PACK_AB R82, R81, R82 ;  /* 0x000000525152723e */ /* 0x000fe200000000ff */
[----:B------:R-:W-:Y:S02]  /*3b30*/  FMUL.FTZ R10, R218, R10 ;  /* 0x0000000ada0a7220 */ /* 0x000fe40000410000 */
[----:B------:R-:W-:Y:S01]  /*3b40*/  FMUL.FTZ R11, R219, R11 ;  /* 0x0000000bdb0b7220 */ /* 0x000fe20000410000 */
[----:B------:R-:W1:Y:S01]  /*3b50*/  MUFU.EX2 R216, R216 ;  /* 0x000000d800d87308 */ /* 0x000e620000000800 */
[--C-:B---3--:R-:W-:Y:S02]  /*3b60*/  FADD.FTZ R8, R8, -R7.reuse ;  /* 0x8000000708087221 */ /* 0x108fe40000010000 */
[--C-:B------:R-:W-:Y:S02]  /*3b70*/  FADD.FTZ R9, R9, -R7.reuse ;  /* 0x8000000709097221 */ /* 0x100fe40000010000 */
[----:B------:R-:W-:Y:S01]  /*3b80*/  FMUL.FTZ R8, R217, R8 ;  /* 0x00000008d9087220 */ /* 0x000fe20000410000 */
[----:B------:R-:W-:Y:S01]  /*3b90*/  F2FP.PACK_AB R217, R141, R217 ;  /* 0x000000d98dd9723e */ /* 0x000fe200000000ff */
[--C-:B------:R-:W-:Y:S02]  /*3ba0*/  FADD.FTZ R12, R12, -R7.reuse ;  /* 0x800000070c0c7221 */ /* 0x100fe40000010000 */
[--C-:B------:R-:W-:Y:S01]  /*3bb0*/  FADD.FTZ R13, R13, -R7.reuse ;  /* 0x800000070d0d7221 */ /* 0x100fe20000010000 */
[----:B------:R-:W2:Y:S01]  /*3bc0*/  MUFU.EX2 R215, R215 ;  /* 0x000000d700d77308 */ /* 0x000ea20000000800 */
[--C-:B------:R-:W-:Y:S01]  /*3bd0*/  FADD.FTZ R24, R24, -R7.reuse ;  /* 0x8000000718187221 */ /* 0x100fe20000010000 */
[----:B------:R-:W-:Y:S01]  /*3be0*/  STS [R251+0x12c80], R217 ;  /* 0x012c80d9fb007388 */ /* 0x000fe20000000800 */
[----:B------:R-:W-:Y:S01]  /*3bf0*/  FADD.FTZ R25, R25, -R7 ;  /* 0x8000000719197221 */ /* 0x000fe20000010000 */
[----:B------:R-:W-:Y:S01]  /*3c00*/  F2FP.PACK_AB R7, R219, R218 ;  /* 0x000000dadb07723e */ /* 0x000fe200000000ff */
[----:B----4-:R-:W-:Y:S01]  /*3c10*/  FMUL.FTZ R12, R139, R12 ;  /* 0x0000000c8b0c7220 */ /* 0x010fe20000410000 */
[----:B------:R-:W-:Y:S01]  /*3c20*/  F2FP.PACK_AB R139, R138, R139 ;  /* 0x0000008b8a8b723e */ /* 0x000fe200000000ff */
[----:B------:R-:W-:Y:S02]  /*3c30*/  FMUL.FTZ R9, R141, R9 ;  /* 0x000000098d097220 */ /* 0x000fe40000410000 */
[----:B------:R-:W-:Y:S01]  /*3c40*/  STS [R248+0x800], R7 ;  /* 0x00080007f8007388 */ /* 0x000fe20000000800 */
[----:B------:R-:W-:Y:S01]  /*3c50*/  MUFU.EX2 R214, R214 ;  /* 0x000000d600d67308 */ /* 0x000fe20000000800 */
[----:B------:R-:W-:Y:S02]  /*3c60*/  FMUL.FTZ R8, R8, R140 ;  /* 0x0000008c08087220 */ /* 0x000fe40000410000 */
[----:B------:R-:W-:Y:S01]  /*3c70*/  STS [R251+0x13480], R77 ;  /* 0x0134804dfb007388 */ /* 0x000fe20000000800 */
[----:B-1----:R-:W-:Y:S01]  /*3c80*/  F2FP.PACK_AB R3, R142, R216 ;  /* 0x000000d88e03723e */ /* 0x002fe200000000ff */
[----:B------:R-:W-:Y:S02]  /*3c90*/  FMUL.FTZ R9, R9, R145 ;  /* 0x0000009109097220 */ /* 0x000fe40000410000 */
[----:B------:R-:W-:Y:S01]  /*3ca0*/  STS [R248+0x1000], R82 ;  /* 0x00100052f8007388 */ /* 0x000fe20000000800 */
[----:B------:R-:W-:Y:S02]  /*3cb0*/  FMUL.FTZ R10, R10, R146 ;  /* 0x000000920a0a7220 */ /* 0x000fe40000410000 */
[----:B------:R-:W1:Y:S01]  /*3cc0*/  MUFU.EX2 R80, R80 ;  /* 0x0000005000507308 */ /* 0x000e620000000800 */
[----:B------:R-:W-:Y:S01]  /*3cd0*/  STS [R251+0x13c80], R139 ;  /* 0x013c808bfb007388 */ /* 0x000fe20000000800 */
[----:B------:R-:W-:Y:S01]  /*3ce0*/  FMUL.FTZ R11, R11, R147 ;  /* 0x000000930b0b7220 */ /* 0x000fe20000410000 */
[----:B------:R-:W-:Y:S01]  /*3cf0*/  F2FP.PACK_AB R8, R9, R8 ;  /* 0x000000080908723e */ /* 0x000fe200000000ff */
[----:B------:R-:W-:Y:S01]  /*3d00*/  FFMA.FTZ R153, -R153, R153, 1 ;  /* 0x3f80000099997423 */ /* 0x000fe20000010199 */
[----:B------:R3:W-:Y:S01]  /*3d10*/  STS [R248+0x1800], R3 ;  /* 0x00180003f8007388 */ /* 0x0007e20000000800 */
[----:B--2---:R-:W-:Y:S01]  /*3d20*/  F2FP.PACK_AB R76, R215, R76 ;  /* 0x0000004cd74c723e */ /* 0x004fe200000000ff */
[----:B------:R-:W-:Y:S01]  /*3d30*/  FMUL.FTZ R18, R18, R152 ;  /* 0x0000009812127220 */ /* 0x000fe20000410000 */
[----:B------:R-:W-:Y:S01]  /*3d40*/  F2FP.PACK_AB R10, R11, R10 ;  /* 0x0000000a0b0a723e */ /* 0x000fe200000000ff */
[----:B------:R-:W-:Y:S01]  /*3d50*/  FMUL.FTZ R19, R19, R153 ;  /* 0x0000009913137220 */ /* 0x000fe20000410000 */
[----:B------:R-:W-:Y:S01]  /*3d60*/  MUFU.EX2 R213, R213 ;  /* 0x000000d500d57308 */ /* 0x000fe20000000800 */
[----:B------:R-:W-:Y:S01]  /*3d70*/  STS [R251+0x14480], R76 ;  /* 0x0144804cfb007388 */ /* 0x000fe20000000800 */
[----:B------:R-:W-:Y:S02]  /*3d80*/  FMUL.FTZ R13, R138, R13 ;  /* 0x0000000d8a0d7220 */ /* 0x000fe40000410000 */
[--C-:B------:R-:W-:Y:S01]  /*3d90*/  FADD.FTZ R14, R14, -R5.reuse ;  /* 0x800000050e0e7221 */ /* 0x100fe20000010000 */
[----:B------:R-:W-:Y:S01]  /*3da0*/  F2FP.PACK_AB R18, R19, R18 ;  /* 0x000000121312723e */ /* 0x000fe200000000ff */
[--C-:B------:R-:W-:Y:S02]  /*3db0*/  FADD.FTZ R15, R15, -R5.reuse ;  /* 0x800000050f0f7221 */ /* 0x100fe40000010000 */
[----:B------:R-:W-:Y:S02]  /*3dc0*/  FMUL.FTZ R12, R12, R148 ;  /* 0x000000940c0c7220 */ /* 0x000fe40000410000 */
[----:B------:R-:W2:Y:S01]  /*3dd0*/  MUFU.EX2 R137, R137 ;  /* 0x0000008900897308 */ /* 0x000ea20000000800 */
[----:B------:R-:W-:Y:S02]  /*3de0*/  FMUL.FTZ R13, R13, R149 ;  /* 0x000000950d0d7220 */ /* 0x000fe40000410000 */
[----:B------:R-:W-:Y:S02]  /*3df0*/  FMUL.FTZ R15, R142, R15 ;  /* 0x0000000f8e0f7220 */ /* 0x000fe40000410000 */
[----:B-1----:R-:W-:Y:S01]  /*3e00*/  FMUL.FTZ R22, R80, R22 ;  /* 0x0000001650167220 */ /* 0x002fe20000410000 */
[----:B------:R-:W-:Y:S01]  /*3e10*/  F2FP.PACK_AB R80, R214, R80 ;  /* 0x00000050d650723e */ /* 0x000fe200000000ff */
[----:B------:R-:W-:Y:S01]  /*3e20*/  FFMA.FTZ R150, -R150, R150, 1 ;  /* 0x3f80000096967423 */ /* 0x000fe20000010196 */
[----:B------:R-:W-:Y:S01]  /*3e30*/  F2FP.PACK_AB R12, R13, R12 ;  /* 0x0000000c0d0c723e */ /* 0x000fe200000000ff */
[----:B------:R-:W-:Y:S01]  /*3e40*/  FFMA.FTZ R151, -R151, R151, 1 ;  /* 0x3f80000097977423 */ /* 0x000fe20000010197 */
[----:B------:R-:W-:Y:S01]  /*3e50*/  MUFU.EX2 R20, R20 ;  /* 0x0000001400147308 */ /* 0x000fe20000000800 */
[----:B------:R-:W-:Y:S01]  /*3e60*/  STS [R248+0x2000], R80 ;  /* 0x00200050f8007388 */ /* 0x000fe20000000800 */
[----:B------:R-:W-:Y:S02]  /*3e70*/  FMUL.FTZ R14, R216, R14 ;  /* 0x0000000ed80e7220 */ /* 0x000fe40000410000 */
[----:B------:R-:W-:Y:S02]  /*3e80*/  FMUL.FTZ R21, R215, R21 ;  /* 0x00000015d7157220 */ /* 0x000fe40000410000 */
[----:B------:R-:W-:Y:S02]  /*3e90*/  FADD.FTZ R23, R23, -R16 ;  /* 0x8000001017177221 */ /* 0x000fe40000010000 */
[----:B------:R-:W-:Y:S02]  /*3ea0*/  FMUL.FTZ R14, R14, R150 ;  /* 0x000000960e0e7220 */ /* 0x000fe40000410000 */
[----:B------:R-:W3:Y:S01]  /*3eb0*/  MUFU.EX2 R212, R212 ;  /* 0x000000d400d47308 */ /* 0x000ee20000000800 */
[----:B------:R-:W-:Y:S02]  /*3ec0*/  FMUL.FTZ R15, R15, R151 ;  /* 0x000000970f0f7220 */ /* 0x000fe40000410000 */
[----:B------:R-:W-:Y:S02]  /*3ed0*/  FMUL.FTZ R21, R21, R209 ;  /* 0x000000d115157220 */ /* 0x000fe40000410000 */
[----:B--2---:R-:W-:Y:S01]  /*3ee0*/  FMUL.FTZ R24, R137, R24 ;  /* 0x0000001889187220 */ /* 0x004fe20000410000 */
[----:B------:R-:W-:Y:S01]  /*3ef0*/  F2FP.PACK_AB R137, R213, R137 ;  /* 0x00000089d589723e */ /* 0x000fe200000000ff */
[----:B------:R-:W-:Y:S01]  /*3f00*/  FMUL.FTZ R23, R214, R23 ;  /* 0x00000017d6177220 */ /* 0x000fe20000410000 */
[----:B------:R-:W-:Y:S01]  /*3f10*/  F2FP.PACK_AB R14, R15, R14 ;  /* 0x0000000e0f0e723e */ /* 0x000fe200000000ff */
[----:B------:R-:W-:Y:S01]  /*3f20*/  FFMA.FTZ R157, -R157, R157, 1 ;  /* 0x3f8000009d9d7423 */ /* 0x000fe2000001019d */
[----:B------:R-:W-:Y:S01]  /*3f30*/  F2FP.PACK_AB R21, R21, R156 ;  /* 0x0000009c1515723e */ /* 0x000fe200000000ff */
[----:B------:R-:W-:Y:S01]  /*3f40*/  STS [R251+0x14c80], R137 ;  /* 0x014c8089fb007388 */ /* 0x000fe20000000800 */
[----:B------:R-:W-:Y:S02]  /*3f50*/  FMUL.FTZ R23, R23, R158 ;  /* 0x0000009e17177220 */ /* 0x000fe40000410000 */
[----:B------:R-:W-:Y:S02]  /*3f60*/  FMUL.FTZ R22, R22, R157 ;  /* 0x0000009d16167220 */ /* 0x000fe40000410000 */
[----:B------:R-:W-:Y:S02]  /*3f70*/  FMUL.FTZ R25, R213, R25 ;  /* 0x00000019d5197220 */ /* 0x000fe40000410000 */
[----:B------:R-:W-:Y:S01]  /*3f80*/  FFMA.FTZ R159, -R159, R159, 1 ;  /* 0x3f8000009f9f7423 */ /* 0x000fe2000001019f */
[----:B------:R-:W-:Y:S01]  /*3f90*/  F2FP.PACK_AB R22, R23, R22 ;  /* 0x000000161716723e */ /* 0x000fe200000000ff */
[--C-:B------:R-:W-:Y:S02]  /*3fa0*/  FADD.FTZ R26, R26, -R5.reuse ;  /* 0x800000051a1a7221 */ /* 0x100fe40000010000 */
[----:B------:R-:W-:Y:S01]  /*3fb0*/  FADD.FTZ R27, R27, -R5 ;  /* 0x800000051b1b7221 */ /* 0x000fe20000010000 */
[----:B---3--:R-:W-:Y:S01]  /*3fc0*/  F2FP.PACK_AB R3, R212, R20 ;  /* 0x00000014d403723e */ /* 0x008fe200000000ff */
[----:B------:R-:W-:Y:S02]  /*3fd0*/  FMUL.FTZ R24, R24, R159 ;  /* 0x0000009f18187220 */ /* 0x000fe40000410000 */
[----:B------:R-:W-:Y:S02]  /*3fe0*/  FMUL.FTZ R25, R25, R208 ;  /* 0x000000d019197220 */ /* 0x000fe40000410000 */
[----:B------:R-:W-:Y:S01]  /*3ff0*/  STS [R248+0x2800], R3 ;  /* 0x00280003f8007388 */ /* 0x000fe20000000800 */
[----:B------:R-:W-:Y:S02]  /*4000*/  FMUL.FTZ R26, R20, R26 ;  /* 0x0000001a141a7220 */ /* 0x000fe40000410000 */
[----:B------:R-:W-:Y:S01]  /*4010*/  FMUL.FTZ R27, R212, R27 ;  /* 0x0000001bd41b7220 */ /* 0x000fe20000410000 */
[----:B------:R-:W-:Y:S01]  /*4020*/  BAR.SYNC.DEFER_BLOCKING 0x0 ;  /* 0x0000000000007b1d */ /* 0x000fe20000010000 */
[----:B------:R-:W-:Y:S01]  /*4030*/  FFMA.FTZ R210, -R210, R210, 1 ;  /* 0x3f800000d2d27423 */ /* 0x000fe200000101d2 */
        /* <DEDUP_REMOVED lines=15> */
[----:B------:R-:W-:Y:S01]  /*4130*/  STS [R251+0x17c80], R24 ;  /* 0x017c8018fb007388 */ /* 0x000fe20000000800 */
[----:B-1----:R-:W-:Y:S03]  /*4140*/  SHF.L.U32 R2, R234, 0x1, RZ ;  /* 0x00000001ea027819 */ /* 0x002fe600000006ff */
[----:B------:R-:W-:Y:S04]  /*4150*/  STS [R248+0x5800], R26 ;  /* 0x0058001af8007388 */ /* 0x000fe80000000800 */
[----:B------:R-:W-:Y:S08]  /*4160*/  LDSM.16.MT88.4 R4, [R232+0x12480] ;  /* 0x01248000e804783b */ /* 0x000ff00000004200 */
        /* <DEDUP_REMOVED lines=13> */
[-C--:B------:R-:W-:Y:S07]  /*4240*/  HMMA.16816.F32 R44, R12, R10.reuse, R44 ;  /* 0x0000000a0c2c723c */ /* 0x080fee000000182c */
[----:B------:R-:W-:Y:S01]  /*4250*/  LDSM.16.MT88.4 R140, [R2+0xf880] ;  /* 0x00f88000028c783b */ /* 0x000fe20000004200 */
[C---:B------:R-:W-:Y:S07]  /*4260*/  HMMA.16816.F32 R48, R4.reuse, R10, R48 ;  /* 0x0000000a0430723c */ /* 0x040fee0000001830 */
[----:B------:R-:W-:Y:S01]  /*4270*/  LDSM.16.MT88.4 R8, [R2+0xf080] ;  /* 0x00f080000208783b */ /* 0x000fe20000004200 */
[-C--:B----4-:R-:W-:Y:S07]  /*4280*/  HMMA.16816.F32 R52, R4, R20.reuse, R52 ;  /* 0x000000140434723c */ /* 0x090fee0000001834 */
[----:B------:R-:W-:Y:S01]  /*4290*/  LDSM.16.MT88.4 R144, [R232+0x14080] ;  /* 0x01408000e890783b */ /* 0x000fe20000004200 */
[-C--:B------:R-:W-:Y:S07]  /*42a0*/  HMMA.16816.F32 R56, R12, R20.reuse, R56 ;  /* 0x000000140c38723c */ /* 0x080fee0000001838 */
[----:B------:R-:W-:Y:S01]  /*42b0*/  LDSM.16.MT88.4 R148, [R232+0x15080] ;  /* 0x01508000e894783b */ /* 0x000fe20000004200 */
        /* <DEDUP_REMOVED lines=14> */
[----:B------:R-:W2:Y:S07]  /*43a0*/  LDSM.16.MT88.4 R76, [R232+0x13080] ;  /* 0x01308000e84c783b */ /* 0x000eae0000004200 */
[-C--:B-----5:R-:W-:Y:S08]  /*43b0*/  HMMA.16816.F32 R52, R24, R136.reuse, R52 ;  /* 0x000000881834723c */ /* 0x0a0ff00000001834 */
[-C--:B------:R-:W-:Y:S08]  /*43c0*/  HMMA.16816.F32 R56, R80, R136.reuse, R56 ;  /* 0x000000885038723c */ /* 0x080ff00000001838 */
[C---:B------:R-:W-:Y:S08]  /*43d0*/  HMMA.16816.F32 R60, R132.reuse, R136, R60 ;  /* 0x00000088843c723c */ /* 0x040ff0000000183c */
[-C--:B------:R-:W-:Y:S08]  /*43e0*/  HMMA.16816.F32 R64, R132, R138.reuse, R64 ;  /* 0x0000008a8440723c */ /* 0x080ff00000001840 */
[-C--:B------:R-:W-:Y:S08]  /*43f0*/  HMMA.16816.F32 R68, R80, R138.reuse, R68 ;  /* 0x0000008a5044723c */ /* 0x080ff00000001844 */
[----:B------:R-:W-:Y:S01]  /*4400*/  HMMA.16816.F32 R72, R24, R138, R72 ;  /* 0x0000008a1848723c */ /* 0x000fe20000001848 */
[----:B------:R-:W3:Y:S07]  /*4410*/  LDSM.16.MT88.4 R24, [R2+0x11880] ;  /* 0x011880000218783b */ /* 0x000eee0000004200 */
[-C--:B----4-:R-:W-:Y:S01]  /*4420*/  HMMA.16816.F32 R28, R4, R8.reuse, R28 ;  /* 0x00000008041c723c */ /* 0x090fe2000000181c */
[----:B------:R-:W-:Y:S07]  /*4430*/  BAR.SYNC.DEFER_BLOCKING 0x0 ;  /* 0x0000000000007b1d */ /* 0x000fee0000010000 */
[-C--:B------:R-:W-:Y:S08]  /*4440*/  HMMA.16816.F32 R32, R12, R8.reuse, R32 ;  /* 0x000000080c20723c */ /* 0x080ff00000001820 */
[C---:B------:R-:W-:Y:S08]  /*4450*/  HMMA.16816.F32 R36, R16.reuse, R8, R36 ;  /* 0x000000081024723c */ /* 0x040ff00000001824 */
[-C--:B------:R-:W-:Y:S08]  /*4460*/  HMMA.16816.F32 R40, R16, R10.reuse, R40 ;  /* 0x0000000a1028723c */ /* 0x080ff00000001828 */
[-C--:B------:R-:W-:Y:S08]  /*4470*/  HMMA.16816.F32 R44, R12, R10.reuse, R44 ;  /* 0x0000000a0c2c723c */ /* 0x080ff0000000182c */
[C---:B------:R-:W-:Y:S08]  /*4480*/  HMMA.16816.F32 R48, R4.reuse, R10, R48 ;  /* 0x0000000a0430723c */ /* 0x040ff00000001830 */
[-C--:B-1----:R-:W-:Y:S08]  /*4490*/  HMMA.16816.F32 R52, R4, R20.reuse, R52 ;  /* 0x000000140434723c */ /* 0x082ff00000001834 */
[-C--:B------:R-:W-:Y:S01]  /*44a0*/  HMMA.16816.F32 R56, R12, R20.reuse, R56 ;  /* 0x000000140c38723c */ /* 0x080fe20000001838 */
[----:B------:R1:W4:Y:S07]  /*44b0*/  LDSM.16.M88.4 R80, [R231] ;  /* 0x00000000e750783b */ /* 0x00032e0000000200 */
[C---:B------:R-:W-:Y:S01]  /*44c0*/  HMMA.16816.F32 R60, R16.reuse, R20, R60 ;  /* 0x00000014103c723c */ /* 0x040fe2000000183c */
[----:B------:R1:W1:Y:S07]  /*44d0*/  LDSM.16.M88.4 R132, [R231+0x800] ;  /* 0x00080000e784783b */ /* 0x00026e0000000200 */
[-C--:B------:R-:W-:Y:S01]  /*44e0*/  HMMA.16816.F32 R64, R16, R22.reuse, R64 ;  /* 0x000000161040723c */ /* 0x080fe20000001840 */
[----:B------:R1:W1:Y:S07]  /*44f0*/  LDSM.16.MT88.4 R16, [R2+0x80] ;  /* 0x000080000210783b */ /* 0x00026e0000004200 */
[-C--:B------:R-:W-:Y:S01]  /*4500*/  HMMA.16816.F32 R68, R12, R22.reuse, R68 ;  /* 0x000000160c44723c */ /* 0x080fe20000001844 */
[----:B------:R1:W1:Y:S07]  /*4510*/  LDSM.16.MT88.4 R136, [R2+0x3080] ;  /* 0x003080000288783b */ /* 0x00026e0000004200 */
[----:B------:R-:W-:Y:S01]  /*4520*/  HMMA.16816.F32 R72, R4, R22, R72 ;  /* 0x000000160448723c */ /* 0x000fe20000001848 */
[----:B------:R1:W1:Y:S07]  /*4530*/  LDSM.16.M88.4 R152, [R230] ;  /* 0x00000000e698783b */ /* 0x00026e0000000200 */
[-C--:B--2---:R-:W-:Y:S01]  /*4540*/  HMMA.16816.F32 R28, R76, R140.reuse, R28 ;  /* 0x0000008c4c1c723c */ /* 0x084fe2000000181c */
[----:B------:R2:W1:Y:S07]  /*4550*/  LDSM.16.M88.4 R208, [R230+0x800] ;  /* 0x00080000e6d0783b */ /* 0x00046e0000000200 */
[-C--:B------:R-:W-:Y:S01]  /*4560*/  HMMA.16816.F32 R32, R144, R140.reuse, R32 ;  /* 0x0000008c9020723c */ /* 0x080fe20000001820 */
[----:B------:R2:W1:Y:S07]  /*4570*/  LDSM.16.MT88.4 R156, [R2+0x880] ;  /* 0x00088000029c783b */ /* 0x00046e0000004200 */
[C---:B------:R-:W-:Y:S01]  /*4580*/  HMMA.16816.F32 R36, R148.reuse, R140, R36 ;  /* 0x0000008c9424723c */ /* 0x040fe20000001824 */
[----:B------:R2:W1:Y:S07]  /*4590*/  LDSM.16.MT88.4 R212, [R2+0x3880] ;  /* 0x0038800002d4783b */ /* 0x00046e0000004200 */
[-C--:B------:R-:W-:Y:S08]  /*45a0*/  HMMA.16816.F32 R40, R148, R142.reuse, R40 ;  /* 0x0000008e9428723c */ /* 0x080ff00000001828 */
[-C--:B------:R-:W-:Y:S08]  /*45b0*/  HMMA.16816.F32 R44, R144, R142.reuse, R44 ;  /* 0x0000008e902c723c */ /* 0x080ff0000000182c */
[C---:B------:R-:W-:Y:S08]  /*45c0*/  HMMA.16816.F32 R48, R76.reuse, R142, R48 ;  /* 0x0000008e4c30723c */ /* 0x040ff00000001830 */
[-C--:B---3--:R-:W-:Y:S08]  /*45d0*/  HMMA.16816.F32 R52, R76, R24.reuse, R52 ;  /* 0x000000184c34723c */ /* 0x088ff00000001834 */
[-C--:B------:R-:W-:Y:S08]  /*45e0*/  HMMA.16816.F32 R56, R144, R24.reuse, R56 ;  /* 0x000000189038723c */ /* 0x080ff00000001838 */
[C---:B------:R-:W-:Y:S08]  /*45f0*/  HMMA.16816.F32 R60, R148.reuse, R24, R60 ;  /* 0x00000018943c723c */ /* 0x040ff0000000183c */
[-C--:B------:R-:W-:Y:S08]  /*4600*/  HMMA.16816.F32 R64, R148, R26.reuse, R64 ;  /* 0x0000001a9440723c */ /* 0x080ff00000001840 */
[-C--:B------:R-:W-:Y:S08]  /*4610*/  HMMA.16816.F32 R68, R144, R26.reuse, R68 ;  /* 0x0000001a9044723c */ /* 0x080ff00000001844 */
[----:B------:R-:W-:Y:S01]  /*4620*/  HMMA.16816.F32 R72, R76, R26, R72 ;  /* 0x0000001a4c48723c */ /* 0x000fe20000001848 */
[----:B------:R-:W-:-:S07]  /*4630*/  @P1 BRA `(.L_x_56) ;  /* 0x0000032000001947 */ /* 0x000fce0003800000 */
[----:B-12-4-:R-:W-:Y:S01]  /*4640*/  LOP3.LUT P3, RZ, R239, 0x1, RZ, 0xc0, !PT ;  /* 0x00000001efff7812 */ /* 0x016fe2000786c0ff */
[----:B------:R-:W2:Y:S01]  /*4650*/  LDL.64 R218, [R1] ;  /* 0x0000000001da7983 */ /* 0x000ea20000100a00 */
[----:B------:R-:W-:Y:S01]  /*4660*/  USHF.R.S32.HI UR21, URZ, 0x1f, UR20 ;  /* 0x0000001f3f157899 */ /* 0x000fe20008011414 */
[----:B------:R-:W-:Y:S01]  /*4670*/  IMAD.MOV.U32 R7, RZ, RZ, 0x6 ;  /* 0x00000006ff077424 */ /* 0x000fe200078e00ff */
[----:B------:R-:W-:Y:S02]  /*4680*/  ULDC.64 UR6, c[0x0][0x208] ;  /* 0x0000820000067ab9 */ /* 0x000fe40000000a00 */
[----:B------:R-:W1:Y:S01]  /*4690*/  S2R R3, SR_CTAID.Y ;  /* 0x0000000000037919 */ /* 0x000e620000002600 */
[----:B------:R-:W-:Y:S02]  /*46a0*/  UIMAD UR21, UR21, UR6, URZ ;  /* 0x00000006151572a4 */ /* 0x000fe4000f8e023f */
[----:B------:R-:W-:Y:S02]  /*46b0*/  UIMAD.WIDE.U32 UR22, UR20, UR6, URZ ;  /* 0x00000006141672a5 */ /* 0x000fe4000f8e003f */
[----:B------:R-:W-:Y:S02]  /*46c0*/  USHF.L.U32 UR6, UR20, 0x6, URZ ;  /* 0x0000000614067899 */ /* 0x000fe4000800063f */
[----:B------:R-:W-:Y:S02]  /*46d0*/  UIMAD UR21, UR20, UR7, UR21 ;  /* 0x00000007141572a4 */ /* 0x000fe4000f8e0215 */
[----:B------:R-:W-:Y:S02]  /*46e0*/  IMAD.U32 R10, RZ, RZ, UR22 ;  /* 0x00000016ff0a7e24 */ /* 0x000fe4000f8e00ff */
[----:B------:R-:W-:Y:S01]  /*46f0*/  IMAD.U32 R4, RZ, RZ, UR22 ;  /* 0x00000016ff047e24 */ /* 0x000fe2000f8e00ff */
[----:B------:R-:W-:Y:S01]  /*4700*/  UIADD3 UR21, UR23, UR21, URZ ;  /* 0x0000001517157290 */ /* 0x000fe2000fffe03f */
[----:B-1----:R-:W-:Y:S01]  /*4710*/  SHF.R.S32.HI R5, RZ, 0x1f, R3 ;  /* 0x0000001fff057819 */ /* 0x002fe20000011403 */
[----:B------:R-:W-:Y:S04]  /*4720*/  IMAD.WIDE.U32 R8, R3, c[0x0][0x288], R246 ;  /* 0x0000a20003087a25 */ /* 0x000fe800078e00f6 */
[----:B------:R-:W-:Y:S01]  /*4730*/  IMAD R5, R5, c[0x0][0x288], RZ ;  /* 0x0000a20005057a24 */ /* 0x000fe200078e02ff */
[----:B------:R-:W-:Y:S01]  /*4740*/  IADD3 R6, P1, R8, UR5, RZ ;  /* 0x0000000508067c10 */ /* 0x000fe2000ff3e0ff */
[----:B------:R-:W-:Y:S02]  /*4750*/  IMAD.MOV.U32 R8, RZ, RZ, c[0x0][0x208] ;  /* 0x00008200ff087624 */ /* 0x000fe400078e00ff */
[----:B------:R-:W-:Y:S02]  /*4760*/  IMAD R5, R3, c[0x0][0x28c], R5 ;  /* 0x0000a30003057a24 */ /* 0x000fe400078e0205 */
[----:B------:R-:W-:Y:S01]  /*4770*/  IMAD.U32 R3, RZ, RZ, UR21 ;  /* 0x00000015ff037e24 */ /* 0x000fe2000f8e00ff */
[C---:B------:R-:W-:Y:S01]  /*4780*/  SHF.L.U64.HI R7, R8.reuse, R7, c[0x0][0x20c] ;  /* 0x0000830008077619 */ /* 0x040fe20000010207 */
[----:B------:R-:W-:Y:S01]  /*4790*/  IMAD.SHL.U32 R8, R8, 0x40, RZ ;  /* 0x0000004008087824 */ /* 0x000fe200078e00ff */
[----:B------:R-:W-:Y:S02]  /*47a0*/  IADD3.X R5, R9, UR12, R5, P1, !PT ;  /* 0x0000000c09057c10 */ /* 0x000fe40008ffe405 */
[C---:B------:R-:W-:Y:S04]  /*47b0*/  LEA R12, P1, R6.reuse, c[0x0][0x280], 0x2 ;  /* 0x0000a000060c7a11 */ /* 0x040fe800078210ff */
[----:B------:R-:W-:Y:S02]  /*47c0*/  LEA.HI.X R13, R6, c[0x0][0x284], R5, 0x2, P1 ;  /* 0x0000a100060d7a11 */ /* 0x000fe400008f1405 */
[----:B--2---:R-:W-:Y:S04]  /*47d0*/  LEA R10, P2, R10, R218, 0x7 ;  /* 0x000000da0a0a7211 */ /* 0x004fe800078438ff */
[----:B------:R-:W-:Y:S01]  /*47e0*/  LEA.HI.X R11, R4, R219, R3, 0x7, P2 ;  /* 0x000000db040b7211 */ /* 0x000fe200010f3c03 */
[----:B------:R-:W-:Y:S01]  /*47f0*/  IMAD.U32 R4, RZ, RZ, UR6 ;  /* 0x00000006ff047e24 */ /* 0x000fe2000f8e00ff */
[----:B------:R-:W-:Y:S01]  /*4800*/  IADD3 R14, P2, P1, R8, 0x80, R10 ;  /* 0x00000080080e7810 */ /* 0x000fe2000795e00a */
[----:B------:R-:W-:Y:S03]  /*4810*/  IMAD.U32 R3, RZ, RZ, UR6 ;  /* 0x00000006ff037e24 */ /* 0x000fe6000f8e00ff */
[----:B------:R-:W-:Y:S02]  /*4820*/  IADD3.X R15, R7, RZ, R11, P2, P1 ;  /* 0x000000ff070f7210 */ /* 0x000fe400017e240b */
        /* <DEDUP_REMOVED lines=19> */
.L_x_56:
[-C--:B-12-4-:R-:W-:Y:S01]  /*4960*/  HMMA.16816.F32 R4, R80, R16.reuse, RZ ;  /* 0x000000105004723c */ /* 0x096fe200000018ff */
[----:B------:R-:W-:Y:S01]  /*4970*/  LDSM.16.MT88.4 R140, [R2+0x1080] ;  /* 0x00108000028c783b */ /* 0x000fe20000004200 */
[----:B------:R-:W-:Y:S02]  /*4980*/  USHF.L.U32 UR10, UR10, 0xd, URZ ;  /* 0x0000000d0a0a7899 */ /* 0x000fe4000800063f */
[----:B------:R-:W-:Y:S01]  /*4990*/  UISETP.GE.AND UP0, UPT, UR20, UR15, UPT ;  /* 0x0000000f1400728c */ /* 0x000fe2000bf06270 */
[----:B------:R-:W-:Y:S01]  /*49a0*/  LDSM.16.M88.4 R144, [R231+0x1800] ;  /* 0x00180000e790783b */ /* 0x000fe20000000200 */
[----:B------:R-:W-:Y:S02]  /*49b0*/  UIADD3 UR7, UR4, 0x1, URZ ;  /* 0x0000000104077890 */ /* 0x000fe4000fffe03f */
[C---:B------:R-:W-:Y:S01]  /*49c0*/  HMMA.16816.F32 R8, R132.reuse, R16, RZ ;  /* 0x000000108408723c */ /* 0x040fe200000018ff */
[----:B------:R-:W-:Y:S01]  /*49d0*/  LDSM.16.M88.4 R148, [R230+0x1000] ;  /* 0x00100000e694783b */ /* 0x000fe20000000200 */
[----:B------:R-:W-:Y:S02]  /*49e0*/  UISETP.GE.AND UP2, UPT, UR4, 0x1, UPT ;  /* 0x000000010400788c */ /* 0x000fe4000bf46270 */
[----:B------:R-:W-:Y:S01]  /*49f0*/  IMAD.U32 R3, RZ, RZ, UR10 ;  /* 0x0000000aff037e24 */ /* 0x000fe2000f8e00ff */
[----:B------:R-:W-:Y:S01]  /*4a00*/  LDSM.16.M88.4 R216, [R231+0x2800] ;  /* 0x00280000e7d8783b */ /* 0x000fe20000000200 */
[----:B------:R-:W-:Y:S02]  /*4a10*/  UIADD3 UR6, UR17, 0x1, URZ ;  /* 0x0000000111067890 */ /* 0x000fe4000fffe03f */
[-C--:B------:R-:W-:Y:S01]  /*4a20*/  HMMA.16816.F32 R12, R132, R18.reuse, RZ ;  /* 0x00000012840c723c */ /* 0x080fe200000018ff */
[----:B------:R-:W0:Y:S01]  /*4a30*/  LDGDEPBAR ;  /* 0x00000000000079af */ /* 0x000e220000000000 */
[----:B------:R-:W-:Y:S04]  /*4a40*/  UISETP.GE.AND UP1, UPT, UR17, 0x1, UPT ;  /* 0x000000011100788c */ /* 0x000fe8000bf26270 */
[----:B------:R-:W-:Y:S02]  /*4a50*/  USEL UR17, UR6, URZ, !UP1 ;  /* 0x0000003f06117287 */ /* 0x000fe4000c800000 */
[C---:B------:R-:W-:Y:S08]  /*4a60*/  HMMA.16816.F32 R16, R80.reuse, R18, RZ ;  /* 0x000000125010723c */ /* 0x040ff000000018ff */
[-C--:B------:R-:W-:Y:S08]  /*4a70*/  HMMA.16816.F32 R20, R80, R136.reuse, RZ ;  /* 0x000000885014723c */ /* 0x080ff000000018ff */
[C---:B------:R-:W-:Y:S08]  /*4a80*/  HMMA.16816.F32 R24, R132.reuse, R136, RZ ;  /* 0x000000888418723c */ /* 0x040ff000000018ff */
[-C--:B------:R-:W-:Y:S01]  /*4a90*/  HMMA.16816.F32 R76, R132, R138.reuse, RZ ;  /* 0x0000008a844c723c */ /* 0x080fe200000018ff */
[----:B------:R-:W1:Y:S07]  /*4aa0*/  LDSM.16.M88.4 R132, [R231+0x1000] ;  /* 0x00100000e784783b */ /* 0x000e6e0000000200 */
[----:B------:R-:W-:Y:S01]  /*4ab0*/  HMMA.16816.F32 R80, R80, R138, RZ ;  /* 0x0000008a5050723c */ /* 0x000fe200000018ff */
[----:B------:R-:W2:Y:S07]  /*4ac0*/  LDSM.16.MT88.4 R136, [R2+0x4080] ;  /* 0x004080000288783b */ /* 0x000eae0000004200 */
        /* <DEDUP_REMOVED lines=10> */
[----:B------:R-:W3:Y:S04]  /*4b70*/  LDSM.16.MT88.4 R152, [R2+0x1880] ;  /* 0x001880000298783b */ /* 0x000ee80000004200 */
[----:B------:R-:W-:Y:S03]  /*4b80*/  LDSM.16.MT88.4 R212, [R2+0x2080] ;  /* 0x0020800002d4783b */ /* 0x000fe60000004200 */
[-C--:B-1----:R-:W-:Y:S08]  /*4b90*/  HMMA.16816.F32 R4, R132, R140.reuse, R4 ;  /* 0x0000008c8404723c */ /* 0x082ff00000001804 */
[C---:B------:R-:W-:Y:S08]  /*4ba0*/  HMMA.16816.F32 R8, R144.reuse, R140, R8 ;  /* 0x0000008c9008723c */ /* 0x040ff00000001808 */
[-C--:B------:R-:W-:Y:S08]  /*4bb0*/  HMMA.16816.F32 R12, R144, R142.reuse, R12 ;  /* 0x0000008e900c723c */ /* 0x080ff0000000180c */
[C---:B------:R-:W-:Y:S01]  /*4bc0*/  HMMA.16816.F32 R16, R132.reuse, R142, R16 ;  /* 0x0000008e8410723c */ /* 0x040fe20000001810 */
[----:B------:R-:W1:Y:S07]  /*4bd0*/  LDSM.16.M88.4 R140, [R231+0x2000] ;  /* 0x00200000e78c783b */ /* 0x000e6e0000000200 */
[-C--:B--2---:R-:W-:Y:S08]  /*4be0*/  HMMA.16816.F32 R20, R132, R136.reuse, R20 ;  /* 0x000000888414723c */ /* 0x084ff00000001814 */
[C---:B------:R-:W-:Y:S08]  /*4bf0*/  HMMA.16816.F32 R24, R144.reuse, R136, R24 ;  /* 0x000000889018723c */ /* 0x040ff00000001818 */
[-C--:B------:R-:W-:Y:S01]  /*4c00*/  HMMA.16816.F32 R76, R144, R138.reuse, R76 ;  /* 0x0000008a904c723c */ /* 0x080fe2000000184c */
[----:B------:R-:W-:Y:S07]  /*4c10*/  LDSM.16.MT88.4 R144, [R2+0x2880] ;  /* 0x002880000290783b */ /* 0x000fee0000004200 */
[----:B------:R-:W-:Y:S01]  /*4c20*/  HMMA.16816.F32 R80, R132, R138, R80 ;  /* 0x0000008a8450723c */ /* 0x000fe20000001850 */
[----:B------:R-:W2:Y:S04]  /*4c30*/  LDSM.16.MT88.4 R132, [R2+0x5080] ;  /* 0x005080000284783b */ /* 0x000ea80000004200 */
[----:B------:R-:W4:Y:S03]  /*4c40*/  LDSM.16.M88.4 R136, [R230+0x2000] ;  /* 0x00200000e688783b */ /* 0x000f260000000200 */
[-C--:B---3--:R-:W-:Y:S08]  /*4c50*/  HMMA.16816.F32 R4, R148, R152.reuse, R4 ;  /* 0x000000989404723c */ /* 0x088ff00000001804 */
[C---:B------:R-:W-:Y:S08]  /*4c60*/  HMMA.16816.F32 R8, R156.reuse, R152, R8 ;  /* 0x000000989c08723c */ /* 0x040ff00000001808 */
[-C--:B------:R-:W-:Y:S08]  /*4c70*/  HMMA.16816.F32 R12, R156, R154.reuse, R12 ;  /* 0x0000009a9c0c723c */ /* 0x080ff0000000180c */
[C---:B------:R-:W-:Y:S01]  /*4c80*/  HMMA.16816.F32 R16, R148.reuse, R154, R16 ;  /* 0x0000009a9410723c */ /* 0x040fe20000001810 */
[----:B------:R-:W3:Y:S07]  /*4c90*/  LDSM.16.M88.4 R152, [R230+0x2800] ;  /* 0x00280000e698783b */ /* 0x000eee0000000200 */
[-C--:B------:R-:W-:Y:S08]  /*4ca0*/  HMMA.16816.F32 R20, R148, R208.reuse, R20 ;  /* 0x000000d09414723c */ /* 0x080ff00000001814 */
[C---:B------:R-:W-:Y:S01]  /*4cb0*/  HMMA.16816.F32 R24, R156.reuse, R208, R24 ;  /* 0x000000d09c18723c */ /* 0x040fe20000001818 */
[----:B------:R-:W5:Y:S07]  /*4cc0*/  LDL.64 R208, [R1+0x8] ;  /* 0x0000080001d07983 */ /* 0x000f6e0000100a00 */
[-C--:B------:R-:W-:Y:S08]  /*4cd0*/  HMMA.16816.F32 R76, R156, R210.reuse, R76 ;  /* 0x000000d29c4c723c */ /* 0x080ff0000000184c */
[----:B------:R-:W-:Y:S01]  /*4ce0*/  HMMA.16816.F32 R80, R148, R210, R80 ;  /* 0x000000d29450723c */ /* 0x000fe20000001850 */
[----:B------:R-:W3:Y:S07]  /*4cf0*/  LDSM.16.MT88.4 R148, [R2+0x5880] ;  /* 0x005880000294783b */ /* 0x000eee0000004200 */
[-C--:B-1----:R-:W-:Y:S08]  /*4d00*/  HMMA.16816.F32 R4, R140, R212.reuse, R4 ;  /* 0x000000d48c04723c */ /* 0x082ff00000001804 */
[C---:B------:R-:W-:Y:S08]  /*4d10*/  HMMA.16816.F32 R8, R216.reuse, R212, R8 ;  /* 0x000000d4d808723c */ /* 0x040ff00000001808 */
[-C--:B------:R-:W-:Y:S08]  /*4d20*/  HMMA.16816.F32 R12, R216, R214.reuse, R12 ;  /* 0x000000d6d80c723c */ /* 0x080ff0000000180c */
[C---:B------:R-:W-:Y:S08]  /*4d30*/  HMMA.16816.F32 R16, R140.reuse, R214, R16 ;  /* 0x000000d68c10723c */ /* 0x040ff00000001810 */
[-C--:B--2---:R-:W-:Y:S08]  /*4d40*/  HMMA.16816.F32 R20, R140, R132.reuse, R20 ;  /* 0x000000848c14723c */ /* 0x084ff00000001814 */
[C---:B------:R-:W-:Y:S08]  /*4d50*/  HMMA.16816.F32 R24, R216.reuse, R132, R24 ;  /* 0x00000084d818723c */ /* 0x040ff00000001818 */
[-C--:B------:R-:W-:Y:S08]  /*4d60*/  HMMA.16816.F32 R76, R216, R134.reuse, R76 ;  /* 0x00000086d84c723c */ /* 0x080ff0000000184c */
[----:B------:R-:W-:Y:S01]  /*4d70*/  HMMA.16816.F32 R80, R140, R134, R80 ;  /* 0x000000868c50723c */ /* 0x000fe20000001850 */
[----:B------:R-:W-:Y:S07]  /*4d80*/  LDSM.16.MT88.4 R140, [R232+0x18080] ;  /* 0x01808000e88c783b */ /* 0x000fee0000004200 */
[-C--:B----4-:R-:W-:Y:S08]  /*4d90*/  HMMA.16816.F32 R4, R136, R144.reuse, R4 ;  /* 0x000000908804723c */ /* 0x090ff00000001804 */
[C---:B---3--:R-:W-:Y:S08]  /*4da0*/  HMMA.16816.F32 R8, R152.reuse, R144, R8 ;  /* 0x000000909808723c */ /* 0x048ff00000001808 */
[-C--:B------:R-:W-:Y:S08]  /*4db0*/  HMMA.16816.F32 R12, R152, R146.reuse, R12 ;  /* 0x00000092980c723c */ /* 0x080ff0000000180c */
[C---:B------:R-:W-:Y:S08]  /*4dc0*/  HMMA.16816.F32 R16, R136.reuse, R146, R16 ;  /* 0x000000928810723c */ /* 0x040ff00000001810 */
[-C--:B------:R-:W-:Y:S08]  /*4dd0*/  HMMA.16816.F32 R20, R136, R148.reuse, R20 ;  /* 0x000000948814723c */ /* 0x080ff00000001814 */
[C---:B------:R-:W-:Y:S08]  /*4de0*/  HMMA.16816.F32 R24, R152.reuse, R148, R24 ;  /* 0x000000949818723c */ /* 0x040ff00000001818 */
[-C--:B------:R-:W-:Y:S08]  /*4df0*/  HMMA.16816.F32 R76, R152, R150.reuse, R76 ;  /* 0x00000096984c723c */ /* 0x080ff0000000184c */
[----:B------:R-:W-:Y:S04]  /*4e00*/  HMMA.16816.F32 R80, R136, R150, R80 ;  /* 0x000000968850723c */ /* 0x000fe80000001850 */
[----:B-----5:R-:W-:Y:S01]  /*4e10*/  IADD3 R2, P1, R208, UR10, RZ ;  /* 0x0000000ad0027c10 */ /* 0x020fe2000ff3e0ff */
        /* <DEDUP_REMOVED lines=109> */
.L_x_54:
[----:B-1-34-:R-:W1:Y:S01]  /*54f0*/  S2R R0, SR_CTAID.Y ;  /* 0x0000000000007919 */ /* 0x01ae620000002600 */
[----:B------:R-:W2:Y:S01]  /*5500*/  S2UR UR6, SR_CTAID.X ;  /* 0x00000000000679c3 */ /* 0x000ea20000002500 */
[----:B------:R-:W-:Y:S01]  /*5510*/  MOV R2, c[0x0][0x338] ;  /* 0x0000ce0000027a02 */ /* 0x000fe20000000f00 */
[----:B------:R-:W-:Y:S01]  /*5520*/  USHF.R.S32.HI UR4, URZ, 0x1f, UR16 ;  /* 0x0000001f3f047899 */ /* 0x000fe20008011410 */
[----:B------:R-:W-:Y:S01]  /*5530*/  BAR.SYNC.DEFER_BLOCKING 0x1, 0x100 ;  /* 0x0044000000007b1d */ /* 0x000fe20000010000 */
[----:B------:R-:W-:Y:S01]  /*5540*/  FMUL.FTZ R84, R84, c[0x0][0x298] ;  /* 0x0000a60054547a20 */ /* 0x000fe20000410000 */
[----:B------:R-:W-:-:S13]  /*5550*/  ISETP.NE.AND P0, PT, R2, 0x1, PT ;  /* 0x000000010200780c */ /* 0x000fda0003f05270 */
[----:B-1----:R-:W-:Y:S01]  /*5560*/  @P0 IMAD.HI.U32 R3, R0, c[0x0][0x33c], RZ ;  /* 0x0000cf0000030a27 */ /* 0x002fe200078e00ff */
[----:B--2---:R-:W-:Y:S01]  /*5570*/  UIMAD UR6, UR6, 0x3000, URZ ;  /* 0x00003000060678a4 */ /* 0x004fe2000f8e023f */
[----:B------:R-:W-:Y:S02]  /*5580*/  SHF.R.S32.HI R7, RZ, 0x1f, R0 ;  /* 0x0000001fff077819 */ /* 0x000fe40000011400 */
[----:B------:R-:W-:Y:S01]  /*5590*/  MOV R6, R0 ;  /* 0x0000000000067202 */ /* 0x000fe20000000f00 */
[----:B------:R-:W-:Y:S01]  /*55a0*/  USHF.R.S32.HI UR10, URZ, 0x1f, UR6 ;  /* 0x0000001f3f0a7899 */ /* 0x000fe20008011406 */
[----:B------:R-:W-:Y:S02]  /*55b0*/  @P0 SHF.R.U32.HI R3, RZ, c[0x0][0x340], R3 ;  /* 0x0000d000ff030a19 */ /* 0x000fe40000011603 */
[C---:B------:R-:W-:Y:S01]  /*55c0*/  IADD3 R4, P1, R240.reuse, UR6, RZ ;  /* 0x00000006f0047c10 */ /* 0x040fe2000ff3e0ff */
[----:B------:R-:W-:Y:S01]  /*55d0*/  ULDC.64 UR6, c[0x0][0x330] ;  /* 0x0000cc0000067ab9 */ /* 0x000fe20000000a00 */
[----:B------:R-:W-:Y:S01]  /*55e0*/  @P0 SHF.R.S32.HI R2, RZ, 0x1f, R3 ;  /* 0x0000001fff020819 */ /* 0x000fe20000011403 */
[----:B------:R-:W-:Y:S01]  /*55f0*/  UIMAD UR6, UR4, UR6, URZ ;  /* 0x00000006040672a4 */ /* 0x000fe2000f8e023f */
[----:B------:R-:W-:-:S02]  /*5600*/  LEA.HI.X.SX32 R5, R240, UR10, 0x1, P1 ;  /* 0x0000000af0057c11 */ /* 0x000fc400088f0eff */
[----:B------:R-:W-:Y:S01]  /*5610*/  @P0 MOV R7, R2 ;  /* 0x0000000200070202 */ /* 0x000fe20000000f00 */
[----:B------:R-:W-:Y:S01]  /*5620*/  UIMAD UR10, UR16, UR7, UR6 ;  /* 0x00000007100a72a4 */ /* 0x000fe2000f8e0206 */
[----:B------:R-:W-:Y:S02]  /*5630*/  @P0 MOV R6, R3 ;  /* 0x0000000300060202 */ /* 0x000fe40000000f00 */
[----:B------:R-:W-:Y:S01]  /*5640*/  MOV R3, UR16 ;  /* 0x0000001000037c02 */ /* 0x000fe20008000f00 */
[C---:B------:R-:W-:Y:S01]  /*5650*/  IMAD R2, R7.reuse, c[0x0][0x328], RZ ;  /* 0x0000ca0007027a24 */ /* 0x040fe200078e02ff */
[----:B------:R-:W-:Y:S01]  /*5660*/  ULDC.64 UR6, c[0x0][0x308] ;  /* 0x0000c20000067ab9 */ /* 0x000fe20000000a00 */
[----:B------:R-:W-:Y:S01]  /*5670*/  IMAD R0, R7, c[0x0][0x300], RZ ;  /* 0x0000c00007007a24 */ /* 0x000fe200078e02ff */
[----:B------:R-:W-:Y:S01]  /*5680*/  UIMAD UR6, UR4, UR6, URZ ;  /* 0x00000006040672a4 */ /* 0x000fe2000f8e023f */
[----:B------:R-:W-:-:S03]  /*5690*/  IMAD.WIDE.U32 R8, R6, c[0x0][0x328], R4 ;  /* 0x0000ca0006087a25 */ /* 0x000fc600078e0004 */
[----:B------:R-:W-:Y:S01]  /*56a0*/  UIMAD UR6, UR16, UR7, UR6 ;  /* 0x00000007100672a4 */ /* 0x000fe2000f8e0206 */
[C---:B------:R-:W-:Y:S02]  /*56b0*/  IMAD R2, R6.reuse, c[0x0][0x32c], R2 ;  /* 0x0000cb0006027a24 */ /* 0x040fe400078e0202 */
[----:B------:R-:W-:-:S03]  /*56c0*/  IMAD.WIDE.U32 R4, R6, c[0x0][0x300], R4 ;  /* 0x0000c00006047a25 */ /* 0x000fc600078e0004 */
[----:B------:R-:W-:Y:S01]  /*56d0*/  IADD3 R7, R9, R2, RZ ;  /* 0x0000000209077210 */ /* 0x000fe20007ffe0ff */
[----:B------:R-:W-:Y:S01]  /*56e0*/  IMAD R0, R6, c[0x0][0x304], R0 ;  /* 0x0000c10006007a24 */ /* 0x000fe200078e0200 */
[----:B------:R-:W-:Y:S02]  /*56f0*/  MOV R6, R8 ;  /* 0x0000000800067202 */ /* 0x000fe40000000f00 */
[----:B------:R-:W-:Y:S02]  /*5700*/  MOV R2, UR16 ;  /* 0x0000001000027c02 */ /* 0x000fe40008000f00 */
[----:B------:R-:W-:Y:S01]  /*5710*/  IADD3 R5, R5, R0, RZ ;  /* 0x0000000005057210 */ /* 0x000fe20007ffe0ff */
[----:B------:R-:W-:-:S04]  /*5720*/  IMAD.WIDE.U32 R6, R3, c[0x0][0x330], R6 ;  /* 0x0000cc0003067a25 */ /* 0x000fc800078e0006 */
[----:B------:R-:W-:Y:S01]  /*5730*/  IMAD.WIDE.U32 R4, R2, c[0x0][0x308], R4 ;  /* 0x0000c20002047a25 */ /* 0x000fe200078e0004 */
[----:B------:R-:W-:Y:S02]  /*5740*/  IADD3 R0, R7, UR10, RZ ;  /* 0x0000000a07007c10 */ /* 0x000fe4000fffe0ff */
[----:B------:R-:W-:Y:S02]  /*5750*/  LEA R10, P1, R6, c[0x0][0x310], 0x2 ;  /* 0x0000c400060a7a11 */ /* 0x000fe400078210ff */
[----:B------:R-:W-:Y:S02]  /*5760*/  LEA R8, P0, R4, c[0x0][0x2e8], 0x2 ;  /* 0x0000ba0004087a11 */ /* 0x000fe400078010ff */
[----:B------:R-:W-:Y:S02]  /*5770*/  LEA.HI.X R11, R6, c[0x0][0x314], R0, 0x2, P1 ;  /* 0x0000c500060b7a11 */ /* 0x000fe400008f1400 */
[----:B------:R-:W-:-:S03]  /*5780*/  IADD3 R2, R5, UR6, RZ ;  /* 0x0000000605027c10 */ /* 0x000fc6000fffe0ff */
[----:B------:R-:W-:Y:S01]  /*5790*/  RED.E.ADD.F32.FTZ.RN.STRONG.GPU [R10.64], R28 ;  /* 0x0000001c0a00798e */ /* 0x000fe2000c10e792 */
[----:B------:R-:W-:-:S03]  /*57a0*/  LEA.HI.X R9, R4, c[0x0][0x2ec], R2, 0x2, P0 ;  /* 0x0000bb0004097a11 */ /* 0x000fc600000f1402 */
        /* <DEDUP_REMOVED lines=39> */
[----:B------:R-:W-:Y:S01]  /*5a20*/  RED.E.ADD.F32.FTZ.RN.STRONG.GPU [R10.64+0xa000], R68 ;  /* 0x00a000440a00798e */ /* 0x000fe2000c10e792 */
[----:B------:R-:W-:-:S03]  /*5a30*/  FMUL.FTZ R85, R85, c[0x0][0x298] ;  /* 0x0000a60055557a20 */ /* 0x000fc60000410000 */
        /* <DEDUP_REMOVED lines=14> */
[----:B------:R-:W-:Y:S01]  /*5b20*/  RED.E.ADD.F32.FTZ.RN.STRONG.GPU [R8.64], R84 ;  /* 0x000000540800798e */ /* 0x000fe2000c10e792 */
        /* <DEDUP_REMOVED lines=86> */
[----:B------:R-:W-:Y:S05]  /*6090*/  EXIT ;  /* 0x000000000000794d */ /* 0x000fea0003800000 */
.L_x_58:
        /* <DEDUP_REMOVED lines=14> */
.L_x_2287:


//--------------------- .text._ZN7cutlass13device_kernelIN5flash19enable_sm80_to_sm89INS1_16FlashAttnBwdSm80INS1_25CollectiveMainloopBwdSm80ILi2ELi1EN4cute5tupleIJNS5_1CILi64EEENS7_ILi96EEENS7_ILi128EEEEEENS_6half_tEfNS_4arch4Sm80ELb0ELb0ELb1ELb0ELb1ELb0ELb0ELb0ELi2ELi2ELi2ELi2ELb1EEENS1_24CollectiveEpilogueBwdGQAISB_fSE_Li256ELb0ELb1EEENS1_19SingleTileSchedulerILb0ELb0ELb0ELi96EEEEEEEEEvNT_6ParamsE --------------------------
	.section	.text._ZN7cutlass13device_kernelIN5flash19enable_sm80_to_sm89INS1_16FlashAttnBwdSm80INS1_25CollectiveMainloopBwdSm80ILi2ELi1EN4cute5tupleIJNS5_1CILi64EEENS7_ILi96EEENS7_ILi128EEEEEENS_6half_tEfNS_4arch4Sm80ELb0ELb0ELb1ELb0ELb1ELb0ELb0ELb0ELi2ELi2ELi2ELi2ELb1EEENS1_24CollectiveEpilogueBwdGQAISB_fSE_Li256ELb0ELb1EEENS1_19SingleTileSchedulerILb0ELb0ELb0ELi96EEEEEEEEEvNT_6ParamsE,"ax",@progbits
	.sectioninfo	@"SHI_REGISTERS=255"
	.align	128
.text._ZN7cutlass13device_kernelIN5flash19enable_sm80_to_sm89INS1_16FlashAttnBwdSm80INS1_25CollectiveMainloopBwdSm80ILi2ELi1EN4cute5tupleIJNS5_1CILi64EEENS7_ILi96EEENS7_ILi128EEEEEENS_6half_tEfNS_4arch4Sm80ELb0ELb0ELb1ELb0ELb1ELb0ELb0ELb0ELi2ELi2ELi2ELi2ELb1EEENS1_24CollectiveEpilogueBwdGQAISB_fSE_Li256ELb0ELb1EEENS1_19SingleTileSchedulerILb0ELb0ELb0ELi96EEEEEEEEEvNT_6ParamsE:
        .type           _ZN7cutlass13device_kernelIN5flash19enable_sm80_to_sm89INS1_16FlashAttnBwdSm80INS1_25CollectiveMainloopBwdSm80ILi2ELi1EN4cute5tupleIJNS5_1CILi64EEENS7_ILi96EEENS7_ILi128EEEEEENS_6half_tEfNS_4arch4Sm80ELb0ELb0ELb1ELb0ELb1ELb0ELb0ELb0ELi2ELi2ELi2ELi2ELb1EEENS1_24CollectiveEpilogueBwdGQAISB_fSE_Li256ELb0ELb1EEENS1_19SingleTileSchedulerILb0ELb0ELb0ELi96EEEEEEEEEvNT_6ParamsE,@function
        .size           _ZN7cutlass13device_kernelIN5flash19enable_sm80_to_sm89INS1_16FlashAttnBwdSm80INS1_25CollectiveMainloopBwdSm80ILi2ELi1EN4cute5tupleIJNS5_1CILi64EEENS7_ILi96EEENS7_ILi128EEEEEENS_6half_tEfNS_4arch4Sm80ELb0ELb0ELb1ELb0ELb1ELb0ELb0ELb0ELi2ELi2ELi2ELi2ELb1EEENS1_24CollectiveEpilogueBwdGQAISB_fSE_Li256ELb0ELb1EEENS1_19SingleTileSchedulerILb0ELb0ELb0ELi96EEEEEEEEEvNT_6ParamsE,(.L_x_2288 - _ZN7cutlass13device_kernelIN5flash19enable_sm80_to_sm89INS1_16FlashAttnBwdSm80INS1_25CollectiveMainloopBwdSm80ILi2ELi1EN4cute5tupleIJNS5_1CILi64EEENS7_ILi96EEENS7_ILi128EEEEEENS_6half_tEfNS_4arch4Sm80ELb0ELb0ELb1ELb0ELb1ELb0ELb0ELb0ELi2ELi2ELi2ELi2ELb1EEENS1_24CollectiveEpilogueBwdGQAISB_fSE_Li256ELb0ELb1EEENS1_19SingleTileSchedulerILb0ELb0ELb0ELi96EEEEEEEEEvNT_6ParamsE)
        .other          _ZN7cutlass13device_kernelIN5flash19enable_sm80_to_sm89INS1_16FlashAttnBwdSm80INS1_25CollectiveMainloopBwdSm80ILi2ELi1EN4cute5tupleIJNS5_1CILi64EEENS7_ILi96EEENS7_ILi128EEEEEENS_6half_tEfNS_4arch4Sm80ELb0ELb0ELb1ELb0ELb1ELb0ELb0ELb0ELi2ELi2ELi2ELi2ELb1EEENS1_24CollectiveEpilogueBwdGQAISB_fSE_Li256ELb0ELb1EEENS1_19SingleTileSchedulerILb0ELb0ELb0ELi96EEEEEEEEEvNT_6ParamsE,@"STO_CUDA_ENTRY STV_DEFAULT"
_ZN7cutlass13device_kernelIN5flash19enable_sm80_to_sm89INS1_16FlashAttnBwdSm80INS1_25CollectiveMainloopBwdSm80ILi2ELi1EN4cute5tupleIJNS5_1CILi64EEENS7_ILi96EEENS7_ILi128EEEEEENS_6half_tEfNS_4arch4Sm80ELb0ELb0ELb1ELb0ELb1ELb0ELb0ELb0ELi2ELi2ELi2ELi2ELb1EEENS1_24CollectiveEpilogueBwdGQAISB_fSE_Li256ELb0ELb1EEENS1_19SingleTileSchedulerILb0ELb0ELb0ELi96EEEEEEEEEvNT_6ParamsE:
        /* <DEDUP_REMOVED lines=22> */
[----:B------:R-:W-:Y:S01]  /*0160*/  ULDC UR18, c[0x0][0x168] ;  /* 0x00005a0000127ab9 */ /* 0x000fe20000000800 */
        /* <DEDUP_REMOVED lines=36> */
[----:B------:R-:W-:Y:S01]  /*03b0*/  UISETP.GE.AND UP0, UPT, UR18, 0x1, UPT ;  /* 0x000000011200788c */ /* 0x000fe2000bf06270 */
        /* <DEDUP_REMOVED lines=38> */
[----:B------:R-:W-:Y:S01]  /*0620*/  CS2R R102, SRZ ;  /* 0x0000000000667805 */ /* 0x000fe2000001ff00 */
[----:B------:R-:W-:Y:S01]  /*0630*/  CS2R R100, SRZ ;  /* 0x0000000000647805 */ /* 0x000fe2000001ff00 */
[----:B------:R-:W-:Y:S01]  /*0640*/  IMAD.SHL.U32 R236, R244, 0x40, RZ ;  /* 0x00000040f4ec7824 */ /* 0x000fe200078e00ff */
[----:B------:R-:W-:Y:S01]  /*0650*/  CS2R R106, SRZ ;  /* 0x00000000006a7805 */ /* 0x000fe2000001ff00 */
        /* <DEDUP_REMOVED lines=70> */
[----:B------:R-:W-:Y:S01]  /*0ac0*/  CS2R R42, SRZ ;  /* 0x00000000002a7805 */ /* 0x000fe2000001ff00 */
[----:B------:R-:W-:Y:S01]  /*0ad0*/  IADD3.X R25, R19, UR7, RZ, P0, !PT ;  /* 0x0000000713197c10 */ /* 0x000fe200087fe4ff */
[----:B------:R-:W-:Y:S01]  /*0ae0*/  CS2R R40, SRZ ;  /* 0x0000000000287805 */ /* 0x000fe2000001ff00 */
        /* <DEDUP_REMOVED lines=71> */
[----:B------:R-:W-:Y:S01]  /*0f60*/  USHF.L.U32 UR17, UR4, 0x6, URZ ;  /* 0x0000000604117899 */ /* 0x000fe2000800063f */
[----:B------:R-:W-:Y:S01]  /*0f70*/  IMAD.U32 R9, RZ, RZ, UR8 ;  /* 0x00000008ff097e24 */ /* 0x000fe2000f8e00ff */
[----:B------:R1:W-:Y:S01]  /*0f80*/  LDGSTS.E.BYPASS.LTC128B.128 [R236+0x2080], [R18.64], !P6 ;  /* 0x0208000012ec7fae */ /* 0x0003e2000f101d4c */
[----:B------:R-:W-:-:S02]  /*0f90*/  USHF.L.U64.HI UR16, UR4, UR16, UR5 ;  /* 0x0000001004107299 */ /* 0x000fc40008010205 */
[----:B------:R-:W-:Y:S01]  /*0fa0*/  IMAD.WIDE.U32 R22, R9, c[0x0][0x218], R22 ;  /* 0x0000860009167a25 */ /* 0x000fe200078e0016 */
[----:B------:R1:W-:Y:S01]  /*0fb0*/  LDGSTS.E.BYPASS.LTC128B.128 [R236+0x5080], [R18.64+0x80], !P4 ;  /* 0x0508008012ec7fae */ /* 0x0003e2000e101d4c */
[----:B--2---:R-:W-:Y:S01]  /*0fc0*/  IADD3 R16, -R244, c[0x0][0x168], RZ ;  /* 0x00005a00f4107a10 */ /* 0x004fe20007ffe1ff */
[----:B------:R-:W-:Y:S01]  /*0fd0*/  ULDC.64 UR4, c[0x0][0x218] ;  /* 0x0000860000047ab9 */ /* 0x000fe20000000a00 */
[----:B------:R-:W-:Y:S01]  /*0fe0*/  ISETP.GT.AND P4, PT, R240, 0xf, PT ;  /* 0x0000000ff000780c */ /* 0x000fe20003f84270 */
[----:B------:R-:W0:Y:S01]  /*0ff0*/  LDGDEPBAR ;  /* 0x00000000000079af */ /* 0x000e220000000000 */
[C---:B------:R-:W-:Y:S01]  /*1000*/  ISETP.LT.OR P2, PT, R16.reuse, 0x1, !P0 ;  /* 0x000000011000780c */ /* 0x040fe20004741670 */
[----:B------:R-:W-:Y:S01]  /*1010*/  IMAD.U32 R9, RZ, RZ, UR17 ;  /* 0x00000011ff097e24 */ /* 0x000fe2000f8e00ff */
[C---:B------:R-:W-:Y:S01]  /*1020*/  ISETP.LT.OR P1, PT, R16.reuse, 0x1, !P3 ;  /* 0x000000011000780c */ /* 0x040fe20005f21670 */
[----:B------:R-:W-:Y:S01]  /*1030*/  UIMAD UR4, UR6, UR4, URZ ;  /* 0x00000004060472a4 */ /* 0x000fe2000f8e023f */
[C---:B------:R-:W-:Y:S01]  /*1040*/  ISETP.LT.OR P5, PT, R16.reuse, 0x21, !P0 ;  /* 0x000000211000780c */ /* 0x040fe200047a1670 */
[----:B------:R-:W-:Y:S01]  /*1050*/  IMAD.SHL.U32 R17, R5, 0x8, RZ ;  /* 0x0000000805117824 */ /* 0x000fe200078e00ff */
[----:B------:R-:W-:Y:S01]  /*1060*/  ISETP.LT.OR P6, PT, R16, 0x21, !P3 ;  /* 0x000000211000780c */ /* 0x000fe20005fc1670 */
[----:B------:R-:W-:Y:S01]  /*1070*/  UIMAD UR4, UR8, UR5, UR4 ;  /* 0x00000005080472a4 */ /* 0x000fe2000f8e0204 */
[----:B------:R-:W-:-:S02]  /*1080*/  LEA R28, P3, R22, c[0x0][0x1f0], 0x1 ;  /* 0x00007c00161c7a11 */ /* 0x000fc400078608ff */
        /* <DEDUP_REMOVED lines=149> */
[----:B------:R-:W-:Y:S01]  /*19e0*/  IMAD R6, R6, c[0x0][0x238], RZ ;  /* 0x00008e0006067a24 */ /* 0x000fe200078e02ff */
[----:B------:R-:W-:Y:S01]  /*19f0*/  SHF.R.S32.HI R0, RZ, 0x1f, R5 ;  /* 0x0000001fff007819 */ /* 0x000fe20000011405 */
[----:B------:R-:W-:Y:S01]  /*1a00*/  IMAD.SHL.U32 R251, R251, 0x2, RZ ;  /* 0x00000002fbfb7824 */ /* 0x000fe200078e00ff */
[----:B------:R-:W-:Y:S01]  /*1a10*/  LOP3.LUT P0, RZ, R8, 0x1, RZ, 0xc0, !PT ;  /* 0x0000000108ff7812 */ /* 0x000fe2000780c0ff */
[----:B------:R-:W-:Y:S01]  /*1a20*/  IMAD R6, R7, c[0x0][0x23c], R6 ;  /* 0x00008f0007067a24 */ /* 0x000fe200078e0206 */
[----:B------:R-:W-:Y:S01]  /*1a30*/  LEA.HI R0, R0, R5, RZ, 0x2 ;  /* 0x0000000500007211 */ /* 0x000fe200078f10ff */
[----:B------:R-:W-:Y:S01]  /*1a40*/  IMAD.IADD R9, R3, 0x1, -R9 ;  /* 0x0000000103097824 */ /* 0x000fe200078e0a09 */
[--C-:B------:R-:W-:Y:S01]  /*1a50*/  SHF.R.S32.HI R241, RZ, 0x1f, R240.reuse ;  /* 0x0000001ffff17819 */ /* 0x100fe200000114f0 */
[----:B------:R-:W-:Y:S01]  /*1a60*/  IMAD.MOV.U32 R3, RZ, RZ, -0x60 ;  /* 0xffffffa0ff037424 */ /* 0x000fe200078e00ff */
[----:B------:R-:W-:Y:S01]  /*1a70*/  LOP3.LUT R0, R0, 0xfffffffc, RZ, 0xc0, !PT ;  /* 0xfffffffc00007812 */ /* 0x000fe200078ec0ff */
[----:B------:R-:W-:Y:S01]  /*1a80*/  ULDC.64 UR4, c[0x0][0x240] ;  /* 0x0000900000047ab9 */ /* 0x000fe20000000a00 */
[----:B------:R-:W-:Y:S01]  /*1a90*/  IADD3 R248, R251, 0x126c0, RZ ;  /* 0x000126c0fbf87810 */ /* 0x000fe20007ffe0ff */
[----:B------:R-:W-:Y:S01]  /*1aa0*/  IMAD.WIDE.U32 R10, R7, c[0x0][0x238], R240 ;  /* 0x00008e00070a7a25 */ /* 0x000fe200078e00f0 */
[----:B------:R-:W-:Y:S01]  /*1ab0*/  IADD3 R5, R5, -R0, RZ ;  /* 0x8000000005057210 */ /* 0x000fe20007ffe0ff */
[----:B------:R-:W-:Y:S01]  /*1ac0*/  UIMAD UR4, UR6, UR4, URZ ;  /* 0x00000004060472a4 */ /* 0x000fe2000f8e023f */
[----:B------:R-:W-:Y:S01]  /*1ad0*/  IADD3 R0, R251, 0x12480, RZ ;  /* 0x00012480fb007810 */ /* 0x000fe20007ffe0ff */
[----:B------:R-:W-:Y:S01]  /*1ae0*/  IMAD.IADD R7, R11, 0x1, R6 ;  /* 0x000000010b077824 */ /* 0x000fe200078e0206 */
[----:B------:R-:W-:Y:S01]  /*1af0*/  MOV R6, R10 ;  /* 0x0000000a00067202 */ /* 0x000fe20000000f00 */
[----:B------:R-:W-:Y:S01]  /*1b00*/  IMAD.MOV.U32 R229, RZ, RZ, 0x10 ;  /* 0x00000010ffe57424 */ /* 0x000fe200078e00ff */
[----:B------:R-:W-:Y:S01]  /*1b10*/  @P0 IADD3 R248, R0, 0x1c0, RZ ;  /* 0x000001c000f80810 */ /* 0x000fe20007ffe0ff */
[----:B------:R-:W-:Y:S01]  /*1b20*/  IMAD.U32 R0, RZ, RZ, UR8 ;  /* 0x00000008ff007e24 */ /* 0x000fe2000f8e00ff */
[C---:B------:R-:W-:Y:S01]  /*1b30*/  LOP3.LUT P0, RZ, R2.reuse, 0x4, RZ, 0xc0, !PT ;  /* 0x0000000402ff7812 */ /* 0x040fe2000780c0ff */
[----:B------:R-:W-:Y:S01]  /*1b40*/  UIADD3 UR18, UR18, 0x3f, URZ ;  /* 0x0000003f12127890 */ /* 0x000fe2000fffe03f */
[----:B------:R-:W-:Y:S01]  /*1b50*/  LOP3.LUT P1, RZ, R2, 0x2, RZ, 0xc0, !PT ;  /* 0x0000000202ff7812 */ /* 0x000fe2000782c0ff */
[----:B------:R-:W-:Y:S01]  /*1b60*/  IMAD.WIDE.U32 R12, R0, c[0x0][0x240], R6 ;  /* 0x00009000000c7a25 */ /* 0x000fe200078e0006 */
[----:B------:R-:W-:Y:S01]  /*1b70*/  UIMAD UR9, UR8, UR5, UR4 ;  /* 0x00000005080972a4 */ /* 0x000fe2000f8e0204 */
[----:B------:R-:W-:Y:S01]  /*1b80*/  SHF.L.U32 R228, R235, 0x1, RZ ;  /* 0x00000001ebe47819 */ /* 0x000fe200000006ff */
[----:B------:R-:W-:Y:S01]  /*1b90*/  USHF.R.S32.HI UR10, URZ, 0x1f, UR18 ;  /* 0x0000001f3f0a7899 */ /* 0x000fe20008011412 */
[----:B------:R-:W-:Y:S01]  /*1ba0*/  IMAD.MOV.U32 R0, RZ, RZ, 0x20 ;  /* 0x00000020ff007424 */ /* 0x000fe200078e00ff */
[----:B------:R1:W-:Y:S01]  /*1bb0*/  STL.64 [R1+0x8], R12 ;  /* 0x0000080c01007387 */ /* 0x0003e20000100a00 */
[----:B------:R-:W-:Y:S01]  /*1bc0*/  IMAD R3, R4, R3, c[0x0][0x198] ;  /* 0x0000660004037624 */ /* 0x000fe200078e0203 */
[----:B------:R-:W-:Y:S01]  /*1bd0*/  SEL R229, R229, 0xfffffff0, !P1 ;  /* 0xfffffff0e5e57807 */ /* 0x000fe20004800000 */
[----:B------:R-:W-:Y:S01]  /*1be0*/  ULEA.HI UR18, UR10, UR18, URZ, 0x6 ;  /* 0x000000120a127291 */ /* 0x000fe2000f8f303f */
[C---:B------:R-:W-:Y:S01]  /*1bf0*/  SEL R227, R0.reuse, 0xffffffe0, !P0 ;  /* 0xffffffe000e37807 */ /* 0x040fe20004000000 */
[----:B------:R-:W-:Y:S01]  /*1c00*/  IMAD R3, R5, -0x8, R3 ;  /* 0xfffffff805037824 */ /* 0x000fe200078e0203 */
[----:B------:R-:W-:Y:S01]  /*1c10*/  SEL R0, R0, 0xffffffe0, !P1 ;  /* 0xffffffe000007807 */ /* 0x000fe20004800000 */
[----:B------:R-:W-:Y:S01]  /*1c20*/  IMAD.IADD R220, R220, 0x1, R222 ;  /* 0x00000001dcdc7824 */ /* 0x000fe200078e02de */
[----:B------:R-:W-:Y:S01]  /*1c30*/  LEA R231, R231, 0x15480, 0x1 ;  /* 0x00015480e7e77811 */ /* 0x000fe200078e08ff */
[----:B------:R-:W-:Y:S01]  /*1c40*/  IMAD.IADD R224, R235, 0x1, R227 ;  /* 0x00000001ebe07824 */ /* 0x000fe200078e02e3 */
[----:B------:R-:W-:Y:S01]  /*1c50*/  CS2R R130, SRZ ;  /* 0x0000000000827805 */ /* 0x000fe2000001ff00 */
[----:B------:R-:W-:Y:S01]  /*1c60*/  IMAD R249, R9, -0x2, R3 ;  /* 0xfffffffe09f97824 */ /* 0x000fe200078e0203 */
        /* <DEDUP_REMOVED lines=49> */
[----:B------:R-:W-:Y:S01]  /*1f80*/  IMAD.IADD R0, R228, 0x1, R0 ;  /* 0x00000001e4007824 */ /* 0x000fe200078e0200 */
[----:B------:R-:W-:Y:S01]  /*1f90*/  IADD3 R252, R13, UR9, RZ ;  /* 0x000000090dfc7c10 */ /* 0x000fe2000fffe0ff */
[----:B------:R-:W-:Y:S01]  /*1fa0*/  IMAD.IADD R225, R235, 0x1, R229 ;  /* 0x00000001ebe17824 */ /* 0x000fe200078e02e5 */
[C---:B------:R-:W-:Y:S01]  /*1fb0*/  IADD3 R226, R229.reuse, R227, RZ ;  /* 0x000000e3e5e27210 */ /* 0x040fe20007ffe0ff */
[----:B------:R-:W-:Y:S01]  /*1fc0*/  ULDC UR7, c[0x0][0x278] ;  /* 0x00009e0000077ab9 */ /* 0x000fe20000000800 */
[----:B------:R-:W-:Y:S01]  /*1fd0*/  IADD3 R223, R229, R224, RZ ;  /* 0x000000e0e5df7210 */ /* 0x000fe20007ffe0ff */
[----:B------:R-:W-:-:S02]  /*1fe0*/  ULDC UR5, c[0x0][0x290] ;  /* 0x0000a40000057ab9 */ /* 0x000fc40000000800 */
[----:B------:R-:W-:Y:S02]  /*1ff0*/  UMOV UR4, URZ ;  /* 0x0000003f00047c82 */ /* 0x000fe40008000000 */
[----:B------:R-:W-:Y:S02]  /*2000*/  UMOV UR19, 0x1 ;  /* 0x0000000100137882 */ /* 0x000fe40000000000 */
[----:B------:R-:W-:Y:S02]  /*2010*/  UMOV UR11, URZ ;  /* 0x0000003f000b7c82 */ /* 0x000fe40008000000 */
[----:B------:R-:W-:Y:S02]  /*2020*/  UIMAD UR7, UR8, UR7, URZ ;  /* 0x00000007080772a4 */ /* 0x000fe4000f8e023f */
[----:B------:R-:W-:Y:S02]  /*2030*/  UIMAD UR5, UR8, UR5, URZ ;  /* 0x00000005080572a4 */ /* 0x000fe4000f8e023f */
[----:B------:R-:W-:-:S02]  /*2040*/  USHF.R.S32.HI UR18, URZ, 0x6, UR18 ;  /* 0x000000063f127899 */ /* 0x000fc40008011412 */
[----:B-1----:R-:W-:Y:S02]  /*2050*/  ULDC UR10, c[0x0][0x168] ;  /* 0x00005a00000a7ab9 */ /* 0x002fe40000000800 */
.L_x_62:
        /* <DEDUP_REMOVED lines=231> */
.L_x_60:
        /* <DEDUP_REMOVED lines=425> */
.L_x_61:
        /* <DEDUP_REMOVED lines=185> */
.L_x_59:
[----:B-1-34-:R-:W1:Y:S01]  /*54f0*/  S2UR UR11, SR_CTAID.Y ;  /* 0x00000000000b79c3 */ /* 0x01ae620000002600 */
[----:B------:R-:W-:Y:S01]  /*5500*/  ULDC.64 UR16, c[0x0][0x338] ;  /* 0x0000ce0000107ab9 */ /* 0x000fe20000000a00 */
[----:B------:R-:W-:Y:S01]  /*5510*/  ISETP.NE.AND P1, PT, R240, RZ, PT ;  /* 0x000000fff000720c */ /* 0x000fe20003f25270 */
[----:B------:R-:W-:Y:S01]  /*5520*/  UISETP.NE.AND UP0, UPT, UR16, 0x1, UPT ;  /* 0x000000011000788c */ /* 0x000fe2000bf05270 */
[----:B------:R-:W-:Y:S01]  /*5530*/  BSSY B0, `(.L_x_63) ;  /* 0x0000055000007945 */ /* 0x000fe20003800000 */
[----:B------:R-:W-:Y:S01]  /*5540*/  ULDC UR9, c[0x0][0x340] ;  /* 0x0000d00000097ab9 */ /* 0x000fe20000000800 */
[----:B------:R-:W-:Y:S01]  /*5550*/  FMUL.FTZ R84, R84, c[0x0][0x298] ;  /* 0x0000a60054547a20 */ /* 0x000fe20000410000 */
[----:B------:R-:W-:Y:S01]  /*5560*/  ULDC UR4, c[0x0][0x358] ;  /* 0x0000d60000047ab9 */ /* 0x000fe20000000800 */
[----:B------:R-:W2:Y:S01]  /*5570*/  S2UR UR8, SR_CTAID.X ;  /* 0x00000000000879c3 */ /* 0x000ea20000002500 */
[----:B------:R-:W-:Y:S01]  /*5580*/  ULDC UR5, c[0x0][0x2f4] ;  /* 0x0000bd0000057ab9 */ /* 0x000fe20000000800 */
[----:B------:R-:W-:-:S02]  /*5590*/  FMUL.FTZ R85, R85, c[0x0][0x298] ;  /* 0x0000a60055557a20 */ /* 0x000fc40000410000 */
[----:B------:R-:W-:Y:S02]  /*55a0*/  FMUL.FTZ R86, R86, c[0x0][0x298] ;  /* 0x0000a60056567a20 */ /* 0x000fe40000410000 */
[----:B------:R-:W-:Y:S02]  /*55b0*/  FMUL.FTZ R87, R87, c[0x0][0x298] ;  /* 0x0000a60057577a20 */ /* 0x000fe40000410000 */
[----:B------:R-:W3:Y:S01]  /*55c0*/  S2UR UR7, SR_CTAID.Z ;  /* 0x00000000000779c3 */ /* 0x000ee20000002700 */
[----:B------:R-:W-:Y:S02]  /*55d0*/  FMUL.FTZ R88, R88, c[0x0][0x298] ;  /* 0x0000a60058587a20 */ /* 0x000fe40000410000 */
[----:B------:R-:W-:Y:S02]  /*55e0*/  FMUL.FTZ R89, R89, c[0x0][0x298] ;  /* 0x0000a60059597a20 */ /* 0x000fe40000410000 */
[----:B------:R-:W-:Y:S02]  /*55f0*/  FMUL.FTZ R90, R90, c[0x0][0x298] ;  /* 0x0000a6005a5a7a20 */ /* 0x000fe40000410000 */
[----:B------:R-:W-:Y:S01]  /*5600*/  FMUL.FTZ R91, R91, c[0x0][0x298] ;  /* 0x0000a6005b5b7a20 */ /* 0x000fe20000410000 */
[----:B-1----:R-:W-:Y:S01]  /*5610*/  UIMAD.WIDE.U32 UR18, UR11, UR17, URZ ;  /* 0x000000110b1272a5 */ /* 0x002fe2000f8e003f */
[----:B------:R-:W-:Y:S01]  /*5620*/  FMUL.FTZ R92, R92, c[0x0][0x298] ;  /* 0x0000a6005c5c7a20 */ /* 0x000fe20000410000 */
[----:B------:R-:W-:Y:S01]  /*5630*/  USHF.R.S32.HI UR15, URZ, 0x1f, UR11 ;  /* 0x0000001f3f0f7899 */ /* 0x000fe2000801140b */
[----:B------:R-:W-:Y:S01]  /*5640*/  FMUL.FTZ R93, R93, c[0x0][0x298] ;  /* 0x0000a6005d5d7a20 */ /* 0x000fe20000410000 */
[----:B------:R-:W-:Y:S01]  /*5650*/  UMOV UR17, UR11 ;  /* 0x0000000b00117c82 */ /* 0x000fe20008000000 */
[----:B------:R-:W-:Y:S01]  /*5660*/  FMUL.FTZ R94, R94, c[0x0][0x298] ;  /* 0x0000a6005e5e7a20 */ /* 0x000fe20000410000 */
[----:B------:R-:W-:Y:S01]  /*5670*/  @UP0 USHF.R.U32.HI UR17, URZ, UR9, UR19 ;  /* 0x000000093f110299 */ /* 0x000fe20008011613 */
[----:B------:R-:W-:Y:S01]  /*5680*/  FMUL.FTZ R95, R95, c[0x0][0x298] ;  /* 0x0000a6005f5f7a20 */ /* 0x000fe20000410000 */
[----:B--2---:R-:W-:Y:S01]  /*5690*/  UIMAD UR9, UR8, UR4, URZ ;  /* 0x00000004080972a4 */ /* 0x004fe2000f8e023f */
[----:B------:R-:W-:Y:S01]  /*56a0*/  FMUL.FTZ R104, R104, c[0x0][0x298] ;  /* 0x0000a60068687a20 */ /* 0x000fe20000410000 */
[----:B------:R-:W-:Y:S01]  /*56b0*/  @UP0 USHF.R.S32.HI UR4, URZ, 0x1f, UR17 ;  /* 0x0000001f3f040899 */ /* 0x000fe20008011411 */
[----:B------:R-:W-:Y:S01]  /*56c0*/  FMUL.FTZ R105, R105, c[0x0][0x298] ;  /* 0x0000a60069697a20 */ /* 0x000fe20000410000 */
[----:B------:R-:W-:Y:S01]  /*56d0*/  UMOV UR14, UR11 ;  /* 0x0000000b000e7c82 */ /* 0x000fe20008000000 */
[----:B------:R-:W-:Y:S01]  /*56e0*/  FMUL.FTZ R106, R106, c[0x0][0x298] ;  /* 0x0000a6006a6a7a20 */ /* 0x000fe20000410000 */
[----:B------:R-:W-:Y:S01]  /*56f0*/  @UP0 UMOV UR14, UR17 ;  /* 0x00000011000e0c82 */ /* 0x000fe20008000000 */
[----:B------:R-:W-:Y:S01]  /*5700*/  FMUL.FTZ R107, R107, c[0x0][0x298] ;  /* 0x0000a6006b6b7a20 */ /* 0x000fe20000410000 */
[----:B---3--:R-:W-:Y:S01]  /*5710*/  UIMAD UR10, UR7, UR5, URZ ;  /* 0x00000005070a72a4 */ /* 0x008fe2000f8e023f */
[----:B------:R-:W-:Y:S01]  /*5720*/  FMUL.FTZ R100, R100, c[0x0][0x298] ;  /* 0x0000a60064647a20 */ /* 0x000fe20000410000 */
[----:B------:R-:W-:Y:S01]  /*5730*/  UIMAD UR5, UR9, UR5, URZ ;  /* 0x00000005090572a4 */ /* 0x000fe2000f8e023f */
[----:B------:R-:W-:Y:S01]  /*5740*/  FMUL.FTZ R101, R101, c[0x0][0x298] ;  /* 0x0000a60065657a20 */ /* 0x000fe20000410000 */
[----:B------:R-:W-:Y:S01]  /*5750*/  USHF.R.S32.HI UR18, URZ, 0x1f, UR10 ;  /* 0x0000001f3f127899 */ /* 0x000fe2000801140a */
[----:B------:R-:W-:Y:S01]  /*5760*/  FMUL.FTZ R102, R102, c[0x0][0x298] ;  /* 0x0000a60066667a20 */ /* 0x000fe20000410000 */
[----:B------:R-:W-:Y:S01]  /*5770*/  @UP0 UMOV UR15, UR4 ;  /* 0x00000004000f0c82 */ /* 0x000fe20008000000 */
[----:B------:R-:W-:Y:S01]  /*5780*/  FMUL.FTZ R103, R103, c[0x0][0x298] ;  /* 0x0000a60067677a20 */ /* 0x000fe20000410000 */
[----:B------:R-:W-:Y:S01]  /*5790*/  USHF.R.S32.HI UR9, URZ, 0x1f, UR5 ;  /* 0x0000001f3f097899 */ /* 0x000fe20008011405 */
[----:B------:R-:W-:Y:S01]  /*57a0*/  FMUL.FTZ R96, R96, c[0x0][0x298] ;  /* 0x0000a60060607a20 */ /* 0x000fe20000410000 */
[----:B------:R-:W-:Y:S01]  /*57b0*/  UIADD3 UR10, UP1, UP0, UR5, UR14, UR10 ;  /* 0x0000000e050a7290 */ /* 0x000fe2000f83e00a */
[----:B------:R-:W-:Y:S01]  /*57c0*/  FMUL.FTZ R97, R97, c[0x0][0x298] ;  /* 0x0000a60061617a20 */ /* 0x000fe20000410000 */
[----:B------:R-:W-:Y:S01]  /*57d0*/  UIADD3 UR17, -UR17, URZ, URZ ;  /* 0x0000003f11117290 */ /* 0x000fe2000fffe13f */
[----:B------:R-:W-:Y:S01]  /*57e0*/  FMUL.FTZ R98, R98, c[0x0][0x298] ;  /* 0x0000a60062627a20 */ /* 0x000fe20000410000 */
[----:B------:R-:W-:Y:S01]  /*57f0*/  UIADD3.X UR18, UR9, UR15, UR18, UP1, UP0 ;  /* 0x0000000f09127290 */ /* 0x000fe20008fe0412 */
[----:B------:R-:W-:Y:S01]  /*5800*/  FMUL.FTZ R99, R99, c[0x0][0x298] ;  /* 0x0000a60063637a20 */ /* 0x000fe20000410000 */
[----:B------:R-:W-:Y:S01]  /*5810*/  USHF.L.U32 UR9, UR10, 0x2, URZ ;  /* 0x000000020a097899 */ /* 0x000fe2000800063f */
[----:B------:R-:W-:Y:S01]  /*5820*/  FMUL.FTZ R108, R108, c[0x0][0x298] ;  /* 0x0000a6006c6c7a20 */ /* 0x000fe20000410000 */
[----:B------:R-:W-:Y:S01]  /*5830*/  ULDC.64 UR4, c[0x0][0x350] ;  /* 0x0000d40000047ab9 */ /* 0x000fe20000000a00 */
[----:B------:R-:W-:Y:S01]  /*5840*/  FMUL.FTZ R109, R109, c[0x0][0x298] ;  /* 0x0000a6006d6d7a20 */ /* 0x000fe20000410000 */
[----:B------:R-:W-:Y:S01]  /*5850*/  USHF.L.U64.HI UR10, UR10, 0x2, UR18 ;  /* 0x000000020a0a7899 */ /* 0x000fe20008010212 */
[----:B------:R-:W-:Y:S01]  /*5860*/  FMUL.FTZ R110, R110, c[0x0][0x298] ;  /* 0x0000a6006e6e7a20 */ /* 0x000fe20000410000 */
[----:B------:R-:W-:Y:S01]  /*5870*/  UIADD3 UR4, UP0, UR9, UR4, URZ ;  /* 0x0000000409047290 */ /* 0x000fe2000ff1e03f */
[----:B------:R-:W-:Y:S01]  /*5880*/  FMUL.FTZ R111, R111, c[0x0][0x298] ;  /* 0x0000a6006f6f7a20 */ /* 0x000fe20000410000 */
[----:B------:R-:W-:Y:S01]  /*5890*/  UIMAD UR11, UR17, UR16, UR11 ;  /* 0x00000010110b72a4 */ /* 0x000fe2000f8e020b */
[----:B------:R-:W-:Y:S01]  /*58a0*/  FMUL.FTZ R112, R112, c[0x0][0x298] ;  /* 0x0000a60070707a20 */ /* 0x000fe20000410000 */
[----:B------:R-:W-:Y:S01]  /*58b0*/  UIADD3.X UR5, UR10, UR5, URZ, UP0, !UPT ;  /* 0x000000050a057290 */ /* 0x000fe200087fe43f */
[----:B------:R-:W-:Y:S01]  /*58c0*/  FMUL.FTZ R113, R113, c[0x0][0x298] ;  /* 0x0000a60071717a20 */ /* 0x000fe20000410000 */
[----:B------:R-:W-:Y:S01]  /*58d0*/  MOV R2, UR4 ;  /* 0x0000000400027c02 */ /* 0x000fe20008000f00 */
[----:B------:R-:W-:-:S02]  /*58e0*/  FMUL.FTZ R114, R114, c[0x0][0x298] ;  /* 0x0000a60072727a20 */ /* 0x000fc40000410000 */
[----:B------:R-:W-:Y:S01]  /*58f0*/  FMUL.FTZ R115, R115, c[0x0][0x298] ;  /* 0x0000a60073737a20 */ /* 0x000fe20000410000 */
[----:B------:R-:W-:Y:S01]  /*5900*/  MOV R3, UR5 ;  /* 0x0000000500037c02 */ /* 0x000fe20008000f00 */
[----:B------:R-:W-:Y:S02]  /*5910*/  FMUL.FTZ R116, R116, c[0x0][0x298] ;  /* 0x0000a60074747a20 */ /* 0x000fe40000410000 */
[----:B------:R-:W-:Y:S02]  /*5920*/  FMUL.FTZ R117, R117, c[0x0][0x298] ;  /* 0x0000a60075757a20 */ /* 0x000fe40000410000 */
[----:B------:R-:W-:Y:S02]  /*5930*/  FMUL.FTZ R118, R118, c[0x0][0x298] ;  /* 0x0000a60076767a20 */ /* 0x000fe40000410000 */
[----:B------:R-:W-:Y:S02]  /*5940*/  FMUL.FTZ R119, R119, c[0x0][0x298] ;  /* 0x0000a60077777a20 */ /* 0x000fe40000410000 */
[----:B------:R-:W-:-:S02]  /*5950*/  FMUL.FTZ R128, R128, c[0x0][0x298] ;  /* 0x0000a60080807a20 */ /* 0x000fc40000410000 */
[----:B------:R-:W-:Y:S02]  /*5960*/  FMUL.FTZ R129, R129, c[0x0][0x298] ;  /* 0x0000a60081817a20 */ /* 0x000fe40000410000 */
        /* <DEDUP_REMOVED lines=9> */
[----:B------:R-:W-:Y:S01]  /*5a00*/  FMUL.FTZ R123, R123, c[0x0][0x298] ;  /* 0x0000a6007b7b7a20 */ /* 0x000fe20000410000 */
[----:B------:R-:W-:Y:S06]  /*5a10*/  BAR.SYNC.DEFER_BLOCKING 0x1, 0x100 ;  /* 0x0044000000007b1d */ /* 0x000fec0000010000 */
[----:B------:R-:W-:Y:S05]  /*5a20*/  @P1 BRA `(.L_x_64) ;  /* 0x0000005000001947 */ /* 0x000fea0003800000 */
.L_x_65:
[----:B------:R-:W2:Y:S01]  /*5a30*/  LDG.E.STRONG.GPU R0, [R2.64] ;  /* 0x0000000c02007981 */ /* 0x000ea2000c1ef900 */
[----:B------:R-:W-:Y:S01]  /*5a40*/  YIELD ;  /* 0x0000000000007946 */ /* 0x000fe20003800000 */
[----:B--2---:R-:W-:Y:S01]  /*5a50*/  ISETP.NE.AND P0, PT, R0, UR11, PT ;  /* 0x0000000b00007c0c */ /* 0x004fe2000bf05270 */
[----:B------:R-:W-:-:S12]  /*5a60*/  CCTL.IVALL ;  /* 0x00000000ff00798f */ /* 0x000fd80002000000 */
[----:B------:R-:W-:Y:S05]  /*5a70*/  @P0 BRA `(.L_x_65) ;  /* 0xffffffb000000947 */ /* 0x000fea000383ffff */
.L_x_64:
[----:B------:R-:W-:Y:S05]  /*5a80*/  BSYNC B0 ;  /* 0x0000000000007941 */ /* 0x000fea0003800000 */
.L_x_63:
[----:B------:R-:W-:Y:S01]  /*5a90*/  MOV R5, 0xffffffff ;  /* 0xffffffff00057802 */ /* 0x000fe20000000f00 */
[----:B------:R-:W-:Y:S05]  /*5aa0*/  BRA.CONV ~URZ, `(.L_x_66) ;  /* 0x000000237f007947 */ /* 0x000fea000b800000 */
[----:B------:R-:W-:Y:S02]  /*5ab0*/  MOV R4, 0x5ad0 ;  /* 0x00005ad000047802 */ /* 0x000fe40000000f00 */
[----:B------:R-:W-:Y:S05]  /*5ac0*/  CALL.REL.NOINC `($__internal_0_$__cuda_sm70_warpsync) ;  /* 0x00000b2000007944 */ /* 0x000fea0003c00000 */
.L_x_66:
[----:B------:R-:W-:Y:S01]  /*5ad0*/  UIMAD UR4, UR8, 0x3000, URZ ;  /* 0x00003000080478a4 */ /* 0x000fe2000f8e023f */
[----:B------:R-:W1:Y:S01]  /*5ae0*/  S2R R0, SR_CTAID.Z ;  /* 0x0000000000007919 */ /* 0x000e620000002700 */
[----:B------:R-:W-:Y:S01]  /*5af0*/  IMAD.U32 R8, RZ, RZ, UR14 ;  /* 0x0000000eff087e24 */ /* 0x000fe2000f8e00ff */
[----:B------:R-:W-:-:S06]  /*5b00*/  NOP ;  /* 0x0000000000007918 */ /* 0x000fcc0000000000 */
[----:B------:R-:W-:Y:S01]  /*5b10*/  USHF.R.S32.HI UR16, URZ, 0x1f, UR4 ;  /* 0x0000001f3f107899 */ /* 0x000fe20008011404 */
[C---:B------:R-:W-:Y:S01]  /*5b20*/  IADD3 R6, P0, R240.reuse, UR4, RZ ;  /* 0x00000004f0067c10 */ /* 0x040fe2000ff1e0ff */
[----:B------:R-:W-:Y:S01]  /*5b30*/  IMAD.U32 R9, RZ, RZ, UR15 ;  /* 0x0000000fff097e24 */ /* 0x000fe2000f8e00ff */
[----:B------:R-:W-:Y:S02]  /*5b40*/  ULDC.64 UR4, c[0x0][0x328] ;  /* 0x0000ca0000047ab9 */ /* 0x000fe40000000a00 */
[----:B------:R-:W-:Y:S01]  /*5b50*/  UIMAD UR4, UR15, UR4, URZ ;  /* 0x000000040f0472a4 */ /* 0x000fe2000f8e023f */
[----:B------:R-:W-:-:S03]  /*5b60*/  LEA.HI.X.SX32 R7, R240, UR16, 0x1, P0 ;  /* 0x00000010f0077c11 */ /* 0x000fc600080f0eff */
[----:B------:R-:W-:Y:S02]  /*5b70*/  UIMAD UR16, UR14, UR5, UR4 ;  /* 0x000000050e1072a4 */ /* 0x000fe4000f8e0204 */
[----:B------:R-:W-:Y:S01]  /*5b80*/  IMAD.WIDE.U32 R8, R8, c[0x0][0x328], R6 ;  /* 0x0000ca0008087a25 */ /* 0x000fe200078e0006 */
[----:B------:R-:W-:Y:S02]  /*5b90*/  ULDC.64 UR4, c[0x0][0x330] ;  /* 0x0000cc0000047ab9 */ /* 0x000fe40000000a00 */
[----:B------:R-:W-:Y:S02]  /*5ba0*/  UIMAD UR4, UR6, UR4, URZ ;  /* 0x00000004060472a4 */ /* 0x000fe4000f8e023f */
[----:B------:R-:W-:Y:S02]  /*5bb0*/  IADD3 R9, R9, UR16, RZ ;  /* 0x0000001009097c10 */ /* 0x000fe4000fffe0ff */
[----:B------:R-:W-:-:S03]  /*5bc0*/  UIMAD UR4, UR7, UR5, UR4 ;  /* 0x00000005070472a4 */ /* 0x000fc6000f8e0204 */
[----:B-1----:R-:W-:-:S05]  /*5bd0*/  IMAD.WIDE.U32 R8, R0, c[0x0][0x330], R8 ;  /* 0x0000cc0000087a25 */ /* 0x002fca00078e0008 */
[----:B------:R-:W-:Y:S02]  /*5be0*/  IADD3 R4, R9, UR4, RZ ;  /* 0x0000000409047c10 */ /* 0x000fe4000fffe0ff */
[----:B------:R-:W-:-:S04]  /*5bf0*/  LEA R10, P0, R8, c[0x0][0x310], 0x2 ;  /* 0x0000c400080a7a11 */ /* 0x000fc800078010ff */
[----:B------:R-:W-:-:S05]  /*5c00*/  LEA.HI.X R11, R8, c[0x0][0x314], R4, 0x2, P0 ;  /* 0x0000c500080b7a11 */ /* 0x000fca00000f1404 */
[----:B------:R1:W-:Y:S04]  /*5c10*/  RED.E.ADD.F32.FTZ.RN.STRONG.GPU [R10.64], R28 ;  /* 0x0000001c0a00798e */ /* 0x0003e8000c10e78c */
[----:B------:R1:W-:Y:S04]  /*5c20*/  RED.E.ADD.F32.FTZ.RN.STRONG.GPU [R10.64+0x400], R29 ;  /* 0x0004001d0a00798e */ /* 0x0003e8000c10e78c */
        /* <DEDUP_REMOVED lines=45> */
[----:B------:R1:W-:Y:S01]  /*5f00*/  RED.E.ADD.F32.FTZ.RN.STRONG.GPU [R10.64+0xbc00], R67 ;  /* 0x00bc00430a00798e */ /* 0x0003e2000c10e78c */
[----:B------:R-:W-:Y:S05]  /*5f10*/  BRA.CONV ~URZ, `(.L_x_67) ;  /* 0x000000237f007947 */ /* 0x000fea000b800000 */
[----:B------:R-:W-:Y:S02]  /*5f20*/  MOV R4, 0x5f40 ;  /* 0x00005f4000047802 */ /* 0x000fe40000000f00 */
[----:B-1----:R-:W-:Y:S05]  /*5f30*/  CALL.REL.NOINC `($__internal_0_$__cuda_sm70_warpsync) ;  /* 0x000006b000007944 */ /* 0x002fea0003c00000 */
.L_x_67:
[----:B------:R-:W-:-:S06]  /*5f40*/  NOP ;  /* 0x0000000000007918 */ /* 0x000fcc0000000000 */
[----:B------:R-:W-:Y:S01]  /*5f50*/  BSSY B0, `(.L_x_68) ;  /* 0x000000b000007945 */ /* 0x000fe20003800000 */
[----:B------:R-:W-:Y:S05]  /*5f60*/  @P1 BRA `(.L_x_69) ;  /* 0x0000009000001947 */ /* 0x000fea0003800000 */
[----:B------:R-:W-:Y:S01]  /*5f70*/  @!PT LDS RZ, [RZ] ;  /* 0x00000000fffff984 */ /* 0x000fe20000000800 */
[----:B------:R-:W-:Y:S01]  /*5f80*/  @!PT LDS RZ, [RZ] ;  /* 0x00000000fffff984 */ /* 0x000fe20000000800 */
[----:B------:R-:W-:Y:S01]  /*5f90*/  @!PT LDS RZ, [RZ] ;  /* 0x00000000fffff984 */ /* 0x000fe20000000800 */
[----:B------:R-:W-:Y:S01]  /*5fa0*/  @!PT LDS RZ, [RZ] ;  /* 0x00000000fffff984 */ /* 0x000fe20000000800 */
[----:B------:R-:W-:Y:S06]  /*5fb0*/  MEMBAR.ALL.GPU ;  /* 0x0000000000007992 */ /* 0x000fec000000a000 */
[----:B------:R-:W-:Y:S01]  /*5fc0*/  MOV R4, 0x1 ;  /* 0x0000000100047802 */ /* 0x000fe20000000f00 */
[----:B------:R-:W-:-:S00]  /*5fd0*/  ERRBAR ;  /* 0x00000000000079ab */ /* 0x000fc00000000000 */
[----:B012345:R-:W-:-:S05]  /*5fe0*/  CCTL.IVALL ;  /* 0x00000000ff00798f */ /* 0x03ffca0002000000 */
[----:B------:R2:W-:Y:S02]  /*5ff0*/  RED.E.ADD.S32.STRONG.GPU [R2.64], R4 ;  /* 0x000000040200798e */ /* 0x0005e4000c10e38c */
.L_x_69:
[----:B------:R-:W-:Y:S05]  /*6000*/  BSYNC B0 ;  /* 0x0000000000007941 */ /* 0x000fea0003800000 */
.L_x_68:
[----:B------:R-:W-:Y:S01]  /*6010*/  ULDC.64 UR4, c[0x0][0x348] ;  /* 0x0000d20000047ab9 */ /* 0x000fe20000000a00 */
[----:B------:R-:W-:Y:S01]  /*6020*/  BSSY B0, `(.L_x_70) ;  /* 0x000000b000007945 */ /* 0x000fe20003800000 */
[----:B------:R-:W-:-:S04]  /*6030*/  UIADD3 UR4, UP0, UR9, UR4, URZ ;  /* 0x0000000409047290 */ /* 0x000fc8000ff1e03f */
[----:B------:R-:W-:Y:S02]  /*6040*/  UIADD3.X UR5, UR10, UR5, URZ, UP0, !UPT ;  /* 0x000000050a057290 */ /* 0x000fe400087fe43f */
[----:B--2---:R-:W-:-:S04]  /*6050*/  MOV R2, UR4 ;  /* 0x0000000400027c02 */ /* 0x004fc80008000f00 */
[----:B------:R-:W-:Y:S01]  /*6060*/  MOV R3, UR5 ;  /* 0x0000000500037c02 */ /* 0x000fe20008000f00 */
[----:B------:R-:W-:Y:S05]  /*6070*/  @P1 BRA `(.L_x_71) ;  /* 0x0000005000001947 */ /* 0x000fea0003800000 */
.L_x_72:
[----:B------:R-:W2:Y:S01]  /*6080*/  LDG.E.STRONG.GPU R4, [R2.64] ;  /* 0x0000000c02047981 */ /* 0x000ea2000c1ef900 */
[----:B------:R-:W-:Y:S01]  /*6090*/  YIELD ;  /* 0x0000000000007946 */ /* 0x000fe20003800000 */
[----:B--2---:R-:W-:Y:S01]  /*60a0*/  ISETP.NE.AND P0, PT, R4, UR11, PT ;  /* 0x0000000b04007c0c */ /* 0x004fe2000bf05270 */
[----:B------:R-:W-:-:S12]  /*60b0*/  CCTL.IVALL ;  /* 0x00000000ff00798f */ /* 0x000fd80002000000 */
[----:B------:R-:W-:Y:S05]  /*60c0*/  @P0 BRA `(.L_x_72) ;  /* 0xffffffb000000947 */ /* 0x000fea000383ffff */
.L_x_71:
[----:B------:R-:W-:Y:S05]  /*60d0*/  BSYNC B0 ;  /* 0x0000000000007941 */ /* 0x000fea0003800000 */
.L_x_70:
[----:B------:R-:W-:Y:S05]  /*60e0*/  BRA.CONV ~URZ, `(.L_x_73) ;  /* 0x000000237f007947 */ /* 0x000fea000b800000 */
[----:B------:R-:W-:Y:S02]  /*60f0*/  MOV R4, 0x6110 ;  /* 0x0000611000047802 */ /* 0x000fe40000000f00 */
[----:B-1----:R-:W-:Y:S05]  /*6100*/  CALL.REL.NOINC `($__internal_0_$__cuda_sm70_warpsync) ;  /* 0x000004e000007944 */ /* 0x002fea0003c00000 */
.L_x_73:
[----:B------:R-:W-:Y:S01]  /*6110*/  ULDC.64 UR4, c[0x0][0x300] ;  /* 0x0000c00000047ab9 */ /* 0x000fe20000000a00 */
[----:B------:R-:W-:Y:S01]  /*6120*/  IMAD.U32 R8, RZ, RZ, UR14 ;  /* 0x0000000eff087e24 */ /* 0x000fe2000f8e00ff */
[----:B------:R-:W-:Y:S01]  /*6130*/  UIMAD UR4, UR15, UR4, URZ ;  /* 0x000000040f0472a4 */ /* 0x000fe2000f8e023f */
[----:B------:R-:W-:Y:S02]  /*6140*/  IMAD.U32 R9, RZ, RZ, UR15 ;  /* 0x0000000fff097e24 */ /* 0x000fe4000f8e00ff */
[----:B------:R-:W-:Y:S01]  /*6150*/  IMAD.WIDE.U32 R6, R8, c[0x0][0x300], R6 ;  /* 0x0000c00008067a25 */ /* 0x000fe200078e0006 */
[----:B------:R-:W-:-:S03]  /*6160*/  UIMAD UR16, UR14, UR5, UR4 ;  /* 0x000000050e1072a4 */ /* 0x000fc6000f8e0204 */
[----:B------:R-:W-:Y:S02]  /*6170*/  ULDC.64 UR4, c[0x0][0x308] ;  /* 0x0000c20000047ab9 */ /* 0x000fe40000000a00 */
[----:B------:R-:W-:Y:S01]  /*6180*/  UIMAD UR4, UR6, UR4, URZ ;  /* 0x00000004060472a4 */ /* 0x000fe2000f8e023f */
[----:B------:R-:W-:-:S03]  /*6190*/  IADD3 R7, R7, UR16, RZ ;  /* 0x0000001007077c10 */ /* 0x000fc6000fffe0ff */
[----:B------:R-:W-:Y:S02]  /*61a0*/  UIMAD UR4, UR7, UR5, UR4 ;  /* 0x00000005070472a4 */ /* 0x000fe4000f8e0204 */
[----:B------:R-:W-:-:S05]  /*61b0*/  IMAD.WIDE.U32 R6, R0, c[0x0][0x308], R6 ;  /* 0x0000c20000067a25 */ /* 0x000fca00078e0006 */
[----:B------:R-:W-:Y:S02]  /*61c0*/  IADD3 R0, R7, UR4, RZ ;  /* 0x0000000407007c10 */ /* 0x000fe4000fffe0ff */
[----:B------:R-:W-:-:S04]  /*61d0*/  LEA R8, P0, R6, c[0x0][0x2e8], 0x2 ;  /* 0x0000ba0006087a11 */ /* 0x000fc800078010ff */
[----:B------:R-:W-:Y:S01]  /*61e0*/  LEA.HI.X R9, R6, c[0x0][0x2ec], R0, 0x2, P0 ;  /* 0x0000bb0006097a11 */ /* 0x000fe200000f1400 */
[----:B------:R-:W-:-:S06]  /*61f0*/  NOP ;  /* 0x0000000000007918 */ /* 0x000fcc0000000000 */
        /* <DEDUP_REMOVED lines=50> */
[----:B-12---:R-:W-:Y:S05]  /*6520*/  CALL.REL.NOINC `($__internal_0_$__cuda_sm70_warpsync) ;  /* 0x000000c000007944 */ /* 0x006fea0003c00000 */
.L_x_74:
[----:B------:R-:W-:-:S06]  /*6530*/  NOP ;  /* 0x0000000000007918 */ /* 0x000fcc0000000000 */
[----:B------:R-:W-:Y:S05]  /*6540*/  @P1 EXIT ;  /* 0x000000000000194d */ /* 0x000fea0003800000 */
        /* <DEDUP_REMOVED lines=8> */
[----:B------:R-:W-:Y:S01]  /*65d0*/  RED.E.ADD.S32.STRONG.GPU [R2.64], R0 ;  /* 0x000000000200798e */ /* 0x000fe2000c10e38c */
[----:B------:R-:W-:Y:S05]  /*65e0*/  EXIT ;  /* 0x000000000000794d */ /* 0x000fea0003800000 */
        .weak           $__internal_0_$__cuda_sm70_warpsync
        .type           $__internal_0_$__cuda_sm70_warpsync,@function
        .size           $__internal_0_$__cuda_sm70_warpsync,(.L_x_2288 - $__internal_0_$__cuda_sm70_warpsync)
$__internal_0_$__cuda_sm70_warpsync:
[----:B------:R-:W-:Y:S01]  /*65f0*/  MOV R8, R4 ;  /* 0x0000000400087202 */ /* 0x000fe20000000f00 */
[----:B------:R-:W-:Y:S04]  /*6600*/  WARPSYNC R5 ;  /* 0x0000000500007348 */ /* 0x000fe80003800000 */
[----:B------:R-:W-:-:S04]  /*6610*/  MOV R9, 0x0 ;  /* 0x0000000000097802 */ /* 0x000fc80000000f00 */
[----:B------:R-:W-:Y:S05]  /*6620*/  RET.REL.NODEC R8 `(_ZN7cutlass13device_kernelIN5flash19enable_sm80_to_sm89INS1_16FlashAttnBwdSm80INS1_25CollectiveMainloopBwdSm80ILi2ELi1EN4cute5tupleIJNS5_1CILi64EEENS7_ILi96EEENS7_ILi128EEEEEENS_6half_tEfNS_4arch4Sm80ELb0ELb0ELb1ELb0ELb1ELb0ELb0ELb0ELi2ELi2ELi2ELi2ELb1EEENS1_24CollectiveEpilogueBwdGQAISB_fSE_Li256ELb0ELb1EEENS1_19SingleTileSchedulerILb0ELb0ELb0ELi96EEEEEEEEEvNT_6ParamsE) ;  /* 0xffff99d008007950 */ /* 0x000fea0003c3ffff */
.L_x_75:
        /* <DEDUP_REMOVED lines=13> */
.L_x_2288:


//--------------------- .text._ZN7cutlass13device_kernelIN5flash19enable_sm80_to_sm89INS1_16FlashAttnBwdSm80INS1_25CollectiveMainloopBwdSm80ILi2ELi1EN4cute5tupleIJNS5_1CILi64EEENS7_ILi96EEENS7_ILi128EEEEEENS_6half_tEfNS_4arch4Sm80ELb0ELb0ELb1ELb1ELb0ELb0ELb0ELb0ELi2ELi2ELi2ELi2ELb1EEENS1_21CollectiveEpilogueBwdISB_SC_SE_Li256ELb1ELb0ELi4EEENS1_19SingleTileSchedulerILb1ELb0ELb0ELi96EEEEEEEEEvNT_6ParamsE --------------------------
	.section	.text._ZN7cutlass13device_kernelIN5flash19enable_sm80_to_sm89INS1_16FlashAttnBwdSm80INS1_25CollectiveMainloopBwdSm80ILi2ELi1EN4cute5tupleIJNS5_1CILi64EEENS7_ILi96EEENS7_ILi128EEEEEENS_6half_tEfNS_4arch4Sm80ELb0ELb0ELb1ELb1ELb0ELb0ELb0ELb0ELi2ELi2ELi2ELi2ELb1EEENS1_21CollectiveEpilogueBwdISB_SC_SE_Li256ELb1ELb0ELi4EEENS1_19SingleTileSchedulerILb1ELb0ELb0ELi96EEEEEEEEEvNT_6ParamsE,"ax",@progbits
	.sectioninfo	@"SHI_REGISTERS=254"
	.align	128
.text._ZN7cutlass13device_kernelIN5flash19enable_sm80_to_sm89INS1_16FlashAttnBwdSm80INS1_25CollectiveMainloopBwdSm80ILi2ELi1EN4cute5tupleIJNS5_1CILi64EEENS7_ILi96EEENS7_ILi128EEEEEENS_6half_tEfNS_4arch4Sm80ELb0ELb0ELb1ELb1ELb0ELb0ELb0ELb0ELi2ELi2ELi2ELi2ELb1EEENS1_21CollectiveEpilogueBwdISB_SC_SE_Li256ELb1ELb0ELi4EEENS1_19SingleTileSchedulerILb1ELb0ELb0ELi96EEEEEEEEEvNT_6ParamsE:
        .type           _ZN7cutlass13device_kernelIN5flash19enable_sm80_to_sm89INS1_16FlashAttnBwdSm80INS1_25CollectiveMainloopBwdSm80ILi2ELi1EN4cute5tupleIJNS5_1CILi64EEENS7_ILi96EEENS7_ILi128EEEEEENS_6half_tEfNS_4arch4Sm80ELb0ELb0ELb1ELb1ELb0ELb0ELb0ELb0ELi2ELi2ELi2ELi2ELb1EEENS1_21CollectiveEpilogueBwdISB_SC_SE_Li256ELb1ELb0ELi4EEENS1_19SingleTileSchedulerILb1ELb0ELb0ELi96EEEEEEEEEvNT_6ParamsE,@function
        .size           _ZN7cutlass13device_kernelIN5flash19enable_sm80_to_sm89INS1_16FlashAttnBwdSm80INS1_25CollectiveMainloopBwdSm80ILi2ELi1EN4cute5tupleIJNS5_1CILi64EEENS7_ILi96EEENS7_ILi128EEEEEENS_6half_tEfNS_4arch4Sm80ELb0ELb0ELb1ELb1ELb0ELb0ELb0ELb0ELi2ELi2ELi2ELi2ELb1EEENS1_21CollectiveEpilogueBwdISB_SC_SE_Li256ELb1ELb0ELi4EEENS1_19SingleTileSchedulerILb1ELb0ELb0ELi96EEEEEEEEEvNT_6ParamsE,(.L_x_2290 - _ZN7cutlass13device_kernelIN5flash19enable_sm80_to_sm89INS1_16FlashAttnBwdSm80INS1_25CollectiveMainloopBwdSm80ILi2ELi1EN4cute5tupleIJNS5_1CILi64EEENS7_ILi96EEENS7_ILi128EEEEEENS_6half_tEfNS_4arch4Sm80ELb0ELb0ELb1ELb1ELb0ELb0ELb0ELb0ELi2ELi2ELi2ELi2ELb1EEENS1_21CollectiveEpilogueBwdISB_SC_SE_Li256ELb1ELb0ELi4EEENS1_19SingleTileSchedulerILb1ELb0ELb0ELi96EEEEEEEEEvNT_6ParamsE)
        .other          _ZN7cutlass13device_kernelIN5flash19enable_sm80_to_sm89INS1_16FlashAttnBwdSm80INS1_25CollectiveMainloopBwdSm80ILi2ELi1EN4cute5tupleIJNS5_1CILi64EEENS7_ILi96EEENS7_ILi128EEEEEENS_6half_tEfNS_4arch4Sm80ELb0ELb0ELb1ELb1ELb0ELb0ELb0ELb0ELi2ELi2ELi2ELi2ELb1EEENS1_21CollectiveEpilogueBwdISB_SC_SE_Li256ELb1ELb0ELi4EEENS1_19SingleTileSchedulerILb1ELb0ELb0ELi96EEEEEEEEEvNT_6ParamsE,@"STO_CUDA_ENTRY STV_DEFAULT"
_ZN7cutlass13device_kernelIN5flash19enable_sm80_to_sm89INS1_16FlashAttnBwdSm80INS1_25CollectiveMainloopBwdSm80ILi2ELi1EN4cute5tupleIJNS5_1CILi64EEENS7_ILi96EEENS7_ILi128EEEEEENS_6half_tEfNS_4arch4Sm80ELb0ELb0ELb1ELb1ELb0ELb0ELb0ELb0ELi2ELi2ELi2ELi2ELb1EEENS1_21CollectiveEpilogueBwdISB_SC_SE_Li256ELb1ELb0ELi4EEENS1_19SingleTileSchedulerILb1ELb0ELb0ELi96EEEEEEEEEvNT_6ParamsE:
[----:B------:R-:W-:Y:S02]  /*0000*/  MOV R1, c[0x0][0x28] ;  /* 0x00000a0000017a02 */ /* 0x000fe40000000f00 */
[----:B------:R-:W1:Y:S01]  /*0010*/  S2R R232, SR_TID.X ;  /* 0x0000000000e87919 */ /* 0x000e620000002100 */
[----:B------:R-:W-:Y:S01]  /*0020*/  IMAD.MOV.U32 R9, RZ, RZ, 0x4 ;  /* 0x00000004ff097424 */ /* 0x000fe200078e00ff */
[----:B------:R-:W-:Y:S01]  /*0030*/  ULDC.64 UR14, c[0x0][0x118] ;  /* 0x00004600000e7ab9 */ /* 0x000fe20000000a00 */
[----:B------:R-:W-:Y:S01]  /*0040*/  IADD3 R1, R1, -0x8, RZ ;  /* 0xfffffff801017810 */ /* 0x000fe20007ffe0ff */
[----:B------:R-:W2:Y:S04]  /*0050*/  S2R R235, SR_CTAID.Z ;  /* 0x0000000000eb7919 */ /* 0x000ea80000002700 */
[----:B------:R-:W3:Y:S04]  /*0060*/  S2R R2, SR_CTAID.X ;  /* 0x0000000000027919 */ /* 0x000ee80000002500 */
[----:B------:R-:W4:Y:S01]  /*0070*/  S2R R0, SR_CTAID.Y ;  /* 0x0000000000007919 */ /* 0x000f220000002600 */
[----:B-1----:R-:W-:Y:S01]  /*0080*/  SHF.R.U32.HI R3, RZ, 0x5, R232 ;  /* 0x00000005ff037819 */ /* 0x002fe200000116e8 */
[----:B--2---:R-:W-:-:S05]  /*0090*/  IMAD.WIDE R4, R235, R9, c[0x0][0x3c0] ;  /* 0x0000f000eb047625 */ /* 0x004fca00078e0209 */
[----:B------:R-:W1:Y:S02]  /*00a0*/  SHFL.IDX PT, R3, R3, RZ, 0x1f ;  /* 0x00001fff03037589 */ /* 0x000e6400000e0000 */
[----:B-1----:R-:W-:-:S13]  /*00b0*/  ISETP.NE.AND P0, PT, R3, RZ, PT ;  /* 0x000000ff0300720c */ /* 0x002fda0003f05270 */
[----:B------:R-:W-:Y:S05]  /*00c0*/  @!P0 BRA `(.L_x_76) ;  /* 0x0000012000008947 */ /* 0x000fea0003800000 */
[----:B---34-:R-:W-:-:S04]  /*00d0*/  ISETP.NE.U32.AND P0, PT, RZ, c[0x0][0x3c0], PT ;  /* 0x0000f000ff007a0c */ /* 0x018fc80003f05070 */
[----:B------:R-:W-:-:S13]  /*00e0*/  ISETP.NE.AND.EX P0, PT, RZ, c[0x0][0x3c4], PT, P0 ;  /* 0x0000f100ff007a0c */ /* 0x000fda0003f05300 */
[----:B------:R-:W-:Y:S05]  /*00f0*/  @!P0 BRA `(.L_x_77) ;  /* 0x0000002000008947 */ /* 0x000fea0003800000 */
[----:B------:R1:W5:Y:S01]  /*0100*/  LDG.E R4, [R4.64] ;  /* 0x0000000e04047981 */ /* 0x000362000c1e1900 */
[----:B------:R-:W-:Y:S05]  /*0110*/  BRA `(.L_x_78) ;  /* 0x0000009000007947 */ /* 0x000fea0003800000 */
.L_x_77:
[----:B------:R-:W-:-:S04]  /*0120*/  ISETP.NE.U32.AND P0, PT, RZ, c[0x0][0x3b8], PT ;  /* 0x0000ee00ff007a0c */ /* 0x000fc80003f05070 */
[----:B------:R-:W-:-:S13]  /*0130*/  ISETP.NE.AND.EX P0, PT, RZ, c[0x0][0x3bc], PT, P0 ;  /* 0x0000ef00ff007a0c */ /* 0x000fda0003f05300 */
[----:B------:R-:W-:Y:S05]  /*0140*/  @!P0 BRA `(.L_x_79) ;  /* 0x0000005000008947 */ /* 0x000fea0003800000 */
[----:B------:R-:W-:-:S05]  /*0150*/  IMAD.WIDE R6, R235, R9, c[0x0][0x3b8] ;  /* 0x0000ee00eb067625 */ /* 0x000fca00078e0209 */
[----:B------:R-:W2:Y:S04]  /*0160*/  LDG.E R4, [R6.64] ;  /* 0x0000000e06047981 */ /* 0x000ea8000c1e1900 */
[----:B------:R-:W2:Y:S02]  /*0170*/  LDG.E R3, [R6.64+0x4] ;  /* 0x0000040e06037981 */ /* 0x000ea4000c1e1900 */
[----:B--2---:R-:W-:Y:S01]  /*0180*/  IADD3 R4, -R4, R3, RZ ;  /* 0x0000000304047210 */ /* 0x004fe20007ffe1ff */
[----:B------:R-:W-:Y:S05]  /*0190*/  BRA `(.L_x_78) ;  /* 0x0000001000007947 */ /* 0x000fea0003800000 */
.L_x_79:
[----:B------:R-:W-:Y:S02]  /*01a0*/  MOV R4, c[0x0][0x3a4] ;  /* 0x0000e90000047a02 */ /* 0x000fe40000000f00 */
.L_x_78:
[----:B------:R-:W-:-:S05]  /*01b0*/  IMAD R3, R2, 0x60, RZ ;  /* 0x0000006002037824 */ /* 0x000fca00078e02ff */
[----:B-----5:R-:W-:-:S04]  /*01c0*/  ISETP.GE.AND P0, PT, R3, R4, PT ;  /* 0x000000040300720c */ /* 0x020fc80003f06270 */
[----:B------:R-:W-:Y:S01]  /*01d0*/  SEL R235, R235, 0xffffffff, !P0 ;  /* 0xffffffffebeb7807 */ /* 0x000fe20004000000 */
[----:B------:R-:W-:Y:S05]  /*01e0*/  BRA `(.L_x_80) ;  /* 0x0000011000007947 */ /* 0x000fea0003800000 */
.L_x_76:
[----:B---34-:R-:W-:-:S04]  /*01f0*/  ISETP.NE.U32.AND P0, PT, RZ, c[0x0][0x3c0], PT ;  /* 0x0000f000ff007a0c */ /* 0x018fc80003f05070 */
[----:B------:R-:W-:-:S13]  /*0200*/  ISETP.NE.AND.EX P0, PT, RZ, c[0x0][0x3c4], PT, P0 ;  /* 0x0000f100ff007a0c */ /* 0x000fda0003f05300 */
[----:B------:R-:W-:Y:S05]  /*0210*/  @!P0 BRA `(.L_x_81) ;  /* 0x0000002000008947 */ /* 0x000fea0003800000 */
[----:B------:R1:W5:Y:S01]  /*0220*/  LDG.E R4, [R4.64] ;  /* 0x0000000e04047981 */ /* 0x000362000c1e1900 */
[----:B------:R-:W-:Y:S05]  /*0230*/  BRA `(.L_x_82) ;  /* 0x0000009000007947 */ /* 0x000fea0003800000 */
.L_x_81:
        /* <DEDUP_REMOVED lines=8> */
.L_x_83:
[----:B------:R-:W-:Y:S02]  /*02c0*/  MOV R4, c[0x0][0x3a4] ;  /* 0x0000e90000047a02 */ /* 0x000fe40000000f00 */
.L_x_82:
[----:B------:R-:W-:-:S05]  /*02d0*/  IMAD R3, R2, 0x60, RZ ;  /* 0x0000006002037824 */ /* 0x000fca00078e02ff */
[----:B-----5:R-:W-:-:S04]  /*02e0*/  ISETP.GE.AND P0, PT, R3, R4, PT ;  /* 0x000000040300720c */ /* 0x020fc80003f06270 */
[----:B------:R-:W-:-:S04]  /*02f0*/  SEL R235, R235, 0xffffffff, !P0 ;  /* 0xffffffffebeb7807 */ /* 0x000fc80004000000 */
.L_x_80:
[----:B------:R-:W-:-:S13]  /*0300*/  ISETP.GE.AND P0, PT, R235, RZ, PT ;  /* 0x000000ffeb00720c */ /* 0x000fda0003f06270 */
[----:B------:R-:W-:Y:S05]  /*0310*/  @!P0 EXIT ;  /* 0x000000000000894d */ /* 0x000fea0003800000 */
[----:B------:R-:W-:Y:S01]  /*0320*/  ISETP.NE.U32.AND P0, PT, RZ, c[0x0][0x2d8], PT ;  /* 0x0000b600ff007a0c */ /* 0x000fe20003f05070 */
[----:B------:R-:W-:Y:S01]  /*0330*/  IMAD.WIDE R12, R235, R9, c[0x0][0x2c8] ;  /* 0x0000b200eb0c7625 */ /* 0x000fe200078e0209 */
[----:B------:R-:W-:Y:S02]  /*0340*/  ISETP.NE.U32.AND P2, PT, RZ, c[0x0][0x2c8], PT ;  /* 0x0000b200ff007a0c */ /* 0x000fe40003f45070 */
[----:B------:R-:W-:Y:S02]  /*0350*/  ISETP.NE.AND.EX P0, PT, RZ, c[0x0][0x2dc], PT, P0 ;  /* 0x0000b700ff007a0c */ /* 0x000fe40003f05300 */
[----:B------:R-:W-:Y:S02]  /*0360*/  ISETP.NE.AND.EX P2, PT, RZ, c[0x0][0x2cc], PT, P2 ;  /* 0x0000b300ff007a0c */ /* 0x000fe40003f45320 */
[----:B------:R-:W-:-:S09]  /*0370*/  ISETP.NE.U32.AND P3, PT, RZ, c[0x0][0x2d0], PT ;  /* 0x0000b400ff007a0c */ /* 0x000fd20003f65070 */
[----:B------:R-:W-:Y:S02]  /*0380*/  @P0 IMAD.WIDE R6, R235, R9, c[0x0][0x2d8] ;  /* 0x0000b600eb060625 */ /* 0x000fe400078e0209 */
[----:B-1----:R-:W2:Y:S04]  /*0390*/  @P2 LDG.E R5, [R12.64] ;  /* 0x0000000e0c052981 */ /* 0x002ea8000c1e1900 */
[----:B------:R-:W3:Y:S01]  /*03a0*/  @P0 LDG.E R6, [R6.64] ;  /* 0x0000000e06060981 */ /* 0x000ee2000c1e1900 */
[----:B------:R-:W-:Y:S01]  /*03b0*/  ISETP.NE.AND.EX P3, PT, RZ, c[0x0][0x2d4], PT, P3 ;  /* 0x0000b500ff007a0c */ /* 0x000fe20003f65330 */
[----:B------:R-:W-:Y:S02]  /*03c0*/  IMAD.MOV.U32 R3, RZ, RZ, RZ ;  /* 0x000000ffff037224 */ /* 0x000fe400078e00ff */
[----:B------:R-:W-:-:S02]  /*03d0*/  IMAD.MOV.U32 R4, RZ, RZ, RZ ;  /* 0x000000ffff047224 */ /* 0x000fc400078e00ff */
[----:B------:R-:W-:Y:S02]  /*03e0*/  IMAD.WIDE R10, R235, R9, c[0x0][0x2d0] ;  /* 0x0000b400eb0a7625 */ /* 0x000fe400078e0209 */
[----:B------:R1:W5:Y:S06]  /*03f0*/  @P2 LDG.E R3, [R12.64] ;  /* 0x0000000e0c032981 */ /* 0x00036c000c1e1900 */
[----:B------:R1:W5:Y:S01]  /*0400*/  @P3 LDG.E R4, [R10.64] ;  /* 0x0000000e0a043981 */ /* 0x000362000c1e1900 */
[----:B------:R-:W-:-:S04]  /*0410*/  ULDC UR12, c[0x0][0x168] ;  /* 0x00005a00000c7ab9 */ /* 0x000fc80000000800 */
[----:B---3--:R2:W3:Y:S02]  /*0420*/  @P0 R2UR UR12, R6 ;  /* 0x00000000060c03c2 */ /* 0x0084e400000e0000 */
[----:B--2---:R-:W-:-:S05]  /*0430*/  @P2 IMAD R6, R235, 0x40, R5 ;  /* 0x00000040eb062824 */ /* 0x004fca00078e0205 */
[----:B------:R-:W-:-:S04]  /*0440*/  @P2 SHF.R.S32.HI R5, RZ, 0x1f, R6 ;  /* 0x0000001fff052819 */ /* 0x000fc80000011406 */
[----:B------:R-:W-:Y:S01]  /*0450*/  @P2 LEA.HI R5, R5, R6, RZ, 0x6 ;  /* 0x0000000605052211 */ /* 0x000fe200078f30ff */
[----:B------:R-:W-:-:S03]  /*0460*/  IMAD.MOV.U32 R6, RZ, RZ, RZ ;  /* 0x000000ffff067224 */ /* 0x000fc600078e00ff */
[----:B------:R-:W-:Y:S01]  /*0470*/  @P2 LOP3.LUT R6, R5, 0xffffffc0, RZ, 0xc0, !PT ;  /* 0xffffffc005062812 */ /* 0x000fe200078ec0ff */
[----:B------:R-:W-:Y:S01]  /*0480*/  IMAD.MOV.U32 R5, RZ, RZ, c[0x0][0x198] ;  /* 0x00006600ff057624 */ /* 0x000fe200078e00ff */
[----:B---3--:R-:W-:Y:S05]  /*0490*/  @P0 BRA `(.L_x_84) ;  /* 0x0000006000000947 */ /* 0x008fea0003800000 */
[----:B-1----:R-:W-:Y:S05]  /*04a0*/  @!P2 BRA `(.L_x_84) ;  /* 0x000000500000a947 */ /* 0x002fea0003800000 */
[----:B------:R-:W2:Y:S04]  /*04b0*/  LDG.E R8, [R12.64] ;  /* 0x0000000e0c087981 */ /* 0x000ea8000c1e1900 */
[----:B------:R-:W3:Y:S01]  /*04c0*/  LDG.E R7, [R12.64+0x4] ;  /* 0x0000040e0c077981 */ /* 0x000ee2000c1e1900 */
[----:B--2---:R-:W1:Y:S08]  /*04d0*/  R2UR UR12, R8 ;  /* 0x00000000080c73c2 */ /* 0x004e7000000e0000 */
[----:B---3--:R-:W1:Y:S02]  /*04e0*/  R2UR UR4, R7 ;  /* 0x00000000070473c2 */ /* 0x008e6400000e0000 */
[----:B-1----:R-:W-:-:S06]  /*04f0*/  UIADD3 UR12, -UR12, UR4, URZ ;  /* 0x000000040c0c7290 */ /* 0x002fcc000fffe13f */
.L_x_84:
[----:B-1----:R-:W-:-:S04]  /*0500*/  ISETP.NE.U32.AND P0, PT, RZ, c[0x0][0x2e0], PT ;  /* 0x0000b800ff007a0c */ /* 0x002fc80003f05070 */
[----:B------:R-:W-:-:S13]  /*0510*/  ISETP.NE.AND.EX P0, PT, RZ, c[0x0][0x2e4], PT, P0 ;  /* 0x0000b900ff007a0c */ /* 0x000fda0003f05300 */
[----:B------:R-:W-:Y:S05]  /*0520*/  @!P0 BRA `(.L_x_85) ;  /* 0x0000003000008947 */ /* 0x000fea0003800000 */
[----:B------:R-:W-:-:S05]  /*0530*/  IMAD.WIDE R8, R235, R9, c[0x0][0x2e0] ;  /* 0x0000b800eb087625 */ /* 0x000fca00078e0209 */
[----:B------:R1:W5:Y:S01]  /*0540*/  LDG.E R5, [R8.64] ;  /* 0x0000000e08057981 */ /* 0x000362000c1e1900 */
[----:B------:R-:W-:Y:S05]  /*0550*/  BRA `(.L_x_86) ;  /* 0x0000004000007947 */ /* 0x000fea0003800000 */
.L_x_85:
[----:B------:R-:W-:Y:S05]  /*0560*/  @!P3 BRA `(.L_x_86) ;  /* 0x000000300000b947 */ /* 0x000fea0003800000 */
[----:B------:R1:W2:Y:S04]  /*0570*/  LDG.E R5, [R10.64] ;  /* 0x0000000e0a057981 */ /* 0x0002a8000c1e1900 */
[----:B-1----:R-:W2:Y:S02]  /*0580*/  LDG.E R10, [R10.64+0x4] ;  /* 0x0000040e0a0a7981 */ /* 0x002ea4000c1e1900 */
[----:B--2---:R-:W-:Y:S02]  /*0590*/  IADD3 R5, -R5, R10, RZ ;  /* 0x0000000a05057210 */ /* 0x004fe40007ffe1ff */
.L_x_86:
[----:B------:R-:W-:Y:S01]  /*05a0*/  UISETP.GE.AND UP0, UPT, UR12, 0x1, UPT ;  /* 0x000000010c00788c */ /* 0x000fe2000bf06270 */
[----:B------:R-:W-:Y:S01]  /*05b0*/  PLOP3.LUT P0, PT, PT, PT, PT, 0x80, 0x0 ;  /* 0x000000000000781c */ /* 0x000fe20003f0f070 */
[----:B------:R-:W-:Y:S01]  /*05c0*/  CS2R R122, SRZ ;  /* 0x00000000007a7805 */ /* 0x000fe2000001ff00 */
[----:B------:R-:W-:Y:S01]  /*05d0*/  CS2R R120, SRZ ;  /* 0x0000000000787805 */ /* 0x000fe2000001ff00 */
[----:B------:R-:W-:Y:S01]  /*05e0*/  CS2R R126, SRZ ;  /* 0x00000000007e7805 */ /* 0x000fe2000001ff00 */
[----:B------:R-:W-:Y:S01]  /*05f0*/  CS2R R124, SRZ ;  /* 0x00000000007c7805 */ /* 0x000fe2000001ff00 */
[----:B------:R-:W-:Y:S01]  /*0600*/  PLOP3.LUT P1, PT, PT, PT, UP0, 0x80, 0x0 ;  /* 0x000000000000781c */ /* 0x000fe20003f2f008 */
        /* <DEDUP_REMOVED lines=44> */
[----:B------:R-:W-:Y:S05]  /*08d0*/  @!P1 BRA `(.L_x_87) ;  /* 0x0000532000009947 */ /* 0x000fea0003800000 */
[----:B------:R-:W-:Y:S01]  /*08e0*/  IMAD.MOV.U32 R7, RZ, RZ, c[0x0][0x248] ;  /* 0x00009200ff077624 */ /* 0x000fe200078e00ff */
[----:B------:R-:W-:Y:S01]  /*08f0*/  SHF.R.S32.HI R11, RZ, 0x1f, R232 ;  /* 0x0000001fff0b7819 */ /* 0x000fe200000114e8 */
[----:B-1----:R-:W-:Y:S01]  /*0900*/  IMAD.SHL.U32 R8, R232, 0x4, RZ ;  /* 0x00000004e8087824 */ /* 0x002fe200078e00ff */
[----:B------:R-:W-:Y:S01]  /*0910*/  SEL R17, R235, RZ, !P3 ;  /* 0x000000ffeb117207 */ /* 0x000fe20005800000 */
[----:B------:R-:W-:Y:S01]  /*0920*/  IMAD.SHL.U32 R9, R6, 0x80, RZ ;  /* 0x0000008006097824 */ /* 0x000fe200078e00ff */
[----:B------:R-:W-:Y:S01]  /*0930*/  ISETP.NE.AND P1, PT, R7, 0x1, PT ;  /* 0x000000010700780c */ /* 0x000fe20003f25270 */
[----:B------:R-:W-:Y:S01]  /*0940*/  IMAD.MOV.U32 R12, RZ, RZ, R0 ;  /* 0x000000ffff0c7224 */ /* 0x000fe200078e0000 */
[----:B------:R-:W-:Y:S01]  /*0950*/  SHF.R.S32.HI R7, RZ, 0x1f, R6 ;  /* 0x0000001fff077819 */ /* 0x000fe20000011406 */
[----:B-----5:R-:W-:Y:S01]  /*0960*/  IMAD R237, R2, -0x60, R5 ;  /* 0xffffffa002ed7824 */ /* 0x020fe200078e0205 */
[C---:B------:R-:W-:Y:S01]  /*0970*/  IADD3 R14, P0, R8.reuse, R6, RZ ;  /* 0x00000006080e7210 */ /* 0x040fe20007f1e0ff */
[----:B------:R-:W-:Y:S01]  /*0980*/  ULDC.64 UR4, c[0x0][0x1d8] ;  /* 0x0000760000047ab9 */ /* 0x000fe20000000a00 */
[----:B------:R-:W-:Y:S01]  /*0990*/  SHF.R.S32.HI R6, RZ, 0x1f, R232 ;  /* 0x0000001fff067819 */ /* 0x000fe200000114e8 */
[----:B------:R-:W-:Y:S01]  /*09a0*/  USHF.L.U32 UR7, UR4, 0x6, URZ ;  /* 0x0000000604077899 */ /* 0x000fe2000800063f */
[----:B------:R-:W-:Y:S01]  /*09b0*/  LEA.HI.X.SX32 R15, R8, R7, 0x1, P0 ;  /* 0x00000007080f7211 */ /* 0x000fe200000f0eff */
[----:B------:R-:W-:Y:S01]  /*09c0*/  UMOV UR6, 0x6 ;  /* 0x0000000600067882 */ /* 0x000fe20000000000 */
[C---:B------:R-:W-:Y:S01]  /*09d0*/  IADD3 R20, P0, R9.reuse, R232, RZ ;  /* 0x000000e809147210 */ /* 0x040fe20007f1e0ff */
[----:B------:R-:W-:Y:S01]  /*09e0*/  USHF.L.U64.HI UR5, UR4, UR6, UR5 ;  /* 0x0000000604057299 */ /* 0x000fe20008010205 */
[----:B------:R-:W-:Y:S01]  /*09f0*/  SHF.R.S32.HI R8, RZ, 0x1f, R0 ;  /* 0x0000001fff087819 */ /* 0x000fe20000011400 */
[----:B------:R-:W-:Y:S01]  /*0a00*/  @P1 IMAD.HI.U32 R7, R0, c[0x0][0x24c], RZ ;  /* 0x0000930000071a27 */ /* 0x000fe200078e00ff */
[----:B------:R-:W-:Y:S01]  /*0a10*/  LEA.HI.X.SX32 R21, R9, R6, 0x1, P0 ;  /* 0x0000000609157211 */ /* 0x000fe200000f0eff */
[----:B------:R-:W-:Y:S01]  /*0a20*/  ULDC.64 UR8, c[0x0][0x178] ;  /* 0x00005e0000087ab9 */ /* 0x000fe20000000a00 */
[----:B------:R-:W-:Y:S01]  /*0a30*/  LEA.HI R6, R11, R232, RZ, 0x3 ;  /* 0x000000e80b067211 */ /* 0x000fe200078f18ff */
[----:B------:R-:W-:Y:S01]  /*0a40*/  IMAD R36, R8, c[0x0][0x288], RZ ;  /* 0x0000a20008247a24 */ /* 0x000fe200078e02ff */
[----:B------:R-:W-:Y:S01]  /*0a50*/  @P1 SHF.R.U32.HI R12, RZ, c[0x0][0x250], R7 ;  /* 0x00009400ff0c1a19 */ /* 0x000fe20000011607 */
[----:B------:R-:W-:Y:S01]  /*0a60*/  IMAD.WIDE.U32 R22, R0, c[0x0][0x270], R14 ;  /* 0x00009c0000167a25 */ /* 0x000fe200078e000e */
[----:B------:R-:W-:Y:S01]  /*0a70*/  LOP3.LUT R7, R6, 0xfffffff8, RZ, 0xc0, !PT ;  /* 0xfffffff806077812 */ /* 0x000fe200078ec0ff */
[----:B------:R-:W-:Y:S01]  /*0a80*/  USHF.L.U32 UR10, UR8, 0x6, URZ ;  /* 0x00000006080a7899 */ /* 0x000fe2000800063f */
[----:B------:R-:W-:Y:S01]  /*0a90*/  SHF.R.S32.HI R234, RZ, 0x3, R6 ;  /* 0x00000003ffea7819 */ /* 0x000fe20000011406 */
[----:B------:R-:W-:Y:S01]  /*0aa0*/  IMAD R40, R8, c[0x0][0x270], RZ ;  /* 0x00009c0008287a24 */ /* 0x000fe200078e02ff */
[----:B------:R-:W-:Y:S01]  /*0ab0*/  SHF.R.S32.HI R16, RZ, 0x1f, R12 ;  /* 0x0000001fff107819 */ /* 0x000fe2000001140c */
[----:B------:R-:W-:Y:S01]  /*0ac0*/  IMAD.IADD R7, R232, 0x1, -R7 ;  /* 0x00000001e8077824 */ /* 0x000fe200078e0a07 */
[----:B------:R-:W-:Y:S01]  /*0ad0*/  SHF.R.S32.HI R9, RZ, 0x1f, R234 ;  /* 0x0000001fff097819 */ /* 0x000fe200000114ea */
[----:B------:R-:W-:Y:S01]  /*0ae0*/  IMAD R36, R0, c[0x0][0x28c], R36 ;  /* 0x0000a30000247a24 */ /* 0x000fe200078e0224 */
[----:B------:R-:W-:Y:S01]  /*0af0*/  IADD3 R10, P1, R234, R3, RZ ;  /* 0x00000003ea0a7210 */ /* 0x000fe20007f3e0ff */
[----:B------:R-:W-:Y:S01]  /*0b00*/  IMAD.WIDE.U32 R14, R0, c[0x0][0x288], R14 ;  /* 0x0000a200000e7a25 */ /* 0x000fe200078e000e */
[----:B------:R-:W-:Y:S01]  /*0b10*/  IADD3 R30, P0, R234, R4, RZ ;  /* 0x00000004ea1e7210 */ /* 0x000fe20007f1e0ff */
[----:B------:R-:W-:Y:S01]  /*0b20*/  USHF.L.U64.HI UR9, UR8, UR6, UR9 ;  /* 0x0000000608097299 */ /* 0x000fe20008010209 */
[-C--:B------:R-:W-:Y:S01]  /*0b30*/  LEA.HI.X.SX32 R24, R3, R9.reuse, 0x1, P1 ;  /* 0x0000000903187211 */ /* 0x080fe200008f0eff */
[----:B------:R-:W-:Y:S01]  /*0b40*/  IMAD.SHL.U32 R18, R7, 0x8, RZ ;  /* 0x0000000807127824 */ /* 0x000fe200078e00ff */
[----:B------:R-:W-:Y:S01]  /*0b50*/  LEA.HI.X.SX32 R31, R4, R9, 0x1, P0 ;  /* 0x00000009041f7211 */ /* 0x000fe200000f0eff */
[----:B------:R-:W-:Y:S01]  /*0b60*/  IMAD.SHL.U32 R233, R234, 0x40, RZ ;  /* 0x00000040eae97824 */ /* 0x000fe200078e00ff */
[----:B------:R-:W-:Y:S01]  /*0b70*/  LEA.HI R9, R11, R232, RZ, 0x6 ;  /* 0x000000e80b097211 */ /* 0x000fe200078f30ff */
[----:B------:R-:W-:Y:S01]  /*0b80*/  IMAD R40, R0, c[0x0][0x274], R40 ;  /* 0x00009d0000287a24 */ /* 0x000fe200078e0228 */
[----:B------:R-:W-:Y:S01]  /*0b90*/  SHF.R.S32.HI R19, RZ, 0x1f, R18 ;  /* 0x0000001fff137819 */ /* 0x000fe20000011412 */
[----:B------:R-:W-:Y:S01]  /*0ba0*/  IMAD.IADD R37, R15, 0x1, R36 ;  /* 0x000000010f257824 */ /* 0x000fe200078e0224 */
[----:B------:R-:W-:Y:S01]  /*0bb0*/  SHF.R.S32.HI R9, RZ, 0x6, R9 ;  /* 0x00000006ff097819 */ /* 0x000fe20000011409 */
[----:B------:R-:W-:Y:S01]  /*0bc0*/  IMAD.MOV.U32 R36, RZ, RZ, R14 ;  /* 0x000000ffff247224 */ /* 0x000fe200078e000e */
[----:B------:R-:W-:Y:S01]  /*0bd0*/  SHF.R.S32.HI R14, RZ, 0x1f, R235 ;  /* 0x0000001fff0e7819 */ /* 0x000fe200000114eb */
[----:B------:R-:W-:Y:S01]  /*0be0*/  IMAD R26, R16, c[0x0][0x1e0], RZ ;  /* 0x00007800101a7a24 */ /* 0x000fe200078e02ff */
[----:B------:R-:W-:Y:S01]  /*0bf0*/  LOP3.LUT R233, R233, 0x1c0, RZ, 0xc0, !PT ;  /* 0x000001c0e9e97812 */ /* 0x000fe200078ec0ff */
[----:B------:R-:W-:Y:S01]  /*0c00*/  IMAD.IADD R3, R5, 0x1, -R234 ;  /* 0x0000000105037824 */ /* 0x000fe200078e0aea */
[----:B------:R-:W-:Y:S01]  /*0c10*/  SEL R15, R14, RZ, !P3 ;  /* 0x000000ff0e0f7207 */ /* 0x000fe20005800000 */
[----:B------:R-:W-:Y:S01]  /*0c20*/  IMAD.IADD R41, R23, 0x1, R40 ;  /* 0x0000000117297824 */ /* 0x000fe200078e0228 */
[----:B------:R-:W-:Y:S01]  /*0c30*/  ISETP.GE.AND P4, PT, R18, c[0x0][0x1cc], PT ;  /* 0x0000730012007a0c */ /* 0x000fe20003f86270 */
[----:B------:R-:W-:Y:S01]  /*0c40*/  IMAD.SHL.U32 R229, R7, 0x40, RZ ;  /* 0x0000004007e57824 */ /* 0x000fe200078e00ff */
[----:B------:R-:W-:Y:S01]  /*0c50*/  SEL R14, R14, RZ, !P2 ;  /* 0x000000ff0e0e7207 */ /* 0x000fe20005000000 */
[----:B------:R-:W-:Y:S01]  /*0c60*/  IMAD.MOV.U32 R40, RZ, RZ, R22 ;  /* 0x000000ffff287224 */ /* 0x000fe200078e0016 */
[----:B------:R-:W-:Y:S01]  /*0c70*/  SEL R13, R235, RZ, !P2 ;  /* 0x000000ffeb0d7207 */ /* 0x000fe20005000000 */
[C---:B------:R-:W-:Y:S01]  /*0c80*/  IMAD R26, R12.reuse, c[0x0][0x1e4], R26 ;  /* 0x000079000c1a7a24 */ /* 0x040fe200078e021a */
[----:B------:R-:W-:Y:S01]  /*0c90*/  LOP3.LUT R229, R229, 0x1c0, RZ, 0xc0, !PT ;  /* 0x000001c0e5e57812 */ /* 0x000fe200078ec0ff */
[----:B------:R-:W-:Y:S01]  /*0ca0*/  IMAD.WIDE.U32 R22, R12, c[0x0][0x1e0], R18 ;  /* 0x000078000c167a25 */ /* 0x000fe200078e0012 */
[----:B------:R-:W-:Y:S01]  /*0cb0*/  LOP3.LUT R236, R236, 0xfffffffe, RZ, 0xc0, !PT ;  /* 0xfffffffeecec7812 */ /* 0x000fe200078ec0ff */
[----:B------:R-:W-:Y:S01]  /*0cc0*/  CS2R R130, SRZ ;  /* 0x0000000000827805 */ /* 0x000fe2000001ff00 */
[----:B------:R-:W-:Y:S01]  /*0cd0*/  CS2R R128, SRZ ;  /* 0x0000000000807805 */ /* 0x000fe2000001ff00 */
[C---:B------:R-:W-:Y:S01]  /*0ce0*/  IMAD R3, R2.reuse, -0x60, R3 ;  /* 0xffffffa002037824 */ /* 0x040fe200078e0203 */
[----:B------:R-:W-:Y:S01]  /*0cf0*/  CS2R R126, SRZ ;  /* 0x00000000007e7805 */ /* 0x000fe2000001ff00 */
[----:B------:R-:W-:Y:S01]  /*0d00*/  IMAD.WIDE R30, R2, 0x60, R30 ;  /* 0x00000060021e7825 */ /* 0x000fe200078e021e */
[----:B------:R-:W-:Y:S01]  /*0d10*/  LOP3.LUT R2, R233, 0x38, R18, 0xf8, !PT ;  /* 0x00000038e9027812 */ /* 0x000fe200078ef812 */
[----:B------:R-:W-:Y:S01]  /*0d20*/  CS2R R124, SRZ ;  /* 0x00000000007c7805 */ /* 0x000fe2000001ff00 */
[----:B------:R-:W-:Y:S01]  /*0d30*/  SHF.R.U32.HI R233, RZ, 0x3, R233 ;  /* 0x00000003ffe97819 */ /* 0x000fe200000116e9 */
[----:B------:R-:W-:Y:S01]  /*0d40*/  IMAD.SHL.U32 R4, R9, 0x200, RZ ;  /* 0x0000020009047824 */ /* 0x000fe200078e00ff */
[----:B------:R-:W-:Y:S01]  /*0d50*/  ISETP.LT.OR P3, PT, R3, 0x1, P4 ;  /* 0x000000010300780c */ /* 0x000fe20002761670 */
[----:B------:R-:W-:Y:S01]  /*0d60*/  IMAD.IADD R27, R23, 0x1, R26 ;  /* 0x00000001171b7824 */ /* 0x000fe200078e021a */
[----:B------:R-:W-:Y:S01]  /*0d70*/  CS2R R122, SRZ ;  /* 0x00000000007a7805 */ /* 0x000fe2000001ff00 */
[----:B------:R-:W-:Y:S01]  /*0d80*/  IMAD.MOV.U32 R26, RZ, RZ, R22 ;  /* 0x000000ffff1a7224 */ /* 0x000fe200078e0016 */
[C---:B------:R-:W-:Y:S01]  /*0d90*/  LOP3.LUT R233, R4.reuse, R2, R233, 0xf6, !PT ;  /* 0x0000000204e97212 */ /* 0x040fe200078ef6e9 */
[----:B------:R-:W-:Y:S01]  /*0da0*/  IMAD R38, R15, c[0x0][0x1e8], RZ ;  /* 0x00007a000f267a24 */ /* 0x000fe200078e02ff */
[----:B------:R-:W-:Y:S01]  /*0db0*/  LOP3.LUT R2, R229, 0x8, R6, 0xf8, !PT ;  /* 0x00000008e5027812 */ /* 0x000fe200078ef806 */
[C---:B------:R-:W-:Y:S01]  /*0dc0*/  IMAD.WIDE.U32 R26, R17.reuse, c[0x0][0x1e8], R26 ;  /* 0x00007a00111a7a25 */ /* 0x040fe200078e001a */
[----:B------:R-:W-:Y:S01]  /*0dd0*/  SHF.R.U32.HI R229, RZ, 0x3, R229 ;  /* 0x00000003ffe57819 */ /* 0x000fe200000116e5 */
[----:B------:R-:W-:Y:S01]  /*0de0*/  CS2R R120, SRZ ;  /* 0x0000000000787805 */ /* 0x000fe2000001ff00 */
[----:B------:R-:W-:Y:S01]  /*0df0*/  CS2R R118, SRZ ;  /* 0x0000000000767805 */ /* 0x000fe2000001ff00 */
[----:B------:R-:W-:Y:S01]  /*0e00*/  IMAD R38, R17, c[0x0][0x1ec], R38 ;  /* 0x00007b0011267a24 */ /* 0x000fe200078e0226 */
[----:B------:R-:W-:Y:S01]  /*0e10*/  LOP3.LUT R229, R4, R2, R229, 0xf6, !PT ;  /* 0x0000000204e57212 */ /* 0x000fe200078ef6e5 */
[C---:B------:R-:W-:Y:S01]  /*0e20*/  IMAD R5, R24.reuse, c[0x0][0x178], RZ ;  /* 0x00005e0018057a24 */ /* 0x040fe200078e02ff */
[----:B------:R-:W-:Y:S01]  /*0e30*/  CS2R R116, SRZ ;  /* 0x0000000000747805 */ /* 0x000fe2000001ff00 */
[----:B------:R-:W-:Y:S01]  /*0e40*/  IMAD.IADD R39, R27, 0x1, R38 ;  /* 0x000000011b277824 */ /* 0x000fe200078e0226 */
[----:B------:R-:W-:Y:S01]  /*0e50*/  CS2R R114, SRZ ;  /* 0x0000000000727805 */ /* 0x000fe2000001ff00 */
[----:B------:R-:W-:Y:S01]  /*0e60*/  IMAD R4, R24, c[0x0][0x208], RZ ;  /* 0x0000820018047a24 */ /* 0x000fe200078e02ff */
[----:B------:R-:W-:Y:S01]  /*0e70*/  CS2R R112, SRZ ;  /* 0x0000000000707805 */ /* 0x000fe2000001ff00 */
[----:B------:R-:W-:Y:S01]  /*0e80*/  IMAD.MOV.U32 R38, RZ, RZ, R26 ;  /* 0x000000ffff267224 */ /* 0x000fe200078e001a */
[----:B------:R-:W-:Y:S01]  /*0e90*/  CS2R R110, SRZ ;  /* 0x00000000006e7805 */ /* 0x000fe2000001ff00 */
[----:B------:R-:W-:Y:S01]  /*0ea0*/  IMAD R2, R16, c[0x0][0x1b0], RZ ;  /* 0x00006c0010027a24 */ /* 0x000fe200078e02ff */
[----:B------:R-:W-:Y:S01]  /*0eb0*/  IADD3 R16, R18, 0x40, RZ ;  /* 0x0000004012107810 */ /* 0x000fe20007ffe0ff */
[----:B------:R-:W-:Y:S01]  /*0ec0*/  IMAD R24, R31, c[0x0][0x1d8], RZ ;  /* 0x000076001f187a24 */ /* 0x000fe200078e02ff */
[----:B------:R-:W-:Y:S01]  /*0ed0*/  CS2R R108, SRZ ;  /* 0x00000000006c7805 */ /* 0x000fe2000001ff00 */
[----:B------:R-:W-:Y:S01]  /*0ee0*/  IMAD.WIDE.U32 R38, R30, c[0x0][0x1d8], R38 ;  /* 0x000076001e267a25 */ /* 0x000fe200078e0026 */
[----:B------:R-:W-:Y:S01]  /*0ef0*/  ISETP.GE.AND P5, PT, R16, c[0x0][0x1cc], PT ;  /* 0x0000730010007a0c */ /* 0x000fe20003fa6270 */
[----:B------:R-:W-:Y:S01]  /*0f00*/  CS2R R106, SRZ ;  /* 0x00000000006a7805 */ /* 0x000fe2000001ff00 */
[----:B------:R-:W-:Y:S01]  /*0f10*/  CS2R R104, SRZ ;  /* 0x0000000000687805 */ /* 0x000fe2000001ff00 */
[----:B------:R-:W-:Y:S01]  /*0f20*/  IMAD R24, R30, c[0x0][0x1dc], R24 ;  /* 0x000077001e187a24 */ /* 0x000fe200078e0218 */
[----:B------:R-:W-:Y:S01]  /*0f30*/  ISETP.LT.OR P2, PT, R3, 0x1, P5 ;  /* 0x000000010300780c */ /* 0x000fe20002f41670 */
[----:B------:R-:W-:Y:S01]  /*0f40*/  IMAD R22, R14, c[0x0][0x290], RZ ;  /* 0x0000a4000e167a24 */ /* 0x000fe200078e02ff */
[----:B------:R-:W-:Y:S01]  /*0f50*/  LEA R26, P0, R38, c[0x0][0x1c0], 0x1 ;  /* 0x00007000261a7a11 */ /* 0x000fe200078008ff */
[----:B------:R-:W-:Y:S01]  /*0f60*/  IMAD.IADD R24, R39, 0x1, R24 ;  /* 0x0000000127187824 */ /* 0x000fe200078e0218 */
[----:B------:R-:W-:Y:S01]  /*0f70*/  ISETP.LT.OR P6, PT, R3, 0x21, P5 ;  /* 0x000000210300780c */ /* 0x000fe20002fc1670 */
[----:B------:R-:W-:Y:S01]  /*0f80*/  IMAD R23, R14, c[0x0][0x278], RZ ;  /* 0x00009e000e177a24 */ /* 0x000fe200078e02ff */
[----:B------:R-:W-:Y:S01]  /*0f90*/  CS2R R102, SRZ ;  /* 0x0000000000667805 */ /* 0x000fe2000001ff00 */
[C---:B------:R-:W-:Y:S01]  /*0fa0*/  IMAD R22, R13.reuse, c[0x0][0x294], R22 ;  /* 0x0000a5000d167a24 */ /* 0x040fe200078e0216 */
[----:B------:R-:W-:Y:S01]  /*0fb0*/  LEA.HI.X R27, R38, c[0x0][0x1c4], R24, 0x1, P0 ;  /* 0x00007100261b7a11 */ /* 0x000fe200000f0c18 */
[----:B------:R-:W-:Y:S01]  /*0fc0*/  IMAD.WIDE.U32 R36, R13, c[0x0][0x290], R36 ;  /* 0x0000a4000d247a25 */ /* 0x000fe200078e0024 */
[----:B------:R-:W-:Y:S01]  /*0fd0*/  CS2R R100, SRZ ;  /* 0x0000000000647805 */ /* 0x000fe2000001ff00 */
[----:B------:R-:W-:Y:S01]  /*0fe0*/  CS2R R98, SRZ ;  /* 0x0000000000627805 */ /* 0x000fe2000001ff00 */
[----:B------:R-:W-:Y:S01]  /*0ff0*/  CS2R R96, SRZ ;  /* 0x0000000000607805 */ /* 0x000fe2000001ff00 */
[----:B------:R-:W-:Y:S01]  /*1000*/  IMAD.SHL.U32 R233, R233, 0x2, RZ ;  /* 0x00000002e9e97824 */ /* 0x000fe200078e00ff */
[----:B------:R-:W-:Y:S01]  /*1010*/  LEA R238, P0, R36, c[0x0][0x280], 0x2 ;  /* 0x0000a00024ee7a11 */ /* 0x000fe200078010ff */
[C---:B------:R-:W-:Y:S01]  /*1020*/  IMAD R23, R13.reuse, c[0x0][0x27c], R23 ;  /* 0x00009f000d177a24 */ /* 0x040fe200078e0217 */
[----:B------:R-:W-:Y:S01]  /*1030*/  CS2R R94, SRZ ;  /* 0x00000000005e7805 */ /* 0x000fe2000001ff00 */
[----:B------:R-:W-:Y:S01]  /*1040*/  IMAD.WIDE.U32 R40, R13, c[0x0][0x278], R40 ;  /* 0x00009e000d287a25 */ /* 0x000fe200078e0028 */
[----:B------:R-:W-:Y:S01]  /*1050*/  @!PT LDS RZ, [RZ] ;  /* 0x00000000fffff984 */ /* 0x000fe20000000800 */
[----:B------:R-:W-:Y:S01]  /*1060*/  @!PT LDS RZ, [RZ] ;  /* 0x00000000fffff984 */ /* 0x000fe20000000800 */
[----:B------:R-:W-:Y:S01]  /*1070*/  @!PT LDS RZ, [RZ] ;  /* 0x00000000fffff984 */ /* 0x000fe20000000800 */
[----:B------:R1:W-:Y:S01]  /*1080*/  LDGSTS.E.BYPASS.LTC128B.128 [R233+0x6080], [R26.64], !P3 ;  /* 0x060800001ae97fae */ /* 0x0003e2000d901d4e */
[----:B------:R-:W-:Y:S01]  /*1090*/  ISETP.LT.OR P3, PT, R3, 0x21, P4 ;  /* 0x000000210300780c */ /* 0x000fe20002761670 */
[----:B------:R-:W-:Y:S01]  /*10a0*/  CS2R R92, SRZ ;  /* 0x00000000005c7805 */ /* 0x000fe2000001ff00 */
[----:B------:R-:W-:Y:S01]  /*10b0*/  IMAD.IADD R22, R37, 0x1, R22 ;  /* 0x0000000125167824 */ /* 0x000fe200078e0216 */
[----:B------:R-:W-:Y:S01]  /*10c0*/  LEA R240, P1, R40, c[0x0][0x258], 0x2 ;  /* 0x0000960028f07a11 */ /* 0x000fe200078210ff */
[----:B------:R-:W-:Y:S01]  /*10d0*/  IMAD.IADD R23, R41, 0x1, R23 ;  /* 0x0000000129177824 */ /* 0x000fe200078e0217 */
[----:B------:R1:W-:Y:S01]  /*10e0*/  LDGSTS.E.BYPASS.LTC128B.128 [R233+0x9080], [R26.64+0x80], !P2 ;  /* 0x090800801ae97fae */ /* 0x0003e2000d101d4e */
[----:B------:R-:W-:Y:S01]  /*10f0*/  IMAD R5, R10, c[0x0][0x17c], R5 ;  /* 0x00005f000a057a24 */ /* 0x000fe200078e0205 */
[----:B------:R-:W-:Y:S01]  /*1100*/  LEA.HI.X R239, R36, c[0x0][0x284], R22, 0x2, P0 ;  /* 0x0000a10024ef7a11 */ /* 0x000fe200000f1416 */
[----:B------:R-:W-:Y:S01]  /*1110*/  IMAD R4, R10, c[0x0][0x20c], R4 ;  /* 0x000083000a047a24 */ /* 0x000fe200078e0204 */
[----:B------:R-:W-:Y:S01]  /*1120*/  IADD3 R22, P2, R26, UR7, RZ ;  /* 0x000000071a167c10 */ /* 0x000fe2000ff5e0ff */
[----:B------:R-:W-:Y:S01]  /*1130*/  IMAD.WIDE.U32 R28, R10, c[0x0][0x178], R18 ;  /* 0x00005e000a1c7a25 */ /* 0x000fe200078e0012 */
[----:B------:R-:W-:Y:S01]  /*1140*/  LEA.HI.X R241, R40, c[0x0][0x25c], R23, 0x2, P1 ;  /* 0x0000970028f17a11 */ /* 0x000fe200008f1417 */
[----:B------:R-:W-:Y:S01]  /*1150*/  CS2R R90, SRZ ;  /* 0x00000000005a7805 */ /* 0x000fe2000001ff00 */
[----:B------:R-:W-:Y:S01]  /*1160*/  IADD3.X R23, R27, UR5, RZ, P2, !PT ;  /* 0x000000051b177c10 */ /* 0x000fe200097fe4ff */
[----:B------:R-:W-:Y:S01]  /*1170*/  IMAD.WIDE.U32 R32, R10, c[0x0][0x208], R18 ;  /* 0x000082000a207a25 */ /* 0x000fe200078e0012 */
[----:B------:R-:W-:Y:S01]  /*1180*/  CS2R R88, SRZ ;  /* 0x0000000000587805 */ /* 0x000fe2000001ff00 */
[----:B------:R-:W-:Y:S01]  /*1190*/  CS2R R86, SRZ ;  /* 0x0000000000567805 */ /* 0x000fe2000001ff00 */
[----:B------:R-:W-:Y:S01]  /*11a0*/  CS2R R84, SRZ ;  /* 0x0000000000547805 */ /* 0x000fe2000001ff00 */
[----:B------:R-:W-:Y:S01]  /*11b0*/  IMAD.U32 R10, RZ, RZ, UR7 ;  /* 0x00000007ff0a7e24 */ /* 0x000fe2000f8e00ff */
[----:B------:R2:W-:Y:S01]  /*11c0*/  LDGSTS.E.BYPASS.LTC128B.128 [R233+0x7080], [R22.64], !P3 ;  /* 0x0708000016e97fae */ /* 0x0005e2000d901d4e */
[----:B------:R-:W-:Y:S01]  /*11d0*/  ISETP.LT.OR P3, PT, R3, 0x41, P4 ;  /* 0x000000410300780c */ /* 0x000fe20002761670 */
[C---:B------:R-:W-:Y:S01]  /*11e0*/  IMAD R2, R12.reuse, c[0x0][0x1b4], R2 ;  /* 0x00006d000c027a24 */ /* 0x040fe200078e0202 */
[----:B------:R-:W-:Y:S01]  /*11f0*/  CS2R R74, SRZ ;  /* 0x00000000004a7805 */ /* 0x000fe2000001ff00 */
[----:B------:R-:W-:Y:S01]  /*1200*/  IMAD.WIDE.U32 R34, R12, c[0x0][0x1b0], R18 ;  /* 0x00006c000c227a25 */ /* 0x000fe200078e0012 */
[----:B------:R-:W-:Y:S01]  /*1210*/  CS2R R72, SRZ ;  /* 0x0000000000487805 */ /* 0x000fe2000001ff00 */
[----:B------:R-:W-:Y:S01]  /*1220*/  CS2R R70, SRZ ;  /* 0x0000000000467805 */ /* 0x000fe2000001ff00 */
[----:B------:R-:W-:Y:S01]  /*1230*/  CS2R R68, SRZ ;  /* 0x0000000000447805 */ /* 0x000fe2000001ff00 */
[----:B------:R-:W-:Y:S01]  /*1240*/  IMAD.IADD R25, R35, 0x1, R2 ;  /* 0x0000000123197824 */ /* 0x000fe200078e0202 */
[----:B------:R-:W-:Y:S01]  /*1250*/  CS2R R66, SRZ ;  /* 0x0000000000427805 */ /* 0x000fe2000001ff00 */
[----:B------:R-:W-:Y:S01]  /*1260*/  IMAD R15, R15, c[0x0][0x1b8], RZ ;  /* 0x00006e000f0f7a24 */ /* 0x000fe200078e02ff */
[----:B------:R-:W-:Y:S01]  /*1270*/  CS2R R64, SRZ ;  /* 0x0000000000407805 */ /* 0x000fe2000001ff00 */
[----:B------:R-:W-:Y:S01]  /*1280*/  IMAD.MOV.U32 R24, RZ, RZ, R34 ;  /* 0x000000ffff187224 */ /* 0x000fe200078e0022 */
[----:B-1----:R-:W-:Y:S01]  /*1290*/  IADD3 R26, P1, P0, R10, 0x80, R26 ;  /* 0x000000800a1a7810 */ /* 0x002fe2000783e01a */
[C---:B------:R-:W-:Y:S01]  /*12a0*/  IMAD R15, R17.reuse, c[0x0][0x1bc], R15 ;  /* 0x00006f00110f7a24 */ /* 0x040fe200078e020f */
[----:B------:R-:W-:Y:S01]  /*12b0*/  CS2R R62, SRZ ;  /* 0x00000000003e7805 */ /* 0x000fe2000001ff00 */
[----:B------:R-:W-:Y:S01]  /*12c0*/  IMAD.WIDE.U32 R24, R17, c[0x0][0x1b8], R24 ;  /* 0x00006e0011187a25 */ /* 0x000fe200078e0018 */
[----:B------:R-:W-:Y:S01]  /*12d0*/  IADD3.X R27, RZ, UR5, R27, P1, P0 ;  /* 0x00000005ff1b7c10 */ /* 0x000fe20008fe041b */
[----:B------:R-:W-:Y:S01]  /*12e0*/  CS2R R60, SRZ ;  /* 0x00000000003c7805 */ /* 0x000fe2000001ff00 */
[----:B------:R-:W-:Y:S01]  /*12f0*/  ISETP.GE.AND P0, PT, R18, c[0x0][0x19c], PT ;  /* 0x0000670012007a0c */ /* 0x000fe20003f06270 */
[----:B------:R-:W-:Y:S01]  /*1300*/  IMAD.IADD R25, R25, 0x1, R15 ;  /* 0x0000000119197824 */ /* 0x000fe200078e020f */
[----:B------:R-:W-:Y:S01]  /*1310*/  ISETP.GE.AND P1, PT, R16, c[0x0][0x19c], PT ;  /* 0x0000670010007a0c */ /* 0x000fe20003f26270 */
[----:B------:R1:W-:Y:S01]  /*1320*/  LDGSTS.E.BYPASS.LTC128B.128 [R233+0xa080], [R26.64], !P6 ;  /* 0x0a0800001ae97fae */ /* 0x0003e2000f101d4e */
[----:B------:R-:W-:Y:S01]  /*1330*/  ISETP.LT.OR P6, PT, R3, 0x21, P0 ;  /* 0x000000210300780c */ /* 0x000fe200007c1670 */
[----:B------:R-:W-:Y:S01]  /*1340*/  IMAD.IADD R29, R29, 0x1, R5 ;  /* 0x000000011d1d7824 */ /* 0x000fe200078e0205 */
[----:B------:R-:W-:Y:S01]  /*1350*/  ISETP.LT.OR P4, PT, R3, 0x1, P0 ;  /* 0x000000010300780c */ /* 0x000fe20000781670 */
[----:B------:R-:W-:Y:S01]  /*1360*/  IMAD.IADD R33, R33, 0x1, R4 ;  /* 0x0000000121217824 */ /* 0x000fe200078e0204 */
[----:B--2---:R-:W-:Y:S01]  /*1370*/  IADD3 R22, P2, R22, UR7, RZ ;  /* 0x0000000716167c10 */ /* 0x004fe2000ff5e0ff */
[C---:B------:R-:W-:Y:S01]  /*1380*/  IMAD R5, R8.reuse, c[0x0][0x180], RZ ;  /* 0x0000600008057a24 */ /* 0x040fe200078e02ff */
[----:B------:R-:W-:Y:S01]  /*1390*/  P2R R10, PR, RZ, 0x40 ;  /* 0x00000040ff0a7803 */ /* 0x000fe20000000000 */
[C---:B------:R-:W-:Y:S01]  /*13a0*/  IMAD R4, R8.reuse, c[0x0][0x210], RZ ;  /* 0x0000840008047a24 */ /* 0x040fe200078e02ff */
[----:B------:R-:W-:Y:S01]  /*13b0*/  IADD3.X R23, R23, UR5, RZ, P2, !PT ;  /* 0x0000000517177c10 */ /* 0x000fe200097fe4ff */
[----:B------:R-:W-:Y:S01]  /*13c0*/  ULDC.64 UR4, c[0x0][0x1a8] ;  /* 0x00006a0000047ab9 */ /* 0x000fe20000000a00 */
[C---:B------:R-:W-:Y:S01]  /*13d0*/  ISETP.LT.OR P6, PT, R3.reuse, 0x41, P0 ;  /* 0x000000410300780c */ /* 0x040fe200007c1670 */
[----:B------:R-:W-:Y:S01]  /*13e0*/  USHF.L.U32 UR7, UR4, 0x6, URZ ;  /* 0x0000000604077899 */ /* 0x000fe2000800063f */
[C---:B------:R-:W-:Y:S01]  /*13f0*/  ISETP.LT.OR P0, PT, R3.reuse, 0x41, P5 ;  /* 0x000000410300780c */ /* 0x040fe20002f01670 */
[----:B------:R2:W-:Y:S01]  /*1400*/  LDGSTS.E.BYPASS.LTC128B.128 [R233+0x8080], [R22.64], !P3 ;  /* 0x0808000016e97fae */ /* 0x0005e2000d901d4e */
[C---:B------:R-:W-:Y:S01]  /*1410*/  ISETP.LT.OR P2, PT, R3.reuse, 0x1, P1 ;  /* 0x000000010300780c */ /* 0x040fe20000f41670 */
[----:B------:R-:W-:Y:S01]  /*1420*/  IMAD R8, R8, c[0x0][0x238], RZ ;  /* 0x00008e0008087a24 */ /* 0x000fe200078e02ff */
[C---:B------:R-:W-:Y:S01]  /*1430*/  ISETP.LT.OR P3, PT, R3.reuse, 0x21, P1 ;  /* 0x000000210300780c */ /* 0x040fe20000f61670 */
[C---:B------:R-:W-:Y:S01]  /*1440*/  IMAD R12, R0.reuse, c[0x0][0x214], R4 ;  /* 0x00008500000c7a24 */ /* 0x040fe200078e0204 */
[----:B------:R-:W-:Y:S01]  /*1450*/  ISETP.LT.OR P5, PT, R3, 0x41, P1 ;  /* 0x000000410300780c */ /* 0x000fe20000fa1670 */
[----:B------:R-:W-:Y:S01]  /*1460*/  IMAD R3, R31, c[0x0][0x1a8], RZ ;  /* 0x00006a001f037a24 */ /* 0x000fe200078e02ff */
[----:B------:R-:W-:Y:S01]  /*1470*/  P2R R2, PR, RZ, 0x40 ;  /* 0x00000040ff027803 */ /* 0x000fe20000000000 */
[----:B------:R-:W-:Y:S01]  /*1480*/  IMAD R5, R0, c[0x0][0x184], R5 ;  /* 0x0000610000057a24 */ /* 0x000fe200078e0205 */
[----:B------:R-:W-:Y:S01]  /*1490*/  ISETP.GE.AND P6, PT, R18, c[0x0][0x16c], PT ;  /* 0x00005b0012007a0c */ /* 0x000fe20003fc6270 */
[C---:B------:R-:W-:Y:S01]  /*14a0*/  IMAD R3, R30.reuse, c[0x0][0x1ac], R3 ;  /* 0x00006b001e037a24 */ /* 0x040fe200078e0203 */
[----:B------:R-:W-:Y:S01]  /*14b0*/  USHF.L.U64.HI UR5, UR4, UR6, UR5 ;  /* 0x0000000604057299 */ /* 0x000fe20008010205 */
[----:B------:R-:W-:Y:S01]  /*14c0*/  IMAD.WIDE.U32 R30, R30, c[0x0][0x1a8], R24 ;  /* 0x00006a001e1e7a25 */ /* 0x000fe200078e0018 */
[----:B------:R2:W-:Y:S01]  /*14d0*/  LDGSTS.E.BYPASS.LTC128B.128 [R233+0xb080], [R22.64+0x80], !P0 ;  /* 0x0b08008016e97fae */ /* 0x0005e2000c101d4e */
[----:B------:R-:W-:Y:S01]  /*14e0*/  UIADD3 UR6, UR12, 0x3f, URZ ;  /* 0x0000003f0c067890 */ /* 0x000fe2000fffe03f */
[----:B------:R-:W-:Y:S01]  /*14f0*/  CS2R R58, SRZ ;  /* 0x00000000003a7805 */ /* 0x000fe2000001ff00 */
[----:B------:R-:W-:Y:S01]  /*1500*/  IMAD.IADD R3, R31, 0x1, R3 ;  /* 0x000000011f037824 */ /* 0x000fe200078e0203 */
[----:B------:R-:W0:Y:S01]  /*1510*/  LDGDEPBAR ;  /* 0x00000000000079af */ /* 0x000e220000000000 */
[C---:B------:R-:W-:Y:S01]  /*1520*/  IMAD.WIDE.U32 R28, R0.reuse, c[0x0][0x180], R28 ;  /* 0x00006000001c7a25 */ /* 0x040fe200078e001c */
[----:B------:R-:W-:Y:S01]  /*1530*/  CS2R R56, SRZ ;  /* 0x0000000000387805 */ /* 0x000fe2000001ff00 */
[----:B------:R-:W-:Y:S01]  /*1540*/  CS2R R54, SRZ ;  /* 0x0000000000367805 */ /* 0x000fe2000001ff00 */
[----:B------:R-:W-:Y:S01]  /*1550*/  CS2R R52, SRZ ;  /* 0x0000000000347805 */ /* 0x000fe2000001ff00 */
[----:B------:R-:W-:Y:S01]  /*1560*/  IMAD R4, R0, c[0x0][0x23c], R8 ;  /* 0x00008f0000047a24 */ /* 0x000fe200078e0208 */
[----:B------:R-:W-:Y:S01]  /*1570*/  @P6 LOP3.LUT R236, R236, 0x1, RZ, 0xfc, !PT ;  /* 0x00000001ecec6812 */ /* 0x000fe200078efcff */
[----:B------:R-:W-:Y:S01]  /*1580*/  IMAD.WIDE.U32 R20, R0, c[0x0][0x238], R20 ;  /* 0x00008e0000147a25 */ /* 0x000fe200078e0014 */
[----:B------:R-:W-:Y:S01]  /*1590*/  IADD3 R8, -R234, UR12, RZ ;  /* 0x0000000cea087c10 */ /* 0x000fe2000fffe1ff */
[----:B------:R-:W-:Y:S01]  /*15a0*/  CS2R R50, SRZ ;  /* 0x0000000000327805 */ /* 0x000fe2000001ff00 */
[----:B------:R-:W-:Y:S01]  /*15b0*/  LOP3.LUT R236, R236, 0xfffffffd, RZ, 0xc0, !PT ;  /* 0xfffffffdecec7812 */ /* 0x000fe200078ec0ff */
[----:B------:R-:W-:Y:S01]  /*15c0*/  IMAD.WIDE.U32 R32, R0, c[0x0][0x210], R32 ;  /* 0x0000840000207a25 */ /* 0x000fe200078e0020 */
[----:B------:R-:W-:Y:S01]  /*15d0*/  CS2R R48, SRZ ;  /* 0x0000000000307805 */ /* 0x000fe2000001ff00 */
[----:B------:R-:W-:Y:S01]  /*15e0*/  CS2R R46, SRZ ;  /* 0x00000000002e7805 */ /* 0x000fe2000001ff00 */
[----:B------:R-:W-:Y:S01]  /*15f0*/  CS2R R44, SRZ ;  /* 0x00000000002c7805 */ /* 0x000fe2000001ff00 */
[----:B------:R-:W-:Y:S01]  /*1600*/  IMAD.U32 R0, RZ, RZ, UR7 ;  /* 0x00000007ff007e24 */ /* 0x000fe2000f8e00ff */
[----:B------:R-:W-:Y:S01]  /*1610*/  CS2R R42, SRZ ;  /* 0x00000000002a7805 */ /* 0x000fe2000001ff00 */
[----:B------:R-:W-:Y:S01]  /*1620*/  IMAD.IADD R29, R29, 0x1, R5 ;  /* 0x000000011d1d7824 */ /* 0x000fe200078e0205 */
[----:B------:R-:W-:Y:S01]  /*1630*/  CS2R R40, SRZ ;  /* 0x0000000000287805 */ /* 0x000fe2000001ff00 */
[----:B------:R-:W-:Y:S01]  /*1640*/  IMAD.IADD R33, R33, 0x1, R12 ;  /* 0x0000000121217824 */ /* 0x000fe200078e020c */
[----:B------:R-:W-:Y:S01]  /*1650*/  CS2R R38, SRZ ;  /* 0x0000000000267805 */ /* 0x000fe2000001ff00 */
[C---:B------:R-:W-:Y:S01]  /*1660*/  IMAD.WIDE.U32 R28, R13.reuse, c[0x0][0x188], R28 ;  /* 0x000062000d1c7a25 */ /* 0x040fe200078e001c */
[----:B------:R-:W-:Y:S01]  /*1670*/  CS2R R36, SRZ ;  /* 0x0000000000247805 */ /* 0x000fe2000001ff00 */
[----:B--2---:R-:W-:Y:S01]  /*1680*/  LEA R22, P0, R30, c[0x0][0x190], 0x1 ;  /* 0x000064001e167a11 */ /* 0x004fe200078008ff */
[----:B------:R-:W-:Y:S01]  /*1690*/  CS2R R34, SRZ ;  /* 0x0000000000227805 */ /* 0x000fe2000001ff00 */
[----:B------:R-:W-:Y:S01]  /*16a0*/  IMAD R5, R14, c[0x0][0x218], RZ ;  /* 0x000086000e057a24 */ /* 0x000fe200078e02ff */
[----:B------:R-:W-:Y:S01]  /*16b0*/  UMOV UR4, URZ ;  /* 0x0000003f00047c82 */ /* 0x000fe20008000000 */
[----:B------:R-:W-:Y:S01]  /*16c0*/  LEA.HI.X R23, R30, c[0x0][0x194], R3, 0x1, P0 ;  /* 0x000065001e177a11 */ /* 0x000fe200000f0c03 */
[----:B------:R-:W-:Y:S01]  /*16d0*/  IMAD R3, R14, c[0x0][0x188], RZ ;  /* 0x000062000e037a24 */ /* 0x000fe200078e02ff */
[----:B------:R-:W-:Y:S01]  /*16e0*/  IADD3 R24, P1, P0, R0, 0x80, R22 ;  /* 0x0000008000187810 */ /* 0x000fe2000783e016 */
[C---:B------:R-:W-:Y:S01]  /*16f0*/  IMAD R5, R13.reuse, c[0x0][0x21c], R5 ;  /* 0x000087000d057a24 */ /* 0x040fe200078e0205 */
[----:B------:R-:W-:Y:S01]  /*1700*/  SEL R0, RZ, 0x1, P6 ;  /* 0x00000001ff007807 */ /* 0x000fe20003000000 */
[----:B------:R2:W-:Y:S01]  /*1710*/  LDGSTS.E.BYPASS.LTC128B.128 [R233+0x80], [R22.64], !P4 ;  /* 0x0008000016e97fae */ /* 0x0005e2000e101d4e */
[----:B------:R-:W-:Y:S01]  /*1720*/  IADD3.X R25, RZ, UR5, R23, P1, P0 ;  /* 0x00000005ff197c10 */ /* 0x000fe20008fe0417 */
[----:B------:R-:W-:Y:S01]  /*1730*/  IMAD R3, R13, c[0x0][0x18c], R3 ;  /* 0x000063000d037a24 */ /* 0x000fe200078e0203 */
[----:B------:R-:W-:Y:S01]  /*1740*/  ISETP.GE.AND P4, PT, R16, c[0x0][0x16c], PT ;  /* 0x00005b0010007a0c */ /* 0x000fe20003f86270 */
[----:B------:R2:W-:Y:S01]  /*1750*/  LDGSTS.E.BYPASS.LTC128B.128 [R233+0x3080], [R22.64+0x80], !P2 ;  /* 0x0308008016e97fae */ /* 0x0005e2000d101d4e */
[----:B------:R-:W-:Y:S01]  /*1760*/  ISETP.NE.AND P2, PT, R2, RZ, PT ;  /* 0x000000ff0200720c */ /* 0x000fe20003f45270 */
[----:B------:R-:W-:Y:S01]  /*1770*/  IMAD.IADD R3, R29, 0x1, R3 ;  /* 0x000000011d037824 */ /* 0x000fe200078e0203 */
[----:B------:R-:W-:Y:S01]  /*1780*/  ISETP.NE.AND P6, PT, R10, RZ, PT ;  /* 0x000000ff0a00720c */ /* 0x000fe20003fc5270 */
[----:B------:R-:W-:Y:S01]  /*1790*/  IMAD.WIDE.U32 R32, R13, c[0x0][0x218], R32 ;  /* 0x000086000d207a25 */ /* 0x000fe200078e0020 */
[----:B------:R-:W-:Y:S01]  /*17a0*/  SEL R2, RZ, 0x2, P4 ;  /* 0x00000002ff027807 */ /* 0x000fe20002000000 */
[----:B------:R-:W-:Y:S01]  /*17b0*/  CS2R R30, SRZ ;  /* 0x00000000001e7805 */ /* 0x000fe2000001ff00 */
[----:B------:R-:W-:Y:S01]  /*17c0*/  UMOV UR11, 0x1 ;  /* 0x00000001000b7882 */ /* 0x000fe20000000000 */
[----:B------:R-:W-:Y:S01]  /*17d0*/  IMAD.IADD R5, R33, 0x1, R5 ;  /* 0x0000000121057824 */ /* 0x000fe200078e0205 */
[----:B------:R-:W-:Y:S01]  /*17e0*/  LEA R242, P1, R32, c[0x0][0x1f0], 0x1 ;  /* 0x00007c0020f27a11 */ /* 0x000fe200078208ff */
[----:B------:R-:W-:-:S02]  /*17f0*/  IMAD.IADD R0, R2, 0x1, R0 ;  /* 0x0000000102007824 */ /* 0x000fc400078e0200 */
[----:B------:R-:W-:Y:S01]  /*1800*/  IMAD.MOV.U32 R216, RZ, RZ, 0x40 ;  /* 0x00000040ffd87424 */ /* 0x000fe200078e00ff */
[----:B------:R-:W-:Y:S01]  /*1810*/  LEA.HI.X R243, R32, c[0x0][0x1f4], R5, 0x1, P1 ;  /* 0x00007d0020f37a11 */ /* 0x000fe200008f0c05 */
[----:B------:R-:W-:Y:S01]  /*1820*/  IMAD.MOV.U32 R206, RZ, RZ, 0x20 ;  /* 0x00000020ffce7424 */ /* 0x000fe200078e00ff */
[----:B------:R-:W-:Y:S01]  /*1830*/  LOP3.LUT P1, RZ, R7, 0x4, RZ, 0xc0, !PT ;  /* 0x0000000407ff7812 */ /* 0x000fe2000782c0ff */
[----:B------:R-:W-:Y:S01]  /*1840*/  IMAD.SHL.U32 R229, R229, 0x2, RZ ;  /* 0x00000002e5e57824 */ /* 0x000fe200078e00ff */
[----:B------:R-:W-:Y:S01]  /*1850*/  @P4 LOP3.LUT R236, R236, 0x2, RZ, 0xfc, !PT ;  /* 0x00000002ecec4812 */ /* 0x000fe200078efcff */
[----:B------:R-:W-:Y:S01]  /*1860*/  IMAD.MOV.U32 R17, RZ, RZ, c[0x0][0x208] ;  /* 0x00008200ff117624 */ /* 0x000fe200078e00ff */
[----:B------:R-:W-:Y:S01]  /*1870*/  SEL R216, R216, 0xffffffc0, !P1 ;  /* 0xffffffc0d8d87807 */ /* 0x000fe20004800000 */
[----:B------:R-:W-:Y:S01]  /*1880*/  IMAD.IADD R21, R21, 0x1, R4 ;  /* 0x0000000115157824 */ /* 0x000fe200078e0204 */
[----:B------:R-:W-:Y:S01]  /*1890*/  LOP3.LUT P4, RZ, R0, 0x2, RZ, 0xc0, !PT ;  /* 0x0000000200ff7812 */ /* 0x000fe2000788c0ff */
[----:B------:R-:W-:Y:S01]  /*18a0*/  IMAD R250, R14, c[0x0][0x240], RZ ;  /* 0x000090000efa7a24 */ /* 0x000fe200078e02ff */
[----:B------:R-:W-:Y:S01]  /*18b0*/  LOP3.LUT R236, R236, 0xfffffffb, RZ, 0xc0, !PT ;  /* 0xfffffffbecec7812 */ /* 0x000fe200078ec0ff */
[----:B------:R-:W-:Y:S01]  /*18c0*/  IMAD.IADD R217, R229, 0x1, R216 ;  /* 0x00000001e5d97824 */ /* 0x000fe200078e02d8 */
[----:B------:R-:W-:Y:S01]  /*18d0*/  CS2R R32, SRZ ;  /* 0x0000000000207805 */ /* 0x000fe2000001ff00 */
[C---:B------:R-:W-:Y:S01]  /*18e0*/  IMAD R250, R13.reuse, c[0x0][0x244], R250 ;  /* 0x000091000dfa7a24 */ /* 0x040fe200078e02fa */
[----:B--2---:R-:W-:Y:S01]  /*18f0*/  IADD3 R22, P0, R22, UR7, RZ ;  /* 0x0000000716167c10 */ /* 0x004fe2000ff1e0ff */
[----:B------:R-:W-:-:S03]  /*1900*/  IMAD.WIDE.U32 R76, R13, c[0x0][0x240], R20 ;  /* 0x000090000d4c7a25 */ /* 0x000fc600078e0014 */
[----:B------:R-:W-:Y:S01]  /*1910*/  IADD3.X R23, R23, UR5, RZ, P0, !PT ;  /* 0x0000000517177c10 */ /* 0x000fe200087fe4ff */
[----:B------:R-:W-:Y:S01]  /*1920*/  IMAD.MOV.U32 R226, RZ, RZ, 0x10 ;  /* 0x00000010ffe27424 */ /* 0x000fe200078e00ff */
[C---:B------:R-:W-:Y:S01]  /*1930*/  LEA R248, P0, R28.reuse, c[0x0][0x160], 0x1 ;  /* 0x000058001cf87a11 */ /* 0x040fe200078008ff */
[----:B------:R1:W-:Y:S01]  /*1940*/  STL.64 [R1], R76 ;  /* 0x0000004c01007387 */ /* 0x0003e20000100a00 */
[----:B------:R-:W-:Y:S02]  /*1950*/  IMAD.MOV.U32 R225, RZ, RZ, 0x10 ;  /* 0x00000010ffe17424 */ /* 0x000fe400078e00ff */
[----:B------:R-:W-:Y:S01]  /*1960*/  LEA.HI.X R249, R28, c[0x0][0x164], R3, 0x1, P0 ;  /* 0x000059001cf97a11 */ /* 0x000fe200000f0c03 */
[----:B------:R2:W-:Y:S01]  /*1970*/  LDGSTS.E.BYPASS.LTC128B.128 [R233+0x1080], [R22.64], !P6 ;  /* 0x0108000016e97fae */ /* 0x0005e2000f101d4e */
[----:B------:R-:W-:Y:S01]  /*1980*/  IADD3 R2, P0, R22, UR7, RZ ;  /* 0x0000000716027c10 */ /* 0x000fe2000ff1e0ff */
[----:B------:R-:W-:Y:S01]  /*1990*/  CS2R R28, SRZ ;  /* 0x00000000001c7805 */ /* 0x000fe2000001ff00 */
[----:B------:R-:W-:Y:S01]  /*19a0*/  ISETP.GE.AND P6, PT, R18, c[0x0][0x1fc], PT ;  /* 0x00007f0012007a0c */ /* 0x000fe20003fc6270 */
[----:B------:R1:W-:Y:S01]  /*19b0*/  LDGSTS.E.BYPASS.LTC128B.128 [R233+0x4080], [R24.64], !P3 ;  /* 0x0408000018e97fae */ /* 0x0003e2000d901d4e */
[----:B------:R-:W-:Y:S01]  /*19c0*/  IADD3.X R3, R23, UR5, RZ, P0, !PT ;  /* 0x0000000517037c10 */ /* 0x000fe200087fe4ff */
[----:B------:R-:W-:Y:S01]  /*19d0*/  USHF.R.S32.HI UR5, URZ, 0x1f, UR6 ;  /* 0x0000001f3f057899 */ /* 0x000fe20008011406 */
[----:B------:R-:W-:Y:S01]  /*19e0*/  LOP3.LUT P0, RZ, R0, 0x1, RZ, 0xc0, !PT ;  /* 0x0000000100ff7812 */ /* 0x000fe2000780c0ff */
[----:B------:R-:W-:Y:S01]  /*19f0*/  IMAD.IADD R250, R77, 0x1, R250 ;  /* 0x000000014dfa7824 */ /* 0x000fe200078e02fa */
[----:B------:R-:W-:Y:S01]  /*1a00*/  LEA.HI R0, R11, R232, RZ, 0x2 ;  /* 0x000000e80b007211 */ /* 0x000fe200078f10ff */
[----:B------:R3:W-:Y:S01]  /*1a10*/  LDGSTS.E.BYPASS.LTC128B.128 [R233+0x2080], [R2.64], !P2 ;  /* 0x0208000002e97fae */ /* 0x0007e2000d101d4e */
[C---:B------:R-:W-:Y:S01]  /*1a20*/  LOP3.LUT P2, RZ, R7.reuse, 0x2, RZ, 0xc0, !PT ;  /* 0x0000000207ff7812 */ /* 0x040fe2000784c0ff */
[----:B------:R-:W-:Y:S01]  /*1a30*/  IMAD.SHL.U32 R7, R7, 0x20, RZ ;  /* 0x0000002007077824 */ /* 0x000fe200078e00ff */
[----:B------:R-:W-:Y:S01]  /*1a40*/  ISETP.LT.OR P3, PT, R8, 0x1, !P0 ;  /* 0x000000010800780c */ /* 0x000fe20004761670 */
[----:B------:R3:W-:Y:S01]  /*1a50*/  LDGSTS.E.BYPASS.LTC128B.128 [R233+0x5080], [R2.64+0x80], !P5 ;  /* 0x0508008002e97fae */ /* 0x0007e2000e901d4e */
[----:B------:R-:W-:Y:S01]  /*1a60*/  SEL R206, R206, 0xffffffe0, !P2 ;  /* 0xffffffe0cece7807 */ /* 0x000fe20005000000 */
[----:B------:R-:W-:Y:S01]  /*1a70*/  ULEA.HI UR5, UR5, UR6, URZ, 0x6 ;  /* 0x0000000605057291 */ /* 0x000fe2000f8f303f */
[C---:B------:R-:W-:Y:S01]  /*1a80*/  ISETP.LT.OR P2, PT, R8.reuse, 0x21, !P0 ;  /* 0x000000210800780c */ /* 0x040fe20004741670 */
[----:B------:R-:W0:Y:S01]  /*1a90*/  LDGDEPBAR ;  /* 0x00000000000079af */ /* 0x000e220000000000 */
[----:B------:R-:W-:Y:S01]  /*1aa0*/  ISETP.LT.OR P0, PT, R8, 0x1, !P4 ;  /* 0x000000010800780c */ /* 0x000fe20006701670 */
[----:B------:R-:W-:Y:S01]  /*1ab0*/  IMAD.IADD R218, R229, 0x1, R206 ;  /* 0x00000001e5da7824 */ /* 0x000fe200078e02ce */
[--C-:B------:R-:W-:Y:S01]  /*1ac0*/  SHF.R.S32.HI R10, RZ, 0x2, R0.reuse ;  /* 0x00000002ff0a7819 */ /* 0x100fe20000011400 */
[----:B------:R-:W-:Y:S01]  /*1ad0*/  IMAD.IADD R206, R206, 0x1, R217 ;  /* 0x00000001cece7824 */ /* 0x000fe200078e02d9 */
[----:B------:R-:W-:Y:S01]  /*1ae0*/  SHF.R.S32.HI R12, RZ, 0x1f, R0 ;  /* 0x0000001fff0c7819 */ /* 0x000fe20000011400 */
[----:B------:R-:W-:Y:S01]  /*1af0*/  IMAD.IADD R216, R216, 0x1, R218 ;  /* 0x00000001d8d87824 */ /* 0x000fe200078e02da */
[----:B------:R-:W-:Y:S01]  /*1b00*/  ISETP.GE.AND P5, PT, R18, c[0x0][0x1fc], PT ;  /* 0x00007f0012007a0c */ /* 0x000fe20003fa6270 */
[----:B------:R-:W-:Y:S01]  /*1b10*/  USHF.R.S32.HI UR8, URZ, 0x6, UR5 ;  /* 0x000000063f087899 */ /* 0x000fe20008011405 */
[----:B--2---:R-:W-:-:S02]  /*1b20*/  IADD3 R22, P1, R248, UR10, RZ ;  /* 0x0000000af8167c10 */ /* 0x004fc4000ff3e0ff */
[----:B------:R-:W-:Y:S01]  /*1b30*/  LEA.HI R12, R12, R10, RZ, 0x3 ;  /* 0x0000000a0c0c7211 */ /* 0x000fe200078f18ff */
[----:B------:R-:W-:Y:S01]  /*1b40*/  UMOV UR5, URZ ;  /* 0x0000003f00057c82 */ /* 0x000fe20008000000 */
[----:B------:R-:W-:Y:S02]  /*1b50*/  IADD3.X R23, R249, UR9, RZ, P1, !PT ;  /* 0x00000009f9177c10 */ /* 0x000fe40008ffe4ff */
[----:B------:R-:W-:Y:S02]  /*1b60*/  LOP3.LUT R12, R12, 0xfffffff8, RZ, 0xc0, !PT ;  /* 0xfffffff80c0c7812 */ /* 0x000fe400078ec0ff */
[----:B------:R-:W-:Y:S02]  /*1b70*/  ISETP.LT.OR P4, PT, R8, 0x21, !P4 ;  /* 0x000000210800780c */ /* 0x000fe40006781670 */
[----:B------:R-:W-:Y:S01]  /*1b80*/  SEL R13, RZ, 0x1, P6 ;  /* 0x00000001ff0d7807 */ /* 0x000fe20003000000 */
[----:B------:R-:W-:Y:S01]  /*1b90*/  IMAD.IADD R10, R10, 0x1, -R12 ;  /* 0x000000010a0a7824 */ /* 0x000fe200078e0a0c */
[----:B------:R-:W-:-:S02]  /*1ba0*/  ISETP.GT.AND P6, PT, R232, 0xf, PT ;  /* 0x0000000fe800780c */ /* 0x000fc40003fc4270 */
[----:B---3--:R-:W-:Y:S01]  /*1bb0*/  LEA.HI R2, R11, R232, RZ, 0x5 ;  /* 0x000000e80b027211 */ /* 0x008fe200078f28ff */
[----:B------:R-:W-:-:S04]  /*1bc0*/  DEPBAR.LE SB0, 0x1 ;  /* 0x000080400000791a */ /* 0x000fc80000000000 */
[----:B------:R-:W-:Y:S01]  /*1bd0*/  BAR.SYNC.DEFER_BLOCKING 0x0 ;  /* 0x0000000000007b1d */ /* 0x000fe20000010000 */
[----:B------:R-:W-:Y:S02]  /*1be0*/  SHF.R.S32.HI R3, RZ, 0x5, R2 ;  /* 0x00000005ff037819 */ /* 0x000fe40000011402 */
[----:B------:R-:W-:Y:S02]  /*1bf0*/  LEA.HI R11, R11, R232, RZ, 0x4 ;  /* 0x000000e80b0b7211 */ /* 0x000fe400078f20ff */
[----:B------:R-:W-:Y:S02]  /*1c00*/  LEA.HI R5, R2, R3, RZ, 0x1 ;  /* 0x0000000302057211 */ /* 0x000fe400078f08ff */
[----:B------:R-:W-:Y:S02]  /*1c10*/  SHF.R.S32.HI R18, RZ, 0x4, R11 ;  /* 0x00000004ff127819 */ /* 0x000fe4000001140b */
[----:B------:R-:W-:Y:S02]  /*1c20*/  LOP3.LUT R5, R5, 0xfffffffe, RZ, 0xc0, !PT ;  /* 0xfffffffe05057812 */ /* 0x000fe400078ec0ff */
[----:B------:R-:W-:-:S02]  /*1c30*/  LEA.HI R12, R11, R18, RZ, 0x1 ;  /* 0x000000120b0c7211 */ /* 0x000fc400078f08ff */
[----:B------:R-:W-:Y:S01]  /*1c40*/  LOP3.LUT R2, R2, 0xffffffe0, RZ, 0xc0, !PT ;  /* 0xffffffe002027812 */ /* 0x000fe200078ec0ff */
[----:B------:R-:W-:Y:S01]  /*1c50*/  IMAD.IADD R3, R3, 0x1, -R5 ;  /* 0x0000000103037824 */ /* 0x000fe200078e0a05 */
[----:B------:R-:W-:Y:S01]  /*1c60*/  LOP3.LUT R12, R12, 0xfffffffe, RZ, 0xc0, !PT ;  /* 0xfffffffe0c0c7812 */ /* 0x000fe200078ec0ff */
[----:B------:R-:W-:Y:S02]  /*1c70*/  IMAD.MOV.U32 R5, RZ, RZ, 0x5 ;  /* 0x00000005ff057424 */ /* 0x000fe400078e00ff */
[----:B------:R-:W-:Y:S02]  /*1c80*/  IMAD.IADD R2, R232, 0x1, -R2 ;  /* 0x00000001e8027824 */ /* 0x000fe400078e0a02 */
[----:B------:R-:W-:Y:S01]  /*1c90*/  IMAD.IADD R12, R18, 0x1, -R12 ;  /* 0x00000001120c7824 */ /* 0x000fe200078e0a0c */
[C---:B------:R-:W-:Y:S01]  /*1ca0*/  SHF.L.U64.HI R5, R17.reuse, R5, c[0x0][0x20c] ;  /* 0x0000830011057619 */ /* 0x040fe20000010205 */
[----:B------:R-:W-:Y:S01]  /*1cb0*/  IMAD.SHL.U32 R17, R17, 0x20, RZ ;  /* 0x0000002011117824 */ /* 0x000fe200078e00ff */
[----:B------:R-:W-:Y:S01]  /*1cc0*/  SHF.R.S32.HI R246, RZ, 0x1f, R2 ;  /* 0x0000001ffff67819 */ /* 0x000fe20000011402 */
[----:B------:R1:W2:Y:S01]  /*1cd0*/  LDSM.16.M88.2 R178, [R206+0x6080] ;  /* 0x00608000ceb2783b */ /* 0x0002a20000000100 */
[----:B------:R-:W-:-:S02]  /*1ce0*/  IMAD.SHL.U32 R230, R12, 0x20, RZ ;  /* 0x000000200ce67824 */ /* 0x000fc400078e00ff */
[C---:B------:R-:W-:Y:S01]  /*1cf0*/  SHF.L.U64.HI R15, R17.reuse, 0x1, R5 ;  /* 0x00000001110f7819 */ /* 0x040fe20000010205 */
[----:B------:R1:W3:Y:S01]  /*1d00*/  LDSM.16.M88.2 R180, [R206+0x7080] ;  /* 0x00708000ceb4783b */ /* 0x0002e20000000100 */
[----:B------:R-:W-:Y:S01]  /*1d10*/  IMAD.SHL.U32 R17, R17, 0x2, RZ ;  /* 0x0000000211117824 */ /* 0x000fe200078e00ff */
[----:B------:R-:W-:Y:S01]  /*1d20*/  SHF.R.S32.HI R5, RZ, 0x1f, R9 ;  /* 0x0000001fff057819 */ /* 0x000fe20000011409 */
[----:B------:R-:W-:Y:S01]  /*1d30*/  IMAD.SHL.U32 R231, R12, 0x8, RZ ;  /* 0x000000080ce77824 */ /* 0x000fe200078e00ff */
[----:B------:R1:W4:Y:S01]  /*1d40*/  LDSM.16.M88.2 R182, [R206+0x8080] ;  /* 0x00808000ceb6783b */ /* 0x0003220000000100 */
[----:B------:R-:W-:Y:S01]  /*1d50*/  LEA.HI R246, R246, R2, RZ, 0x2 ;  /* 0x00000002f6f67211 */ /* 0x000fe200078f10ff */
[----:B------:R-:W-:Y:S01]  /*1d60*/  IMAD.SHL.U32 R227, R3, 0x200, RZ ;  /* 0x0000020003e37824 */ /* 0x000fe200078e00ff */
[----:B------:R-:W-:Y:S01]  /*1d70*/  LEA.HI R5, R5, R9, RZ, 0x2 ;  /* 0x0000000905057211 */ /* 0x000fe200078f10ff */
[----:B------:R1:W1:Y:S01]  /*1d80*/  LDSM.16.M88.2 R202, [R206+0x9080] ;  /* 0x00908000ceca783b */ /* 0x0002620000000100 */
[----:B------:R-:W-:Y:S01]  /*1d90*/  LOP3.LUT R231, R231, 0x8, RZ, 0xc0, !PT ;  /* 0x00000008e7e77812 */ /* 0x000fe200078ec0ff */
[----:B------:R-:W-:Y:S01]  /*1da0*/  IMAD.SHL.U32 R12, R12, 0x100, RZ ;  /* 0x000001000c0c7824 */ /* 0x000fe200078e00ff */
[----:B------:R-:W-:Y:S01]  /*1db0*/  LOP3.LUT R18, R5, 0xfffffffc, RZ, 0xc0, !PT ;  /* 0xfffffffc05127812 */ /* 0x000fe200078ec0ff */
        /* <DEDUP_REMOVED lines=24> */
[----:B------:R1:W-:Y:S01]  /*1f40*/  LDGSTS.E.BYPASS.LTC128B.128 [R233+0x6080], [R248.64], !P3 ;  /* 0x06080000f8e97fae */ /* 0x0003e2000d901d4e */
[----:B------:R-:W-:-:S03]  /*1f50*/  ISETP.LT.OR P3, PT, R8, 0x1, P5 ;  /* 0x000000010800780c */ /* 0x000fc60002f61670 */
[----:B------:R1:W-:Y:S04]  /*1f60*/  LDGSTS.E.BYPASS.LTC128B.128 [R233+0x8080], [R248.64+0x80], !P0 ;  /* 0x08080080f8e97fae */ /* 0x0003e8000c101d4e */
[----:B------:R1:W-:Y:S01]  /*1f70*/  LDGSTS.E.BYPASS.LTC128B.128 [R233+0x7080], [R22.64], !P2 ;  /* 0x0708000016e97fae */ /* 0x0003e2000d101d4e */
[----:B------:R-:W-:-:S04]  /*1f80*/  ISETP.GE.AND P2, PT, R16, c[0x0][0x1fc], PT ;  /* 0x00007f0010007a0c */ /* 0x000fc80003f46270 */
[----:B------:R-:W-:-:S05]  /*1f90*/  SEL R245, RZ, 0xffffffff, P2 ;  /* 0xfffffffffff57807 */ /* 0x000fca0001000000 */
[----:B------:R-:W-:-:S05]  /*1fa0*/  IMAD.SHL.U32 R245, R245, 0x2, RZ ;  /* 0x00000002f5f57824 */ /* 0x000fca00078e00ff */
[----:B------:R-:W-:Y:S01]  /*1fb0*/  LOP3.LUT R245, R245, 0x2, R13, 0xe2, !PT ;  /* 0x00000002f5f57812 */ /* 0x000fe200078ee20d */
[----:B-1----:R-:W-:-:S05]  /*1fc0*/  IMAD.U32 R22, RZ, RZ, UR10 ;  /* 0x0000000aff167e24 */ /* 0x002fca000f8e00ff */
[----:B------:R-:W-:-:S04]  /*1fd0*/  IADD3 R22, P1, P0, R22, 0x80, R248 ;  /* 0x0000008016167810 */ /* 0x000fc8000783e0f8 */
[----:B------:R-:W-:Y:S02]  /*1fe0*/  IADD3.X R23, RZ, UR9, R249, P1, P0 ;  /* 0x00000009ff177c10 */ /* 0x000fe40008fe04f9 */
[----:B------:R-:W-:-:S03]  /*1ff0*/  IADD3 R4, P1, P0, R17, 0x80, R242 ;  /* 0x0000008011047810 */ /* 0x000fc6000783e0f2 */
[----:B------:R1:W-:Y:S01]  /*2000*/  LDGSTS.E.BYPASS.LTC128B.128 [R233+0x9080], [R22.64], !P4 ;  /* 0x0908000016e97fae */ /* 0x0003e2000e101d4e */
[--C-:B------:R-:W-:Y:S02]  /*2010*/  IADD3.X R5, R15, RZ, R243.reuse, P1, P0 ;  /* 0x000000ff0f057210 */ /* 0x100fe40000fe04f3 */
[----:B------:R-:W-:Y:S02]  /*2020*/  IADD3 R14, P1, R17, R242, RZ ;  /* 0x000000f2110e7210 */ /* 0x000fe40007f3e0ff */
[----:B------:R-:W-:Y:S01]  /*2030*/  ISETP.GE.AND P0, PT, R16, c[0x0][0x1fc], PT ;  /* 0x00007f0010007a0c */ /* 0x000fe20003f06270 */
[----:B------:R-:W-:Y:S01]  /*2040*/  IMAD.IADD R16, R9, 0x1, -R18 ;  /* 0x0000000109107824 */ /* 0x000fe200078e0a12 */
[----:B------:R-:W-:Y:S01]  /*2050*/  ISETP.LT.OR P4, PT, R8, 0x21, P5 ;  /* 0x000000210800780c */ /* 0x000fe20002f81670 */
[----:B------:R-:W-:Y:S01]  /*2060*/  IMAD.X R15, R15, 0x1, R243, P1 ;  /* 0x000000010f0f7824 */ /* 0x000fe200008e06f3 */
[----:B------:R-:W-:Y:S01]  /*2070*/  ISETP.GT.AND P1, PT, R232, 0xf, PT ;  /* 0x0000000fe800780c */ /* 0x000fe20003f24270 */
[----:B------:R-:W-:Y:S01]  /*2080*/  IMAD R237, R16, -0x8, R237 ;  /* 0xfffffff810ed7824 */ /* 0x000fe200078e02ed */
[----:B------:R-:W-:Y:S01]  /*2090*/  ISETP.LT.OR P2, PT, R8, 0x21, P0 ;  /* 0x000000210800780c */ /* 0x000fe20000741670 */
[----:B------:R-:W-:-:S02]  /*20a0*/  IMAD.SHL.U32 R16, R9, 0x8, RZ ;  /* 0x0000000809107824 */ /* 0x000fc400078e00ff */
[----:B------:R-:W-:-:S03]  /*20b0*/  IMAD.SHL.U32 R9, R10, 0x20, RZ ;  /* 0x000000200a097824 */ /* 0x000fc600078e00ff */
[----:B------:R-:W-:-:S04]  /*20c0*/  LOP3.LUT R16, R16, 0x18, RZ, 0xc0, !PT ;  /* 0x0000001810107812 */ /* 0x000fc800078ec0ff */
[----:B------:R-:W-:Y:S02]  /*20d0*/  LOP3.LUT R9, R16, 0xe0, R9, 0xf8, !PT ;  /* 0x000000e010097812 */ /* 0x000fe400078ef809 */
[----:B------:R-:W-:Y:S02]  /*20e0*/  @P1 LOP3.LUT R236, R236, 0x4, RZ, 0xfc, !PT ;  /* 0x00000004ecec1812 */ /* 0x000fe400078efcff */
[----:B------:R-:W-:Y:S01]  /*20f0*/  ISETP.LT.OR P1, PT, R8, 0x1, P0 ;  /* 0x000000010800780c */ /* 0x000fe20000721670 */
[----:B------:R-:W-:Y:S01]  /*2100*/  @!P6 IMAD.SHL.U32 R8, R232, 0x10, RZ ;  /* 0x00000010e808e824 */ /* 0x000fe200078e00ff */
[----:B------:R-:W-:Y:S02]  /*2110*/  LOP3.LUT R230, R16, 0x20, R230, 0xf8, !PT ;  /* 0x0000002010e67812 */ /* 0x000fe400078ef8e6 */
[C---:B------:R-:W-:Y:S01]  /*2120*/  LOP3.LUT P0, RZ, R10.reuse, 0x1, RZ, 0xc0, !PT ;  /* 0x000000010aff7812 */ /* 0x040fe2000780c0ff */
[----:B------:R-:W-:Y:S01]  /*2130*/  IMAD.SHL.U32 R10, R10, 0x4, RZ ;  /* 0x000000040a0a7824 */ /* 0x000fe200078e00ff */
[----:B------:R1:W-:Y:S01]  /*2140*/  @!P6 LDGSTS.E.BYPASS.LTC128B.128 [R8+0x12080], [R240.64] ;  /* 0x12080000f008efae */ /* 0x0003e2000b901d4e */
[----:B------:R-:W-:-:S03]  /*2150*/  LOP3.LUT R16, R246, 0xfffffffc, RZ, 0xc0, !PT ;  /* 0xfffffffcf6107812 */ /* 0x000fc600078ec0ff */
[----:B------:R-:W-:Y:S01]  /*2160*/  LOP3.LUT R10, R9, 0x18, R10, 0x78, !PT ;  /* 0x00000018090a7812 */ /* 0x000fe200078e780a */
[----:B------:R-:W0:Y:S01]  /*2170*/  LDGDEPBAR ;  /* 0x00000000000079af */ /* 0x000e220000000000 */
[----:B------:R-:W-:-:S03]  /*2180*/  IMAD.IADD R2, R2, 0x1, -R16 ;  /* 0x0000000102027824 */ /* 0x000fc600078e0a10 */
[----:B------:R2:W-:Y:S01]  /*2190*/  LDGSTS.E.BYPASS.LTC128B.128 [R233+0xe080], [R242.64], !P3 ;  /* 0x0e080000f2e97fae */ /* 0x0005e2000d901d4e */
[----:B------:R-:W-:Y:S01]  /*21a0*/  IMAD R237, R2, -0x2, R237 ;  /* 0xfffffffe02ed7824 */ /* 0x000fe200078e02ed */
[----:B------:R-:W-:Y:S02]  /*21b0*/  ISETP.GE.AND P3, PT, R232, 0x10, PT ;  /* 0x00000010e800780c */ /* 0x000fe40003f66270 */
[----:B------:R2:W-:Y:S04]  /*21c0*/  LDGSTS.E.BYPASS.LTC128B.128 [R233+0x10080], [R242.64+0x80], !P1 ;  /* 0x10080080f2e97fae */ /* 0x0005e8000c901d4e */
[----:B------:R2:W-:Y:S04]  /*21d0*/  LDGSTS.E.BYPASS.LTC128B.128 [R233+0xf080], [R14.64], !P4 ;  /* 0x0f0800000ee97fae */ /* 0x0005e8000e101d4e */
[----:B------:R2:W-:Y:S01]  /*21e0*/  LDGSTS.E.BYPASS.LTC128B.128 [R233+0x11080], [R4.64], !P2 ;  /* 0x1108000004e97fae */ /* 0x0005e2000d101d4e */
[----:B-1----:R-:W-:Y:S01]  /*21f0*/  LOP3.LUT R8, R11, 0xfffffff0, RZ, 0xc0, !PT ;  /* 0xfffffff00b087812 */ /* 0x002fe200078ec0ff */
[----:B------:R-:W-:-:S04]  /*2200*/  IMAD.SHL.U32 R11, R3, 0x10, RZ ;  /* 0x00000010030b7824 */ /* 0x000fc800078e00ff */
[----:B------:R-:W-:Y:S01]  /*2210*/  IMAD.IADD R8, R232, 0x1, -R8 ;  /* 0x00000001e8087824 */ /* 0x000fe200078e0a08 */
[----:B------:R-:W-:Y:S02]  /*2220*/  LEA.HI.SX32 R246, R246, R11, 0x1e ;  /* 0x0000000bf6f67211 */ /* 0x000fe400078ff2ff */
[----:B------:R-:W-:Y:S02]  /*2230*/  LOP3.LUT R11, R11, 0x10, RZ, 0xc0, !PT ;  /* 0x000000100b0b7812 */ /* 0x000fe400078ec0ff */
[----:B------:R-:W-:Y:S02]  /*2240*/  LOP3.LUT P1, RZ, R8, 0x4, RZ, 0xc0, !PT ;  /* 0x0000000408ff7812 */ /* 0x000fe4000782c0ff */
[----:B------:R-:W-:Y:S02]  /*2250*/  LOP3.LUT R9, R11, 0xe0, R7, 0xf8, !PT ;  /* 0x000000e00b097812 */ /* 0x000fe400078ef807 */
[----:B------:R-:W-:Y:S02]  /*2260*/  SHF.R.S32.HI R7, RZ, 0x1f, R8 ;  /* 0x0000001fff077819 */ /* 0x000fe40000011408 */
[----:B------:R-:W-:-:S02]  /*2270*/  LOP3.LUT R11, R0, 0x3ffffffc, RZ, 0xc0, !PT ;  /* 0x3ffffffc000b7812 */ /* 0x000fc400078ec0ff */
[----:B------:R-:W-:Y:S01]  /*2280*/  LEA.HI R0, R7, R8, RZ, 0x3 ;  /* 0x0000000807007211 */ /* 0x000fe200078f18ff */
[----:B------:R-:W-:Y:S01]  /*2290*/  IMAD.SHL.U32 R7, R8, 0x20, RZ ;  /* 0x0000002008077824 */ /* 0x000fe200078e00ff */
[----:B------:R-:W-:Y:S01]  /*22a0*/  LOP3.LUT R9, R9, 0x100, R12, 0xf8, !PT ;  /* 0x0000010009097812 */ /* 0x000fe200078ef80c */
[----:B------:R-:W-:Y:S01]  /*22b0*/  IMAD.IADD R11, R232, 0x1, -R11 ;  /* 0x00000001e80b7824 */ /* 0x000fe200078e0a0b */
[C---:B------:R-:W-:Y:S01]  /*22c0*/  LOP3.LUT R2, R0.reuse, 0xfffffff8, RZ, 0xc0, !PT ;  /* 0xfffffff800027812 */ /* 0x040fe200078ec0ff */
[----:B------:R-:W-:Y:S01]  /*22d0*/  IMAD.SHL.U32 R0, R0, 0x40, RZ ;  /* 0x0000004000007824 */ /* 0x000fe200078e00ff */
[----:B------:R-:W-:Y:S01]  /*22e0*/  LOP3.LUT R7, R231, 0x1e0, R7, 0xf8, !PT ;  /* 0x000001e0e7077812 */ /* 0x000fe200078ef807 */
[----:B------:R-:W-:Y:S01]  /*22f0*/  IMAD R11, R11, 0x2, R227 ;  /* 0x000000020b0b7824 */ /* 0x000fe200078e02e3 */
[C---:B------:R-:W-:Y:S01]  /*2300*/  LOP3.LUT R228, R9.reuse, 0x8, R6, 0xf8, !PT ;  /* 0x0000000809e47812 */ /* 0x040fe200078ef806 */
[----:B------:R-:W-:Y:S01]  /*2310*/  IMAD.IADD R2, R8, 0x1, -R2 ;  /* 0x0000000108027824 */ /* 0x000fe200078e0a02 */
[----:B------:R-:W-:Y:S01]  /*2320*/  LOP3.LUT R0, R0, 0xfffffe00, RZ, 0xc0, !PT ;  /* 0xfffffe0000007812 */ /* 0x000fe200078ec0ff */
[----:B------:R-:W-:Y:S01]  /*2330*/  IMAD.SHL.U32 R8, R8, 0x4, RZ ;  /* 0x0000000408087824 */ /* 0x000fe200078e00ff */
[----:B------:R-:W-:Y:S01]  /*2340*/  LOP3.LUT R9, R9, 0x1c0, RZ, 0xc0, !PT ;  /* 0x000001c009097812 */ /* 0x000fe200078ec0ff */
[----:B------:R-:W-:Y:S01]  /*2350*/  IMAD.IADD R10, R11, 0x1, R10 ;  /* 0x000000010b0a7824 */ /* 0x000fe200078e020a */
[----:B------:R-:W-:Y:S01]  /*2360*/  SEL R226, R226, 0xfffffff0, !P1 ;  /* 0xfffffff0e2e27807 */ /* 0x000fe20004800000 */
[----:B------:R-:W-:Y:S01]  /*2370*/  IMAD R3, R3, 0x400, R0 ;  /* 0x0000040003037824 */ /* 0x000fe200078e0200 */
[----:B------:R-:W-:Y:S01]  /*2380*/  LOP3.LUT R7, R7, 0x38, R8, 0x78, !PT ;  /* 0x0000003807077812 */ /* 0x000fe200078e7808 */
[----:B------:R-:W-:Y:S01]  /*2390*/  IMAD.SHL.U32 R8, R2, 0x40, RZ ;  /* 0x0000004002087824 */ /* 0x000fe200078e00ff */
[----:B------:R-:W-:Y:S01]  /*23a0*/  SHF.R.U32.HI R9, RZ, 0x3, R9 ;  /* 0x00000003ff097819 */ /* 0x000fe20000011609 */
[----:B------:R-:W-:Y:S01]  /*23b0*/  IMAD.SHL.U32 R247, R10, 0x2, RZ ;  /* 0x000000020af77824 */ /* 0x000fe200078e00ff */
[----:B------:R-:W-:-:S02]  /*23c0*/  LOP3.LUT R227, R7, R227, RZ, 0xfc, !PT ;  /* 0x000000e307e37212 */ /* 0x000fc400078efcff */
[----:B------:R-:W-:Y:S02]  /*23d0*/  LOP3.LUT R8, R8, 0x1c0, RZ, 0xc0, !PT ;  /* 0x000001c008087812 */ /* 0x000fe400078ec0ff */
[C---:B------:R-:W-:Y:S02]  /*23e0*/  IADD3 R6, R247.reuse, 0x12480, RZ ;  /* 0x00012480f7067810 */ /* 0x040fe40007ffe0ff */
[--C-:B------:R-:W-:Y:S02]  /*23f0*/  SHF.R.U32.HI R7, RZ, 0x3, R8.reuse ;  /* 0x00000003ff077819 */ /* 0x100fe40000011608 */
[----:B------:R-:W-:Y:S02]  /*2400*/  IADD3 R244, R247, 0x126c0, RZ ;  /* 0x000126c0f7f47810 */ /* 0x000fe40007ffe0ff */
[----:B------:R-:W-:Y:S02]  /*2410*/  LOP3.LUT R230, R7, R230, R8, 0x1e, !PT ;  /* 0x000000e607e67212 */ /* 0x000fe400078e1e08 */
[----:B------:R-:W-:-:S02]  /*2420*/  @P0 IADD3 R244, R6, 0x1c0, RZ ;  /* 0x000001c006f40810 */ /* 0x000fc40007ffe0ff */
[----:B------:R-:W-:Y:S01]  /*2430*/  LOP3.LUT R230, R230, R0, RZ, 0xfc, !PT ;  /* 0x00000000e6e67212 */ /* 0x000fe200078efcff */
[----:B------:R-:W-:Y:S01]  /*2440*/  @!P3 IMAD.SHL.U32 R0, R232, 0x10, RZ ;  /* 0x00000010e800b824 */ /* 0x000fe200078e00ff */
[----:B------:R-:W-:Y:S02]  /*2450*/  LOP3.LUT R231, R7, R8, R231, 0x1e, !PT ;  /* 0x0000000807e77212 */ /* 0x000fe400078e1ee7 */
[C---:B------:R-:W-:Y:S02]  /*2460*/  LOP3.LUT P0, RZ, R2.reuse, 0x4, RZ, 0xc0, !PT ;  /* 0x0000000402ff7812 */ /* 0x040fe4000780c0ff */
[----:B------:R1:W-:Y:S01]  /*2470*/  @!P3 LDGSTS.E.BYPASS.LTC128B.128 [R0+0x12280], [R238.64] ;  /* 0x12280000ee00bfae */ /* 0x0003e2000b901d4e */
[----:B------:R-:W-:Y:S01]  /*2480*/  LOP3.LUT P1, RZ, R2, 0x2, RZ, 0xc0, !PT ;  /* 0x0000000202ff7812 */ /* 0x000fe2000782c0ff */
[----:B------:R-:W-:Y:S01]  /*2490*/  IMAD.IADD R231, R3, 0x1, R231 ;  /* 0x0000000103e77824 */ /* 0x000fe200078e02e7 */
[----:B------:R-:W-:Y:S01]  /*24a0*/  LOP3.LUT R228, R9, R228, RZ, 0x3c, !PT ;  /* 0x000000e409e47212 */ /* 0x000fe200078e3cff */
[----:B------:R-:W0:Y:S01]  /*24b0*/  LDGDEPBAR ;  /* 0x00000000000079af */ /* 0x000e220000000000 */
[----:B------:R-:W-:Y:S01]  /*24c0*/  LEA R227, R227, 0x15480, 0x1 ;  /* 0x00015480e3e37811 */ /* 0x000fe200078e08ff */
[----:B------:R-:W-:Y:S01]  /*24d0*/  IMAD.SHL.U32 R224, R231, 0x2, RZ ;  /* 0x00000002e7e07824 */ /* 0x000fe200078e00ff */
[----:B------:R-:W-:Y:S01]  /*24e0*/  SEL R225, R225, 0xfffffff0, !P1 ;  /* 0xfffffff0e1e17807 */ /* 0x000fe20004800000 */
[----:B------:R-:W0:Y:S01]  /*24f0*/  LDGDEPBAR ;  /* 0x00000000000079af */ /* 0x000e220000000000 */
[----:B------:R-:W-:-:S02]  /*2500*/  IMAD.SHL.U32 R228, R228, 0x2, RZ ;  /* 0x00000002e4e47824 */ /* 0x000fc400078e00ff */
[----:B------:R-:W-:Y:S02]  /*2510*/  IMAD R226, R226, 0x2, R227 ;  /* 0x00000002e2e27824 */ /* 0x000fe400078e02e3 */
[----:B------:R-:W-:Y:S02]  /*2520*/  IMAD.IADD R221, R231, 0x1, R225 ;  /* 0x00000001e7dd7824 */ /* 0x000fe400078e02e1 */
[----:B-1----:R-:W-:-:S05]  /*2530*/  IMAD.MOV.U32 R0, RZ, RZ, 0x20 ;  /* 0x00000020ff007424 */ /* 0x002fca00078e00ff */
[C---:B------:R-:W-:Y:S02]  /*2540*/  SEL R223, R0.reuse, 0xffffffe0, !P0 ;  /* 0xffffffe000df7807 */ /* 0x040fe40004000000 */
[----:B------:R-:W-:-:S03]  /*2550*/  SEL R0, R0, 0xffffffe0, !P1 ;  /* 0xffffffe000007807 */ /* 0x000fc60004800000 */
[--C-:B------:R-:W-:Y:S02]  /*2560*/  IMAD.IADD R220, R231, 0x1, R223.reuse ;  /* 0x00000001e7dc7824 */ /* 0x100fe400078e02df */
[----:B------:R-:W-:Y:S02]  /*2570*/  IMAD.IADD R0, R224, 0x1, R0 ;  /* 0x00000001e0007824 */ /* 0x000fe400078e0200 */
[C---:B------:R-:W-:Y:S02]  /*2580*/  IMAD.IADD R222, R225.reuse, 0x1, R223 ;  /* 0x00000001e1de7824 */ /* 0x040fe400078e02df */
[----:B--234-:R-:W-:Y:S02]  /*2590*/  IMAD.IADD R219, R225, 0x1, R220 ;  /* 0x00000001e1db7824 */ /* 0x01cfe400078e02dc */
.L_x_90:
        /* <DEDUP_REMOVED lines=14> */
[----:B------:R-:W-:Y:S02]  /*2680*/  PLOP3.LUT P1, PT, PT, PT, UP0, 0x80, 0x0 ;  /* 0x000000000000781c */ /* 0x000fe40003f2f008 */
[----:B------:R-:W-:Y:S02]  /*2690*/  SHF.L.U32 R148, R148, 0x1, RZ ;  /* 0x0000000194947819 */ /* 0x000fe400000006ff */
[----:B------:R-:W-:Y:S01]  /*26a0*/  IADD3 R149, R231, R149, RZ ;  /* 0x00000095e7957210 */ /* 0x000fe20007ffe0ff */
[----:B------:R-:W-:Y:S03]  /*26b0*/  LDSM.16.M88.2 R2, [R229+0x80] ;  /* 0x00008000e502783b */ /* 0x000fe60000000100 */
[----:B------:R-:W-:Y:S02]  /*26c0*/  SHF.L.U32 R208, R149, 0x1, RZ ;  /* 0x0000000195d07819 */ /* 0x000fe400000006ff */
[----:B------:R-:W1:Y:S05]  /*26d0*/  LDSM.16.M88.4 R20, [R156+0x6080] ;  /* 0x006080009c14783b */ /* 0x000e6a0000000200 */
        /* <DEDUP_REMOVED lines=15> */
[C---:B------:R-:W-:Y:S08]  /*27d0*/  HMMA.16816.F32 R16, R20.reuse, R16, RZ ;  /* 0x000000101410723c */ /* 0x040ff000000018ff */
[-C--:B----4-:R-:W-:Y:S08]  /*27e0*/  HMMA.16816.F32 R20, R20, R76.reuse, RZ ;  /* 0x0000004c1414723c */ /* 0x090ff000000018ff */
[----:B------:R-:W-:Y:S07]  /*27f0*/  HMMA.16816.F32 R24, R24, R76, RZ ;  /* 0x0000004c1818723c */ /* 0x000fee00000018ff */
        /* <DEDUP_REMOVED lines=59> */
[----:B------:R-:W1:Y:S04]  /*2bb0*/  LDSM.16.M88.2 R80, [R217+0x4080] ;  /* 0x00408000d950783b */ /* 0x000e680000000100 */
[----:B------:R-:W-:Y:S01]  /*2bc0*/  MOV R159, UR4 ;  /* 0x00000004009f7c02 */ /* 0x000fe20008000f00 */
[-C--:B----4-:R-:W-:Y:S05]  /*2bd0*/  HMMA.16816.F32 R4, R136, R2.reuse, R4 ;  /* 0x000000028804723c */ /* 0x090fea0000001804 */
[----:B------:R-:W-:Y:S03]  /*2be0*/  LEA R159, R159, R246, 0x6 ;  /* 0x000000f69f9f7211 */ /* 0x000fe600078e30ff */
[C---:B------:R-:W-:Y:S01]  /*2bf0*/  HMMA.16816.F32 R8, R140.reuse, R2, R8 ;  /* 0x000000028c08723c */ /* 0x040fe20000001808 */
[----:B------:R-:W-:Y:S05]  /*2c00*/  LDSM.16.M88.2 R2, [R216+0x4080] ;  /* 0x00408000d802783b */ /* 0x000fea0000000100 */
[----:B------:R-:W-:Y:S02]  /*2c10*/  LDS R214, [R159.X4+0x12080] ;  /* 0x012080009fd67984 */ /* 0x000fe40000004800 */
[-C--:B--2---:R-:W-:Y:S03]  /*2c20*/  HMMA.16816.F32 R12, R140, R82.reuse, R12 ;  /* 0x000000528c0c723c */ /* 0x084fe6000000180c */
[----:B------:R-:W-:Y:S05]  /*2c30*/  LDS R213, [R159.X4+0x120a0] ;  /* 0x0120a0009fd57984 */ /* 0x000fea0000004800 */
[C---:B------:R-:W-:Y:S08]  /*2c40*/  HMMA.16816.F32 R16, R136.reuse, R82, R16 ;  /* 0x000000528810723c */ /* 0x040ff00000001810 */
[-C--:B---3--:R-:W-:Y:S01]  /*2c50*/  HMMA.16816.F32 R20, R136, R132.reuse, R20 ;  /* 0x000000848814723c */ /* 0x088fe20000001814 */
[----:B------:R-:W2:Y:S05]  /*2c60*/  LDSM.16.M88.4 R136, [R208+0x9080] ;  /* 0x00908000d088783b */ /* 0x000eaa0000000200 */
[----:B------:R-:W-:Y:S02]  /*2c70*/  LDS R208, [R159.X4+0x12100] ;  /* 0x012100009fd07984 */ /* 0x000fe40000004800 */
[----:B------:R-:W-:Y:S03]  /*2c80*/  HMMA.16816.F32 R24, R140, R132, R24 ;  /* 0x000000848c18723c */ /* 0x000fe60000001818 */
[----:B------:R-:W-:Y:S05]  /*2c90*/  LDS R159, [R159.X4+0x12120] ;  /* 0x012120009f9f7984 */ /* 0x000fea0000004800 */
        /* <DEDUP_REMOVED lines=68> */
[C---:B---34-:R-:W-:Y:S01]  /*30e0*/  LOP3.LUT P6, RZ, R236.reuse, 0x1, RZ, 0xc0, !PT ;  /* 0x00000001ecff7812 */ /* 0x058fe200078cc0ff */
[----:B------:R-:W-:Y:S01]  /*30f0*/  USHF.R.S32.HI UR13, URZ, 0x1f, UR16 ;  /* 0x0000001f3f0d7899 */ /* 0x000fe20008011410 */
[----:B------:R-:W-:Y:S01]  /*3100*/  IMAD.U32 R8, RZ, RZ, UR10 ;  /* 0x0000000aff087e24 */ /* 0x000fe2000f8e00ff */
[----:B------:R-:W-:Y:S01]  /*3110*/  ULDC.64 UR6, c[0x0][0x178] ;  /* 0x00005e0000067ab9 */ /* 0x000fe20000000a00 */
[----:B------:R-:W-:Y:S01]  /*3120*/  LOP3.LUT P5, RZ, R236, 0x2, RZ, 0xc0, !PT ;  /* 0x00000002ecff7812 */ /* 0x000fe200078ac0ff */
[----:B------:R-:W-:Y:S01]  /*3130*/  UIMAD UR13, UR13, UR6, URZ ;  /* 0x000000060d0d72a4 */ /* 0x000fe2000f8e023f */
[----:B------:R-:W-:Y:S01]  /*3140*/  IMAD.U32 R6, RZ, RZ, UR11 ;  /* 0x0000000bff067e24 */ /* 0x000fe2000f8e00ff */
[----:B------:R-:W-:Y:S02]  /*3150*/  UIMAD.WIDE.U32 UR18, UR16, UR6, URZ ;  /* 0x00000006101272a5 */ /* 0x000fe4000f8e003f */
[----:B------:R-:W-:Y:S02]  /*3160*/  UIMAD UR13, UR16, UR7, UR13 ;  /* 0x00000007100d72a4 */ /* 0x000fe4000f8e020d */
[----:B------:R-:W-:Y:S02]  /*3170*/  UIMAD UR16, UR16, -0x40, UR12 ;  /* 0xffffffc0101078a4 */ /* 0x000fe4000f8e020c */
[----:B------:R-:W-:Y:S01]  /*3180*/  UIADD3 UR13, UR19, UR13, URZ ;  /* 0x0000000d130d7290 */ /* 0x000fe2000fffe03f */
[----:B------:R-:W-:Y:S02]  /*3190*/  IMAD.U32 R12, RZ, RZ, UR18 ;  /* 0x00000012ff0c7e24 */ /* 0x000fe4000f8e00ff */
[----:B------:R-:W-:Y:S01]  /*31a0*/  IMAD.U32 R5, RZ, RZ, UR18 ;  /* 0x00000012ff057e24 */ /* 0x000fe2000f8e00ff */
[----:B------:R-:W-:Y:S02]  /*31b0*/  IADD3 R2, -R234, UR16, RZ ;  /* 0x00000010ea027c10 */ /* 0x000fe4000fffe1ff */
[----:B------:R-:W-:Y:S01]  /*31c0*/  IMAD.U32 R4, RZ, RZ, UR13 ;  /* 0x0000000dff047e24 */ /* 0x000fe2000f8e00ff */
[----:B------:R-:W-:Y:S02]  /*31d0*/  LEA R12, P1, R12, R248, 0x7 ;  /* 0x000000f80c0c7211 */ /* 0x000fe400078238ff */
[----:B------:R-:W-:Y:S02]  /*31e0*/  ISETP.LT.OR P4, PT, R2, 0x1, P6 ;  /* 0x000000010200780c */ /* 0x000fe40003781670 */
[----:B------:R-:W-:Y:S01]  /*31f0*/  LEA.HI.X R13, R5, R249, R4, 0x7, P1 ;  /* 0x000000f9050d7211 */ /* 0x000fe200008f3c04 */
[----:B------:R-:W-:Y:S01]  /*3200*/  IMAD.SHL.U32 R5, R232, 0x4, RZ ;  /* 0x00000004e8057824 */ /* 0x000fe200078e00ff */
[----:B------:R-:W-:Y:S02]  /*3210*/  IADD3 R4, R233, 0x6080, RZ ;  /* 0x00006080e9047810 */ /* 0x000fe40007ffe0ff */
[----:B------:R-:W-:Y:S02]  /*3220*/  IADD3 R8, P2, P1, R8, 0x80, R12 ;  /* 0x0000008008087810 */ /* 0x000fe4000795e00c */
[----:B------:R-:W-:Y:S01]  /*3230*/  ISETP.LT.OR P3, PT, R2, 0x1, P5 ;  /* 0x000000010200780c */ /* 0x000fe20002f61670 */
[----:B------:R-:W-:Y:S01]  /*3240*/  IMAD R6, R6, 0x4000, R4 ;  /* 0x0000400006067824 */ /* 0x000fe200078e0204 */
[----:B------:R-:W-:Y:S01]  /*3250*/  IADD3.X R9, RZ, UR9, R13, P2, P1 ;  /* 0x00000009ff097c10 */ /* 0x000fe200097e240d */
[----:B------:R-:W-:Y:S01]  /*3260*/  IMAD.U32 R4, RZ, RZ, UR5 ;  /* 0x00000005ff047e24 */ /* 0x000fe2000f8e00ff */
[----:B------:R-:W-:Y:S02]  /*3270*/  IADD3 R10, P1, R12, UR10, RZ ;  /* 0x0000000a0c0a7c10 */ /* 0x000fe4000ff3e0ff */
[----:B------:R-:W-:Y:S01]  /*3280*/  @!PT LDS RZ, [RZ] ;  /* 0x00000000fffff984 */ /* 0x000fe20000000800 */
[----:B------:R-:W-:Y:S01]  /*3290*/  @!PT LDS RZ, [RZ] ;  /* 0x00000000fffff984 */ /* 0x000fe20000000800 */
[----:B------:R-:W-:Y:S01]  /*32a0*/  @!PT LDS RZ, [RZ] ;  /* 0x00000000fffff984 */ /* 0x000fe20000000800 */
[----:B------:R3:W-:Y:S01]  /*32b0*/  LDGSTS.E.BYPASS.LTC128B.128 [R6], [R12.64], !P4 ;  /* 0x000000000c067fae */ /* 0x0007e2000e101d4e */
[C---:B------:R-:W-:Y:S02]  /*32c0*/  ISETP.LT.OR P2, PT, R2.reuse, 0x21, P6 ;  /* 0x000000210200780c */ /* 0x040fe40003741670 */
[----:B------:R-:W-:Y:S02]  /*32d0*/  IADD3.X R11, R13, UR9, RZ, P1, !PT ;  /* 0x000000090d0b7c10 */ /* 0x000fe40008ffe4ff */
[----:B------:R-:W-:Y:S01]  /*32e0*/  ISETP.LT.OR P1, PT, R2, 0x21, P5 ;  /* 0x000000210200780c */ /* 0x000fe20002f21670 */
[----:B------:R-:W-:Y:S01]  /*32f0*/  IMAD.U32 R2, RZ, RZ, UR11 ;  /* 0x0000000bff027e24 */ /* 0x000fe2000f8e00ff */
[----:B------:R3:W-:Y:S01]  /*3300*/  LDGSTS.E.BYPASS.LTC128B.128 [R6+0x2000], [R12.64+0x80], !P3 ;  /* 0x020000800c067fae */ /* 0x0007e2000d901d4e */
[----:B------:R-:W-:Y:S06]  /*3310*/  ISETP.GT.AND P5, PT, R232, 0xf, PT ;  /* 0x0000000fe800780c */ /* 0x000fec0003fa4270 */
[----:B------:R3:W-:Y:S06]  /*3320*/  LDGSTS.E.BYPASS.LTC128B.128 [R6+0x1000], [R10.64], !P2 ;  /* 0x010000000a067fae */ /* 0x0007ec000d101d4e */
[----:B------:R3:W-:Y:S01]  /*3330*/  LDGSTS.E.BYPASS.LTC128B.128 [R6+0x3000], [R8.64], !P1 ;  /* 0x0300000008067fae */ /* 0x0007e2000c901d4e */
[----:B------:R-:W-:Y:S01]  /*3340*/  @!P5 IMAD R2, R2, 0x40, R5 ;  /* 0x000000400202d824 */ /* 0x000fe200078e0205 */
[----:B------:R-:W-:Y:S03]  /*3350*/  @!P5 LEA R4, R4, 0x40, 0x6 ;  /* 0x000000400404d811 */ /* 0x000fe600078e30ff */
[----:B------:R-:W-:Y:S02]  /*3360*/  @!P5 IMAD.SHL.U32 R2, R2, 0x4, RZ ;  /* 0x000000040202d824 */ /* 0x000fe400078e00ff */
[----:B------:R-:W-:Y:S05]  /*3370*/  @!P5 IMAD.WIDE R4, R4, 0x4, R240 ;  /* 0x000000040404d825 */ /* 0x000fea00078e02f0 */
[----:B------:R3:W-:Y:S02]  /*3380*/  @!P5 LDGSTS.E.BYPASS.LTC128B.128 [R2+0x12080], [R4.64] ;  /* 0x120800000402dfae */ /* 0x0007e4000b901d4e */
.L_x_88:
[-C--:B-1-34-:R-:W-:Y:S01]  /*3390*/  HMMA.16816.F32 R4, R20, R160.reuse, RZ ;  /* 0x000000a01404723c */ /* 0x09afe200000018ff */
[----:B------:R-:W0:Y:S01]  /*33a0*/  LDGDEPBAR ;  /* 0x00000000000079af */ /* 0x000e220000000000 */
[----:B------:R-:W-:Y:S01]  /*33b0*/  UIADD3 UR13, UR5, 0x1, URZ ;  /* 0x00000001050d7890 */ /* 0x000fe2000fffe03f */
[C---:B------:R-:W-:Y:S02]  /*33c0*/  ISETP.GT.AND P1, PT, R237.reuse, 0x41, PT ;  /* 0x00000041ed00780c */ /* 0x040fe40003f24270 */
[----:B------:R-:W-:Y:S02]  /*33d0*/  MOV R136, 0x40 ;  /* 0x0000004000887802 */ /* 0x000fe40000000f00 */
[C---:B------:R-:W-:Y:S01]  /*33e0*/  ISETP.GT.AND P6, PT, R237.reuse, RZ, PT ;  /* 0x000000ffed00720c */ /* 0x040fe20003fc4270 */
[C---:B------:R-:W-:Y:S02]  /*33f0*/  HMMA.16816.F32 R8, R76.reuse, R160, RZ ;  /* 0x000000a04c08723c */ /* 0x040fe400000018ff */
[C---:B------:R-:W-:Y:S02]  /*3400*/  ISETP.GT.AND P5, PT, R237.reuse, 0x1, PT ;  /* 0x00000001ed00780c */ /* 0x040fe40003fa4270 */
[----:B------:R-:W-:Y:S02]  /*3410*/  SEL R136, R136, 0xffffffc0, !P0 ;  /* 0xffffffc088887807 */ /* 0x000fe40004000000 */
[C---:B------:R-:W-:Y:S01]  /*3420*/  FSEL R251, R146.reuse, -INF , P6 ;  /* 0xff80000092fb7808 */ /* 0x040fe20003000000 */
[----:B------:R-:W-:Y:S01]  /*3430*/  FFMA.FTZ R146, -R146, R146, 1 ;  /* 0x3f80000092927423 */ /* 0x000fe20000010192 */
[-C--:B------:R-:W-:Y:S01]  /*3440*/  HMMA.16816.F32 R12, R76, R162.reuse, RZ ;  /* 0x000000a24c0c723c */ /* 0x080fe200000018ff */
[----:B------:R-:W-:Y:S02]  /*3450*/  IADD3 R2, R224, R136, RZ ;  /* 0x00000088e0027210 */ /* 0x000fe40007ffe0ff */
[----:B------:R-:W-:Y:S01]  /*3460*/  ISETP.GT.AND P4, PT, R237, 0x20, PT ;  /* 0x00000020ed00780c */ /* 0x000fe20003f84270 */
[--C-:B------:R-:W-:Y:S01]  /*3470*/  FFMA.FTZ R251, R251, c[0x0][0x29c], -R159.reuse ;  /* 0x0000a700fbfb7a23 */ /* 0x100fe2000001089f */
[----:B------:R-:W-:Y:S02]  /*3480*/  IADD3 R136, R136, R0, RZ ;  /* 0x0000000088887210 */ /* 0x000fe40007ffe0ff */
[----:B------:R-:W-:Y:S01]  /*3490*/  FSEL R215, R147, -INF , P5 ;  /* 0xff80000093d77808 */ /* 0x000fe20002800000 */
[C---:B--2---:R-:W-:Y:S02]  /*34a0*/  HMMA.16816.F32 R16, R20.reuse, R162, RZ ;  /* 0x000000a21410723c */ /* 0x044fe400000018ff */
[----:B------:R-:W-:Y:S01]  /*34b0*/  MUFU.EX2 R251, R251 ;  /* 0x000000fb00fb7308 */ /* 0x000fe20000000800 */
[----:B------:R-:W-:Y:S01]  /*34c0*/  ISETP.GT.AND P3, PT, R237, 0x21, PT ;  /* 0x00000021ed00780c */ /* 0x000fe20003f64270 */
[----:B------:R-:W-:Y:S01]  /*34d0*/  FFMA.FTZ R147, -R147, R147, 1 ;  /* 0x3f80000093937423 */ /* 0x000fe20000010193 */
[----:B------:R-:W-:Y:S01]  /*34e0*/  ISETP.GT.AND P2, PT, R237, 0x40, PT ;  /* 0x00000040ed00780c */ /* 0x000fe20003f44270 */
[----:B------:R-:W-:Y:S02]  /*34f0*/  FFMA.FTZ R215, R215, c[0x0][0x29c], -R159 ;  /* 0x0000a700d7d77a23 */ /* 0x000fe4000001089f */
[-C--:B------:R-:W-:Y:S04]  /*3500*/  HMMA.16816.F32 R20, R20, R164.reuse, RZ ;  /* 0x000000a41414723c */ /* 0x080fe800000018ff */
[----:B------:R-:W-:Y:S04]  /*3510*/  MUFU.EX2 R215, R215 ;  /* 0x000000d700d77308 */ /* 0x000fe80000000800 */
[----:B------:R-:W-:Y:S01]  /*3520*/  HMMA.16816.F32 R24, R76, R164, RZ ;  /* 0x000000a44c18723c */ /* 0x000fe200000018ff */
[----:B------:R-:W1:Y:S07]  /*3530*/  LDSM.16.M88.4 R76, [R2+0xe080] ;  /* 0x00e08000024c783b */ /* 0x000e6e0000000200 */
        /* <DEDUP_REMOVED lines=37> */
[----:B------:R1:W3:Y:S07]  /*3790*/  LDSM.16.M88.4 R76, [R2+0x11080] ;  /* 0x01108000024c783b */ /* 0x0002ee0000000200 */
[----:B------:R-:W-:Y:S01]  /*37a0*/  HMMA.16816.F32 R24, R80, R194, R24 ;  /* 0x000000c25018723c */ /* 0x000fe20000001818 */
[----:B------:R-:W4:Y:S07]  /*37b0*/  LDSM.16.M88.4 R80, [R136+0x10080] ;  /* 0x010080008850783b */ /* 0x000f2e0000000200 */
[-C--:B--2---:R-:W-:Y:S01]  /*37c0*/  HMMA.16816.F32 R4, R132, R196.reuse, R4 ;  /* 0x000000c48404723c */ /* 0x084fe20000001804 */
[----:B------:R-:W2:Y:S04]  /*37d0*/  LDSM.16.M88.4 R136, [R136+0x11080] ;  /* 0x011080008888783b */ /* 0x000ea80000000200 */
[C---:B-1----:R-:W-:Y:S01]  /*37e0*/  FSEL R2, R155.reuse, -INF , P2 ;  /* 0xff8000009b027808 */ /* 0x042fe20001000000 */
[----:B------:R-:W-:Y:S06]  /*37f0*/  FFMA.FTZ R155, -R155, R155, 1 ;  /* 0x3f8000009b9b7423 */ /* 0x000fec000001019b */
[----:B------:R-:W-:Y:S06]  /*3800*/  FFMA.FTZ R2, R2, c[0x0][0x29c], -R214 ;  /* 0x0000a70002027a23 */ /* 0x000fec00000108d6 */
[----:B------:R-:W-:Y:S01]  /*3810*/  MUFU.EX2 R2, R2 ;  /* 0x0000000200027308 */ /* 0x000fe20000000800 */
[C---:B---3--:R-:W-:Y:S08]  /*3820*/  HMMA.16816.F32 R8, R76.reuse, R196, R8 ;  /* 0x000000c44c08723c */ /* 0x048ff00000001808 */
        /* <DEDUP_REMOVED lines=8> */
[C---:B------:R-:W-:Y:S01]  /*38b0*/  FSEL R76, R152.reuse, -INF , P3 ;  /* 0xff800000984c7808 */ /* 0x040fe20001800000 */
[-C--:B----4-:R-:W-:Y:S05]  /*38c0*/  HMMA.16816.F32 R4, R80, R202.reuse, R4 ;  /* 0x000000ca5004723c */ /* 0x090fea0000001804 */
[----:B------:R-:W-:Y:S01]  /*38d0*/  FFMA.FTZ R152, -R152, R152, 1 ;  /* 0x3f80000098987423 */ /* 0x000fe20000010198 */
[C---:B------:R-:W-:Y:S01]  /*38e0*/  FSEL R135, R148.reuse, -INF , P4 ;  /* 0xff80000094877808 */ /* 0x040fe20002000000 */
[----:B------:R-:W-:Y:S01]  /*38f0*/  FFMA.FTZ R148, -R148, R148, 1 ;  /* 0x3f80000094947423 */ /* 0x000fe20000010194 */
[C---:B--2---:R-:W-:Y:S04]  /*3900*/  HMMA.16816.F32 R8, R136.reuse, R202, R8 ;  /* 0x000000ca8808723c */ /* 0x044fe80000001808 */
[----:B------:R-:W-:Y:S01]  /*3910*/  FFMA.FTZ R135, R135, c[0x0][0x29c], -R208 ;  /* 0x0000a70087877a23 */ /* 0x000fe200000108d0 */
[----:B------:R-:W-:Y:S01]  /*3920*/  FSEL R79, R140, -INF , P6 ;  /* 0xff8000008c4f7808 */ /* 0x000fe20003000000 */
[--C-:B------:R-:W-:Y:S01]  /*3930*/  FFMA.FTZ R76, R76, c[0x0][0x29c], -R214.reuse ;  /* 0x0000a7004c4c7a23 */ /* 0x100fe200000108d6 */
[----:B------:R-:W-:Y:S01]  /*3940*/  FSEL R78, R141, -INF , P5 ;  /* 0xff8000008d4e7808 */ /* 0x000fe20002800000 */
[-C--:B------:R-:W-:Y:S02]  /*3950*/  HMMA.16816.F32 R12, R136, R204.reuse, R12 ;  /* 0x000000cc880c723c */ /* 0x080fe4000000180c */
[----:B------:R-:W-:Y:S02]  /*3960*/  MUFU.EX2 R135, R135 ;  /* 0x0000008700877308 */ /* 0x000fe40000000800 */
[--C-:B------:R-:W-:Y:S01]  /*3970*/  FFMA.FTZ R79, R79, c[0x0][0x29c], -R214.reuse ;  /* 0x0000a7004f4f7a23 */ /* 0x100fe200000108d6 */
[----:B------:R-:W-:Y:S01]  /*3980*/  FSEL R77, R151, -INF , P4 ;  /* 0xff800000974d7808 */ /* 0x000fe20002000000 */
[----:B------:R-:W-:Y:S01]  /*3990*/  FFMA.FTZ R141, -R141, R141, 1 ;  /* 0x3f8000008d8d7423 */ /* 0x000fe2000001018d */
[----:B------:R-:W-:Y:S01]  /*39a0*/  FSEL R134, R3, -INF , P3 ;  /* 0xff80000003867808 */ /* 0x000fe20001800000 */
[C---:B------:R-:W-:Y:S04]  /*39b0*/  HMMA.16816.F32 R16, R80.reuse, R204, R16 ;  /* 0x000000cc5010723c */ /* 0x040fe80000001810 */
[----:B------:R-:W-:Y:S01]  /*39c0*/  MUFU.EX2 R79, R79 ;  /* 0x0000004f004f7308 */ /* 0x000fe20000000800 */
[----:B------:R-:W-:Y:S02]  /*39d0*/  FFMA.FTZ R77, R77, c[0x0][0x29c], -R214 ;  /* 0x0000a7004d4d7a23 */ /* 0x000fe400000108d6 */
[----:B------:R-:W-:Y:S01]  /*39e0*/  FFMA.FTZ R134, R134, c[0x0][0x29c], -R208 ;  /* 0x0000a70086867a23 */ /* 0x000fe200000108d0 */
[-C--:B------:R-:W-:Y:S04]  /*39f0*/  HMMA.16816.F32 R20, R80, R206.reuse, R20 ;  /* 0x000000ce5014723c */ /* 0x080fe80000001814 */
[----:B------:R-:W-:Y:S02]  /*3a00*/  FFMA.FTZ R3, -R3, R3, 1 ;  /* 0x3f80000003037423 */ /* 0x000fe40000010103 */
        /* <DEDUP_REMOVED lines=9> */
[----:B------:R-:W-:Y:S02]  /*3aa0*/  MUFU.EX2 R76, R76 ;  /* 0x0000004c004c7308 */ /* 0x000fe40000000800 */
        /* <DEDUP_REMOVED lines=8> */
[----:B------:R-:W2:Y:S01]  /*3b30*/  MUFU.EX2 R78, R78 ;  /* 0x0000004e004e7308 */ /* 0x000ea20000000800 */
[----:B------:R-:W-:Y:S01]  /*3b40*/  FFMA.FTZ R213, R133, c[0x0][0x29c], -R213 ;  /* 0x0000a70085d57a23 */ /* 0x000fe200000108d5 */
[----:B------:R-:W-:Y:S01]  /*3b50*/  FSEL R133, R209, -INF , P2 ;  /* 0xff800000d1857808 */ /* 0x000fe20001000000 */
[--C-:B------:R-:W-:Y:S01]  /*3b60*/  FFMA.FTZ R137, R137, c[0x0][0x29c], -R208.reuse ;  /* 0x0000a70089897a23 */ /* 0x100fe200000108d0 */
[----:B------:R-:W-:Y:S01]  /*3b70*/  FSEL R139, R149, -INF , P4 ;  /* 0xff800000958b7808 */ /* 0x000fe20002000000 */
[--C-:B------:R-:W-:Y:S02]  /*3b80*/  FFMA.FTZ R136, R136, c[0x0][0x29c], -R208.reuse ;  /* 0x0000a70088887a23 */ /* 0x100fe400000108d0 */
[--C-:B------:R-:W-:Y:S02]  /*3b90*/  FFMA.FTZ R133, R133, c[0x0][0x29c], -R208.reuse ;  /* 0x0000a70085857a23 */ /* 0x100fe400000108d0 */
[----:B------:R-:W-:Y:S01]  /*3ba0*/  FFMA.FTZ R208, R138, c[0x0][0x29c], -R208 ;  /* 0x0000a7008ad07a23 */ /* 0x000fe200000108d0 */
[----:B------:R-:W3:Y:S01]  /*3bb0*/  MUFU.EX2 R132, R132 ;  /* 0x0000008400847308 */ /* 0x000ee20000000800 */
[----:B------:R-:W4:Y:S01]  /*3bc0*/  LDS R138, [R246.X4+0x12280] ;  /* 0x01228000f68a7984 */ /* 0x000f220000004800 */
[----:B------:R-:W-:Y:S02]  /*3bd0*/  FFMA.FTZ R142, -R142, R142, 1 ;  /* 0x3f8000008e8e7423 */ /* 0x000fe4000001018e */
[----:B------:R-:W-:Y:S02]  /*3be0*/  FFMA.FTZ R140, -R140, R140, 1 ;  /* 0x3f8000008c8c7423 */ /* 0x000fe4000001018c */
[--C-:B------:R-:W-:Y:S02]  /*3bf0*/  FFMA.FTZ R139, R139, c[0x0][0x29c], -R159.reuse ;  /* 0x0000a7008b8b7a23 */ /* 0x100fe4000001089f */
[----:B------:R-:W-:Y:S02]  /*3c00*/  FFMA.FTZ R144, -R144, R144, 1 ;  /* 0x3f80000090907423 */ /* 0x000fe40000010190 */
[----:B------:R-:W5:Y:S01]  /*3c10*/  MUFU.EX2 R83, R83 ;  /* 0x0000005300537308 */ /* 0x000f620000000800 */
        /* <DEDUP_REMOVED lines=8> */
[----:B------:R-:W-:Y:S05]  /*3ca0*/  FFMA.FTZ R210, -R210, R210, 1 ;  /* 0x3f800000d2d27423 */ /* 0x000fea00000101d2 */
[----:B------:R-:W-:Y:S10]  /*3cb0*/  MUFU.EX2 R137, R137 ;  /* 0x0000008900897308 */ /* 0x000ff40000000800 */
[----:B------:R-:W-:Y:S01]  /*3cc0*/  MUFU.EX2 R81, R81 ;  /* 0x0000005100517308 */ /* 0x000fe20000000800 */
[--C-:B----4-:R-:W-:Y:S02]  /*3cd0*/  FADD.FTZ R16, R16, -R138.reuse ;  /* 0x8000008a10107221 */ /* 0x110fe40000010000 */
[--C-:B------:R-:W-:Y:S02]  /*3ce0*/  FADD.FTZ R4, R4, -R138.reuse ;  /* 0x8000008a04047221 */ /* 0x100fe40000010000 */
[----:B-1----:R-:W-:Y:S02]  /*3cf0*/  FMUL.FTZ R16, R77, R16 ;  /* 0x000000104d107220 */ /* 0x002fe40000410000 */
[--C-:B------:R-:W-:Y:S02]  /*3d00*/  FADD.FTZ R21, R21, -R138.reuse ;  /* 0x8000008a15157221 */ /* 0x100fe40000010000 */
[--C-:B------:R-:W-:Y:S01]  /*3d10*/  FADD.FTZ R5, R5, -R138.reuse ;  /* 0x8000008a05057221 */ /* 0x100fe20000010000 */
[----:B------:R-:W1:Y:S01]  /*3d20*/  MUFU.EX2 R82, R82 ;  /* 0x0000005200527308 */ /* 0x000e620000000800 */
[--C-:B------:R-:W-:Y:S02]  /*3d30*/  FADD.FTZ R17, R17, -R138.reuse ;  /* 0x8000008a11117221 */ /* 0x100fe40000010000 */
[----:B------:R-:W-:Y:S02]  /*3d40*/  FADD.FTZ R20, R20, -R138 ;  /* 0x8000008a14147221 */ /* 0x000fe40000010000 */
[----:B------:R-:W-:Y:S01]  /*3d50*/  FFMA.FTZ R138, -R151, R151, 1 ;  /* 0x3f800000978a7423 */ /* 0x000fe20000010197 */
[----:B------:R-:W-:Y:S01]  /*3d60*/  FSEL R151, R211, -INF , P2 ;  /* 0xff800000d3977808 */ /* 0x000fe20001000000 */
[----:B------:R-:W-:Y:S02]  /*3d70*/  FMUL.FTZ R4, R79, R4 ;  /* 0x000000044f047220 */ /* 0x000fe40000410000 */
[----:B------:R-:W-:Y:S01]  /*3d80*/  FMUL.FTZ R138, R16, R138 ;  /* 0x0000008a108a7220 */ /* 0x000fe20000410000 */
[----:B------:R-:W-:Y:S01]  /*3d90*/  MUFU.EX2 R134, R134 ;  /* 0x0000008600867308 */ /* 0x000fe20000000800 */
[----:B------:R-:W4:Y:S01]  /*3da0*/  LDS R16, [R246.X4+0x122a0] ;  /* 0x0122a000f6107984 */ /* 0x000f220000004800 */
[C---:B--2---:R-:W-:Y:S01]  /*3db0*/  FMUL.FTZ R5, R78.reuse, R5 ;  /* 0x000000054e057220 */ /* 0x044fe20000410000 */
[----:B------:R-:W-:Y:S01]  /*3dc0*/  F2FP.PACK_AB R78, R78, R79 ;  /* 0x0000004f4e4e723e */ /* 0x000fe200000000ff */
[----:B------:R-:W-:Y:S01]  /*3dd0*/  FMUL.FTZ R4, R4, R140 ;  /* 0x0000008c04047220 */ /* 0x000fe20000410000 */
[----:B------:R-:W-:Y:S01]  /*3de0*/  FSEL R140, R150, -INF , P3 ;  /* 0xff800000968c7808 */ /* 0x000fe20001800000 */
[----:B------:R-:W-:Y:S01]  /*3df0*/  FMUL.FTZ R5, R5, R141 ;  /* 0x0000008d05057220 */ /* 0x000fe20000410000 */
[----:B------:R-:W-:Y:S01]  /*3e00*/  FSEL R141, R212, -INF , P1 ;  /* 0xff800000d48d7808 */ /* 0x000fe20000800000 */
[C---:B------:R-:W-:Y:S01]  /*3e10*/  FMUL.FTZ R17, R76.reuse, R17 ;  /* 0x000000114c117220 */ /* 0x040fe20000410000 */
[----:B------:R-:W-:Y:S01]  /*3e20*/  F2FP.PACK_AB R76, R76, R77 ;  /* 0x0000004d4c4c723e */ /* 0x000fe200000000ff */
[--C-:B------:R-:W-:Y:S01]  /*3e30*/  FFMA.FTZ R140, R140, c[0x0][0x29c], -R159.reuse ;  /* 0x0000a7008c8c7a23 */ /* 0x100fe2000001089f */
[----:B------:R-:W-:Y:S01]  /*3e40*/  F2FP.PACK_AB R4, R5, R4 ;  /* 0x000000040504723e */ /* 0x000fe200000000ff */
[----:B------:R-:W-:Y:S01]  /*3e50*/  MUFU.EX2 R139, R139 ;  /* 0x0000008b008b7308 */ /* 0x000fe20000000800 */
[----:B------:R-:W2:Y:S01]  /*3e60*/  LDS R5, [R246.X4+0x12320] ;  /* 0x01232000f6057984 */ /* 0x000ea20000004800 */
[----:B------:R-:W-:Y:S01]  /*3e70*/  FMUL.FTZ R20, R2, R20 ;  /* 0x0000001402147220 */ /* 0x000fe20000410000 */
[----:B------:R-:W-:Y:S01]  /*3e80*/  PLOP3.LUT P1, PT, PT, PT, UP0, 0x80, 0x0 ;  /* 0x000000000000781c */ /* 0x000fe20003f2f008 */
[--C-:B------:R-:W-:Y:S02]  /*3e90*/  FFMA.FTZ R151, R151, c[0x0][0x29c], -R159.reuse ;  /* 0x0000a70097977a23 */ /* 0x100fe4000001089f */
[----:B------:R-:W-:Y:S02]  /*3ea0*/  FFMA.FTZ R159, R141, c[0x0][0x29c], -R159 ;  /* 0x0000a7008d9f7a23 */ /* 0x000fe4000001089f */
[----:B------:R-:W-:Y:S02]  /*3eb0*/  FMUL.FTZ R17, R17, R152 ;  /* 0x0000009811117220 */ /* 0x000fe40000410000 */
[----:B------:R-:W-:Y:S01]  /*3ec0*/  MUFU.EX2 R140, R140 ;  /* 0x0000008c008c7308 */ /* 0x000fe20000000800 */
[----:B------:R-:W-:Y:S02]  /*3ed0*/  FFMA.FTZ R150, -R150, R150, 1 ;  /* 0x3f80000096967423 */ /* 0x000fe40000010196 */
[----:B------:R-:W-:Y:S01]  /*3ee0*/  F2FP.PACK_AB R17, R17, R138 ;  /* 0x0000008a1111723e */ /* 0x000fe200000000ff */
[----:B------:R-:W-:Y:S02]  /*3ef0*/  FMUL.FTZ R20, R20, R155 ;  /* 0x0000009b14147220 */ /* 0x000fe40000410000 */
[----:B------:R-:W-:Y:S02]  /*3f00*/  FFMA.FTZ R211, -R211, R211, 1 ;  /* 0x3f800000d3d37423 */ /* 0x000fe400000101d3 */
[----:B------:R-:W-:Y:S02]  /*3f10*/  FFMA.FTZ R212, -R212, R212, 1 ;  /* 0x3f800000d4d47423 */ /* 0x000fe400000101d4 */
[----:B------:R-:W1:Y:S01]  /*3f20*/  MUFU.EX2 R214, R214 ;  /* 0x000000d600d67308 */ /* 0x000e620000000800 */
[--C-:B----4-:R-:W-:Y:S09]  /*3f30*/  FADD.FTZ R6, R6, -R16.reuse ;  /* 0x8000001006067221 */ /* 0x110ff20000010000 */
[----:B------:R-:W-:Y:S01]  /*3f40*/  MUFU.EX2 R213, R213 ;  /* 0x000000d500d57308 */ /* 0x000fe20000000800 */
[--C-:B------:R-:W-:Y:S02]  /*3f50*/  FADD.FTZ R7, R7, -R16.reuse ;  /* 0x8000001007077221 */ /* 0x100fe40000010000 */
[----:B---3--:R-:W-:Y:S02]  /*3f60*/  FMUL.FTZ R6, R132, R6 ;  /* 0x0000000684067220 */ /* 0x008fe40000410000 */
[C---:B-----5:R-:W-:Y:S01]  /*3f70*/  FMUL.FTZ R7, R83.reuse, R7 ;  /* 0x0000000753077220 */ /* 0x060fe20000410000 */
[----:B------:R-:W-:Y:S01]  /*3f80*/  F2FP.PACK_AB R83, R83, R132 ;  /* 0x000000845353723e */ /* 0x000fe200000000ff */
[----:B------:R-:W-:Y:S02]  /*3f90*/  FMUL.FTZ R142, R6, R142 ;  /* 0x0000008e068e7220 */ /* 0x000fe40000410000 */
[----:B------:R-:W3:Y:S01]  /*3fa0*/  LDS R6, [R246.X4+0x12300] ;  /* 0x01230000f6067984 */ /* 0x000ee20000004800 */
[--C-:B------:R-:W-:Y:S01]  /*3fb0*/  FADD.FTZ R18, R18, -R16.reuse ;  /* 0x8000001012127221 */ /* 0x100fe20000010000 */
[----:B------:R-:W4:Y:S01]  /*3fc0*/  MUFU.EX2 R80, R80 ;  /* 0x0000005000507308 */ /* 0x000f220000000800 */
[--C-:B------:R-:W-:Y:S01]  /*3fd0*/  FADD.FTZ R22, R22, -R16.reuse ;  /* 0x8000001016167221 */ /* 0x100fe20000010000 */
[----:B------:R-:W-:Y:S01]  /*3fe0*/  STS [R247+0x12480], R78 ;  /* 0x0124804ef7007388 */ /* 0x000fe20000000800 */
[----:B-1----:R-:W-:Y:S01]  /*3ff0*/  FMUL.FTZ R18, R82, R18 ;  /* 0x0000001252127220 */ /* 0x002fe20000410000 */
[----:B------:R-:W-:Y:S01]  /*4000*/  F2FP.PACK_AB R82, R81, R82 ;  /* 0x000000525152723e */ /* 0x000fe200000000ff */
[----:B------:R-:W-:Y:S01]  /*4010*/  FMUL.FTZ R7, R7, R143 ;  /* 0x0000008f07077220 */ /* 0x000fe20000410000 */
[----:B------:R-:W-:Y:S01]  /*4020*/  STS [R244], R83 ;  /* 0x00000053f4007388 */ /* 0x000fe20000000800 */
[----:B------:R-:W-:Y:S01]  /*4030*/  F2FP.PACK_AB R2, R214, R2 ;  /* 0x00000002d602723e */ /* 0x000fe200000000ff */
[--C-:B--2---:R-:W-:Y:S02]  /*4040*/  FADD.FTZ R10, R10, -R5.reuse ;  /* 0x800000050a0a7221 */ /* 0x104fe40000010000 */
[----:B------:R-:W-:Y:S01]  /*4050*/  MUFU.EX2 R208, R208 ;  /* 0x000000d000d07308 */ /* 0x000fe20000000800 */
[--C-:B------:R-:W-:Y:S01]  /*4060*/  FADD.FTZ R11, R11, -R5.reuse ;  /* 0x800000050b0b7221 */ /* 0x100fe20000010000 */
[----:B------:R-:W-:Y:S01]  /*4070*/  F2FP.PACK_AB R7, R7, R142 ;  /* 0x0000008e0707723e */ /* 0x000fe200000000ff */
[----:B------:R-:W-:Y:S02]  /*4080*/  FMUL.FTZ R10, R251, R10 ;  /* 0x0000000afb0a7220 */ /* 0x000fe40000410000 */
[----:B------:R-:W-:Y:S02]  /*4090*/  FMUL.FTZ R11, R215, R11 ;  /* 0x0000000bd70b7220 */ /* 0x000fe40000410000 */
[----:B------:R-:W-:Y:S02]  /*40a0*/  FADD.FTZ R19, R19, -R16 ;  /* 0x8000001013137221 */ /* 0x000fe40000010000 */
[----:B------:R-:W-:Y:S01]  /*40b0*/  FMUL.FTZ R10, R10, R146 ;  /* 0x000000920a0a7220 */ /* 0x000fe20000410000 */
[----:B------:R-:W1:Y:S01]  /*40c0*/  MUFU.EX2 R133, R133 ;  /* 0x0000008500857308 */ /* 0x000e620000000800 */
[----:B------:R-:W-:Y:S02]  /*40d0*/  FMUL.FTZ R11, R11, R147 ;  /* 0x000000930b0b7220 */ /* 0x000fe40000410000 */
[----:B------:R-:W-:Y:S02]  /*40e0*/  FMUL.FTZ R19, R81, R19 ;  /* 0x0000001351137220 */ /* 0x000fe40000410000 */
[----:B----4-:R-:W-:Y:S01]  /*40f0*/  FMUL.FTZ R22, R80, R22 ;  /* 0x0000001650167220 */ /* 0x010fe20000410000 */
[----:B------:R-:W-:Y:S01]  /*4100*/  F2FP.PACK_AB R80, R213, R80 ;  /* 0x00000050d550723e */ /* 0x000fe200000000ff */
[----:B------:R-:W-:Y:S01]  /*4110*/  FMUL.FTZ R18, R18, R153 ;  /* 0x0000009912127220 */ /* 0x000fe20000410000 */
[----:B------:R-:W-:Y:S01]  /*4120*/  F2FP.PACK_AB R10, R11, R10 ;  /* 0x0000000a0b0a723e */ /* 0x000fe200000000ff */
[----:B------:R-:W-:Y:S01]  /*4130*/  FMUL.FTZ R19, R19, R154 ;  /* 0x0000009a13137220 */ /* 0x000fe20000410000 */
[----:B------:R-:W2:Y:S01]  /*4140*/  MUFU.EX2 R151, R151 ;  /* 0x0000009700977308 */ /* 0x000ea20000000800 */
[--C-:B------:R-:W-:Y:S02]  /*4150*/  FADD.FTZ R14, R14, -R5.reuse ;  /* 0x800000050e0e7221 */ /* 0x100fe40000010000 */
[--C-:B------:R-:W-:Y:S01]  /*4160*/  FADD.FTZ R15, R15, -R5.reuse ;  /* 0x800000050f0f7221 */ /* 0x100fe20000010000 */
[----:B------:R-:W-:Y:S01]  /*4170*/  F2FP.PACK_AB R18, R19, R18 ;  /* 0x000000121312723e */ /* 0x000fe200000000ff */
[----:B------:R-:W-:Y:S02]  /*4180*/  FMUL.FTZ R14, R139, R14 ;  /* 0x0000000e8b0e7220 */ /* 0x000fe40000410000 */
[----:B------:R-:W-:Y:S02]  /*4190*/  FMUL.FTZ R15, R140, R15 ;  /* 0x0000000f8c0f7220 */ /* 0x000fe40000410000 */
[--C-:B---3--:R-:W-:Y:S01]  /*41a0*/  FADD.FTZ R8, R8, -R6.reuse ;  /* 0x8000000608087221 */ /* 0x108fe20000010000 */
[----:B------:R-:W3:Y:S01]  /*41b0*/  MUFU.EX2 R159, R159 ;  /* 0x0000009f009f7308 */ /* 0x000ee20000000800 */
[--C-:B------:R-:W-:Y:S02]  /*41c0*/  FADD.FTZ R9, R9, -R6.reuse ;  /* 0x8000000609097221 */ /* 0x100fe40000010000 */
[----:B------:R-:W-:Y:S01]  /*41d0*/  FMUL.FTZ R8, R137, R8 ;  /* 0x0000000889087220 */ /* 0x000fe20000410000 */
[----:B------:R-:W-:Y:S01]  /*41e0*/  F2FP.PACK_AB R137, R136, R137 ;  /* 0x000000898889723e */ /* 0x000fe200000000ff */
[--C-:B------:R-:W-:Y:S02]  /*41f0*/  FADD.FTZ R12, R12, -R6.reuse ;  /* 0x800000060c0c7221 */ /* 0x100fe40000010000 */
[--C-:B------:R-:W-:Y:S02]  /*4200*/  FADD.FTZ R13, R13, -R6.reuse ;  /* 0x800000060d0d7221 */ /* 0x100fe40000010000 */
[--C-:B------:R-:W-:Y:S01]  /*4210*/  FADD.FTZ R24, R24, -R6.reuse ;  /* 0x8000000618187221 */ /* 0x100fe20000010000 */
[----:B------:R-:W-:Y:S01]  /*4220*/  STS [R247+0x12c80], R137 ;  /* 0x012c8089f7007388 */ /* 0x000fe20000000800 */
[----:B------:R-:W-:Y:S01]  /*4230*/  FADD.FTZ R25, R25, -R6 ;  /* 0x8000000619197221 */ /* 0x000fe20000010000 */
[----:B------:R-:W-:Y:S01]  /*4240*/  F2FP.PACK_AB R6, R215, R251 ;  /* 0x000000fbd706723e */ /* 0x000fe200000000ff */
[----:B------:R-:W-:Y:S02]  /*4250*/  FMUL.FTZ R9, R136, R9 ;  /* 0x0000000988097220 */ /* 0x000fe40000410000 */
[----:B------:R-:W-:Y:S02]  /*4260*/  FMUL.FTZ R8, R8, R144 ;  /* 0x0000009008087220 */ /* 0x000fe40000410000 */
[----:B------:R-:W-:Y:S01]  /*4270*/  STS [R244+0x800], R6 ;  /* 0x00080006f4007388 */ /* 0x000fe20000000800 */
[----:B------:R-:W-:Y:S02]  /*4280*/  FMUL.FTZ R9, R9, R145 ;  /* 0x0000009109097220 */ /* 0x000fe40000410000 */
[----:B------:R-:W-:Y:S01]  /*4290*/  FMUL.FTZ R12, R135, R12 ;  /* 0x0000000c870c7220 */ /* 0x000fe20000410000 */
[----:B------:R-:W-:Y:S01]  /*42a0*/  STS [R247+0x13480], R76 ;  /* 0x0134804cf7007388 */ /* 0x000fe20000000800 */
[----:B------:R-:W-:Y:S01]  /*42b0*/  F2FP.PACK_AB R135, R134, R135 ;  /* 0x000000878687723e */ /* 0x000fe200000000ff */
[----:B-1----:R-:W-:Y:S01]  /*42c0*/  FMUL.FTZ R24, R133, R24 ;  /* 0x0000001885187220 */ /* 0x002fe20000410000 */
[----:B------:R-:W-:Y:S01]  /*42d0*/  F2FP.PACK_AB R8, R9, R8 ;  /* 0x000000080908723e */ /* 0x000fe200000000ff */
        /* <DEDUP_REMOVED lines=9> */
[----:B------:R-:W-:Y:S01]  /*4370*/  FADD.FTZ R23, R23, -R16 ;  /* 0x8000001017177221 */ /* 0x000fe20000010000 */
[----:B------:R3:W-:Y:S01]  /*4380*/  STS [R247+0x14480], R2 ;  /* 0x01448002f7007388 */ /* 0x0007e20000000800 */
[----:B------:R-:W-:Y:S01]  /*4390*/  FMUL.FTZ R14, R14, R149 ;  /* 0x000000950e0e7220 */ /* 0x000fe20000410000 */
[----:B------:R-:W-:Y:S01]  /*43a0*/  F2FP.PACK_AB R3, R3, R12 ;  /* 0x0000000c0303723e */ /* 0x000fe200000000ff */
[----:B------:R-:W-:Y:S01]  /*43b0*/  FMUL.FTZ R15, R15, R150 ;  /* 0x000000960f0f7220 */ /* 0x000fe20000410000 */
[----:B------:R-:W-:Y:S01]  /*43c0*/  STS [R244+0x2000], R80 ;  /* 0x00200050f4007388 */ /* 0x000fe20000000800 */
[----:B------:R-:W-:Y:S02]  /*43d0*/  FMUL.FTZ R21, R21, R156 ;  /* 0x0000009c15157220 */ /* 0x000fe40000410000 */
[----:B------:R-:W-:Y:S01]  /*43e0*/  FMUL.FTZ R23, R213, R23 ;  /* 0x00000017d5177220 */ /* 0x000fe20000410000 */
[----:B------:R-:W-:Y:S01]  /*43f0*/  STS [R247+0x14c80], R133 ;  /* 0x014c8085f7007388 */ /* 0x000fe20000000800 */
[----:B------:R-:W-:Y:S01]  /*4400*/  F2FP.PACK_AB R14, R15, R14 ;  /* 0x0000000e0f0e723e */ /* 0x000fe200000000ff */
[----:B------:R-:W-:Y:S01]  /*4410*/  FMUL.FTZ R22, R22, R157 ;  /* 0x0000009d16167220 */ /* 0x000fe20000410000 */
[----:B------:R-:W-:Y:S01]  /*4420*/  F2FP.PACK_AB R20, R21, R20 ;  /* 0x000000141514723e */ /* 0x000fe200000000ff */
[----:B------:R-:W-:Y:S02]  /*4430*/  FMUL.FTZ R23, R23, R158 ;  /* 0x0000009e17177220 */ /* 0x000fe40000410000 */
[----:B------:R-:W-:Y:S02]  /*4440*/  FMUL.FTZ R25, R208, R25 ;  /* 0x00000019d0197220 */ /* 0x000fe40000410000 */
[--C-:B------:R-:W-:Y:S01]  /*4450*/  FADD.FTZ R26, R26, -R5.reuse ;  /* 0x800000051a1a7221 */ /* 0x100fe20000010000 */
[----:B------:R-:W-:Y:S01]  /*4460*/  F2FP.PACK_AB R22, R23, R22 ;  /* 0x000000161716723e */ /* 0x000fe200000000ff */
[----:B------:R-:W-:Y:S02]  /*4470*/  FADD.FTZ R27, R27, -R5 ;  /* 0x800000051b1b7221 */ /* 0x000fe40000010000 */
[----:B------:R-:W-:Y:S02]  /*4480*/  FMUL.FTZ R24, R24, R209 ;  /* 0x000000d118187220 */ /* 0x000fe40000410000 */
[----:B------:R-:W-:Y:S02]  /*4490*/  FMUL.FTZ R25, R25, R210 ;  /* 0x000000d219197220 */ /* 0x000fe40000410000 */
[----:B--2---:R-:W-:Y:S01]  /*44a0*/  FMUL.FTZ R26, R151, R26 ;  /* 0x0000001a971a7220 */ /* 0x004fe20000410000 */
[C---:B---3--:R-:W-:Y:S01]  /*44b0*/  F2FP.PACK_AB R2, R159.reuse, R151 ;  /* 0x000000979f02723e */ /* 0x048fe200000000ff */
[----:B------:R-:W-:Y:S01]  /*44c0*/  FMUL.FTZ R27, R159, R27 ;  /* 0x0000001b9f1b7220 */ /* 0x000fe20000410000 */
[----:B------:R-:W-:Y:S01]  /*44d0*/  F2FP.PACK_AB R24, R25, R24 ;  /* 0x000000181918723e */ /* 0x000fe200000000ff */
[----:B------:R-:W-:Y:S02]  /*44e0*/  FMUL.FTZ R26, R26, R211 ;  /* 0x000000d31a1a7220 */ /* 0x000fe40000410000 */
[----:B------:R1:W-:Y:S01]  /*44f0*/  STS [R244+0x2800], R2 ;  /* 0x00280002f4007388 */ /* 0x0003e20000000800 */
[----:B------:R-:W-:Y:S03]  /*4500*/  FMUL.FTZ R27, R27, R212 ;  /* 0x000000d41b1b7220 */ /* 0x000fe60000410000 */
[----:B------:R-:W-:Y:S02]  /*4510*/  BAR.SYNC.DEFER_BLOCKING 0x0 ;  /* 0x0000000000007b1d */ /* 0x000fe40000010000 */
[----:B------:R-:W-:Y:S02]  /*4520*/  F2FP.PACK_AB R26, R27, R26 ;  /* 0x0000001a1b1a723e */ /* 0x000fe400000000ff */
[----:B-1----:R-:W-:Y:S04]  /*4530*/  SHF.L.U32 R2, R230, 0x1, RZ ;  /* 0x00000001e6027819 */ /* 0x002fe800000006ff */
        /* <DEDUP_REMOVED lines=91> */
[----:B------:R-:W-:Y:S01]  /*4af0*/  USHF.R.S32.HI UR16, URZ, 0x1f, UR13 ;  /* 0x0000001f3f107899 */ /* 0x000fe2000801140d */
[----:B------:R-:W-:Y:S01]  /*4b00*/  ISETP.GT.AND P6, PT, R232, 0xf, PT ;  /* 0x0000000fe800780c */ /* 0x000fe20003fc4270 */
[----:B------:R-:W-:Y:S01]  /*4b10*/  ULDC.64 UR6, c[0x0][0x208] ;  /* 0x0000820000067ab9 */ /* 0x000fe20000000a00 */
[----:B------:R-:W-:Y:S01]  /*4b20*/  IMAD.MOV.U32 R7, RZ, RZ, c[0x0][0x208] ;  /* 0x00008200ff077624 */ /* 0x000fe200078e00ff */
[----:B------:R-:W-:Y:S01]  /*4b30*/  UIMAD UR16, UR16, UR6, URZ ;  /* 0x00000006101072a4 */ /* 0x000fe2000f8e023f */
[----:B------:R-:W-:Y:S01]  /*4b40*/  IMAD.MOV.U32 R6, RZ, RZ, 0x6 ;  /* 0x00000006ff067424 */ /* 0x000fe200078e00ff */
[----:B------:R-:W-:Y:S02]  /*4b50*/  UIMAD.WIDE.U32 UR18, UR13, UR6, URZ ;  /* 0x000000060d1272a5 */ /* 0x000fe4000f8e003f */
[----:B------:R-:W-:Y:S02]  /*4b60*/  UIMAD UR16, UR13, UR7, UR16 ;  /* 0x000000070d1072a4 */ /* 0x000fe4000f8e0210 */
[----:B------:R-:W-:Y:S01]  /*4b70*/  USHF.L.U32 UR6, UR13, 0x6, URZ ;  /* 0x000000060d067899 */ /* 0x000fe2000800063f */
[C---:B------:R-:W-:Y:S01]  /*4b80*/  SHF.L.U64.HI R6, R7.reuse, R6, c[0x0][0x20c] ;  /* 0x0000830007067619 */ /* 0x040fe20000010206 */
[----:B------:R-:W-:Y:S01]  /*4b90*/  UIADD3 UR16, UR19, UR16, URZ ;  /* 0x0000001013107290 */ /* 0x000fe2000fffe03f */
[----:B------:R-:W-:Y:S02]  /*4ba0*/  IMAD.U32 R3, RZ, RZ, UR18 ;  /* 0x00000012ff037e24 */ /* 0x000fe4000f8e00ff */
[----:B------:R-:W-:Y:S02]  /*4bb0*/  IMAD.U32 R4, RZ, RZ, UR18 ;  /* 0x00000012ff047e24 */ /* 0x000fe4000f8e00ff */
[----:B------:R-:W-:Y:S01]  /*4bc0*/  IMAD.SHL.U32 R7, R7, 0x40, RZ ;  /* 0x0000004007077824 */ /* 0x000fe200078e00ff */
[----:B------:R-:W-:Y:S01]  /*4bd0*/  LEA R8, P1, R3, R242, 0x7 ;  /* 0x000000f203087211 */ /* 0x000fe200078238ff */
[----:B------:R-:W-:Y:S02]  /*4be0*/  IMAD.U32 R3, RZ, RZ, UR16 ;  /* 0x00000010ff037e24 */ /* 0x000fe4000f8e00ff */
[----:B------:R-:W-:Y:S03]  /*4bf0*/  IMAD.U32 R5, RZ, RZ, UR6 ;  /* 0x00000006ff057e24 */ /* 0x000fe6000f8e00ff */
[----:B------:R-:W-:Y:S01]  /*4c00*/  LEA.HI.X R9, R4, R243, R3, 0x7, P1 ;  /* 0x000000f304097211 */ /* 0x000fe200008f3c03 */
[----:B------:R-:W-:Y:S01]  /*4c10*/  IMAD.U32 R3, RZ, RZ, UR6 ;  /* 0x00000006ff037e24 */ /* 0x000fe2000f8e00ff */
[C---:B------:R-:W-:Y:S01]  /*4c20*/  IADD3 R10, P2, P1, R7.reuse, 0x80, R8 ;  /* 0x00000080070a7810 */ /* 0x040fe2000795e008 */
[----:B------:R-:W-:Y:S01]  /*4c30*/  @!P6 IMAD.SHL.U32 R4, R232, 0x10, RZ ;  /* 0x00000010e804e824 */ /* 0x000fe200078e00ff */
[----:B------:R-:W-:Y:S02]  /*4c40*/  IADD3 R5, -R234, UR12, -R5 ;  /* 0x0000000cea057c10 */ /* 0x000fe4000fffe905 */
[C-C-:B------:R-:W-:Y:S02]  /*4c50*/  IADD3.X R11, R6.reuse, RZ, R9.reuse, P2, P1 ;  /* 0x000000ff060b7210 */ /* 0x140fe400017e2409 */
[----:B------:R-:W-:Y:S02]  /*4c60*/  IADD3 R12, P1, R7, R8, RZ ;  /* 0x00000008070c7210 */ /* 0x000fe40007f3e0ff */
[----:B------:R-:W-:Y:S03]  /*4c70*/  ISETP.LT.OR P2, PT, R5, 0x1, !P3 ;  /* 0x000000010500780c */ /* 0x000fe60005f41670 */
[----:B------:R-:W-:Y:S01]  /*4c80*/  IMAD.X R13, R6, 0x1, R9, P1 ;  /* 0x00000001060d7824 */ /* 0x000fe200008e0609 */
[----:B------:R-:W-:Y:S01]  /*4c90*/  LOP3.LUT P1, RZ, R245, 0x2, RZ, 0xc0, !PT ;  /* 0x00000002f5ff7812 */ /* 0x000fe2000782c0ff */
[----:B------:R-:W-:Y:S03]  /*4ca0*/  @!P6 IMAD.WIDE R6, R3, 0x4, R238 ;  /* 0x000000040306e825 */ /* 0x000fe600078e02ee */
        /* <DEDUP_REMOVED lines=11> */
.L_x_89:
[-C--:B-12-4-:R-:W-:Y:S01]  /*4d60*/  HMMA.16816.F32 R4, R80, R16.reuse, RZ ;  /* 0x000000105004723c */ /* 0x096fe200000018ff */
[----:B------:R-:W-:Y:S01]  /*4d70*/  LDSM.16.MT88.4 R140, [R2+0x1080] ;  /* 0x00108000028c783b */ /* 0x000fe20000004200 */
[----:B------:R-:W-:Y:S02]  /*4d80*/  USHF.L.U32 UR5, UR5, 0xd, URZ ;  /* 0x0000000d05057899 */ /* 0x000fe4000800063f */
[----:B------:R-:W-:Y:S01]  /*4d90*/  UISETP.GE.AND UP0, UPT, UR13, UR8, UPT ;  /* 0x000000080d00728c */ /* 0x000fe2000bf06270 */
[----:B------:R-:W-:Y:S01]  /*4da0*/  LDSM.16.M88.4 R144, [R227+0x1800] ;  /* 0x00180000e390783b */ /* 0x000fe20000000200 */
[----:B------:R-:W-:Y:S02]  /*4db0*/  UISETP.GE.AND UP1, UPT, UR11, 0x1, UPT ;  /* 0x000000010b00788c */ /* 0x000fe4000bf26270 */
[C---:B------:R-:W-:Y:S01]  /*4dc0*/  HMMA.16816.F32 R8, R132.reuse, R16, RZ ;  /* 0x000000108408723c */ /* 0x040fe200000018ff */
[----:B------:R-:W-:Y:S01]  /*4dd0*/  LDSM.16.M88.4 R148, [R226+0x1000] ;  /* 0x00100000e294783b */ /* 0x000fe20000000200 */
[----:B------:R-:W-:Y:S02]  /*4de0*/  UIADD3 UR6, UR4, 0x1, URZ ;  /* 0x0000000104067890 */ /* 0x000fe4000fffe03f */
[----:B------:R-:W-:Y:S01]  /*4df0*/  IMAD.U32 R3, RZ, RZ, UR5 ;  /* 0x00000005ff037e24 */ /* 0x000fe2000f8e00ff */
[----:B------:R-:W0:Y:S01]  /*4e00*/  LDGDEPBAR ;  /* 0x00000000000079af */ /* 0x000e220000000000 */
[----:B------:R-:W-:Y:S02]  /*4e10*/  UISETP.GE.AND UP2, UPT, UR4, 0x1, UPT ;  /* 0x000000010400788c */ /* 0x000fe4000bf46270 */
[-C--:B------:R-:W-:Y:S08]  /*4e20*/  HMMA.16816.F32 R12, R132, R18.reuse, RZ ;  /* 0x00000012840c723c */ /* 0x080ff000000018ff */
        /* <DEDUP_REMOVED lines=18> */
[----:B------:R-:W-:Y:S03]  /*4f50*/  LDSM.16.M88.4 R212, [R227+0x2800] ;  /* 0x00280000e3d4783b */ /* 0x000fe60000000200 */
[-C--:B-1----:R-:W-:Y:S08]  /*4f60*/  HMMA.16816.F32 R4, R132, R140.reuse, R4 ;  /* 0x0000008c8404723c */ /* 0x082ff00000001804 */
[C---:B------:R-:W-:Y:S08]  /*4f70*/  HMMA.16816.F32 R8, R144.reuse, R140, R8 ;  /* 0x0000008c9008723c */ /* 0x040ff00000001808 */
[-C--:B------:R-:W-:Y:S08]  /*4f80*/  HMMA.16816.F32 R12, R144, R142.reuse, R12 ;  /* 0x0000008e900c723c */ /* 0x080ff0000000180c */
[C---:B------:R-:W-:Y:S01]  /*4f90*/  HMMA.16816.F32 R16, R132.reuse, R142, R16 ;  /* 0x0000008e8410723c */ /* 0x040fe20000001810 */
[----:B------:R-:W-:Y:S07]  /*4fa0*/  LDSM.16.M88.4 R140, [R227+0x2000] ;  /* 0x00200000e38c783b */ /* 0x000fee0000000200 */
[-C--:B--2---:R-:W-:Y:S08]  /*4fb0*/  HMMA.16816.F32 R20, R132, R136.reuse, R20 ;  /* 0x000000888414723c */ /* 0x084ff00000001814 */
[C---:B------:R-:W-:Y:S08]  /*4fc0*/  HMMA.16816.F32 R24, R144.reuse, R136, R24 ;  /* 0x000000889018723c */ /* 0x040ff00000001818 */
[-C--:B------:R-:W-:Y:S01]  /*4fd0*/  HMMA.16816.F32 R76, R144, R138.reuse, R76 ;  /* 0x0000008a904c723c */ /* 0x080fe2000000184c */
[----:B------:R-:W1:Y:S07]  /*4fe0*/  LDSM.16.MT88.4 R144, [R2+0x2080] ;  /* 0x002080000290783b */ /* 0x000e6e0000004200 */
[----:B------:R-:W-:Y:S01]  /*4ff0*/  HMMA.16816.F32 R80, R132, R138, R80 ;  /* 0x0000008a8450723c */ /* 0x000fe20000001850 */
[----:B------:R-:W2:Y:S04]  /*5000*/  LDSM.16.MT88.4 R132, [R2+0x5080] ;  /* 0x005080000284783b */ /* 0x000ea80000004200 */
[----:B------:R-:W-:Y:S03]  /*5010*/  LDSM.16.M88.4 R136, [R226+0x2000] ;  /* 0x00200000e288783b */ /* 0x000fe60000000200 */
[-C--:B---3--:R-:W-:Y:S08]  /*5020*/  HMMA.16816.F32 R4, R148, R152.reuse, R4 ;  /* 0x000000989404723c */ /* 0x088ff00000001804 */
[C---:B------:R-:W-:Y:S08]  /*5030*/  HMMA.16816.F32 R8, R156.reuse, R152, R8 ;  /* 0x000000989c08723c */ /* 0x040ff00000001808 */
[-C--:B------:R-:W-:Y:S08]  /*5040*/  HMMA.16816.F32 R12, R156, R154.reuse, R12 ;  /* 0x0000009a9c0c723c */ /* 0x080ff0000000180c */
[C---:B------:R-:W-:Y:S01]  /*5050*/  HMMA.16816.F32 R16, R148.reuse, R154, R16 ;  /* 0x0000009a9410723c */ /* 0x040fe20000001810 */
[----:B------:R-:W3:Y:S07]  /*5060*/  LDSM.16.MT88.4 R152, [R2+0x2880] ;  /* 0x002880000298783b */ /* 0x000eee0000004200 */
[-C--:B------:R-:W-:Y:S08]  /*5070*/  HMMA.16816.F32 R20, R148, R208.reuse, R20 ;  /* 0x000000d09414723c */ /* 0x080ff00000001814 */
[C---:B------:R-:W-:Y:S01]  /*5080*/  HMMA.16816.F32 R24, R156.reuse, R208, R24 ;  /* 0x000000d09c18723c */ /* 0x040fe20000001818 */
[----:B------:R-:W4:Y:S07]  /*5090*/  LDL.64 R208, [R1] ;  /* 0x0000000001d07983 */ /* 0x000f2e0000100a00 */
[-C--:B------:R-:W-:Y:S01]  /*50a0*/  HMMA.16816.F32 R76, R156, R210.reuse, R76 ;  /* 0x000000d29c4c723c */ /* 0x080fe2000000184c */
[----:B------:R-:W5:Y:S07]  /*50b0*/  LDSM.16.M88.4 R156, [R226+0x2800] ;  /* 0x00280000e29c783b */ /* 0x000f6e0000000200 */
        /* <DEDUP_REMOVED lines=11> */
[-C--:B---3--:R-:W-:Y:S08]  /*5170*/  HMMA.16816.F32 R4, R136, R152.reuse, R4 ;  /* 0x000000988804723c */ /* 0x088ff00000001804 */
[C---:B-----5:R-:W-:Y:S08]  /*5180*/  HMMA.16816.F32 R8, R156.reuse, R152, R8 ;  /* 0x000000989c08723c */ /* 0x060ff00000001808 */
[-C--:B------:R-:W-:Y:S08]  /*5190*/  HMMA.16816.F32 R12, R156, R154.reuse, R12 ;  /* 0x0000009a9c0c723c */ /* 0x080ff0000000180c */
[C---:B------:R-:W-:Y:S08]  /*51a0*/  HMMA.16816.F32 R16, R136.reuse, R154, R16 ;  /* 0x0000009a8810723c */ /* 0x040ff00000001810 */
[-C--:B------:R-:W-:Y:S08]  /*51b0*/  HMMA.16816.F32 R20, R136, R148.reuse, R20 ;  /* 0x000000948814723c */ /* 0x080ff00000001814 */
[C---:B------:R-:W-:Y:S08]  /*51c0*/  HMMA.16816.F32 R24, R156.reuse, R148, R24 ;  /* 0x000000949c18723c */ /* 0x040ff00000001818 */
[-C--:B------:R-:W-:Y:S08]  /*51d0*/  HMMA.16816.F32 R76, R156, R150.reuse, R76 ;  /* 0x000000969c4c723c */ /* 0x080ff0000000184c */
[----:B------:R-:W-:Y:S04]  /*51e0*/  HMMA.16816.F32 R80, R136, R150, R80 ;  /* 0x000000968850723c */ /* 0x000fe80000001850 */
[----:B----4-:R-:W-:Y:S01]  /*51f0*/  IADD3 R2, P1, R208, UR5, RZ ;  /* 0x00000005d0027c10 */ /* 0x010fe2000ff3e0ff */
[----:B------:R-:W-:Y:S03]  /*5200*/  UIADD3 UR5, UR11, 0x1, URZ ;  /* 0x000000010b057890 */ /* 0x000fe6000fffe03f */
[----:B------:R-:W-:Y:S01]  /*5210*/  LEA.HI.X.SX32 R3, R3, R250, 0x1, P1 ;  /* 0x000000fa03037211 */ /* 0x000fe200008f0eff */
[----:B------:R-:W-:Y:S03]  /*5220*/  USEL UR11, UR5, URZ, !UP1 ;  /* 0x0000003f050b7287 */ /* 0x000fe6000c800000 */
[C---:B------:R-:W-:Y:S01]  /*5230*/  LEA R132, P1, R2.reuse, c[0x0][0x220], 0x2 ;  /* 0x0000880002847a11 */ /* 0x040fe200078210ff */
[----:B------:R-:W-:Y:S03]  /*5240*/  UMOV UR5, UR13 ;  /* 0x0000000d00057c82 */ /* 0x000fe60008000000 */
        /* <DEDUP_REMOVED lines=106> */
[----:B------:R-:W-:Y:S01]  /*58f0*/  FMUL.FTZ R84, R84, c[0x0][0x298] ;  /* 0x0000a60054547a20 */ /* 0x000fe20000410000 */
[----:B------:R-:W-:Y:S01]  /*5900*/  PLOP3.LUT P0, PT, PT, PT, PT, 0x8, 0x0 ;  /* 0x000000000000781c */ /* 0x000fe20003f0e170 */
        /* <DEDUP_REMOVED lines=47> */
.L_x_87:
[----:B------:R-:W-:Y:S05]  /*5c00*/  @P0 BRA `(.L_x_91) ;  /* 0x0000182000000947 */ /* 0x000fea0003800000 */
[----:B------:R-:W-:Y:S01]  /*5c10*/  SHF.R.S32.HI R0, RZ, 0x1f, R232 ;  /* 0x0000001fff007819 */ /* 0x000fe200000114e8 */
[----:B------:R-:W-:Y:S01]  /*5c20*/  BAR.SYNC.DEFER_BLOCKING 0x1, 0x100 ;  /* 0x0044000000007b1d */ /* 0x000fe20000010000 */
[----:B------:R-:W-:Y:S02]  /*5c30*/  F2FP.PACK_AB R28, R29, R28 ;  /* 0x0000001c1d1c723e */ /* 0x000fe400000000ff */
[----:B------:R-:W-:-:S02]  /*5c40*/  LEA.HI R2, R0, R232, RZ, 0x2 ;  /* 0x000000e800027211 */ /* 0x000fc400078f10ff */
[----:B-----5:R-:W-:Y:S02]  /*5c50*/  LEA.HI R5, R0, R232, RZ, 0x5 ;  /* 0x000000e800057211 */ /* 0x020fe400078f28ff */
[--C-:B------:R-:W-:Y:S02]  /*5c60*/  SHF.R.S32.HI R4, RZ, 0x2, R2.reuse ;  /* 0x00000002ff047819 */ /* 0x100fe40000011402 */
[----:B------:R-:W-:Y:S02]  /*5c70*/  SHF.R.S32.HI R3, RZ, 0x1f, R2 ;  /* 0x0000001fff037819 */ /* 0x000fe40000011402 */
[----:B------:R-:W-:Y:S02]  /*5c80*/  SHF.R.S32.HI R6, RZ, 0x5, R5 ;  /* 0x00000005ff067819 */ /* 0x000fe40000011405 */
[----:B------:R-:W-:Y:S02]  /*5c90*/  LEA.HI R3, R3, R4, RZ, 0x3 ;  /* 0x0000000403037211 */ /* 0x000fe400078f18ff */
[----:B------:R-:W-:-:S02]  /*5ca0*/  LEA.HI R5, R5, R6, RZ, 0x1 ;  /* 0x0000000605057211 */ /* 0x000fc400078f08ff */
[----:B------:R-:W-:Y:S02]  /*5cb0*/  LOP3.LUT R3, R3, 0xfffffff8, RZ, 0xc0, !PT ;  /* 0xfffffff803037812 */ /* 0x000fe400078ec0ff */
[----:B------:R-:W-:Y:S02]  /*5cc0*/  LOP3.LUT R2, R2, 0x3ffffffc, RZ, 0xc0, !PT ;  /* 0x3ffffffc02027812 */ /* 0x000fe400078ec0ff */
[----:B------:R-:W-:Y:S01]  /*5cd0*/  LOP3.LUT R5, R5, 0x1ffffe, RZ, 0xc0, !PT ;  /* 0x001ffffe05057812 */ /* 0x000fe200078ec0ff */
[----:B------:R-:W-:Y:S01]  /*5ce0*/  IMAD.IADD R3, R4, 0x1, -R3 ;  /* 0x0000000104037824 */ /* 0x000fe200078e0a03 */
[----:B------:R-:W-:Y:S01]  /*5cf0*/  LEA.HI R4, R0, R232, RZ, 0x6 ;  /* 0x000000e800047211 */ /* 0x000fe200078f30ff */
[----:B------:R-:W-:Y:S01]  /*5d00*/  IMAD.IADD R2, R232, 0x1, -R2 ;  /* 0x00000001e8027824 */ /* 0x000fe200078e0a02 */
[----:B------:R-:W-:Y:S01]  /*5d10*/  F2FP.PACK_AB R30, R31, R30 ;  /* 0x0000001e1f1e723e */ /* 0x000fe200000000ff */
[C---:B------:R-:W-:Y:S01]  /*5d20*/  IMAD.SHL.U32 R7, R3.reuse, 0x40, RZ ;  /* 0x0000004003077824 */ /* 0x040fe200078e00ff */
[----:B------:R-:W-:Y:S01]  /*5d30*/  SHF.R.U32.HI R4, RZ, 0x3, R4 ;  /* 0x00000003ff047819 */ /* 0x000fe20000011604 */
[----:B------:R-:W-:Y:S01]  /*5d40*/  IMAD.IADD R5, R6, 0x1, -R5 ;  /* 0x0000000106057824 */ /* 0x000fe200078e0a05 */
[----:B------:R-:W-:-:S02]  /*5d50*/  LOP3.LUT P0, RZ, R3, 0x4, RZ, 0xc0, !PT ;  /* 0x0000000403ff7812 */ /* 0x000fc4000780c0ff */
[----:B------:R-:W-:Y:S01]  /*5d60*/  LOP3.LUT R7, R7, 0x1c0, RZ, 0xc0, !PT ;  /* 0x000001c007077812 */ /* 0x000fe200078ec0ff */
[----:B------:R-:W-:Y:S01]  /*5d70*/  IMAD R2, R5, 0x200, R2 ;  /* 0x0000020005027824 */ /* 0x000fe200078e0202 */
[----:B------:R-:W-:Y:S02]  /*5d80*/  F2FP.PACK_AB R48, R49, R48 ;  /* 0x000000303130723e */ /* 0x000fe400000000ff */
[----:B------:R-:W-:Y:S02]  /*5d90*/  LOP3.LUT R4, R7, 0x18, R4, 0xf8, !PT ;  /* 0x0000001807047812 */ /* 0x000fe400078ef804 */
[----:B------:R-:W-:Y:S02]  /*5da0*/  SHF.R.U32.HI R7, RZ, 0x3, R7 ;  /* 0x00000003ff077819 */ /* 0x000fe40000011607 */
[----:B------:R-:W-:Y:S02]  /*5db0*/  F2FP.PACK_AB R50, R51, R50 ;  /* 0x000000323332723e */ /* 0x000fe400000000ff */
[----:B------:R-:W-:-:S02]  /*5dc0*/  LOP3.LUT R4, R4, R7, RZ, 0x3c, !PT ;  /* 0x0000000704047212 */ /* 0x000fc400078e3cff */
[----:B------:R-:W-:Y:S02]  /*5dd0*/  F2FP.PACK_AB R32, R33, R32 ;  /* 0x000000202120723e */ /* 0x000fe400000000ff */
[----:B------:R-:W-:Y:S01]  /*5de0*/  F2FP.PACK_AB R34, R35, R34 ;  /* 0x000000222322723e */ /* 0x000fe200000000ff */
[----:B------:R-:W-:Y:S01]  /*5df0*/  IMAD.U32 R2, R2, 0x2, R4 ;  /* 0x0000000202027824 */ /* 0x000fe200078e0004 */
[----:B------:R-:W-:Y:S01]  /*5e00*/  F2FP.PACK_AB R44, R45, R44 ;  /* 0x0000002c2d2c723e */ /* 0x000fe200000000ff */
[----:B------:R-:W-:Y:S01]  /*5e10*/  IMAD.MOV.U32 R4, RZ, RZ, 0x4 ;  /* 0x00000004ff047424 */ /* 0x000fe200078e00ff */
[----:B------:R-:W-:Y:S01]  /*5e20*/  F2FP.PACK_AB R46, R47, R46 ;  /* 0x0000002e2f2e723e */ /* 0x000fe200000000ff */
[----:B------:R-:W-:Y:S01]  /*5e30*/  IMAD.SHL.U32 R2, R2, 0x2, RZ ;  /* 0x0000000202027824 */ /* 0x000fe200078e00ff */
[----:B------:R-:W-:Y:S01]  /*5e40*/  F2FP.PACK_AB R36, R37, R36 ;  /* 0x000000242524723e */ /* 0x000fe200000000ff */
[----:B------:R-:W-:Y:S01]  /*5e50*/  IMAD.WIDE R6, R235, R4, c[0x0][0x358] ;  /* 0x0000d600eb067625 */ /* 0x000fe200078e0204 */
[----:B------:R-:W-:-:S02]  /*5e60*/  F2FP.PACK_AB R38, R39, R38 ;  /* 0x000000262726723e */ /* 0x000fc400000000ff */
[C---:B------:R-:W-:Y:S01]  /*5e70*/  IADD3 R3, R2.reuse, 0x40, RZ ;  /* 0x0000004002037810 */ /* 0x040fe20007ffe0ff */
[----:B------:R-:W-:Y:S01]  /*5e80*/  STS [R2+0x6080], R28 ;  /* 0x0060801c02007388 */ /* 0x000fe20000000800 */
[----:B------:R-:W-:Y:S02]  /*5e90*/  @P0 IADD3 R3, R2, -0x40, RZ ;  /* 0xffffffc002030810 */ /* 0x000fe40007ffe0ff */
[----:B------:R-:W-:Y:S01]  /*5ea0*/  F2FP.PACK_AB R40, R41, R40 ;  /* 0x000000282928723e */ /* 0x000fe200000000ff */
[----:B------:R-:W-:Y:S01]  /*5eb0*/  STS [R2+0x6480], R30 ;  /* 0x0064801e02007388 */ /* 0x000fe20000000800 */
[----:B------:R-:W-:Y:S02]  /*5ec0*/  F2FP.PACK_AB R42, R43, R42 ;  /* 0x0000002a2b2a723e */ /* 0x000fe400000000ff */
[----:B------:R-:W-:Y:S01]  /*5ed0*/  F2FP.PACK_AB R52, R53, R52 ;  /* 0x000000343534723e */ /* 0x000fe200000000ff */
[----:B------:R-:W-:Y:S01]  /*5ee0*/  STS [R3+0x6080], R48 ;  /* 0x0060803003007388 */ /* 0x000fe20000000800 */
[----:B------:R-:W-:-:S02]  /*5ef0*/  F2FP.PACK_AB R54, R55, R54 ;  /* 0x000000363736723e */ /* 0x000fc400000000ff */
[----:B------:R-:W-:Y:S01]  /*5f00*/  F2FP.PACK_AB R72, R73, R72 ;  /* 0x000000484948723e */ /* 0x000fe200000000ff */
[----:B------:R-:W-:Y:S01]  /*5f10*/  STS [R3+0x6480], R50 ;  /* 0x0064803203007388 */ /* 0x000fe20000000800 */
[----:B------:R-:W-:Y:S02]  /*5f20*/  F2FP.PACK_AB R74, R75, R74 ;  /* 0x0000004a4b4a723e */ /* 0x000fe400000000ff */
        /* <DEDUP_REMOVED lines=25> */
[----:B------:R2:W-:Y:S01]  /*60c0*/  STS [R2+0x9080], R52 ;  /* 0x0090803402007388 */ /* 0x0005e20000000800 */
        /* <DEDUP_REMOVED lines=22> */
[----:B------:R-:W-:Y:S01]  /*6230*/  ISETP.NE.U32.AND P0, PT, RZ, c[0x0][0x358], PT ;  /* 0x0000d600ff007a0c */ /* 0x000fe20003f05070 */
[----:B------:R-:W-:Y:S03]  /*6240*/  STS [R2+0xb080], R60 ;  /* 0x00b0803c02007388 */ /* 0x000fe60000000800 */
[----:B------:R-:W-:Y:S01]  /*6250*/  ISETP.NE.AND.EX P1, PT, RZ, c[0x0][0x35c], PT, P0 ;  /* 0x0000d700ff007a0c */ /* 0x000fe20003f25300 */
[----:B------:R-:W-:Y:S01]  /*6260*/  STS [R2+0xb480], R62 ;  /* 0x00b4803e02007388 */ /* 0x000fe20000000800 */
[----:B------:R-:W-:-:S03]  /*6270*/  ISETP.NE.U32.AND P0, PT, RZ, c[0x0][0x360], PT ;  /* 0x0000d800ff007a0c */ /* 0x000fc60003f05070 */
[----:B------:R-:W-:Y:S01]  /*6280*/  STS [R3+0xb080], R64 ;  /* 0x00b0804003007388 */ /* 0x000fe20000000800 */
[----:B------:R-:W-:-:S03]  /*6290*/  ISETP.NE.AND.EX P0, PT, RZ, c[0x0][0x364], PT, P0 ;  /* 0x0000d900ff007a0c */ /* 0x000fc60003f05300 */
        /* <DEDUP_REMOVED lines=23> */
[----:B------:R4:W-:Y:S04]  /*6410*/  STS [R3+0x5080], R120 ;  /* 0x0050807803007388 */ /* 0x0009e80000000800 */
[----:B------:R4:W-:Y:S04]  /*6420*/  STS [R3+0x5480], R122 ;  /* 0x0054807a03007388 */ /* 0x0009e80000000800 */
[----:B------:R-:W-:Y:S01]  /*6430*/  BAR.SYNC.DEFER_BLOCKING 0x1, 0x100 ;  /* 0x0044000000007b1d */ /* 0x000fe20000010000 */
[----:B--2---:R-:W-:-:S02]  /*6440*/  IMAD.MOV.U32 R52, RZ, RZ, c[0x0][0x2f0] ;  /* 0x0000bc00ff347624 */ /* 0x004fc400078e00ff */
[----:B------:R-:W-:-:S03]  /*6450*/  @P0 IMAD.WIDE R4, R235, R4, c[0x0][0x360] ;  /* 0x0000d800eb040625 */ /* 0x000fc600078e0204 */
[----:B---3--:R-:W2:Y:S04]  /*6460*/  @P1 LDG.E R2, [R6.64] ;  /* 0x0000000e06021981 */ /* 0x008ea8000c1e1900 */
[----:B------:R4:W5:Y:S01]  /*6470*/  @P0 LDG.E R52, [R4.64] ;  /* 0x0000000e04340981 */ /* 0x000962000c1e1900 */
[----:B------:R-:W-:Y:S02]  /*6480*/  CS2R R54, SRZ ;  /* 0x0000000000367805 */ /* 0x000fe4000001ff00 */
[--C-:B--2---:R-:W-:Y:S01]  /*6490*/  @P1 SHF.R.S32.HI R55, RZ, 0x1f, R2.reuse ;  /* 0x0000001fff371819 */ /* 0x104fe20000011402 */
[----:B------:R-:W-:Y:S01]  /*64a0*/  @P1 IMAD.MOV.U32 R54, RZ, RZ, R2 ;  /* 0x000000ffff361224 */ /* 0x000fe200078e0002 */
[----:B------:R-:W-:Y:S05]  /*64b0*/  @P0 BRA `(.L_x_92) ;  /* 0x0000004000000947 */ /* 0x000fea0003800000 */
[----:B----4-:R-:W-:Y:S05]  /*64c0*/  @!P1 BRA `(.L_x_92) ;  /* 0x0000003000009947 */ /* 0x010fea0003800000 */
[----:B-----5:R2:W3:Y:S04]  /*64d0*/  LDG.E R52, [R6.64] ;  /* 0x0000000e06347981 */ /* 0x0204e8000c1e1900 */
[----:B--2---:R-:W3:Y:S02]  /*64e0*/  LDG.E R6, [R6.64+0x4] ;  /* 0x0000040e06067981 */ /* 0x004ee4000c1e1900 */
[----:B---3--:R-:W-:-:S02]  /*64f0*/  IADD3 R52, -R52, R6, RZ ;  /* 0x0000000634347210 */ /* 0x008fc40007ffe1ff */
.L_x_92:
[CC--:B----4-:R-:W-:Y:S01]  /*6500*/  LEA.HI R2, R0.reuse, R232.reuse, RZ, 0x4 ;  /* 0x000000e800027211 */ /* 0x0d0fe200078f20ff */
[----:B------:R-:W2:Y:S01]  /*6510*/  S2R R48, SR_CTAID.X ;  /* 0x0000000000307919 */ /* 0x000ea20000002500 */
[----:B------:R-:W-:Y:S01]  /*6520*/  LEA.HI R0, R0, R232, RZ, 0x7 ;  /* 0x000000e800007211 */ /* 0x000fe200078f38ff */
[----:B------:R-:W-:Y:S01]  /*6530*/  BSSY B0, `(.L_x_93) ;  /* 0x000003c000007945 */ /* 0x000fe20003800000 */
[----:B------:R-:W-:-:S02]  /*6540*/  LOP3.LUT R56, R2, 0xfffffff0, RZ, 0xc0, !PT ;  /* 0xfffffff002387812 */ /* 0x000fc400078ec0ff */
[----:B------:R-:W-:Y:S01]  /*6550*/  SHF.R.S32.HI R2, RZ, 0x4, R2 ;  /* 0x00000004ff027819 */ /* 0x000fe20000011402 */
[----:B------:R-:W-:Y:S01]  /*6560*/  IMAD.SHL.U32 R0, R0, 0x4, RZ ;  /* 0x0000000400007824 */ /* 0x000fe200078e00ff */
[----:B------:R-:W-:Y:S01]  /*6570*/  SHF.R.S32.HI R53, RZ, 0x1f, R235 ;  /* 0x0000001fff357819 */ /* 0x000fe200000114eb */
[----:B------:R-:W-:Y:S01]  /*6580*/  IMAD.IADD R56, R232, 0x1, -R56 ;  /* 0x00000001e8387824 */ /* 0x000fe200078e0a38 */
[C---:B------:R-:W-:Y:S01]  /*6590*/  IADD3 R60, P0, R2.reuse, R54, RZ ;  /* 0x00000036023c7210 */ /* 0x040fe20007f1e0ff */
[----:B------:R-:W-:Y:S01]  /*65a0*/  IMAD.SHL.U32 R3, R2, 0x40, RZ ;  /* 0x0000004002037824 */ /* 0x000fe200078e00ff */
[----:B------:R-:W-:Y:S02]  /*65b0*/  LOP3.LUT R0, R0, 0xfffffe00, RZ, 0xc0, !PT ;  /* 0xfffffe0000007812 */ /* 0x000fe400078ec0ff */
[----:B------:R-:W-:Y:S02]  /*65c0*/  SHF.R.S32.HI R5, RZ, 0x1f, R56 ;  /* 0x0000001fff057819 */ /* 0x000fe40000011438 */
[----:B------:R-:W-:-:S02]  /*65d0*/  LOP3.LUT R3, R3, 0x1c0, RZ, 0xc0, !PT ;  /* 0x000001c003037812 */ /* 0x000fc400078ec0ff */
[----:B------:R-:W-:Y:S01]  /*65e0*/  LEA.HI R5, R5, R56, RZ, 0x3 ;  /* 0x0000003805057211 */ /* 0x000fe200078f18ff */
[----:B------:R-:W-:Y:S01]  /*65f0*/  IMAD.SHL.U32 R56, R56, 0x8, RZ ;  /* 0x0000000838387824 */ /* 0x000fe200078e00ff */
[----:B------:R-:W-:Y:S02]  /*6600*/  LEA.HI.X.SX32 R61, R2, R55, 0x1, P0 ;  /* 0x00000037023d7211 */ /* 0x000fe400000f0eff */
[----:B------:R-:W-:Y:S02]  /*6610*/  SHF.R.S32.HI R5, RZ, 0x3, R5 ;  /* 0x00000003ff057819 */ /* 0x000fe40000011405 */
[----:B------:R-:W-:Y:S01]  /*6620*/  LOP3.LUT R4, R3, 0x38, R56, 0xf8, !PT ;  /* 0x0000003803047812 */ /* 0x000fe200078ef838 */
[C---:B--2--5:R-:W-:Y:S01]  /*6630*/  IMAD R52, R48.reuse, -0x60, R52 ;  /* 0xffffffa030347824 */ /* 0x064fe200078e0234 */
[----:B------:R-:W-:Y:S01]  /*6640*/  SHF.R.U32.HI R3, RZ, 0x3, R3 ;  /* 0x00000003ff037819 */ /* 0x000fe20000011603 */
[----:B------:R-:W-:Y:S01]  /*6650*/  IMAD R0, R5, 0x1800, R0 ;  /* 0x0000180005007824 */ /* 0x000fe200078e0200 */
[----:B------:R-:W-:Y:S01]  /*6660*/  SHF.R.S32.HI R57, RZ, 0x1f, R56 ;  /* 0x0000001fff397819 */ /* 0x000fe20000011438 */
[----:B------:R-:W-:Y:S01]  /*6670*/  IMAD.WIDE R60, R48, 0x60, R60 ;  /* 0x00000060303c7825 */ /* 0x000fe200078e023c */
[----:B------:R-:W-:-:S02]  /*6680*/  LOP3.LUT R4, R4, R3, RZ, 0x3c, !PT ;  /* 0x0000000304047212 */ /* 0x000fc400078e3cff */
[----:B------:R-:W2:Y:S01]  /*6690*/  S2R R3, SR_CTAID.Y ;  /* 0x0000000000037919 */ /* 0x000ea20000002600 */
[----:B------:R-:W-:Y:S02]  /*66a0*/  IMNMX R52, R52, 0x60, PT ;  /* 0x0000006034347817 */ /* 0x000fe40003800200 */
[----:B------:R-:W-:Y:S01]  /*66b0*/  IMAD.IADD R0, R0, 0x1, R4 ;  /* 0x0000000100007824 */ /* 0x000fe200078e0204 */
[----:B------:R-:W-:Y:S02]  /*66c0*/  SEL R53, R53, RZ, !P1 ;  /* 0x000000ff35357207 */ /* 0x000fe40004800000 */
[----:B------:R-:W-:Y:S01]  /*66d0*/  ISETP.GE.AND P6, PT, R2, R52, PT ;  /* 0x000000340200720c */ /* 0x000fe20003fc6270 */
[----:B------:R-:W-:Y:S01]  /*66e0*/  IMAD.SHL.U32 R49, R0, 0x2, RZ ;  /* 0x0000000200317824 */ /* 0x000fe200078e00ff */
[----:B------:R-:W-:Y:S02]  /*66f0*/  SEL R235, R235, RZ, !P1 ;  /* 0x000000ffebeb7207 */ /* 0x000fe40004800000 */
[----:B------:R-:W-:-:S02]  /*6700*/  ISETP.GE.OR P0, PT, R56, c[0x0][0x324], P6 ;  /* 0x0000c90038007a0c */ /* 0x000fc40003706670 */
[----:B------:R3:W4:Y:S04]  /*6710*/  LDS.128 R44, [R49+0x6880] ;  /* 0x00688000312c7984 */ /* 0x0007280000000c00 */
[----:B------:R3:W1:Y:S04]  /*6720*/  LDS.128 R40, [R49+0x7080] ;  /* 0x0070800031287984 */ /* 0x0006680000000c00 */
[----:B------:R3:W1:Y:S04]  /*6730*/  LDS.128 R36, [R49+0x7880] ;  /* 0x0078800031247984 */ /* 0x0006680000000c00 */
[----:B------:R3:W1:Y:S01]  /*6740*/  LDS.128 R32, [R49+0x8080] ;  /* 0x0080800031207984 */ /* 0x0006620000000c00 */
[----:B--2---:R-:W-:Y:S01]  /*6750*/  SHF.R.S32.HI R0, RZ, 0x1f, R3 ;  /* 0x0000001fff007819 */ /* 0x004fe20000011403 */
[----:B------:R-:W-:-:S02]  /*6760*/  IMAD.WIDE.U32 R58, R3, c[0x0][0x338], R56 ;  /* 0x0000ce00033a7a25 */ /* 0x000fc400078e0038 */
[----:B------:R3:W2:Y:S02]  /*6770*/  LDS.128 R28, [R49+0x8880] ;  /* 0x00888000311c7984 */ /* 0x0006a40000000c00 */
[----:B------:R-:W-:Y:S02]  /*6780*/  IMAD R50, R0, c[0x0][0x338], RZ ;  /* 0x0000ce0000327a24 */ /* 0x000fe400078e02ff */
[----:B------:R3:W1:Y:S02]  /*6790*/  LDS.128 R24, [R49+0x80] ;  /* 0x0000800031187984 */ /* 0x0006640000000c00 */
[----:B------:R-:W-:Y:S02]  /*67a0*/  IMAD R50, R3, c[0x0][0x33c], R50 ;  /* 0x0000cf0003327a24 */ /* 0x000fe400078e0232 */
[----:B------:R3:W1:Y:S02]  /*67b0*/  LDS.128 R20, [R49+0x880] ;  /* 0x0008800031147984 */ /* 0x0006640000000c00 */
[----:B------:R-:W-:-:S02]  /*67c0*/  IMAD.IADD R59, R59, 0x1, R50 ;  /* 0x000000013b3b7824 */ /* 0x000fc400078e0232 */
[----:B------:R3:W1:Y:S01]  /*67d0*/  LDS.128 R16, [R49+0x1080] ;  /* 0x0010800031107984 */ /* 0x0006620000000c00 */
[----:B------:R-:W-:Y:S02]  /*67e0*/  IMAD R50, R53, c[0x0][0x340], RZ ;  /* 0x0000d00035327a24 */ /* 0x000fe400078e02ff */
[C---:B------:R-:W-:Y:S01]  /*67f0*/  IMAD.WIDE.U32 R58, R235.reuse, c[0x0][0x340], R58 ;  /* 0x0000d000eb3a7a25 */ /* 0x040fe200078e003a */
[----:B------:R3:W1:Y:S03]  /*6800*/  LDS.128 R12, [R49+0x1880] ;  /* 0x00188000310c7984 */ /* 0x0006660000000c00 */
[----:B------:R-:W-:Y:S01]  /*6810*/  IMAD R50, R235, c[0x0][0x344], R50 ;  /* 0x0000d100eb327a24 */ /* 0x000fe200078e0232 */
[----:B-1----:R3:W1:Y:S03]  /*6820*/  LDS.128 R8, [R49+0x2080] ;  /* 0x0020800031087984 */ /* 0x0026660000000c00 */
[----:B------:R-:W-:Y:S01]  /*6830*/  IMAD.IADD R63, R59, 0x1, R50 ;  /* 0x000000013b3f7824 */ /* 0x000fe200078e0232 */
[----:B------:R3:W1:Y:S01]  /*6840*/  LDS.128 R4, [R49+0x2880] ;  /* 0x0028800031047984 */ /* 0x0006620000000c00 */
[----:B------:R-:W-:Y:S05]  /*6850*/  @P0 BRA `(.L_x_94) ;  /* 0x0000009000000947 */ /* 0x000fea0003800000 */
[----:B---34-:R-:W3:Y:S01]  /*6860*/  LDS.128 R48, [R49+0x6080] ;  /* 0x0060800031307984 */ /* 0x018ee20000000c00 */
[----:B------:R-:W-:Y:S01]  /*6870*/  MOV R62, R58 ;  /* 0x0000003a003e7202 */ /* 0x000fe20000000f00 */
[----:B------:R-:W-:-:S04]  /*6880*/  IMAD R54, R61, c[0x0][0x330], RZ ;  /* 0x0000cc003d367a24 */ /* 0x000fc800078e02ff */
[----:B------:R-:W-:-:S04]  /*6890*/  IMAD.WIDE.U32 R64, R60, c[0x0][0x330], R62 ;  /* 0x0000cc003c407a25 */ /* 0x000fc800078e003e */
[----:B------:R-:W-:Y:S01]  /*68a0*/  IMAD R54, R60, c[0x0][0x334], R54 ;  /* 0x0000cd003c367a24 */ /* 0x000fe200078e0236 */
[----:B------:R-:W-:-:S04]  /*68b0*/  LEA R66, P0, R64, c[0x0][0x318], 0x1 ;  /* 0x0000c60040427a11 */ /* 0x000fc800078008ff */
[----:B------:R-:W-:-:S04]  /*68c0*/  IADD3 R54, R65, R54, RZ ;  /* 0x0000003641367210 */ /* 0x000fc80007ffe0ff */
[----:B------:R-:W-:-:S05]  /*68d0*/  LEA.HI.X R67, R64, c[0x0][0x31c], R54, 0x1, P0 ;  /* 0x0000c70040437a11 */ /* 0x000fca00000f0c36 */
[----:B---3--:R3:W-:Y:S02]  /*68e0*/  STG.E.128 [R66.64], R48 ;  /* 0x0000003042007986 */ /* 0x0087e4000c101d0e */
.L_x_94:
[----:B----4-:R-:W-:Y:S05]  /*68f0*/  BSYNC B0 ;  /* 0x0000000000007941 */ /* 0x010fea0003800000 */
.L_x_93:
[----:B---3--:R-:W-:Y:S01]  /*6900*/  IADD3 R48, R2, 0x10, RZ ;  /* 0x0000001002307810 */ /* 0x008fe20007ffe0ff */
        /* <DEDUP_REMOVED lines=15> */
.L_x_96:
[----:B------:R-:W-:Y:S05]  /*6a00*/  BSYNC B0 ;  /* 0x0000000000007941 */ /* 0x000fea0003800000 */
.L_x_95:
        /* <DEDUP_REMOVED lines=16> */
.L_x_98:
[----:B------:R-:W-:Y:S05]  /*6b10*/  BSYNC B0 ;  /* 0x0000000000007941 */ /* 0x000fea0003800000 */
.L_x_97:
        /* <DEDUP_REMOVED lines=16> */
.L_x_100:
[----:B------:R-:W-:Y:S05]  /*6c20*/  BSYNC B0 ;  /* 0x0000000000007941 */ /* 0x000fea0003800000 */
.L_x_99:
        /* <DEDUP_REMOVED lines=16> */
.L_x_102:
[----:B------:R-:W-:Y:S05]  /*6d30*/  BSYNC B0 ;  /* 0x0000000000007941 */ /* 0x000fea0003800000 */
.L_x_101:
[----:B------:R-:W-:Y:S01]  /*6d40*/  IADD3 R2, R2, 0x50, RZ ;  /* 0x0000005002027810 */ /* 0x000fe20007ffe0ff */
[----:B------:R-:W-:Y:S03]  /*6d50*/  BSSY B0, `(.L_x_103) ;  /* 0x000000f000007945 */ /* 0x000fe60003800000 */
[----:B------:R-:W-:-:S04]  /*6d60*/  ISETP.GE.AND P1, PT, R2, R52, PT ;  /* 0x000000340200720c */ /* 0x000fc80003f26270 */
[----:B------:R-:W-:-:S13]  /*6d70*/  ISETP.GE.OR P0, PT, R56, c[0x0][0x324], P1 ;  /* 0x0000c90038007a0c */ /* 0x000fda0000f06670 */
[----:B------:R-:W-:Y:S05]  /*6d80*/  @P0 BRA `(.L_x_104) ;  /* 0x000000b000000947 */ /* 0x000fea0003800000 */
[----:B---3--:R-:W-:Y:S01]  /*6d90*/  IADD3 R32, P0, R60, 0x50, RZ ;  /* 0x000000503c207810 */ /* 0x008fe20007f1e0ff */
        /* <DEDUP_REMOVED lines=10> */
.L_x_104:
[----:B------:R-:W-:Y:S05]  /*6e40*/  BSYNC B0 ;  /* 0x0000000000007941 */ /* 0x000fea0003800000 */
.L_x_103:
[----:B------:R-:W-:Y:S01]  /*6e50*/  IMAD R0, R0, c[0x0][0x308], RZ ;  /* 0x0000c20000007a24 */ /* 0x000fe200078e02ff */
[----:B------:R-:W-:Y:S01]  /*6e60*/  ISETP.GE.OR P0, PT, R56, c[0x0][0x2f4], P6 ;  /* 0x0000bd0038007a0c */ /* 0x000fe20003706670 */
[C---:B--2---:R-:W-:Y:S01]  /*6e70*/  IMAD.WIDE.U32 R28, R3.reuse, c[0x0][0x308], R56 ;  /* 0x0000c200031c7a25 */ /* 0x044fe200078e0038 */
[----:B------:R-:W-:Y:S03]  /*6e80*/  BSSY B0, `(.L_x_105) ;  /* 0x0000010000007945 */ /* 0x000fe60003800000 */
[----:B------:R-:W-:Y:S02]  /*6e90*/  IMAD R0, R3, c[0x0][0x30c], R0 ;  /* 0x0000c30003007a24 */ /* 0x000fe400078e0200 */
[----:B------:R-:W-:-:S03]  /*6ea0*/  IMAD R53, R53, c[0x0][0x310], RZ ;  /* 0x0000c40035357a24 */ /* 0x000fc600078e02ff */
[----:B------:R-:W-:Y:S01]  /*6eb0*/  IADD3 R29, R29, R0, RZ ;  /* 0x000000001d1d7210 */ /* 0x000fe20007ffe0ff */
[----:B------:R-:W-:-:S04]  /*6ec0*/  IMAD R53, R235, c[0x0][0x314], R53 ;  /* 0x0000c500eb357a24 */ /* 0x000fc800078e0235 */
[----:B------:R-:W-:-:S05]  /*6ed0*/  IMAD.WIDE.U32 R28, R235, c[0x0][0x310], R28 ;  /* 0x0000c400eb1c7a25 */ /* 0x000fca00078e001c */
[----:B------:R-:W-:Y:S01]  /*6ee0*/  IADD3 R31, R29, R53, RZ ;  /* 0x000000351d1f7210 */ /* 0x000fe20007ffe0ff */
[----:B------:R-:W-:Y:S05]  /*6ef0*/  @P0 BRA `(.L_x_106) ;  /* 0x0000008000000947 */ /* 0x000fea0003800000 */
[----:B------:R-:W-:Y:S01]  /*6f00*/  MOV R30, R28 ;  /* 0x0000001c001e7202 */ /* 0x000fe20000000f00 */
[----:B------:R-:W-:-:S04]  /*6f10*/  IMAD R0, R61, c[0x0][0x300], RZ ;  /* 0x0000c0003d007a24 */ /* 0x000fc800078e02ff */
[----:B------:R-:W-:-:S04]  /*6f20*/  IMAD.WIDE.U32 R2, R60, c[0x0][0x300], R30 ;  /* 0x0000c0003c027a25 */ /* 0x000fc800078e001e */
[----:B------:R-:W-:Y:S01]  /*6f30*/  IMAD R0, R60, c[0x0][0x304], R0 ;  /* 0x0000c1003c007a24 */ /* 0x000fe200078e0200 */
[----:B---3--:R-:W-:-:S04]  /*6f40*/  LEA R32, P0, R2, c[0x0][0x2e8], 0x1 ;  /* 0x0000ba0002207a11 */ /* 0x008fc800078008ff */
[----:B------:R-:W-:-:S04]  /*6f50*/  IADD3 R0, R3, R0, RZ ;  /* 0x0000000003007210 */ /* 0x000fc80007ffe0ff */
[----:B------:R-:W-:-:S05]  /*6f60*/  LEA.HI.X R33, R2, c[0x0][0x2ec], R0, 0x1, P0 ;  /* 0x0000bb0002217a11 */ /* 0x000fca00000f0c00 */
[----:B------:R2:W-:Y:S02]  /*6f70*/  STG.E.128 [R32.64], R24 ;  /* 0x0000001820007986 */ /* 0x0005e4000c101d0e */
.L_x_106:
[----:B------:R-:W-:Y:S05]  /*6f80*/  BSYNC B0 ;  /* 0x0000000000007941 */ /* 0x000fea0003800000 */
.L_x_105:
[----:B------:R-:W-:Y:S01]  /*6f90*/  ISETP.GE.OR P0, PT, R56, c[0x0][0x2f4], P5 ;  /* 0x0000bd0038007a0c */ /* 0x000fe20002f06670 */
[----:B------:R-:W-:-:S12]  /*6fa0*/  BSSY B0, `(.L_x_107) ;  /* 0x000000d000007945 */ /* 0x000fd80003800000 */
[----:B------:R-:W-:Y:S05]  /*6fb0*/  @P0 BRA `(.L_x_108) ;  /* 0x000000b000000947 */ /* 0x000fea0003800000 */
[----:B------:R-:W-:Y:S01]  /*6fc0*/  IADD3 R2, P0, R60, 0x10, RZ ;  /* 0x000000103c027810 */ /* 0x000fe20007f1e0ff */
[----:B--2---:R-:W-:Y:S01]  /*6fd0*/  IMAD.MOV.U32 R24, RZ, RZ, R28 ;  /* 0x000000ffff187224 */ /* 0x004fe200078e001c */
        /* <DEDUP_REMOVED lines=9> */
.L_x_108:
[----:B------:R-:W-:Y:S05]  /*7070*/  BSYNC B0 ;  /* 0x0000000000007941 */ /* 0x000fea0003800000 */
.L_x_107:
[----:B------:R-:W-:Y:S01]  /*7080*/  ISETP.GE.OR P0, PT, R56, c[0x0][0x2f4], P4 ;  /* 0x0000bd0038007a0c */ /* 0x000fe20002706670 */
[----:B------:R-:W-:-:S12]  /*7090*/  BSSY B0, `(.L_x_109) ;  /* 0x000000d000007945 */ /* 0x000fd80003800000 */
[----:B------:R-:W-:Y:S05]  /*70a0*/  @P0 BRA `(.L_x_110) ;  /* 0x000000b000000947 */ /* 0x000fea0003800000 */
[----:B--2---:R-:W-:Y:S01]  /*70b0*/  IADD3 R2, P0, R60, 0x20, RZ ;  /* 0x000000203c027810 */ /* 0x004fe20007f1e0ff */
        /* <DEDUP_REMOVED lines=10> */
.L_x_110:
[----:B------:R-:W-:Y:S05]  /*7160*/  BSYNC B0 ;  /* 0x0000000000007941 */ /* 0x000fea0003800000 */
.L_x_109:
        /* <DEDUP_REMOVED lines=14> */
.L_x_112:
[----:B------:R-:W-:Y:S05]  /*7250*/  BSYNC B0 ;  /* 0x0000000000007941 */ /* 0x000fea0003800000 */
.L_x_111:
        /* <DEDUP_REMOVED lines=13> */
[----:B-1----:R1:W-:Y:S02]  /*7330*/  STG.E.128 [R2.64], R8 ;  /* 0x0000000802007986 */ /* 0x0023e4000c101d0e */
.L_x_114:
[----:B------:R-:W-:Y:S05]  /*7340*/  BSYNC B0 ;  /* 0x0000000000007941 */ /* 0x000fea0003800000 */
.L_x_113:
[----:B------:R-:W-:-:S13]  /*7350*/  ISETP.GE.OR P0, PT, R56, c[0x0][0x2f4], P1 ;  /* 0x0000bd0038007a0c */ /* 0x000fda0000f06670 */
[----:B------:R-:W-:Y:S05]  /*7360*/  @P0 EXIT ;  /* 0x000000000000094d */ /* 0x000fea0003800000 */
[----:B------:R-:W-:Y:S01]  /*7370*/  IADD3 R0, P0, R60, 0x50, RZ ;  /* 0x000000503c007810 */ /* 0x000fe20007f1e0ff */
[----:B-12---:R-:W-:Y:S01]  /*7380*/  IMAD.MOV.U32 R2, RZ, RZ, R28 ;  /* 0x000000ffff027224 */ /* 0x006fe200078e001c */
        /* <DEDUP_REMOVED lines=10> */
.L_x_91:
[----:B------:R-:W-:Y:S01]  /*7430*/  ISETP.NE.U32.AND P0, PT, RZ, c[0x0][0x358], PT ;  /* 0x0000d600ff007a0c */ /* 0x000fe20003f05070 */
[----:B-----5:R-:W-:-:S03]  /*7440*/  IMAD.MOV.U32 R4, RZ, RZ, 0x4 ;  /* 0x00000004ff047424 */ /* 0x020fc600078e00ff */
[----:B------:R-:W-:Y:S01]  /*7450*/  ISETP.NE.AND.EX P1, PT, RZ, c[0x0][0x35c], PT, P0 ;  /* 0x0000d700ff007a0c */ /* 0x000fe20003f25300 */
[----:B------:R-:W-:Y:S01]  /*7460*/  IMAD.WIDE R2, R235, R4, c[0x0][0x358] ;  /* 0x0000d600eb027625 */ /* 0x000fe200078e0204 */
[----:B------:R-:W-:-:S04]  /*7470*/  ISETP.NE.U32.AND P0, PT, RZ, c[0x0][0x360], PT ;  /* 0x0000d800ff007a0c */ /* 0x000fc80003f05070 */
[----:B------:R-:W-:Y:S01]  /*7480*/  ISETP.NE.AND.EX P0, PT, RZ, c[0x0][0x364], PT, P0 ;  /* 0x0000d900ff007a0c */ /* 0x000fe20003f05300 */
[----:B------:R-:W-:-:S06]  /*7490*/  IMAD.MOV.U32 R5, RZ, RZ, c[0x0][0x2f0] ;  /* 0x0000bc00ff057624 */ /* 0x000fcc00078e00ff */
[----:B------:R-:W2:Y:S06]  /*74a0*/  @P1 LDG.E R0, [R2.64] ;  /* 0x0000000e02001981 */ /* 0x000eac000c1e1900 */
[----:B------:R-:W-:-:S05]  /*74b0*/  @P0 IMAD.WIDE R6, R235, R4, c[0x0][0x360] ;  /* 0x0000d800eb060625 */ /* 0x000fca00078e0204 */
[----:B------:R3:W5:Y:S01]  /*74c0*/  @P0 LDG.E R5, [R6.64] ;  /* 0x0000000e06050981 */ /* 0x000762000c1e1900 */
[----:B------:R-:W-:Y:S02]  /*74d0*/  CS2R R14, SRZ ;  /* 0x00000000000e7805 */ /* 0x000fe4000001ff00 */
[--C-:B--2---:R-:W-:Y:S01]  /*74e0*/  @P1 SHF.R.S32.HI R15, RZ, 0x1f, R0.reuse ;  /* 0x0000001fff0f1819 */ /* 0x104fe20000011400 */
[----:B------:R-:W-:Y:S01]  /*74f0*/  @P1 IMAD.MOV.U32 R14, RZ, RZ, R0 ;  /* 0x000000ffff0e1224 */ /* 0x000fe200078e0000 */
[----:B------:R-:W-:Y:S05]  /*7500*/  @P0 BRA `(.L_x_115) ;  /* 0x0000004000000947 */ /* 0x000fea0003800000 */
[----:B---3--:R-:W-:Y:S05]  /*7510*/  @!P1 BRA `(.L_x_115) ;  /* 0x0000003000009947 */ /* 0x008fea0003800000 */
[----:B-----5:R2:W3:Y:S04]  /*7520*/  LDG.E R5, [R2.64] ;  /* 0x0000000e02057981 */ /* 0x0204e8000c1e1900 */
[----:B--2---:R-:W3:Y:S02]  /*7530*/  LDG.E R2, [R2.64+0x4] ;  /* 0x0000040e02027981 */ /* 0x004ee4000c1e1900 */
[----:B---3--:R-:W-:-:S02]  /*7540*/  IADD3 R5, -R5, R2, RZ ;  /* 0x0000000205057210 */ /* 0x008fc40007ffe1ff */
.L_x_115:
[----:B---3--:R-:W2:Y:S01]  /*7550*/  S2R R0, SR_CTAID.Y ;  /* 0x0000000000007919 */ /* 0x008ea20000002600 */
[----:B------:R-:W-:Y:S01]  /*7560*/  SHF.R.S32.HI R3, RZ, 0x1f, R232 ;  /* 0x0000001fff037819 */ /* 0x000fe200000114e8 */
[----:B------:R-:W-:Y:S01]  /*7570*/  BSSY B0, `(.L_x_116) ;  /* 0x0000023000007945 */ /* 0x000fe20003800000 */
[----:B------:R-:W-:Y:S01]  /*7580*/  SHF.R.S32.HI R4, RZ, 0x1f, R235 ;  /* 0x0000001fff047819 */ /* 0x000fe200000114eb */
[----:B------:R-:W3:Y:S01]  /*7590*/  S2R R12, SR_CTAID.X ;  /* 0x00000000000c7919 */ /* 0x000ee20000002500 */
[----:B------:R-:W-:-:S02]  /*75a0*/  LEA.HI R3, R3, R232, RZ, 0x4 ;  /* 0x000000e803037211 */ /* 0x000fc400078f20ff */
[----:B------:R-:W-:Y:S02]  /*75b0*/  SEL R4, R4, RZ, !P1 ;  /* 0x000000ff04047207 */ /* 0x000fe40004800000 */
[----:B-1----:R-:W-:Y:S02]  /*75c0*/  LOP3.LUT R8, R3, 0x1ffffff0, RZ, 0xc0, !PT ;  /* 0x1ffffff003087812 */ /* 0x002fe400078ec0ff */
[----:B------:R-:W-:Y:S02]  /*75d0*/  SHF.R.S32.HI R3, RZ, 0x4, R3 ;  /* 0x00000004ff037819 */ /* 0x000fe40000011403 */
[----:B------:R-:W-:Y:S01]  /*75e0*/  SEL R235, R235, RZ, !P1 ;  /* 0x000000ffebeb7207 */ /* 0x000fe20004800000 */
[----:B------:R-:W-:Y:S01]  /*75f0*/  IMAD.IADD R8, R232, 0x1, -R8 ;  /* 0x00000001e8087824 */ /* 0x000fe200078e0a08 */
[----:B------:R-:W-:Y:S01]  /*7600*/  IADD3 R6, P0, R3, R14, RZ ;  /* 0x0000000e03067210 */ /* 0x000fe20007f1e0ff */
[----:B------:R-:W-:Y:S02]  /*7610*/  IMAD R14, R4, c[0x0][0x310], RZ ;  /* 0x0000c400040e7a24 */ /* 0x000fe400078e02ff */
[----:B------:R-:W-:-:S02]  /*7620*/  IMAD.SHL.U32 R8, R8, 0x8, RZ ;  /* 0x0000000808087824 */ /* 0x000fc400078e00ff */
[----:B------:R-:W-:-:S03]  /*7630*/  IMAD R14, R235, c[0x0][0x314], R14 ;  /* 0x0000c500eb0e7a24 */ /* 0x000fc600078e020e */
[----:B------:R-:W-:Y:S02]  /*7640*/  SHF.R.S32.HI R9, RZ, 0x1f, R8 ;  /* 0x0000001fff097819 */ /* 0x000fe40000011408 */
[----:B--2---:R-:W-:Y:S01]  /*7650*/  SHF.R.S32.HI R2, RZ, 0x1f, R0 ;  /* 0x0000001fff027819 */ /* 0x004fe20000011400 */
[----:B---3-5:R-:W-:-:S04]  /*7660*/  IMAD R5, R12, -0x60, R5 ;  /* 0xffffffa00c057824 */ /* 0x028fc800078e0205 */
[----:B------:R-:W-:Y:S02]  /*7670*/  IMAD R7, R2, c[0x0][0x308], RZ ;  /* 0x0000c20002077a24 */ /* 0x000fe400078e02ff */
[----:B------:R-:W-:Y:S01]  /*7680*/  IMAD.WIDE.U32 R10, R0, c[0x0][0x308], R8 ;  /* 0x0000c200000a7a25 */ /* 0x000fe200078e0008 */
[----:B------:R-:W-:-:S03]  /*7690*/  ISETP.GE.AND P6, PT, R3, R5, PT ;  /* 0x000000050300720c */ /* 0x000fc60003fc6270 */
[----:B------:R-:W-:-:S04]  /*76a0*/  IMAD R7, R0, c[0x0][0x30c], R7 ;  /* 0x0000c30000077a24 */ /* 0x000fc800078e0207 */
[----:B------:R-:W-:Y:S01]  /*76b0*/  IMAD.IADD R11, R7, 0x1, R11 ;  /* 0x00000001070b7824 */ /* 0x000fe200078e020b */
[----:B------:R-:W-:Y:S02]  /*76c0*/  LEA.HI.X.SX32 R7, R3, R15, 0x1, P0 ;  /* 0x0000000f03077211 */ /* 0x000fe400000f0eff */
[----:B------:R-:W-:Y:S01]  /*76d0*/  ISETP.GE.OR P0, PT, R8, c[0x0][0x2f4], P6 ;  /* 0x0000bd0008007a0c */ /* 0x000fe20003706670 */
[----:B------:R-:W-:-:S04]  /*76e0*/  IMAD.WIDE.U32 R10, R235, c[0x0][0x310], R10 ;  /* 0x0000c400eb0a7a25 */ /* 0x000fc800078e000a */
[----:B------:R-:W-:-:S04]  /*76f0*/  IMAD.WIDE R12, R12, 0x60, R6 ;  /* 0x000000600c0c7825 */ /* 0x000fc800078e0206 */
[----:B------:R-:W-:-:S04]  /*7700*/  IMAD.IADD R15, R11, 0x1, R14 ;  /* 0x000000010b0f7824 */ /* 0x000fc800078e020e */
        /* <DEDUP_REMOVED lines=8> */
[----:B------:R1:W-:Y:S02]  /*7790*/  STG.E.128 [R18.64], RZ ;  /* 0x000000ff12007986 */ /* 0x0003e4000c101d0e */
.L_x_117:
[----:B------:R-:W-:Y:S05]  /*77a0*/  BSYNC B0 ;  /* 0x0000000000007941 */ /* 0x000fea0003800000 */
.L_x_116:
        /* <DEDUP_REMOVED lines=11> */
[----:B-1----:R-:W-:-:S03]  /*7860*/  LEA R18, P0, R16, c[0x0][0x2e8], 0x1 ;  /* 0x0000ba0010127a11 */ /* 0x002fc600078008ff */
[----:B------:R-:W-:-:S05]  /*7870*/  IMAD R6, R7, c[0x0][0x304], R6 ;  /* 0x0000c10007067a24 */ /* 0x000fca00078e0206 */
[----:B------:R-:W-:-:S04]  /*7880*/  IADD3 R6, R17, R6, RZ ;  /* 0x0000000611067210 */ /* 0x000fc80007ffe0ff */
[----:B------:R-:W-:-:S05]  /*7890*/  LEA.HI.X R19, R16, c[0x0][0x2ec], R6, 0x1, P0 ;  /* 0x0000bb0010137a11 */ /* 0x000fca00000f0c06 */
[----:B------:R1:W-:Y:S02]  /*78a0*/  STG.E.128 [R18.64], RZ ;  /* 0x000000ff12007986 */ /* 0x0003e4000c101d0e */
.L_x_119:
[----:B------:R-:W-:Y:S05]  /*78b0*/  BSYNC B0 ;  /* 0x0000000000007941 */ /* 0x000fea0003800000 */
.L_x_118:
        /* <DEDUP_REMOVED lines=16> */
.L_x_121:
[----:B------:R-:W-:Y:S05]  /*79c0*/  BSYNC B0 ;  /* 0x0000000000007941 */ /* 0x000fea0003800000 */
.L_x_120:
        /* <DEDUP_REMOVED lines=16> */
.L_x_123:
[----:B------:R-:W-:Y:S05]  /*7ad0*/  BSYNC B0 ;  /* 0x0000000000007941 */ /* 0x000fea0003800000 */
.L_x_122:
        /* <DEDUP_REMOVED lines=16> */
.L_x_125:
[----:B------:R-:W-:Y:S05]  /*7be0*/  BSYNC B0 ;  /* 0x0000000000007941 */ /* 0x000fea0003800000 */
.L_x_124:
        /* <DEDUP_REMOVED lines=15> */
[----:B------:R2:W-:Y:S02]  /*7ce0*/  STG.E.128 [R10.64], RZ ;  /* 0x000000ff0a007986 */ /* 0x0005e4000c101d0e */
.L_x_127:
[----:B------:R-:W-:Y:S05]  /*7cf0*/  BSYNC B0 ;  /* 0x0000000000007941 */ /* 0x000fea0003800000 */
.L_x_126:
[----:B------:R-:W-:Y:S01]  /*7d00*/  IMAD R2, R2, c[0x0][0x338], RZ ;  /* 0x0000ce0002027a24 */ /* 0x000fe200078e02ff */
[----:B------:R-:W-:Y:S01]  /*7d10*/  ISETP.GE.OR P0, PT, R8, c[0x0][0x324], P6 ;  /* 0x0000c90008007a0c */ /* 0x000fe20003706670 */
[C---:B--2---:R-:W-:Y:S01]  /*7d20*/  IMAD.WIDE.U32 R10, R0.reuse, c[0x0][0x338], R8 ;  /* 0x0000ce00000a7a25 */ /* 0x044fe200078e0008 */
[----:B------:R-:W-:Y:S03]  /*7d30*/  BSSY B0, `(.L_x_128) ;  /* 0x0000011000007945 */ /* 0x000fe60003800000 */
[----:B------:R-:W-:Y:S02]  /*7d40*/  IMAD R2, R0, c[0x0][0x33c], R2 ;  /* 0x0000cf0000027a24 */ /* 0x000fe400078e0202 */
[----:B------:R-:W-:-:S03]  /*7d50*/  IMAD R6, R4, c[0x0][0x340], RZ ;  /* 0x0000d00004067a24 */ /* 0x000fc600078e02ff */
[----:B------:R-:W-:Y:S01]  /*7d60*/  IADD3 R3, R2, R11, RZ ;  /* 0x0000000b02037210 */ /* 0x000fe20007ffe0ff */
[----:B------:R-:W-:Y:S01]  /*7d70*/  IMAD R6, R235, c[0x0][0x344], R6 ;  /* 0x0000d100eb067a24 */ /* 0x000fe200078e0206 */
[----:B------:R-:W-:-:S05]  /*7d80*/  MOV R2, R10 ;  /* 0x0000000a00027202 */ /* 0x000fca0000000f00 */
[----:B------:R-:W-:-:S05]  /*7d90*/  IMAD.WIDE.U32 R4, R235, c[0x0][0x340], R2 ;  /* 0x0000d000eb047a25 */ /* 0x000fca00078e0002 */
[----:B------:R-:W-:Y:S01]  /*7da0*/  IADD3 R7, R5, R6, RZ ;  /* 0x0000000605077210 */ /* 0x000fe20007ffe0ff */
        /* <DEDUP_REMOVED lines=9> */
.L_x_129:
[----:B------:R-:W-:Y:S05]  /*7e40*/  BSYNC B0 ;  /* 0x0000000000007941 */ /* 0x000fea0003800000 */
.L_x_128:
        /* <DEDUP_REMOVED lines=13> */
[----:B------:R2:W-:Y:S02]  /*7f20*/  STG.E.128 [R2.64], RZ ;  /* 0x000000ff02007986 */ /* 0x0005e4000c101d0e */
.L_x_131:
[----:B------:R-:W-:Y:S05]  /*7f30*/  BSYNC B0 ;  /* 0x0000000000007941 */ /* 0x000fea0003800000 */
.L_x_130:
        /* <DEDUP_REMOVED lines=14> */
.L_x_133:
[----:B------:R-:W-:Y:S05]  /*8020*/  BSYNC B0 ;  /* 0x0000000000007941 */ /* 0x000fea0003800000 */
.L_x_132:
        /* <DEDUP_REMOVED lines=14> */
.L_x_135:
[----:B------:R-:W-:Y:S05]  /*8110*/  BSYNC B0 ;  /* 0x0000000000007941 */ /* 0x000fea0003800000 */
.L_x_134:
        /* <DEDUP_REMOVED lines=14> */
.L_x_137:
[----:B------:R-:W-:Y:S05]  /*8200*/  BSYNC B0 ;  /* 0x0000000000007941 */ /* 0x000fea0003800000 */
.L_x_136:
[----:B------:R-:W-:-:S13]  /*8210*/  ISETP.GE.OR P0, PT, R8, c[0x0][0x324], P1 ;  /* 0x0000c90008007a0c */ /* 0x000fda0000f06670 */
[----:B------:R-:W-:Y:S05]  /*8220*/  @P0 EXIT ;  /* 0x000000000000094d */ /* 0x000fea0003800000 */
[----:B------:R-:W-:Y:S01]  /*8230*/  IADD3 R0, P0, R12, 0x50, RZ ;  /* 0x000000500c007810 */ /* 0x000fe20007f1e0ff */
[----:B--2---:R-:W-:Y:S01]  /*8240*/  IMAD.MOV.U32 R2, RZ, RZ, R4 ;  /* 0x000000ffff027224 */ /* 0x004fe200078e0004 */
        /* <DEDUP_REMOVED lines=8> */
[----:B------:R-:W-:Y:S01]  /*82d0*/  STG.E.128 [R4.64], RZ ;  /* 0x000000ff04007986 */ /* 0x000fe2000c101d0e */
[----:B------:R-:W-:Y:S05]  /*82e0*/  EXIT ;  /* 0x000000000000794d */ /* 0x000fea0003800000 */
.L_x_138:
        /* <DEDUP_REMOVED lines=9> */
.L_x_2290:


//--------------------- .text._ZN7cutlass13device_kernelIN5flash19enable_sm80_to_sm89INS1_16FlashAttnBwdSm80INS1_25CollectiveMainloopBwdSm80ILi2ELi1EN4cute5tupleIJNS5_1CILi64EEENS7_ILi96EEENS7_ILi128EEEEEENS_6half_tEfNS_4arch4Sm80ELb0ELb0ELb1ELb1ELb1ELb0ELb0ELb0ELi2ELi2ELi2ELi2ELb1EEENS1_21CollectiveEpilogueBwdISB_SC_SE_Li256ELb1ELb0ELi4EEENS1_19SingleTileSchedulerILb1ELb0ELb0ELi96EEEEEEEEEvNT_6ParamsE --------------------------
	.section	.text._ZN7cutlass13device_kernelIN5flash19enable_sm80_to_sm89INS1_16FlashAttnBwdSm80INS1_25CollectiveMainloopBwdSm80ILi2ELi1EN4cute5tupleIJNS5_1CILi64EEENS7_ILi96EEENS7_ILi128EEEEEENS_6half_tEfNS_4arch4Sm80ELb0ELb0ELb1ELb1ELb1ELb0ELb0ELb0ELi2ELi2ELi2ELi2ELb1EEENS1_21CollectiveEpilogueBwdISB_SC_SE_Li256ELb1ELb0ELi4EEENS1_19SingleTileSchedulerILb1ELb0ELb0ELi96EEEEEEEEEvNT_6ParamsE,"ax",@progbits
	.sectioninfo	@"SHI_REGISTERS=254"
	.align	128
.text._ZN7cutlass13device_kernelIN5flash19enable_sm80_to_sm89INS1_16FlashAttnBwdSm80INS1_25CollectiveMainloopBwdSm80ILi2ELi1EN4cute5tupleIJNS5_1CILi64EEENS7_ILi96EEENS7_ILi128EEEEEENS_6half_tEfNS_4arch4Sm80ELb0ELb0ELb1ELb1ELb1ELb0ELb0ELb0ELi2ELi2ELi2ELi2ELb1EEENS1_21CollectiveEpilogueBwdISB_SC_SE_Li256ELb1ELb0ELi4EEENS1_19SingleTileSchedulerILb1ELb0ELb0ELi96EEEEEEEEEvNT_6ParamsE:
        .type           _ZN7cutlass13device_kernelIN5flash19enable_sm80_to_sm89INS1_16FlashAttnBwdSm80INS1_25CollectiveMainloopBwdSm80ILi2ELi1EN4cute5tupleIJNS5_1CILi64EEENS7_ILi96EEENS7_ILi128EEEEEENS_6half_tEfNS_4arch4Sm80ELb0ELb0ELb1ELb1ELb1ELb0ELb0ELb0ELi2ELi2ELi2ELi2ELb1EEENS1_21CollectiveEpilogueBwdISB_SC_SE_Li256ELb1ELb0ELi4EEENS1_19SingleTileSchedulerILb1ELb0ELb0ELi96EEEEEEEEEvNT_6ParamsE,@function
        .size           _ZN7cutlass13device_kernelIN5flash19enable_sm80_to_sm89INS1_16FlashAttnBwdSm80INS1_25CollectiveMainloopBwdSm80ILi2ELi1EN4cute5tupleIJNS5_1CILi64EEENS7_ILi96EEENS7_ILi128EEEEEENS_6half_tEfNS_4arch4Sm80ELb0ELb0ELb1ELb1ELb1ELb0ELb0ELb0ELi2ELi2ELi2ELi2ELb1EEENS1_21CollectiveEpilogueBwdISB_SC_SE_Li256ELb1ELb0ELi4EEENS1_19SingleTileSchedulerILb1ELb0ELb0ELi96EEEEEEEEEvNT_6ParamsE,(.L_x_2291 - _ZN7cutlass13device_kernelIN5flash19enable_sm80_to_sm89INS1_16FlashAttnBwdSm80INS1_25CollectiveMainloopBwdSm80ILi2ELi1EN4cute5tupleIJNS5_1CILi64EEENS7_ILi96EEENS7_ILi128EEEEEENS_6half_tEfNS_4arch4Sm80ELb0ELb0ELb1ELb1ELb1ELb0ELb0ELb0ELi2ELi2ELi2ELi2ELb1EEENS1_21CollectiveEpilogueBwdISB_SC_SE_Li256ELb1ELb0ELi4EEENS1_19SingleTileSchedulerILb1ELb0ELb0ELi96EEEEEEEEEvNT_6ParamsE)
        .other          _ZN7cutlass13device_kernelIN5flash19enable_sm80_to_sm89INS1_16FlashAttnBwdSm80INS1_25CollectiveMainloopBwdSm80ILi2ELi1EN4cute5tupleIJNS5_1CILi64EEENS7_ILi96EEENS7_ILi128EEEEEENS_6half_tEfNS_4arch4Sm80ELb0ELb0ELb1ELb1ELb1ELb0ELb0ELb0ELi2ELi2ELi2ELi2ELb1EEENS1_21CollectiveEpilogueBwdISB_SC_SE_Li256ELb1ELb0ELi4EEENS1_19SingleTileSchedulerILb1ELb0ELb0ELi96EEEEEEEEEvNT_6ParamsE,@"STO_CUDA_ENTRY STV_DEFAULT"
_ZN7cutlass13device_kernelIN5flash19enable_sm80_to_sm89INS1_16FlashAttnBwdSm80INS1_25CollectiveMainloopBwdSm80ILi2ELi1EN4cute5tupleIJNS5_1CILi64EEENS7_ILi96EEENS7_ILi128EEEEEENS_6half_tEfNS_4arch4Sm80ELb0ELb0ELb1ELb1ELb1ELb0ELb0ELb0ELi2ELi2ELi2ELi2ELb1EEENS1_21CollectiveEpilogueBwdISB_SC_SE_Li256ELb1ELb0ELi4EEENS1_19SingleTileSchedulerILb1ELb0ELb0ELi96EEEEEEEEEvNT_6ParamsE:
        /* <DEDUP_REMOVED lines=18> */
.L_x_140:
        /* <DEDUP_REMOVED lines=8> */
.L_x_142:
[----:B------:R-:W-:Y:S02]  /*01a0*/  MOV R4, c[0x0][0x3a4] ;  /* 0x0000e90000047a02 */ /* 0x000fe40000000f00 */
.L_x_141:
[----:B------:R-:W-:-:S05]  /*01b0*/  IMAD R3, R2, 0x60, RZ ;  /* 0x0000006002037824 */ /* 0x000fca00078e02ff */
[----:B-----5:R-:W-:-:S04]  /*01c0*/  ISETP.GE.AND P0, PT, R3, R4, PT ;  /* 0x000000040300720c */ /* 0x020fc80003f06270 */
[----:B------:R-:W-:Y:S01]  /*01d0*/  SEL R235, R235, 0xffffffff, !P0 ;  /* 0xffffffffebeb7807 */ /* 0x000fe20004000000 */
[----:B------:R-:W-:Y:S05]  /*01e0*/  BRA `(.L_x_143) ;  /* 0x0000011000007947 */ /* 0x000fea0003800000 */
.L_x_139:
[----:B---34-:R-:W-:-:S04]  /*01f0*/  ISETP.NE.U32.AND P0, PT, RZ, c[0x0][0x3c0], PT ;  /* 0x0000f000ff007a0c */ /* 0x018fc80003f05070 */
[----:B------:R-:W-:-:S13]  /*0200*/  ISETP.NE.AND.EX P0, PT, RZ, c[0x0][0x3c4], PT, P0 ;  /* 0x0000f100ff007a0c */ /* 0x000fda0003f05300 */
[----:B------:R-:W-:Y:S05]  /*0210*/  @!P0 BRA `(.L_x_144) ;  /* 0x0000002000008947 */ /* 0x000fea0003800000 */
[----:B------:R1:W5:Y:S01]  /*0220*/  LDG.E R4, [R4.64] ;  /* 0x0000000e04047981 */ /* 0x000362000c1e1900 */
[----:B------:R-:W-:Y:S05]  /*0230*/  BRA `(.L_x_145) ;  /* 0x0000009000007947 */ /* 0x000fea0003800000 */
.L_x_144:
        /* <DEDUP_REMOVED lines=8> */
.L_x_146:
[----:B------:R-:W-:Y:S02]  /*02c0*/  MOV R4, c[0x0][0x3a4] ;  /* 0x0000e90000047a02 */ /* 0x000fe40000000f00 */
.L_x_145:
[----:B------:R-:W-:-:S05]  /*02d0*/  IMAD R3, R2, 0x60, RZ ;  /* 0x0000006002037824 */ /* 0x000fca00078e02ff */
[----:B-----5:R-:W-:-:S04]  /*02e0*/  ISETP.GE.AND P0, PT, R3, R4, PT ;  /* 0x000000040300720c */ /* 0x020fc80003f06270 */
[----:B------:R-:W-:-:S04]  /*02f0*/  SEL R235, R235, 0xffffffff, !P0 ;  /* 0xffffffffebeb7807 */ /* 0x000fc80004000000 */
.L_x_143:
        /* <DEDUP_REMOVED lines=32> */
.L_x_147:
[----:B-1----:R-:W-:-:S04]  /*0500*/  ISETP.NE.U32.AND P0, PT, RZ, c[0x0][0x2e0], PT ;  /* 0x0000b800ff007a0c */ /* 0x002fc80003f05070 */
[----:B------:R-:W-:-:S13]  /*0510*/  ISETP.NE.AND.EX P0, PT, RZ, c[0x0][0x2e4], PT, P0 ;  /* 0x0000b900ff007a0c */ /* 0x000fda0003f05300 */
[----:B------:R-:W-:Y:S05]  /*0520*/  @!P0 BRA `(.L_x_148) ;  /* 0x0000003000008947 */ /* 0x000fea0003800000 */
[----:B------:R-:W-:-:S05]  /*0530*/  IMAD.WIDE R8, R235, R9, c[0x0][0x2e0] ;  /* 0x0000b800eb087625 */ /* 0x000fca00078e0209 */
[----:B------:R1:W5:Y:S01]  /*0540*/  LDG.E R5, [R8.64] ;  /* 0x0000000e08057981 */ /* 0x000362000c1e1900 */
[----:B------:R-:W-:Y:S05]  /*0550*/  BRA `(.L_x_149) ;  /* 0x0000004000007947 */ /* 0x000fea0003800000 */
.L_x_148:
[----:B------:R-:W-:Y:S05]  /*0560*/  @!P3 BRA `(.L_x_149) ;  /* 0x000000300000b947 */ /* 0x000fea0003800000 */
[----:B------:R1:W2:Y:S04]  /*0570*/  LDG.E R5, [R10.64] ;  /* 0x0000000e0a057981 */ /* 0x0002a8000c1e1900 */
[----:B-1----:R-:W2:Y:S02]  /*0580*/  LDG.E R10, [R10.64+0x4] ;  /* 0x0000040e0a0a7981 */ /* 0x002ea4000c1e1900 */
[----:B--2---:R-:W-:Y:S02]  /*0590*/  IADD3 R5, -R5, R10, RZ ;  /* 0x0000000a05057210 */ /* 0x004fe40007ffe1ff */
.L_x_149:
        /* <DEDUP_REMOVED lines=512> */
.L_x_153:
        /* <DEDUP_REMOVED lines=223> */
.L_x_151:
        /* <DEDUP_REMOVED lines=413> */
.L_x_152:
        /* <DEDUP_REMOVED lines=234> */
.L_x_150:
        /* <DEDUP_REMOVED lines=144> */
.L_x_155:
        /* <DEDUP_REMOVED lines=63> */
.L_x_157:
[----:B----4-:R-:W-:Y:S05]  /*68f0*/  BSYNC B0 ;  /* 0x0000000000007941 */ /* 0x010fea0003800000 */
.L_x_156:
        /* <DEDUP_REMOVED lines=16> */
.L_x_159:
[----:B------:R-:W-:Y:S05]  /*6a00*/  BSYNC B0 ;  /* 0x0000000000007941 */ /* 0x000fea0003800000 */
.L_x_158:
        /* <DEDUP_REMOVED lines=16> */
.L_x_161:
[----:B------:R-:W-:Y:S05]  /*6b10*/  BSYNC B0 ;  /* 0x0000000000007941 */ /* 0x000fea0003800000 */
.L_x_160:
        /* <DEDUP_REMOVED lines=16> */
.L_x_163:
[----:B------:R-:W-:Y:S05]  /*6c20*/  BSYNC B0 ;  /* 0x0000000000007941 */ /* 0x000fea0003800000 */
.L_x_162:
        /* <DEDUP_REMOVED lines=16> */
.L_x_165:
[----:B------:R-:W-:Y:S05]  /*6d30*/  BSYNC B0 ;  /* 0x0000000000007941 */ /* 0x000fea0003800000 */
.L_x_164:
        /* <DEDUP_REMOVED lines=16> */
.L_x_167:
[----:B------:R-:W-:Y:S05]  /*6e40*/  BSYNC B0 ;  /* 0x0000000000007941 */ /* 0x000fea0003800000 */
.L_x_166:
        /* <DEDUP_REMOVED lines=19> */
.L_x_169:
[----:B------:R-:W-:Y:S05]  /*6f80*/  BSYNC B0 ;  /* 0x0000000000007941 */ /* 0x000fea0003800000 */
.L_x_168:
        /* <DEDUP_REMOVED lines=14> */
.L_x_171:
[----:B------:R-:W-:Y:S05]  /*7070*/  BSYNC B0 ;  /* 0x0000000000007941 */ /* 0x000fea0003800000 */
.L_x_170:
        /* <DEDUP_REMOVED lines=14> */
.L_x_173:
[----:B------:R-:W-:Y:S05]  /*7160*/  BSYNC B0 ;  /* 0x0000000000007941 */ /* 0x000fea0003800000 */
.L_x_172:
        /* <DEDUP_REMOVED lines=14> */
.L_x_175:
[----:B------:R-:W-:Y:S05]  /*7250*/  BSYNC B0 ;  /* 0x0000000000007941 */ /* 0x000fea0003800000 */
.L_x_174:
        /* <DEDUP_REMOVED lines=14> */
.L_x_177:
[----:B------:R-:W-:Y:S05]  /*7340*/  BSYNC B0 ;  /* 0x0000000000007941 */ /* 0x000fea0003800000 */
.L_x_176:
        /* <DEDUP_REMOVED lines=14> */
.L_x_154:
        /* <DEDUP_REMOVED lines=18> */
.L_x_178:
        /* <DEDUP_REMOVED lines=37> */
.L_x_180:
[----:B------:R-:W-:Y:S05]  /*77a0*/  BSYNC B0 ;  /* 0x0000000000007941 */ /* 0x000fea0003800000 */
.L_x_179:
        /* <DEDUP_REMOVED lines=16> */
.L_x_182:
[----:B------:R-:W-:Y:S05]  /*78b0*/  BSYNC B0 ;  /* 0x0000000000007941 */ /* 0x000fea0003800000 */
.L_x_181:
        /* <DEDUP_REMOVED lines=16> */
.L_x_184:
[----:B------:R-:W-:Y:S05]  /*79c0*/  BSYNC B0 ;  /* 0x0000000000007941 */ /* 0x000fea0003800000 */
.L_x_183:
        /* <DEDUP_REMOVED lines=16> */
.L_x_186:
[----:B------:R-:W-:Y:S05]  /*7ad0*/  BSYNC B0 ;  /* 0x0000000000007941 */ /* 0x000fea0003800000 */
.L_x_185:
        /* <DEDUP_REMOVED lines=16> */
.L_x_188:
[----:B------:R-:W-:Y:S05]  /*7be0*/  BSYNC B0 ;  /* 0x0000000000007941 */ /* 0x000fea0003800000 */
.L_x_187:
        /* <DEDUP_REMOVED lines=16> */
.L_x_190:
[----:B------:R-:W-:Y:S05]  /*7cf0*/  BSYNC B0 ;  /* 0x0000000000007941 */ /* 0x000fea0003800000 */
.L_x_189:
        /* <DEDUP_REMOVED lines=20> */
.L_x_192:
[----:B------:R-:W-:Y:S05]  /*7e40*/  BSYNC B0 ;  /* 0x0000000000007941 */ /* 0x000fea0003800000 */
.L_x_191:
        /* <DEDUP_REMOVED lines=14> */
.L_x_194:
[----:B------:R-:W-:Y:S05]  /*7f30*/  BSYNC B0 ;  /* 0x0000000000007941 */ /* 0x000fea0003800000 */
.L_x_193:
        /* <DEDUP_REMOVED lines=14> */
.L_x_196:
[----:B------:R-:W-:Y:S05]  /*8020*/  BSYNC B0 ;  /* 0x0000000000007941 */ /* 0x000fea0003800000 */
.L_x_195:
        /* <DEDUP_REMOVED lines=14> */
.L_x_198:
[----:B------:R-:W-:Y:S05]  /*8110*/  BSYNC B0 ;  /* 0x0000000000007941 */ /* 0x000fea0003800000 */
.L_x_197:
        /* <DEDUP_REMOVED lines=14> */
.L_x_200:
[----:B------:R-:W-:Y:S05]  /*8200*/  BSYNC B0 ;  /* 0x0000000000007941 */ /* 0x000fea0003800000 */
.L_x_199:
        /* <DEDUP_REMOVED lines=14> */
.L_x_201:
        /* <DEDUP_REMOVED lines=9> */
.L_x_2291:


//--------------------- .text._ZN7cutlass13device_kernelIN5flash19enable_sm80_to_sm89INS1_16FlashAttnBwdSm80INS1_25CollectiveMainloopBwdSm80ILi2ELi1EN4cute5tupleIJNS5_1CILi64EEENS7_ILi96EEENS7_ILi128EEEEEENS_6half_tEfNS_4arch4Sm80ELb0ELb0ELb1ELb1ELb0ELb0ELb0ELb0ELi2ELi2ELi2ELi2ELb1EEENS1_24CollectiveEpilogueBwdGQAISB_fSE_Li256ELb1ELb0EEENS1_19SingleTileSchedulerILb1ELb0ELb0ELi96EEEEEEEEEvNT_6ParamsE --------------------------
	.section	.text._ZN7cutlass13device_kernelIN5flash19enable_sm80_to_sm89INS1_16FlashAttnBwdSm80INS1_25CollectiveMainloopBwdSm80ILi2ELi1EN4cute5tupleIJNS5_1CILi64EEENS7_ILi96EEENS7_ILi128EEEEEENS_6half_tEfNS_4arch4Sm80ELb0ELb0ELb1ELb1ELb0ELb0ELb0ELb0ELi2ELi2ELi2ELi2ELb1EEENS1_24CollectiveEpilogueBwdGQAISB_fSE_Li256ELb1ELb0EEENS1_19SingleTileSchedulerILb1ELb0ELb0ELi96EEEEEEEEEvNT_6ParamsE,"ax",@progbits
	.sectioninfo	@"SHI_REGISTERS=254"
	.align	128
.text._ZN7cutlass13device_kernelIN5flash19enable_sm80_to_sm89INS1_16FlashAttnBwdSm80INS1_25CollectiveMainloopBwdSm80ILi2ELi1EN4cute5tupleIJNS5_1CILi64EEENS7_ILi96EEENS7_ILi128EEEEEENS_6half_tEfNS_4arch4Sm80ELb0ELb0ELb1ELb1ELb0ELb0ELb0ELb0ELi2ELi2ELi2ELi2ELb1EEENS1_24CollectiveEpilogueBwdGQAISB_fSE_Li256ELb1ELb0EEENS1_19SingleTileSchedulerILb1ELb0ELb0ELi96EEEEEEEEEvNT_6ParamsE:
        .type           _ZN7cutlass13device_kernelIN5flash19enable_sm80_to_sm89INS1_16FlashAttnBwdSm80INS1_25CollectiveMainloopBwdSm80ILi2ELi1EN4cute5tupleIJNS5_1CILi64EEENS7_ILi96EEENS7_ILi128EEEEEENS_6half_tEfNS_4arch4Sm80ELb0ELb0ELb1ELb1ELb0ELb0ELb0ELb0ELi2ELi2ELi2ELi2ELb1EEENS1_24CollectiveEpilogueBwdGQAISB_fSE_Li256ELb1ELb0EEENS1_19SingleTileSchedulerILb1ELb0ELb0ELi96EEEEEEEEEvNT_6ParamsE,@function
        .size           _ZN7cutlass13device_kernelIN5flash19enable_sm80_to_sm89INS1_16FlashAttnBwdSm80INS1_25CollectiveMainloopBwdSm80ILi2ELi1EN4cute5tupleIJNS5_1CILi64EEENS7_ILi96EEENS7_ILi128EEEEEENS_6half_tEfNS_4arch4Sm80ELb0ELb0ELb1ELb1ELb0ELb0ELb0ELb0ELi2ELi2ELi2ELi2ELb1EEENS1_24CollectiveEpilogueBwdGQAISB_fSE_Li256ELb1ELb0EEENS1_19SingleTileSchedulerILb1ELb0ELb0ELi96EEEEEEEEEvNT_6ParamsE,(.L_x_2292 - _ZN7cutlass13device_kernelIN5flash19enable_sm80_to_sm89INS1_16FlashAttnBwdSm80INS1_25CollectiveMainloopBwdSm80ILi2ELi1EN4cute5tupleIJNS5_1CILi64EEENS7_ILi96EEENS7_ILi128EEEEEENS_6half_tEfNS_4arch4Sm80ELb0ELb0ELb1ELb1ELb0ELb0ELb0ELb0ELi2ELi2ELi2ELi2ELb1EEENS1_24CollectiveEpilogueBwdGQAISB_fSE_Li256ELb1ELb0EEENS1_19SingleTileSchedulerILb1ELb0ELb0ELi96EEEEEEEEEvNT_6ParamsE)
        .other          _ZN7cutlass13device_kernelIN5flash19enable_sm80_to_sm89INS1_16FlashAttnBwdSm80INS1_25CollectiveMainloopBwdSm80ILi2ELi1EN4cute5tupleIJNS5_1CILi64EEENS7_ILi96EEENS7_ILi128EEEEEENS_6half_tEfNS_4arch4Sm80ELb0ELb0ELb1ELb1ELb0ELb0ELb0ELb0ELi2ELi2ELi2ELi2ELb1EEENS1_24CollectiveEpilogueBwdGQAISB_fSE_Li256ELb1ELb0EEENS1_19SingleTileSchedulerILb1ELb0ELb0ELi96EEEEEEEEEvNT_6ParamsE,@"STO_CUDA_ENTRY STV_DEFAULT"
_ZN7cutlass13device_kernelIN5flash19enable_sm80_to_sm89INS1_16FlashAttnBwdSm80INS1_25CollectiveMainloopBwdSm80ILi2ELi1EN4cute5tupleIJNS5_1CILi64EEENS7_ILi96EEENS7_ILi128EEEEEENS_6half_tEfNS_4arch4Sm80ELb0ELb0ELb1ELb1ELb0ELb0ELb0ELb0ELi2ELi2ELi2ELi2ELb1EEENS1_24CollectiveEpilogueBwdGQAISB_fSE_Li256ELb1ELb0EEENS1_19SingleTileSchedulerILb1ELb0ELb0ELi96EEEEEEEEEvNT_6ParamsE:
        /* <DEDUP_REMOVED lines=18> */
.L_x_203:
        /* <DEDUP_REMOVED lines=8> */
.L_x_205:
[----:B------:R-:W-:Y:S02]  /*01a0*/  MOV R4, c[0x0][0x3ac] ;  /* 0x0000eb0000047a02 */ /* 0x000fe40000000f00 */
.L_x_204:
[----:B------:R-:W-:-:S05]  /*01b0*/  IMAD R3, R2, 0x60, RZ ;  /* 0x0000006002037824 */ /* 0x000fca00078e02ff */
[----:B-----5:R-:W-:-:S04]  /*01c0*/  ISETP.GE.AND P0, PT, R3, R4, PT ;  /* 0x000000040300720c */ /* 0x020fc80003f06270 */
[----:B------:R-:W-:Y:S01]  /*01d0*/  SEL R235, R235, 0xffffffff, !P0 ;  /* 0xffffffffebeb7807 */ /* 0x000fe20004000000 */
[----:B------:R-:W-:Y:S05]  /*01e0*/  BRA `(.L_x_206) ;  /* 0x0000011000007947 */ /* 0x000fea0003800000 */
.L_x_202:
[----:B---34-:R-:W-:-:S04]  /*01f0*/  ISETP.NE.U32.AND P0, PT, RZ, c[0x0][0x3c8], PT ;  /* 0x0000f200ff007a0c */ /* 0x018fc80003f05070 */
[----:B------:R-:W-:-:S13]  /*0200*/  ISETP.NE.AND.EX P0, PT, RZ, c[0x0][0x3cc], PT, P0 ;  /* 0x0000f300ff007a0c */ /* 0x000fda0003f05300 */
[----:B------:R-:W-:Y:S05]  /*0210*/  @!P0 BRA `(.L_x_207) ;  /* 0x0000002000008947 */ /* 0x000fea0003800000 */
[----:B------:R1:W5:Y:S01]  /*0220*/  LDG.E R4, [R4.64] ;  /* 0x0000000e04047981 */ /* 0x000362000c1e1900 */
[----:B------:R-:W-:Y:S05]  /*0230*/  BRA `(.L_x_208) ;  /* 0x0000009000007947 */ /* 0x000fea0003800000 */
.L_x_207:
        /* <DEDUP_REMOVED lines=8> */
.L_x_209:
[----:B------:R-:W-:Y:S02]  /*02c0*/  MOV R4, c[0x0][0x3ac] ;  /* 0x0000eb0000047a02 */ /* 0x000fe40000000f00 */
.L_x_208:
[----:B------:R-:W-:-:S05]  /*02d0*/  IMAD R3, R2, 0x60, RZ ;  /* 0x0000006002037824 */ /* 0x000fca00078e02ff */
[----:B-----5:R-:W-:-:S04]  /*02e0*/  ISETP.GE.AND P0, PT, R3, R4, PT ;  /* 0x000000040300720c */ /* 0x020fc80003f06270 */
[----:B------:R-:W-:-:S04]  /*02f0*/  SEL R235, R235, 0xffffffff, !P0 ;  /* 0xffffffffebeb7807 */ /* 0x000fc80004000000 */
.L_x_206:
        /* <DEDUP_REMOVED lines=8> */
[CC--:B-1----:R-:W-:Y:S01]  /*0380*/  @P0 IMAD.WIDE R4, R235.reuse, R11.reuse, c[0x0][0x2d8] ;  /* 0x0000b600eb040625 */ /* 0x0c2fe200078e020b */
[----:B------:R-:W-:Y:S01]  /*0390*/  ISETP.NE.AND.EX P3, PT, RZ, c[0x0][0x2d4], PT, P3 ;  /* 0x0000b500ff007a0c */ /* 0x000fe20003f65330 */
[----:B------:R-:W2:Y:S04]  /*03a0*/  @P2 LDG.E R3, [R14.64] ;  /* 0x0000000e0e032981 */ /* 0x000ea8000c1e1900 */
[----:B------:R1:W3:Y:S01]  /*03b0*/  @P0 LDG.E R4, [R4.64] ;  /* 0x0000000e04040981 */ /* 0x0002e2000c1e1900 */
[----:B------:R-:W-:-:S03]  /*03c0*/  IMAD.WIDE R12, R235, R11, c[0x0][0x2d0] ;  /* 0x0000b400eb0c7625 */ /* 0x000fc600078e020b */
[----:B------:R-:W4:Y:S04]  /*03d0*/  @P2 LDG.E R10, [R14.64] ;  /* 0x0000000e0e0a2981 */ /* 0x000f28000c1e1900 */
[----:B-1----:R-:W5:Y:S01]  /*03e0*/  @P3 LDG.E R5, [R12.64] ;  /* 0x0000000e0c053981 */ /* 0x002f62000c1e1900 */
[----:B------:R-:W-:Y:S01]  /*03f0*/  ULDC UR12, c[0x0][0x168] ;  /* 0x00005a00000c7ab9 */ /* 0x000fe20000000800 */
[----:B------:R-:W-:Y:S01]  /*0400*/  CS2R R6, SRZ ;  /* 0x0000000000067805 */ /* 0x000fe2000001ff00 */
[----:B------:R-:W-:Y:S02]  /*0410*/  CS2R R8, SRZ ;  /* 0x0000000000087805 */ /* 0x000fe4000001ff00 */
[----:B---3--:R2:W1:Y:S01]  /*0420*/  @P0 R2UR UR12, R4 ;  /* 0x00000000040c03c2 */ /* 0x00846200000e0000 */
[--C-:B----4-:R-:W-:Y:S01]  /*0430*/  @P2 SHF.R.S32.HI R7, RZ, 0x1f, R10.reuse ;  /* 0x0000001fff072819 */ /* 0x110fe2000001140a */
[----:B------:R-:W-:-:S02]  /*0440*/  @P2 IMAD.MOV.U32 R6, RZ, RZ, R10 ;  /* 0x000000ffff062224 */ /* 0x000fc400078e000a */
[----:B--2---:R-:W-:-:S05]  /*0450*/  @P2 IMAD R4, R235, 0x40, R3 ;  /* 0x00000040eb042824 */ /* 0x004fca00078e0203 */
[----:B------:R-:W-:-:S04]  /*0460*/  @P2 SHF.R.S32.HI R3, RZ, 0x1f, R4 ;  /* 0x0000001fff032819 */ /* 0x000fc80000011404 */
[----:B------:R-:W-:Y:S01]  /*0470*/  @P2 LEA.HI R3, R3, R4, RZ, 0x6 ;  /* 0x0000000403032211 */ /* 0x000fe200078f30ff */
[----:B------:R-:W-:Y:S01]  /*0480*/  IMAD.MOV.U32 R4, RZ, RZ, RZ ;  /* 0x000000ffff047224 */ /* 0x000fe200078e00ff */
[--C-:B-----5:R-:W-:Y:S01]  /*0490*/  @P3 SHF.R.S32.HI R9, RZ, 0x1f, R5.reuse ;  /* 0x0000001fff093819 */ /* 0x120fe20000011405 */
[----:B------:R-:W-:Y:S01]  /*04a0*/  @P3 IMAD.MOV.U32 R8, RZ, RZ, R5 ;  /* 0x000000ffff083224 */ /* 0x000fe200078e0005 */
[----:B------:R-:W-:Y:S01]  /*04b0*/  @P2 LOP3.LUT R4, R3, 0xffffffc0, RZ, 0xc0, !PT ;  /* 0xffffffc003042812 */ /* 0x000fe200078ec0ff */
[----:B------:R-:W-:Y:S01]  /*04c0*/  IMAD.MOV.U32 R3, RZ, RZ, c[0x0][0x198] ;  /* 0x00006600ff037624 */ /* 0x000fe200078e00ff */
[----:B-1----:R-:W-:Y:S05]  /*04d0*/  @P0 BRA `(.L_x_210) ;  /* 0x0000006000000947 */ /* 0x002fea0003800000 */
[----:B------:R-:W-:Y:S05]  /*04e0*/  @!P2 BRA `(.L_x_210) ;  /* 0x000000500000a947 */ /* 0x000fea0003800000 */
[----:B------:R-:W2:Y:S04]  /*04f0*/  LDG.E R10, [R14.64] ;  /* 0x0000000e0e0a7981 */ /* 0x000ea8000c1e1900 */
[----:B------:R-:W3:Y:S01]  /*0500*/  LDG.E R5, [R14.64+0x4] ;  /* 0x0000040e0e057981 */ /* 0x000ee2000c1e1900 */
[----:B--2---:R-:W1:Y:S08]  /*0510*/  R2UR UR12, R10 ;  /* 0x000000000a0c73c2 */ /* 0x004e7000000e0000 */
[----:B---3--:R-:W1:Y:S02]  /*0520*/  R2UR UR4, R5 ;  /* 0x00000000050473c2 */ /* 0x008e6400000e0000 */
[----:B-1----:R-:W-:-:S06]  /*0530*/  UIADD3 UR12, -UR12, UR4, URZ ;  /* 0x000000040c0c7290 */ /* 0x002fcc000fffe13f */
.L_x_210:
[----:B------:R-:W-:-:S04]  /*0540*/  ISETP.NE.U32.AND P0, PT, RZ, c[0x0][0x2e0], PT ;  /* 0x0000b800ff007a0c */ /* 0x000fc80003f05070 */
[----:B------:R-:W-:-:S13]  /*0550*/  ISETP.NE.AND.EX P0, PT, RZ, c[0x0][0x2e4], PT, P0 ;  /* 0x0000b900ff007a0c */ /* 0x000fda0003f05300 */
[----:B------:R-:W-:Y:S05]  /*0560*/  @!P0 BRA `(.L_x_211) ;  /* 0x0000003000008947 */ /* 0x000fea0003800000 */
[----:B------:R-:W-:-:S05]  /*0570*/  IMAD.WIDE R10, R235, R11, c[0x0][0x2e0] ;  /* 0x0000b800eb0a7625 */ /* 0x000fca00078e020b */
[----:B------:R1:W5:Y:S01]  /*0580*/  LDG.E R3, [R10.64] ;  /* 0x0000000e0a037981 */ /* 0x000362000c1e1900 */
[----:B------:R-:W-:Y:S05]  /*0590*/  BRA `(.L_x_212) ;  /* 0x0000004000007947 */ /* 0x000fea0003800000 */
.L_x_211:
[----:B------:R-:W-:Y:S05]  /*05a0*/  @!P3 BRA `(.L_x_212) ;  /* 0x000000300000b947 */ /* 0x000fea0003800000 */
[----:B------:R1:W2:Y:S04]  /*05b0*/  LDG.E R3, [R12.64] ;  /* 0x0000000e0c037981 */ /* 0x0002a8000c1e1900 */
[----:B-1----:R-:W2:Y:S02]  /*05c0*/  LDG.E R12, [R12.64+0x4] ;  /* 0x0000040e0c0c7981 */ /* 0x002ea4000c1e1900 */
[----:B--2---:R-:W-:Y:S02]  /*05d0*/  IADD3 R3, -R3, R12, RZ ;  /* 0x0000000c03037210 */ /* 0x004fe40007ffe1ff */
.L_x_212:
        /* <DEDUP_REMOVED lines=53> */
[--C-:B-1----:R-:W-:Y:S01]  /*0930*/  SHF.R.S32.HI R11, RZ, 0x1f, R232.reuse ;  /* 0x0000001fff0b7819 */ /* 0x102fe200000114e8 */
[----:B------:R-:W-:Y:S01]  /*0940*/  IMAD.SHL.U32 R10, R232, 0x4, RZ ;  /* 0x00000004e80a7824 */ /* 0x000fe200078e00ff */
[----:B------:R-:W-:Y:S01]  /*0950*/  SHF.R.S32.HI R13, RZ, 0x1f, R232 ;  /* 0x0000001fff0d7819 */ /* 0x000fe200000114e8 */
[----:B------:R-:W-:Y:S01]  /*0960*/  IMAD.SHL.U32 R16, R4, 0x80, RZ ;  /* 0x0000008004107824 */ /* 0x000fe200078e00ff */
[----:B------:R-:W-:Y:S01]  /*0970*/  ISETP.NE.AND P1, PT, R5, 0x1, PT ;  /* 0x000000010500780c */ /* 0x000fe20003f25270 */
[----:B------:R-:W-:Y:S01]  /*0980*/  IMAD.MOV.U32 R12, RZ, RZ, R0 ;  /* 0x000000ffff0c7224 */ /* 0x000fe200078e0000 */
[----:B------:R-:W-:Y:S01]  /*0990*/  SHF.R.S32.HI R5, RZ, 0x1f, R4 ;  /* 0x0000001fff057819 */ /* 0x000fe20000011404 */
[----:B-----5:R-:W-:Y:S01]  /*09a0*/  IMAD R237, R2, -0x60, R3 ;  /* 0xffffffa002ed7824 */ /* 0x020fe200078e0203 */
[C---:B------:R-:W-:Y:S01]  /*09b0*/  IADD3 R14, P0, R10.reuse, R4, RZ ;  /* 0x000000040a0e7210 */ /* 0x040fe20007f1e0ff */
[----:B------:R-:W-:Y:S01]  /*09c0*/  ULDC.64 UR4, c[0x0][0x1d8] ;  /* 0x0000760000047ab9 */ /* 0x000fe20000000a00 */
[-C--:B------:R-:W-:Y:S01]  /*09d0*/  LEA.HI R4, R11, R232.reuse, RZ, 0x3 ;  /* 0x000000e80b047211 */ /* 0x080fe200078f18ff */
[----:B------:R-:W-:Y:S01]  /*09e0*/  USHF.L.U32 UR7, UR4, 0x6, URZ ;  /* 0x0000000604077899 */ /* 0x000fe2000800063f */
[----:B------:R-:W-:Y:S01]  /*09f0*/  LEA.HI.X.SX32 R15, R10, R5, 0x1, P0 ;  /* 0x000000050a0f7211 */ /* 0x000fe200000f0eff */
[----:B------:R-:W-:Y:S01]  /*0a00*/  UMOV UR6, 0x6 ;  /* 0x0000000600067882 */ /* 0x000fe20000000000 */
[----:B------:R-:W-:Y:S01]  /*0a10*/  IADD3 R18, P0, R16, R232, RZ ;  /* 0x000000e810127210 */ /* 0x000fe20007f1e0ff */
[----:B------:R-:W-:Y:S01]  /*0a20*/  USHF.L.U64.HI UR5, UR4, UR6, UR5 ;  /* 0x0000000604057299 */ /* 0x000fe20008010205 */
[----:B------:R-:W-:Y:S01]  /*0a30*/  SHF.R.S32.HI R234, RZ, 0x3, R4 ;  /* 0x00000003ffea7819 */ /* 0x000fe20000011404 */
[----:B------:R-:W-:Y:S01]  /*0a40*/  @P1 IMAD.HI.U32 R5, R0, c[0x0][0x24c], RZ ;  /* 0x0000930000051a27 */ /* 0x000fe200078e00ff */
[----:B------:R-:W-:Y:S01]  /*0a50*/  LEA.HI.X.SX32 R19, R16, R13, 0x1, P0 ;  /* 0x0000000d10137211 */ /* 0x000fe200000f0eff */
[----:B------:R-:W-:Y:S01]  /*0a60*/  ULDC.64 UR8, c[0x0][0x178] ;  /* 0x00005e0000087ab9 */ /* 0x000fe20000000a00 */
[----:B------:R-:W-:Y:S01]  /*0a70*/  SHF.R.S32.HI R13, RZ, 0x1f, R234 ;  /* 0x0000001fff0d7819 */ /* 0x000fe200000114ea */
[----:B------:R-:W-:Y:S01]  /*0a80*/  IMAD.WIDE.U32 R16, R0, c[0x0][0x270], R14 ;  /* 0x00009c0000107a25 */ /* 0x000fe200078e000e */
[----:B------:R-:W-:Y:S01]  /*0a90*/  @P1 SHF.R.U32.HI R12, RZ, c[0x0][0x250], R5 ;  /* 0x00009400ff0c1a19 */ /* 0x000fe20000011605 */
[----:B------:R-:W-:Y:S01]  /*0aa0*/  USHF.L.U32 UR10, UR8, 0x6, URZ ;  /* 0x00000006080a7899 */ /* 0x000fe2000800063f */
[----:B------:R-:W-:Y:S01]  /*0ab0*/  IADD3 R6, P0, R234, R6, RZ ;  /* 0x00000006ea067210 */ /* 0x000fe20007f1e0ff */
[----:B------:R-:W-:Y:S01]  /*0ac0*/  IMAD.WIDE.U32 R14, R0, c[0x0][0x288], R14 ;  /* 0x0000a200000e7a25 */ /* 0x000fe200078e000e */
[----:B------:R-:W-:Y:S01]  /*0ad0*/  LOP3.LUT R5, R4, 0xfffffff8, RZ, 0xc0, !PT ;  /* 0xfffffff804057812 */ /* 0x000fe200078ec0ff */
[----:B------:R-:W-:Y:S01]  /*0ae0*/  USHF.L.U64.HI UR9, UR8, UR6, UR9 ;  /* 0x0000000608097299 */ /* 0x000fe20008010209 */
[----:B------:R-:W-:Y:S01]  /*0af0*/  SHF.R.S32.HI R10, RZ, 0x1f, R0 ;  /* 0x0000001fff0a7819 */ /* 0x000fe20000011400 */
[----:B------:R-:W-:Y:S01]  /*0b00*/  IMAD.X R7, R13, 0x1, R7, P0 ;  /* 0x000000010d077824 */ /* 0x000fe200000e0607 */
[----:B------:R-:W-:Y:S01]  /*0b10*/  IADD3 R30, P0, R234, R8, RZ ;  /* 0x00000008ea1e7210 */ /* 0x000fe20007f1e0ff */
[----:B------:R-:W-:Y:S01]  /*0b20*/  IMAD.IADD R5, R232, 0x1, -R5 ;  /* 0x00000001e8057824 */ /* 0x000fe200078e0a05 */
[----:B------:R-:W-:Y:S01]  /*0b30*/  SHF.R.S32.HI R8, RZ, 0x1f, R12 ;  /* 0x0000001fff087819 */ /* 0x000fe2000001140c */
[----:B------:R-:W-:Y:S01]  /*0b40*/  IMAD R36, R10, c[0x0][0x288], RZ ;  /* 0x0000a2000a247a24 */ /* 0x000fe200078e02ff */
[----:B------:R-:W-:Y:S01]  /*0b50*/  LOP3.LUT R236, R236, 0xfffffffe, RZ, 0xc0, !PT ;  /* 0xfffffffeecec7812 */ /* 0x000fe200078ec0ff */
[----:B------:R-:W-:Y:S01]  /*0b60*/  IMAD R40, R10, c[0x0][0x270], RZ ;  /* 0x00009c000a287a24 */ /* 0x000fe200078e02ff */
[----:B------:R-:W-:Y:S01]  /*0b70*/  CS2R R130, SRZ ;  /* 0x0000000000827805 */ /* 0x000fe2000001ff00 */
[----:B------:R-:W-:Y:S01]  /*0b80*/  IMAD.SHL.U32 R20, R5, 0x8, RZ ;  /* 0x0000000805147824 */ /* 0x000fe200078e00ff */
[----:B------:R-:W-:Y:S01]  /*0b90*/  CS2R R128, SRZ ;  /* 0x0000000000807805 */ /* 0x000fe2000001ff00 */
[----:B------:R-:W-:Y:S01]  /*0ba0*/  IMAD R36, R0, c[0x0][0x28c], R36 ;  /* 0x0000a30000247a24 */ /* 0x000fe200078e0224 */
[----:B------:R-:W-:Y:S01]  /*0bb0*/  CS2R R126, SRZ ;  /* 0x00000000007e7805 */ /* 0x000fe2000001ff00 */
[----:B------:R-:W-:Y:S01]  /*0bc0*/  IMAD.X R31, R13, 0x1, R9, P0 ;  /* 0x000000010d1f7824 */ /* 0x000fe200000e0609 */
[----:B------:R-:W-:Y:S01]  /*0bd0*/  SHF.R.S32.HI R21, RZ, 0x1f, R20 ;  /* 0x0000001fff157819 */ /* 0x000fe20000011414 */
[----:B------:R-:W-:Y:S01]  /*0be0*/  IMAD.IADD R9, R3, 0x1, -R234 ;  /* 0x0000000103097824 */ /* 0x000fe200078e0aea */
[----:B------:R-:W-:Y:S01]  /*0bf0*/  ISETP.GE.AND P4, PT, R20, c[0x0][0x1cc], PT ;  /* 0x0000730014007a0c */ /* 0x000fe20003f86270 */
[----:B------:R-:W-:Y:S01]  /*0c00*/  IMAD R40, R0, c[0x0][0x274], R40 ;  /* 0x00009d0000287a24 */ /* 0x000fe200078e0228 */
[----:B------:R-:W-:Y:S01]  /*0c10*/  SEL R13, R235, RZ, !P2 ;  /* 0x000000ffeb0d7207 */ /* 0x000fe20005000000 */
[----:B------:R-:W-:Y:S01]  /*0c20*/  IMAD.IADD R37, R15, 0x1, R36 ;  /* 0x000000010f257824 */ /* 0x000fe200078e0224 */
[----:B------:R-:W-:Y:S01]  /*0c30*/  CS2R R124, SRZ ;  /* 0x00000000007c7805 */ /* 0x000fe2000001ff00 */
[----:B------:R-:W-:Y:S01]  /*0c40*/  IMAD R24, R8, c[0x0][0x1e0], RZ ;  /* 0x0000780008187a24 */ /* 0x000fe200078e02ff */
[----:B------:R-:W-:Y:S01]  /*0c50*/  CS2R R122, SRZ ;  /* 0x00000000007a7805 */ /* 0x000fe2000001ff00 */
[----:B------:R-:W-:Y:S01]  /*0c60*/  IMAD.MOV.U32 R36, RZ, RZ, R14 ;  /* 0x000000ffff247224 */ /* 0x000fe200078e000e */
[----:B------:R-:W-:Y:S01]  /*0c70*/  SHF.R.S32.HI R14, RZ, 0x1f, R235 ;  /* 0x0000001fff0e7819 */ /* 0x000fe200000114eb */
[----:B------:R-:W-:Y:S01]  /*0c80*/  IMAD R3, R2, -0x60, R9 ;  /* 0xffffffa002037824 */ /* 0x000fe200078e0209 */
[----:B------:R-:W-:Y:S01]  /*0c90*/  LEA.HI R9, R11, R232, RZ, 0x6 ;  /* 0x000000e80b097211 */ /* 0x000fe200078f30ff */
[----:B------:R-:W-:Y:S01]  /*0ca0*/  IMAD.IADD R41, R17, 0x1, R40 ;  /* 0x0000000111297824 */ /* 0x000fe200078e0228 */
[----:B------:R-:W-:Y:S01]  /*0cb0*/  SEL R15, R14, RZ, !P3 ;  /* 0x000000ff0e0f7207 */ /* 0x000fe20005800000 */
[----:B------:R-:W-:Y:S01]  /*0cc0*/  IMAD.SHL.U32 R233, R234, 0x40, RZ ;  /* 0x00000040eae97824 */ /* 0x000fe200078e00ff */
[----:B------:R-:W-:Y:S01]  /*0cd0*/  SHF.R.S32.HI R9, RZ, 0x6, R9 ;  /* 0x00000006ff097819 */ /* 0x000fe20000011409 */
[----:B------:R-:W-:Y:S01]  /*0ce0*/  IMAD.MOV.U32 R40, RZ, RZ, R16 ;  /* 0x000000ffff287224 */ /* 0x000fe200078e0010 */
[----:B------:R-:W-:Y:S01]  /*0cf0*/  SEL R14, R14, RZ, !P2 ;  /* 0x000000ff0e0e7207 */ /* 0x000fe20005000000 */
[C---:B------:R-:W-:Y:S01]  /*0d00*/  IMAD R24, R12.reuse, c[0x0][0x1e4], R24 ;  /* 0x000079000c187a24 */ /* 0x040fe200078e0218 */
[----:B------:R-:W-:Y:S01]  /*0d10*/  LOP3.LUT R233, R233, 0x1c0, RZ, 0xc0, !PT ;  /* 0x000001c0e9e97812 */ /* 0x000fe200078ec0ff */
[----:B------:R-:W-:Y:S01]  /*0d20*/  IMAD.WIDE.U32 R16, R12, c[0x0][0x1e0], R20 ;  /* 0x000078000c107a25 */ /* 0x000fe200078e0014 */
[----:B------:R-:W-:Y:S01]  /*0d30*/  CS2R R120, SRZ ;  /* 0x0000000000787805 */ /* 0x000fe2000001ff00 */
[----:B------:R-:W-:Y:S01]  /*0d40*/  CS2R R118, SRZ ;  /* 0x0000000000767805 */ /* 0x000fe2000001ff00 */
[----:B------:R-:W-:Y:S01]  /*0d50*/  CS2R R116, SRZ ;  /* 0x0000000000747805 */ /* 0x000fe2000001ff00 */
[----:B------:R-:W-:Y:S01]  /*0d60*/  IMAD.IADD R25, R17, 0x1, R24 ;  /* 0x0000000111197824 */ /* 0x000fe200078e0218 */
[----:B------:R-:W-:Y:S01]  /*0d70*/  SEL R17, R235, RZ, !P3 ;  /* 0x000000ffeb117207 */ /* 0x000fe20005800000 */
[----:B------:R-:W-:Y:S01]  /*0d80*/  IMAD.SHL.U32 R229, R5, 0x40, RZ ;  /* 0x0000004005e57824 */ /* 0x000fe200078e00ff */
[----:B------:R-:W-:Y:S01]  /*0d90*/  ISETP.LT.OR P3, PT, R3, 0x1, P4 ;  /* 0x000000010300780c */ /* 0x000fe20002761670 */
[----:B------:R-:W-:Y:S01]  /*0da0*/  IMAD.WIDE R30, R2, 0x60, R30 ;  /* 0x00000060021e7825 */ /* 0x000fe200078e021e */
[----:B------:R-:W-:Y:S01]  /*0db0*/  LOP3.LUT R2, R233, 0x38, R20, 0xf8, !PT ;  /* 0x00000038e9027812 */ /* 0x000fe200078ef814 */
[----:B------:R-:W-:Y:S01]  /*0dc0*/  CS2R R114, SRZ ;  /* 0x0000000000727805 */ /* 0x000fe2000001ff00 */
[----:B------:R-:W-:Y:S01]  /*0dd0*/  SHF.R.U32.HI R233, RZ, 0x3, R233 ;  /* 0x00000003ffe97819 */ /* 0x000fe200000116e9 */
[----:B------:R-:W-:Y:S01]  /*0de0*/  IMAD.MOV.U32 R24, RZ, RZ, R16 ;  /* 0x000000ffff187224 */ /* 0x000fe200078e0010 */
[----:B------:R-:W-:Y:S01]  /*0df0*/  LOP3.LUT R229, R229, 0x1c0, RZ, 0xc0, !PT ;  /* 0x000001c0e5e57812 */ /* 0x000fe200078ec0ff */
[----:B------:R-:W-:Y:S01]  /*0e00*/  IMAD R38, R15, c[0x0][0x1e8], RZ ;  /* 0x00007a000f267a24 */ /* 0x000fe200078e02ff */
[----:B------:R-:W-:Y:S01]  /*0e10*/  CS2R R112, SRZ ;  /* 0x0000000000707805 */ /* 0x000fe2000001ff00 */
[----:B------:R-:W-:Y:S01]  /*0e20*/  IMAD.SHL.U32 R16, R9, 0x200, RZ ;  /* 0x0000020009107824 */ /* 0x000fe200078e00ff */
[----:B------:R-:W-:Y:S01]  /*0e30*/  CS2R R110, SRZ ;  /* 0x00000000006e7805 */ /* 0x000fe2000001ff00 */
[C---:B------:R-:W-:Y:S01]  /*0e40*/  IMAD R38, R17.reuse, c[0x0][0x1ec], R38 ;  /* 0x00007b0011267a24 */ /* 0x040fe200078e0226 */
[----:B------:R-:W-:Y:S01]  /*0e50*/  CS2R R108, SRZ ;  /* 0x00000000006c7805 */ /* 0x000fe2000001ff00 */
[----:B------:R-:W-:Y:S01]  /*0e60*/  IMAD.WIDE.U32 R24, R17, c[0x0][0x1e8], R24 ;  /* 0x00007a0011187a25 */ /* 0x000fe200078e0018 */
[C---:B------:R-:W-:Y:S01]  /*0e70*/  LOP3.LUT R233, R16.reuse, R2, R233, 0xf6, !PT ;  /* 0x0000000210e97212 */ /* 0x040fe200078ef6e9 */
[----:B------:R-:W-:Y:S01]  /*0e80*/  CS2R R106, SRZ ;  /* 0x00000000006a7805 */ /* 0x000fe2000001ff00 */
[----:B------:R-:W-:Y:S01]  /*0e90*/  LOP3.LUT R2, R229, 0x8, R4, 0xf8, !PT ;  /* 0x00000008e5027812 */ /* 0x000fe200078ef804 */
[----:B------:R-:W-:Y:S01]  /*0ea0*/  IMAD.IADD R39, R25, 0x1, R38 ;  /* 0x0000000119277824 */ /* 0x000fe200078e0226 */
[----:B------:R-:W-:Y:S01]  /*0eb0*/  SHF.R.U32.HI R229, RZ, 0x3, R229 ;  /* 0x00000003ffe57819 */ /* 0x000fe200000116e5 */
[----:B------:R-:W-:Y:S01]  /*0ec0*/  IMAD.MOV.U32 R38, RZ, RZ, R24 ;  /* 0x000000ffff267224 */ /* 0x000fe200078e0018 */
[----:B------:R-:W-:Y:S01]  /*0ed0*/  CS2R R104, SRZ ;  /* 0x0000000000687805 */ /* 0x000fe2000001ff00 */
[----:B------:R-:W-:Y:S01]  /*0ee0*/  IMAD R24, R7, c[0x0][0x178], RZ ;  /* 0x00005e0007187a24 */ /* 0x000fe200078e02ff */
[----:B------:R-:W-:Y:S01]  /*0ef0*/  LOP3.LUT R229, R16, R2, R229, 0xf6, !PT ;  /* 0x0000000210e57212 */ /* 0x000fe200078ef6e5 */
[----:B------:R-:W-:Y:S01]  /*0f00*/  IMAD R2, R8, c[0x0][0x1b0], RZ ;  /* 0x00006c0008027a24 */ /* 0x000fe200078e02ff */
[----:B------:R-:W-:Y:S01]  /*0f10*/  IADD3 R16, R20, 0x40, RZ ;  /* 0x0000004014107810 */ /* 0x000fe20007ffe0ff */
[----:B------:R-:W-:Y:S01]  /*0f20*/  IMAD R8, R6, c[0x0][0x17c], R24 ;  /* 0x00005f0006087a24 */ /* 0x000fe200078e0218 */
[----:B------:R-:W-:Y:S01]  /*0f30*/  CS2R R102, SRZ ;  /* 0x0000000000667805 */ /* 0x000fe2000001ff00 */
[----:B------:R-:W-:Y:S01]  /*0f40*/  IMAD R24, R31, c[0x0][0x1d8], RZ ;  /* 0x000076001f187a24 */ /* 0x000fe200078e02ff */
[----:B------:R-:W-:Y:S01]  /*0f50*/  ISETP.GE.AND P5, PT, R16, c[0x0][0x1cc], PT ;  /* 0x0000730010007a0c */ /* 0x000fe20003fa6270 */
[C---:B------:R-:W-:Y:S01]  /*0f60*/  IMAD.WIDE.U32 R38, R30.reuse, c[0x0][0x1d8], R38 ;  /* 0x000076001e267a25 */ /* 0x040fe200078e0026 */
[----:B------:R-:W-:Y:S01]  /*0f70*/  CS2R R100, SRZ ;  /* 0x0000000000647805 */ /* 0x000fe2000001ff00 */
[----:B------:R-:W-:Y:S01]  /*0f80*/  CS2R R98, SRZ ;  /* 0x0000000000627805 */ /* 0x000fe2000001ff00 */
[C---:B------:R-:W-:Y:S01]  /*0f90*/  ISETP.LT.OR P2, PT, R3.reuse, 0x1, P5 ;  /* 0x000000010300780c */ /* 0x040fe20002f41670 */
[----:B------:R-:W-:Y:S01]  /*0fa0*/  IMAD R24, R30, c[0x0][0x1dc], R24 ;  /* 0x000077001e187a24 */ /* 0x000fe200078e0218 */
[----:B------:R-:W-:Y:S01]  /*0fb0*/  LEA R26, P0, R38, c[0x0][0x1c0], 0x1 ;  /* 0x00007000261a7a11 */ /* 0x000fe200078008ff */
[C---:B------:R-:W-:Y:S01]  /*0fc0*/  IMAD R22, R14.reuse, c[0x0][0x290], RZ ;  /* 0x0000a4000e167a24 */ /* 0x040fe200078e02ff */
[----:B------:R-:W-:Y:S01]  /*0fd0*/  ISETP.LT.OR P6, PT, R3, 0x21, P5 ;  /* 0x000000210300780c */ /* 0x000fe20002fc1670 */
[----:B------:R-:W-:Y:S01]  /*0fe0*/  IMAD.IADD R24, R39, 0x1, R24 ;  /* 0x0000000127187824 */ /* 0x000fe200078e0218 */
[----:B------:R-:W-:Y:S01]  /*0ff0*/  CS2R R96, SRZ ;  /* 0x0000000000607805 */ /* 0x000fe2000001ff00 */
        /* <DEDUP_REMOVED lines=21> */
[----:B------:R-:W-:Y:S01]  /*1150*/  IMAD R7, R7, c[0x0][0x208], RZ ;  /* 0x0000820007077a24 */ /* 0x000fe200078e02ff */
[----:B------:R1:W-:Y:S01]  /*1160*/  LDGSTS.E.BYPASS.LTC128B.128 [R233+0x9080], [R26.64+0x80], !P2 ;  /* 0x090800801ae97fae */ /* 0x0003e2000d101d4e */
[----:B------:R-:W-:Y:S01]  /*1170*/  IMAD.IADD R23, R41, 0x1, R23 ;  /* 0x0000000129177824 */ /* 0x000fe200078e0217 */
        /* <DEDUP_REMOVED lines=38> */
[----:B------:R-:W-:Y:S01]  /*13e0*/  IMAD R7, R10, c[0x0][0x180], RZ ;  /* 0x000060000a077a24 */ /* 0x000fe200078e02ff */
[----:B--2---:R-:W-:Y:S01]  /*13f0*/  IADD3 R22, P2, R22, UR7, RZ ;  /* 0x0000000716167c10 */ /* 0x004fe2000ff5e0ff */
[C---:B------:R-:W-:Y:S01]  /*1400*/  IMAD R6, R10.reuse, c[0x0][0x210], RZ ;  /* 0x000084000a067a24 */ /* 0x040fe200078e02ff */
[----:B------:R-:W-:Y:S01]  /*1410*/  P2R R12, PR, RZ, 0x40 ;  /* 0x00000040ff0c7803 */ /* 0x000fe20000000000 */
[----:B------:R-:W-:Y:S01]  /*1420*/  IMAD.IADD R29, R29, 0x1, R8 ;  /* 0x000000011d1d7824 */ /* 0x000fe200078e0208 */
        /* <DEDUP_REMOVED lines=30> */
[----:B------:R-:W-:Y:S01]  /*1610*/  CS2R R42, SRZ ;  /* 0x00000000002a7805 */ /* 0x000fe2000001ff00 */
[----:B------:R-:W-:Y:S01]  /*1620*/  CS2R R40, SRZ ;  /* 0x0000000000287805 */ /* 0x000fe2000001ff00 */
[----:B------:R-:W-:Y:S01]  /*1630*/  LOP3.LUT R236, R236, 0xfffffffd, RZ, 0xc0, !PT ;  /* 0xfffffffdecec7812 */ /* 0x000fe200078ec0ff */
[----:B------:R-:W-:Y:S01]  /*1640*/  IMAD.WIDE.U32 R32, R0, c[0x0][0x210], R32 ;  /* 0x0000840000207a25 */ /* 0x000fe200078e0020 */
[----:B------:R-:W-:Y:S01]  /*1650*/  CS2R R38, SRZ ;  /* 0x0000000000267805 */ /* 0x000fe2000001ff00 */
[----:B------:R-:W-:Y:S01]  /*1660*/  CS2R R36, SRZ ;  /* 0x0000000000247805 */ /* 0x000fe2000001ff00 */
[----:B------:R-:W-:Y:S01]  /*1670*/  CS2R R34, SRZ ;  /* 0x0000000000227805 */ /* 0x000fe2000001ff00 */
[----:B------:R-:W-:Y:S01]  /*1680*/  IMAD.U32 R0, RZ, RZ, UR7 ;  /* 0x00000007ff007e24 */ /* 0x000fe2000f8e00ff */
[----:B------:R-:W-:Y:S01]  /*1690*/  UMOV UR4, URZ ;  /* 0x0000003f00047c82 */ /* 0x000fe20008000000 */
[----:B------:R-:W-:Y:S01]  /*16a0*/  IMAD.IADD R29, R29, 0x1, R7 ;  /* 0x000000011d1d7824 */ /* 0x000fe200078e0207 */
[----:B------:R-:W-:Y:S01]  /*16b0*/  UMOV UR11, 0x1 ;  /* 0x00000001000b7882 */ /* 0x000fe20000000000 */
[----:B------:R-:W-:Y:S01]  /*16c0*/  IMAD.IADD R33, R33, 0x1, R8 ;  /* 0x0000000121217824 */ /* 0x000fe200078e0208 */
[----:B------:R-:W-:Y:S01]  /*16d0*/  IADD3 R8, -R234, UR12, RZ ;  /* 0x0000000cea087c10 */ /* 0x000fe2000fffe1ff */
[----:B------:R-:W-:Y:S01]  /*16e0*/  IMAD.WIDE.U32 R28, R13, c[0x0][0x188], R28 ;  /* 0x000062000d1c7a25 */ /* 0x000fe200078e001c */
[----:B--2---:R-:W-:-:S03]  /*16f0*/  LEA R22, P0, R30, c[0x0][0x190], 0x1 ;  /* 0x000064001e167a11 */ /* 0x004fc600078008ff */
[----:B------:R-:W-:Y:S01]  /*1700*/  IMAD R7, R14, c[0x0][0x218], RZ ;  /* 0x000086000e077a24 */ /* 0x000fe200078e02ff */
        /* <DEDUP_REMOVED lines=15> */
[----:B------:R-:W-:-:S02]  /*1800*/  CS2R R30, SRZ ;  /* 0x00000000001e7805 */ /* 0x000fc4000001ff00 */
[----:B------:R-:W-:Y:S01]  /*1810*/  IMAD.IADD R7, R33, 0x1, R7 ;  /* 0x0000000121077824 */ /* 0x000fe200078e0207 */
[----:B------:R-:W-:Y:S01]  /*1820*/  LEA R242, P1, R32, c[0x0][0x1f0], 0x1 ;  /* 0x00007c0020f27a11 */ /* 0x000fe200078208ff */
[----:B------:R-:W-:Y:S02]  /*1830*/  IMAD.IADD R0, R2, 0x1, R0 ;  /* 0x0000000102007824 */ /* 0x000fe400078e0200 */
        /* <DEDUP_REMOVED lines=218> */
.L_x_216:
        /* <DEDUP_REMOVED lines=223> */
.L_x_214:
        /* <DEDUP_REMOVED lines=413> */
.L_x_215:
        /* <DEDUP_REMOVED lines=234> */
.L_x_213:
[----:B------:R-:W-:Y:S05]  /*5c40*/  @P0 EXIT ;  /* 0x000000000000094d */ /* 0x000fea0003800000 */
[----:B------:R-:W-:-:S04]  /*5c50*/  ISETP.NE.U32.AND P0, PT, RZ, c[0x0][0x360], PT ;  /* 0x0000d800ff007a0c */ /* 0x000fc80003f05070 */
[----:B------:R-:W-:-:S13]  /*5c60*/  ISETP.NE.AND.EX P0, PT, RZ, c[0x0][0x364], PT, P0 ;  /* 0x0000d900ff007a0c */ /* 0x000fda0003f05300 */
[----:B------:R-:W-:-:S04]  /*5c70*/  @P0 IMAD.MOV.U32 R0, RZ, RZ, 0x4 ;  /* 0x00000004ff000424 */ /* 0x000fc800078e00ff */
[----:B-----5:R-:W-:-:S06]  /*5c80*/  @P0 IMAD.WIDE R2, R235, R0, c[0x0][0x360] ;  /* 0x0000d800eb020625 */ /* 0x020fcc00078e0200 */
[----:B------:R-:W2:Y:S01]  /*5c90*/  @P0 LDG.E R2, [R2.64] ;  /* 0x0000000e02020981 */ /* 0x000ea2000c1e1900 */
[----:B------:R-:W3:Y:S01]  /*5ca0*/  S2UR UR5, SR_CTAID.X ;  /* 0x00000000000579c3 */ /* 0x000ee20000002500 */
[----:B------:R-:W-:Y:S02]  /*5cb0*/  IMAD.MOV.U32 R0, RZ, RZ, c[0x0][0x338] ;  /* 0x0000ce00ff007624 */ /* 0x000fe400078e00ff */
[----:B------:R-:W4:Y:S04]  /*5cc0*/  S2R R4, SR_CTAID.Y ;  /* 0x0000000000047919 */ /* 0x000f280000002600 */
[----:B------:R-:W-:Y:S01]  /*5cd0*/  BAR.SYNC.DEFER_BLOCKING 0x1, 0x100 ;  /* 0x0044000000007b1d */ /* 0x000fe20000010000 */
[----:B------:R-:W-:Y:S01]  /*5ce0*/  ISETP.NE.AND P1, PT, R0, 0x1, PT ;  /* 0x000000010000780c */ /* 0x000fe20003f25270 */
[----:B---3--:R-:W-:-:S04]  /*5cf0*/  UIMAD UR5, UR5, 0x3000, URZ ;  /* 0x00003000050578a4 */ /* 0x008fc8000f8e023f */
[----:B------:R-:W-:Y:S01]  /*5d00*/  USHF.R.S32.HI UR4, URZ, 0x1f, UR5 ;  /* 0x0000001f3f047899 */ /* 0x000fe20008011405 */
[----:B--2---:R-:W-:-:S04]  /*5d10*/  @P0 IMAD R2, R235, 0x60, R2 ;  /* 0x00000060eb020824 */ /* 0x004fc800078e0202 */
[----:B------:R-:W-:-:S05]  /*5d20*/  @P0 IMAD.HI R2, R2, 0x2aaaaaab, RZ ;  /* 0x2aaaaaab02020827 */ /* 0x000fca00078e02ff */
[----:B------:R-:W-:-:S04]  /*5d30*/  @P0 SHF.R.U32.HI R0, RZ, 0x1f, R2 ;  /* 0x0000001fff000819 */ /* 0x000fc80000011602 */
[----:B------:R-:W-:-:S05]  /*5d40*/  @P0 LEA.HI.SX32 R0, R2, R0, 0x1c ;  /* 0x0000000002000211 */ /* 0x000fca00078fe2ff */
[----:B------:R-:W-:Y:S02]  /*5d50*/  @P0 IMAD R6, R0, 0x3000, RZ ;  /* 0x0000300000060824 */ /* 0x000fe400078e02ff */
[----:B----4-:R-:W-:-:S03]  /*5d60*/  @P1 IMAD.HI.U32 R0, R4, c[0x0][0x33c], RZ ;  /* 0x0000cf0004001a27 */ /* 0x010fc600078e00ff */
[----:B------:R-:W-:Y:S02]  /*5d70*/  @P0 SHF.R.S32.HI R7, RZ, 0x1f, R6 ;  /* 0x0000001fff070819 */ /* 0x000fe40000011406 */
[----:B------:R-:W-:Y:S01]  /*5d80*/  @!P0 CS2R R6, SRZ ;  /* 0x0000000000068805 */ /* 0x000fe2000001ff00 */
[----:B------:R-:W-:Y:S02]  /*5d90*/  @P1 SHF.R.U32.HI R4, RZ, c[0x0][0x340], R0 ;  /* 0x0000d000ff041a19 */ /* 0x000fe40000011600 */
[----:B------:R-:W-:Y:S02]  /*5da0*/  SHF.R.S32.HI R0, RZ, 0x1f, R232 ;  /* 0x0000001fff007819 */ /* 0x000fe400000114e8 */
[----:B------:R-:W-:Y:S02]  /*5db0*/  SHF.R.S32.HI R2, RZ, 0x1f, R4 ;  /* 0x0000001fff027819 */ /* 0x000fe40000011404 */
[----:B------:R-:W-:-:S03]  /*5dc0*/  IADD3 R232, P2, P1, R6, UR5, R232 ;  /* 0x0000000506e87c10 */ /* 0x000fc6000f95e0e8 */
[C---:B------:R-:W-:Y:S01]  /*5dd0*/  IMAD R3, R2.reuse, c[0x0][0x328], RZ ;  /* 0x0000ca0002037a24 */ /* 0x040fe200078e02ff */
[----:B------:R-:W-:Y:S01]  /*5de0*/  IADD3.X R233, R7, UR4, R0, P2, P1 ;  /* 0x0000000407e97c10 */ /* 0x000fe200097e2400 */
[----:B------:R-:W-:Y:S01]  /*5df0*/  IMAD R2, R2, c[0x0][0x300], RZ ;  /* 0x0000c00002027a24 */ /* 0x000fe200078e02ff */
[----:B------:R-:W-:Y:S01]  /*5e00*/  SHF.R.S32.HI R0, RZ, 0x1f, R235 ;  /* 0x0000001fff007819 */ /* 0x000fe200000114eb */
[C---:B------:R-:W-:Y:S01]  /*5e10*/  IMAD R3, R4.reuse, c[0x0][0x32c], R3 ;  /* 0x0000cb0004037a24 */ /* 0x040fe200078e0203 */
[----:B------:R-:W-:Y:S01]  /*5e20*/  SEL R235, R235, RZ, !P0 ;  /* 0x000000ffebeb7207 */ /* 0x000fe20004000000 */
[----:B------:R-:W-:Y:S01]  /*5e30*/  IMAD R2, R4, c[0x0][0x304], R2 ;  /* 0x0000c10004027a24 */ /* 0x000fe200078e0202 */
[----:B------:R-:W-:Y:S01]  /*5e40*/  SEL R0, R0, RZ, !P0 ;  /* 0x000000ff00007207 */ /* 0x000fe20004000000 */
[----:B------:R-:W-:-:S04]  /*5e50*/  IMAD.WIDE.U32 R6, R4, c[0x0][0x328], R232 ;  /* 0x0000ca0004067a25 */ /* 0x000fc800078e00e8 */
[----:B------:R-:W-:Y:S01]  /*5e60*/  IMAD.WIDE.U32 R4, R4, c[0x0][0x300], R232 ;  /* 0x0000c00004047a25 */ /* 0x000fe200078e00e8 */
[----:B------:R-:W-:-:S03]  /*5e70*/  IADD3 R7, R7, R3, RZ ;  /* 0x0000000307077210 */ /* 0x000fc60007ffe0ff */
[----:B------:R-:W-:Y:S02]  /*5e80*/  IMAD.IADD R5, R5, 0x1, R2 ;  /* 0x0000000105057824 */ /* 0x000fe400078e0202 */
[----:B------:R-:W-:Y:S02]  /*5e90*/  IMAD R2, R0, c[0x0][0x330], RZ ;  /* 0x0000cc0000027a24 */ /* 0x000fe400078e02ff */
[----:B------:R-:W-:-:S04]  /*5ea0*/  IMAD.WIDE.U32 R6, R235, c[0x0][0x330], R6 ;  /* 0x0000cc00eb067a25 */ /* 0x000fc800078e0006 */
[C---:B------:R-:W-:Y:S01]  /*5eb0*/  IMAD R2, R235.reuse, c[0x0][0x334], R2 ;  /* 0x0000cd00eb027a24 */ /* 0x040fe200078e0202 */
[----:B-1----:R-:W-:Y:S01]  /*5ec0*/  LEA R10, P1, R6, c[0x0][0x310], 0x2 ;  /* 0x0000c400060a7a11 */ /* 0x002fe200078210ff */
[----:B------:R-:W-:Y:S02]  /*5ed0*/  IMAD R0, R0, c[0x0][0x308], RZ ;  /* 0x0000c20000007a24 */ /* 0x000fe400078e02ff */
[----:B------:R-:W-:Y:S01]  /*5ee0*/  IMAD.WIDE.U32 R4, R235, c[0x0][0x308], R4 ;  /* 0x0000c200eb047a25 */ /* 0x000fe200078e0004 */
[----:B------:R-:W-:-:S03]  /*5ef0*/  IADD3 R2, R7, R2, RZ ;  /* 0x0000000207027210 */ /* 0x000fc60007ffe0ff */
[----:B------:R-:W-:Y:S01]  /*5f00*/  IMAD R0, R235, c[0x0][0x30c], R0 ;  /* 0x0000c300eb007a24 */ /* 0x000fe200078e0200 */
[----:B------:R-:W-:Y:S02]  /*5f10*/  LEA.HI.X R11, R6, c[0x0][0x314], R2, 0x2, P1 ;  /* 0x0000c500060b7a11 */ /* 0x000fe400008f1402 */
[C---:B------:R-:W-:Y:S02]  /*5f20*/  LEA R8, P0, R4.reuse, c[0x0][0x2e8], 0x2 ;  /* 0x0000ba0004087a11 */ /* 0x040fe400078010ff */
[----:B------:R-:W-:Y:S01]  /*5f30*/  IADD3 R0, R5, R0, RZ ;  /* 0x0000000005007210 */ /* 0x000fe20007ffe0ff */
[----:B------:R-:W-:Y:S03]  /*5f40*/  RED.E.ADD.F32.FTZ.RN.STRONG.GPU [R10.64], R28 ;  /* 0x0000001c0a00798e */ /* 0x000fe6000c10e78e */
[----:B------:R-:W-:Y:S01]  /*5f50*/  LEA.HI.X R9, R4, c[0x0][0x2ec], R0, 0x2, P0 ;  /* 0x0000bb0004097a11 */ /* 0x000fe200000f1400 */
        /* <DEDUP_REMOVED lines=47> */
[----:B------:R-:W-:Y:S04]  /*6250*/  RED.E.ADD.F32.FTZ.RN.STRONG.GPU [R8.64], R84 ;  /* 0x000000540800798e */ /* 0x000fe8000c10e78e */
        /* <DEDUP_REMOVED lines=48> */
.L_x_217:
        /* <DEDUP_REMOVED lines=10> */
.L_x_2292:


//--------------------- .text._ZN7cutlass13device_kernelIN5flash19enable_sm80_to_sm89INS1_16FlashAttnBwdSm80INS1_25CollectiveMainloopBwdSm80ILi2ELi1EN4cute5tupleIJNS5_1CILi64EEENS7_ILi96EEENS7_ILi128EEEEEENS_6half_tEfNS_4arch4Sm80ELb0ELb0ELb1ELb1ELb1ELb0ELb0ELb0ELi2ELi2ELi2ELi2ELb1EEENS1_24CollectiveEpilogueBwdGQAISB_fSE_Li256ELb1ELb1EEENS1_19SingleTileSchedulerILb1ELb0ELb0ELi96EEEEEEEEEvNT_6ParamsE --------------------------
	.section	.text._ZN7cutlass13device_kernelIN5flash19enable_sm80_to_sm89INS1_16FlashAttnBwdSm80INS1_25CollectiveMainloopBwdSm80ILi2ELi1EN4cute5tupleIJNS5_1CILi64EEENS7_ILi96EEENS7_ILi128EEEEEENS_6half_tEfNS_4arch4Sm80ELb0ELb0ELb1ELb1ELb1ELb0ELb0ELb0ELi2ELi2ELi2ELi2ELb1EEENS1_24CollectiveEpilogueBwdGQAISB_fSE_Li256ELb1ELb1EEENS1_19SingleTileSchedulerILb1ELb0ELb0ELi96EEEEEEEEEvNT_6ParamsE,"ax",@progbits
	.sectioninfo	@"SHI_REGISTERS=254"
	.align	128
.text._ZN7cutlass13device_kernelIN5flash19enable_sm80_to_sm89INS1_16FlashAttnBwdSm80INS1_25CollectiveMainloopBwdSm80ILi2ELi1EN4cute5tupleIJNS5_1CILi64EEENS7_ILi96EEENS7_ILi128EEEEEENS_6half_tEfNS_4arch4Sm80ELb0ELb0ELb1ELb1ELb1ELb0ELb0ELb0ELi2ELi2ELi2ELi2ELb1EEENS1_24CollectiveEpilogueBwdGQAISB_fSE_Li256ELb1ELb1EEENS1_19SingleTileSchedulerILb1ELb0ELb0ELi96EEEEEEEEEvNT_6ParamsE:
        .type           _ZN7cutlass13device_kernelIN5flash19enable_sm80_to_sm89INS1_16FlashAttnBwdSm80INS1_25CollectiveMainloopBwdSm80ILi2ELi1EN4cute5tupleIJNS5_1CILi64EEENS7_ILi96EEENS7_ILi128EEEEEENS_6half_tEfNS_4arch4Sm80ELb0ELb0ELb1ELb1ELb1ELb0ELb0ELb0ELi2ELi2ELi2ELi2ELb1EEENS1_24CollectiveEpilogueBwdGQAISB_fSE_Li256ELb1ELb1EEENS1_19SingleTileSchedulerILb1ELb0ELb0ELi96EEEEEEEEEvNT_6ParamsE,@function
        .size           _ZN7cutlass13device_kernelIN5flash19enable_sm80_to_sm89INS1_16FlashAttnBwdSm80INS1_25CollectiveMainloopBwdSm80ILi2ELi1EN4cute5tupleIJNS5_1CILi64EEENS7_ILi96EEENS7_ILi128EEEEEENS_6half_tEfNS_4arch4Sm80ELb0ELb0ELb1ELb1ELb1ELb0ELb0ELb0ELi2ELi2ELi2ELi2ELb1EEENS1_24CollectiveEpilogueBwdGQAISB_fSE_Li256ELb1ELb1EEENS1_19SingleTileSchedulerILb1ELb0ELb0ELi96EEEEEEEEEvNT_6ParamsE,(.L_x_2293 - _ZN7cutlass13device_kernelIN5flash19enable_sm80_to_sm89INS1_16FlashAttnBwdSm80INS1_25CollectiveMainloopBwdSm80ILi2ELi1EN4cute5tupleIJNS5_1CILi64EEENS7_ILi96EEENS7_ILi128EEEEEENS_6half_tEfNS_4arch4Sm80ELb0ELb0ELb1ELb1ELb1ELb0ELb0ELb0ELi2ELi2ELi2ELi2ELb1EEENS1_24CollectiveEpilogueBwdGQAISB_fSE_Li256ELb1ELb1EEENS1_19SingleTileSchedulerILb1ELb0ELb0ELi96EEEEEEEEEvNT_6ParamsE)
        .other          _ZN7cutlass13device_kernelIN5flash19enable_sm80_to_sm89INS1_16FlashAttnBwdSm80INS1_25CollectiveMainloopBwdSm80ILi2ELi1EN4cute5tupleIJNS5_1CILi64EEENS7_ILi96EEENS7_ILi128EEEEEENS_6half_tEfNS_4arch4Sm80ELb0ELb0ELb1ELb1ELb1ELb0ELb0ELb0ELi2ELi2ELi2ELi2ELb1EEENS1_24CollectiveEpilogueBwdGQAISB_fSE_Li256ELb1ELb1EEENS1_19SingleTileSchedulerILb1ELb0ELb0ELi96EEEEEEEEEvNT_6ParamsE,@"STO_CUDA_ENTRY STV_DEFAULT"
_ZN7cutlass13device_kernelIN5flash19enable_sm80_to_sm89INS1_16FlashAttnBwdSm80INS1_25CollectiveMainloopBwdSm80ILi2ELi1EN4cute5tupleIJNS5_1CILi64EEENS7_ILi96EEENS7_ILi128EEEEEENS_6half_tEfNS_4arch4Sm80ELb0ELb0ELb1ELb1ELb1ELb0ELb0ELb0ELi2ELi2ELi2ELi2ELb1EEENS1_24CollectiveEpilogueBwdGQAISB_fSE_Li256ELb1ELb1EEENS1_19SingleTileSchedulerILb1ELb0ELb0ELi96EEEEEEEEEvNT_6ParamsE:
        /* <DEDUP_REMOVED lines=18> */
.L_x_219:
        /* <DEDUP_REMOVED lines=8> */
.L_x_221:
[----:B------:R-:W-:Y:S02]  /*01a0*/  MOV R4, c[0x0][0x3ac] ;  /* 0x0000eb0000047a02 */ /* 0x000fe40000000f00 */
.L_x_220:
[----:B------:R-:W-:-:S05]  /*01b0*/  IMAD R3, R2, 0x60, RZ ;  /* 0x0000006002037824 */ /* 0x000fca00078e02ff */
[----:B-----5:R-:W-:-:S04]  /*01c0*/  ISETP.GE.AND P0, PT, R3, R4, PT ;  /* 0x000000040300720c */ /* 0x020fc80003f06270 */
[----:B------:R-:W-:Y:S01]  /*01d0*/  SEL R235, R235, 0xffffffff, !P0 ;  /* 0xffffffffebeb7807 */ /* 0x000fe20004000000 */
[----:B------:R-:W-:Y:S05]  /*01e0*/  BRA `(.L_x_222) ;  /* 0x0000011000007947 */ /* 0x000fea0003800000 */
.L_x_218:
[----:B---34-:R-:W-:-:S04]  /*01f0*/  ISETP.NE.U32.AND P0, PT, RZ, c[0x0][0x3c8], PT ;  /* 0x0000f200ff007a0c */ /* 0x018fc80003f05070 */
[----:B------:R-:W-:-:S13]  /*0200*/  ISETP.NE.AND.EX P0, PT, RZ, c[0x0][0x3cc], PT, P0 ;  /* 0x0000f300ff007a0c */ /* 0x000fda0003f05300 */
[----:B------:R-:W-:Y:S05]  /*0210*/  @!P0 BRA `(.L_x_223) ;  /* 0x0000002000008947 */ /* 0x000fea0003800000 */
[----:B------:R1:W5:Y:S01]  /*0220*/  LDG.E R4, [R4.64] ;  /* 0x0000000e04047981 */ /* 0x000362000c1e1900 */
[----:B------:R-:W-:Y:S05]  /*0230*/  BRA `(.L_x_224) ;  /* 0x0000009000007947 */ /* 0x000fea0003800000 */
.L_x_223:
        /* <DEDUP_REMOVED lines=8> */
.L_x_225:
[----:B------:R-:W-:Y:S02]  /*02c0*/  MOV R4, c[0x0][0x3ac] ;  /* 0x0000eb0000047a02 */ /* 0x000fe40000000f00 */
.L_x_224:
[----:B------:R-:W-:-:S05]  /*02d0*/  IMAD R3, R2, 0x60, RZ ;  /* 0x0000006002037824 */ /* 0x000fca00078e02ff */
[----:B-----5:R-:W-:-:S04]  /*02e0*/  ISETP.GE.AND P0, PT, R3, R4, PT ;  /* 0x000000040300720c */ /* 0x020fc80003f06270 */
[----:B------:R-:W-:-:S04]  /*02f0*/  SEL R235, R235, 0xffffffff, !P0 ;  /* 0xffffffffebeb7807 */ /* 0x000fc80004000000 */
.L_x_222:
        /* <DEDUP_REMOVED lines=36> */
.L_x_226:
[----:B------:R-:W-:-:S04]  /*0540*/  ISETP.NE.U32.AND P0, PT, RZ, c[0x0][0x2e0], PT ;  /* 0x0000b800ff007a0c */ /* 0x000fc80003f05070 */
[----:B------:R-:W-:-:S13]  /*0550*/  ISETP.NE.AND.EX P0, PT, RZ, c[0x0][0x2e4], PT, P0 ;  /* 0x0000b900ff007a0c */ /* 0x000fda0003f05300 */
[----:B------:R-:W-:Y:S05]  /*0560*/  @!P0 BRA `(.L_x_227) ;  /* 0x0000003000008947 */ /* 0x000fea0003800000 */
[----:B------:R-:W-:-:S05]  /*0570*/  IMAD.WIDE R10, R235, R11, c[0x0][0x2e0] ;  /* 0x0000b800eb0a7625 */ /* 0x000fca00078e020b */
[----:B------:R1:W5:Y:S01]  /*0580*/  LDG.E R3, [R10.64] ;  /* 0x0000000e0a037981 */ /* 0x000362000c1e1900 */
[----:B------:R-:W-:Y:S05]  /*0590*/  BRA `(.L_x_228) ;  /* 0x0000004000007947 */ /* 0x000fea0003800000 */
.L_x_227:
[----:B------:R-:W-:Y:S05]  /*05a0*/  @!P3 BRA `(.L_x_228) ;  /* 0x000000300000b947 */ /* 0x000fea0003800000 */
[----:B------:R1:W2:Y:S04]  /*05b0*/  LDG.E R3, [R12.64] ;  /* 0x0000000e0c037981 */ /* 0x0002a8000c1e1900 */
[----:B-1----:R-:W2:Y:S02]  /*05c0*/  LDG.E R12, [R12.64+0x4] ;  /* 0x0000040e0c0c7981 */ /* 0x002ea4000c1e1900 */
[----:B--2---:R-:W-:Y:S02]  /*05d0*/  IADD3 R3, -R3, R12, RZ ;  /* 0x0000000c03037210 */ /* 0x004fe40007ffe1ff */
.L_x_228:
        /* <DEDUP_REMOVED lines=512> */
.L_x_232:
        /* <DEDUP_REMOVED lines=223> */
.L_x_230:
        /* <DEDUP_REMOVED lines=413> */
.L_x_231:
        /* <DEDUP_REMOVED lines=234> */
.L_x_229:
[----:B------:R-:W-:Y:S05]  /*5c40*/  @P0 EXIT ;  /* 0x000000000000094d */ /* 0x000fea0003800000 */
[----:B------:R-:W-:-:S04]  /*5c50*/  ISETP.NE.U32.AND P0, PT, RZ, c[0x0][0x360], PT ;  /* 0x0000d800ff007a0c */ /* 0x000fc80003f05070 */
[----:B------:R-:W-:-:S13]  /*5c60*/  ISETP.NE.AND.EX P0, PT, RZ, c[0x0][0x364], PT, P0 ;  /* 0x0000d900ff007a0c */ /* 0x000fda0003f05300 */
[----:B------:R-:W-:-:S04]  /*5c70*/  @P0 IMAD.MOV.U32 R0, RZ, RZ, 0x4 ;  /* 0x00000004ff000424 */ /* 0x000fc800078e00ff */
[----:B-----5:R-:W-:-:S05]  /*5c80*/  @P0 IMAD.WIDE R2, R235, R0, c[0x0][0x360] ;  /* 0x0000d800eb020625 */ /* 0x020fca00078e0200 */
[----:B------:R2:W3:Y:S01]  /*5c90*/  @P0 LDG.E R0, [R2.64] ;  /* 0x0000000e02000981 */ /* 0x0004e2000c1e1900 */
[----:B------:R-:W4:Y:S01]  /*5ca0*/  S2UR UR6, SR_CTAID.X ;  /* 0x00000000000679c3 */ /* 0x000f220000002500 */
[----:B------:R-:W-:Y:S01]  /*5cb0*/  ULDC UR5, c[0x0][0x358] ;  /* 0x0000d60000057ab9 */ /* 0x000fe20000000800 */
[----:B------:R-:W-:Y:S01]  /*5cc0*/  BSSY B0, `(.L_x_233) ;  /* 0x0000029000007945 */ /* 0x000fe20003800000 */
[----:B------:R-:W-:Y:S01]  /*5cd0*/  ULDC UR4, c[0x0][0x2f4] ;  /* 0x0000bd0000047ab9 */ /* 0x000fe20000000800 */
[----:B--2---:R-:W2:Y:S01]  /*5ce0*/  S2R R2, SR_CTAID.Y ;  /* 0x0000000000027919 */ /* 0x004ea20000002600 */
[----:B------:R-:W-:Y:S01]  /*5cf0*/  IMAD.MOV.U32 R3, RZ, RZ, c[0x0][0x338] ;  /* 0x0000ce00ff037624 */ /* 0x000fe200078e00ff */
[----:B----4-:R-:W-:Y:S02]  /*5d00*/  UIMAD UR5, UR6, UR5, URZ ;  /* 0x00000005060572a4 */ /* 0x010fe4000f8e023f */
[----:B------:R-:W-:Y:S02]  /*5d10*/  BAR.SYNC.DEFER_BLOCKING 0x1, 0x100 ;  /* 0x0044000000007b1d */ /* 0x000fe40000010000 */
[----:B------:R-:W-:Y:S01]  /*5d20*/  ISETP.NE.AND P1, PT, R3, 0x1, PT ;  /* 0x000000010300780c */ /* 0x000fe20003f25270 */
[----:B------:R-:W-:Y:S01]  /*5d30*/  IMAD R3, R235, c[0x0][0x2f4], RZ ;  /* 0x0000bd00eb037a24 */ /* 0x000fe200078e02ff */
[----:B------:R-:W-:-:S04]  /*5d40*/  UIMAD UR5, UR5, UR4, URZ ;  /* 0x00000004050572a4 */ /* 0x000fc8000f8e023f */
[----:B------:R-:W-:-:S07]  /*5d50*/  USHF.R.S32.HI UR4, URZ, 0x1f, UR5 ;  /* 0x0000001f3f047899 */ /* 0x000fce0008011405 */
[----:B--2---:R-:W-:-:S04]  /*5d60*/  @P1 IMAD.HI.U32 R4, R2, c[0x0][0x33c], RZ ;  /* 0x0000cf0002041a27 */ /* 0x004fc800078e00ff */
[----:B------:R-:W-:Y:S01]  /*5d70*/  IMAD.MOV.U32 R8, RZ, RZ, R2 ;  /* 0x000000ffff087224 */ /* 0x000fe200078e0002 */
[----:B------:R-:W-:Y:S02]  /*5d80*/  @P1 SHF.R.U32.HI R8, RZ, c[0x0][0x340], R4 ;  /* 0x0000d000ff081a19 */ /* 0x000fe40000011604 */
[----:B------:R-:W-:Y:S02]  /*5d90*/  SHF.R.S32.HI R4, RZ, 0x1f, R3 ;  /* 0x0000001fff047819 */ /* 0x000fe40000011403 */
[--C-:B------:R-:W-:Y:S01]  /*5da0*/  IADD3 R3, P2, P1, R3, UR5, R8.reuse ;  /* 0x0000000503037c10 */ /* 0x100fe2000f95e008 */
[--C-:B------:R-:W-:Y:S01]  /*5db0*/  IMAD.MOV R6, RZ, RZ, -R8.reuse ;  /* 0x000000ffff067224 */ /* 0x100fe200078e0a08 */
[----:B------:R-:W-:-:S03]  /*5dc0*/  SHF.R.S32.HI R5, RZ, 0x1f, R8 ;  /* 0x0000001fff057819 */ /* 0x000fc60000011408 */
[----:B------:R-:W-:Y:S01]  /*5dd0*/  IMAD R6, R6, c[0x0][0x338], R2 ;  /* 0x0000ce0006067a24 */ /* 0x000fe200078e0202 */
[----:B------:R-:W-:Y:S02]  /*5de0*/  IADD3.X R4, R4, UR4, R5, P2, P1 ;  /* 0x0000000404047c10 */ /* 0x000fe400097e2405 */
[----:B------:R-:W-:Y:S02]  /*5df0*/  ISETP.NE.AND P2, PT, R232, RZ, PT ;  /* 0x000000ffe800720c */ /* 0x000fe40003f45270 */
[C---:B------:R-:W-:Y:S01]  /*5e00*/  SHF.L.U64.HI R4, R3.reuse, 0x2, R4 ;  /* 0x0000000203047819 */ /* 0x040fe20000010204 */
[----:B------:R-:W-:-:S05]  /*5e10*/  IMAD.SHL.U32 R3, R3, 0x4, RZ ;  /* 0x0000000403037824 */ /* 0x000fca00078e00ff */
[----:B-1----:R-:W-:-:S04]  /*5e20*/  IADD3 R10, P1, R3, c[0x0][0x350], RZ ;  /* 0x0000d400030a7a10 */ /* 0x002fc80007f3e0ff */
[----:B------:R-:W-:Y:S01]  /*5e30*/  IADD3.X R11, R4, c[0x0][0x354], RZ, P1, !PT ;  /* 0x0000d500040b7a10 */ /* 0x000fe20000ffe4ff */
[----:B---3--:R-:W-:-:S04]  /*5e40*/  @P0 IMAD R0, R235, 0x60, R0 ;  /* 0x00000060eb000824 */ /* 0x008fc800078e0200 */
[----:B------:R-:W-:-:S05]  /*5e50*/  @P0 IMAD.HI R0, R0, 0x2aaaaaab, RZ ;  /* 0x2aaaaaab00000827 */ /* 0x000fca00078e02ff */
[----:B------:R-:W-:-:S04]  /*5e60*/  @P0 SHF.R.U32.HI R7, RZ, 0x1f, R0 ;  /* 0x0000001fff070819 */ /* 0x000fc80000011600 */
[----:B------:R-:W-:Y:S02]  /*5e70*/  @P0 LEA.HI.SX32 R7, R0, R7, 0x1c ;  /* 0x0000000700070211 */ /* 0x000fe400078fe2ff */
[----:B------:R-:W-:Y:S02]  /*5e80*/  SHF.R.S32.HI R0, RZ, 0x1f, R235 ;  /* 0x0000001fff007819 */ /* 0x000fe400000114eb */
[----:B------:R-:W-:Y:S01]  /*5e90*/  SEL R235, R235, RZ, !P0 ;  /* 0x000000ffebeb7207 */ /* 0x000fe20004000000 */
[----:B------:R-:W-:Y:S01]  /*5ea0*/  @P0 IMAD R7, R7, 0x3000, RZ ;  /* 0x0000300007070824 */ /* 0x000fe200078e02ff */
[----:B------:R-:W-:-:S03]  /*5eb0*/  SEL R0, R0, RZ, !P0 ;  /* 0x000000ff00007207 */ /* 0x000fc60004000000 */
[--C-:B------:R-:W-:Y:S01]  /*5ec0*/  @P0 IMAD.MOV.U32 R12, RZ, RZ, R7.reuse ;  /* 0x000000ffff0c0224 */ /* 0x100fe200078e0007 */
[----:B------:R-:W-:Y:S01]  /*5ed0*/  @P0 SHF.R.S32.HI R13, RZ, 0x1f, R7 ;  /* 0x0000001fff0d0819 */ /* 0x000fe20000011407 */
[----:B------:R-:W-:Y:S01]  /*5ee0*/  @!P0 CS2R R12, SRZ ;  /* 0x00000000000c8805 */ /* 0x000fe2000001ff00 */
[----:B------:R-:W-:Y:S05]  /*5ef0*/  @P2 BRA `(.L_x_234) ;  /* 0x0000005000002947 */ /* 0x000fea0003800000 */
.L_x_235:
[----:B------:R-:W2:Y:S01]  /*5f00*/  LDG.E.STRONG.GPU R2, [R10.64] ;  /* 0x0000000e0a027981 */ /* 0x000ea2000c1ef900 */
[----:B------:R-:W-:Y:S01]  /*5f10*/  YIELD ;  /* 0x0000000000007946 */ /* 0x000fe20003800000 */
[----:B--2---:R-:W-:Y:S01]  /*5f20*/  ISETP.NE.AND P0, PT, R2, R6, PT ;  /* 0x000000060200720c */ /* 0x004fe20003f05270 */
[----:B------:R-:W-:-:S12]  /*5f30*/  CCTL.IVALL ;  /* 0x00000000ff00798f */ /* 0x000fd80002000000 */
[----:B------:R-:W-:Y:S05]  /*5f40*/  @P0 BRA `(.L_x_235) ;  /* 0xffffffb000000947 */ /* 0x000fea000383ffff */
.L_x_234:
[----:B------:R-:W-:Y:S05]  /*5f50*/  BSYNC B0 ;  /* 0x0000000000007941 */ /* 0x000fea0003800000 */
.L_x_233:
[----:B------:R-:W-:Y:S01]  /*5f60*/  MOV R7, 0xffffffff ;  /* 0xffffffff00077802 */ /* 0x000fe20000000f00 */
[----:B------:R-:W-:Y:S05]  /*5f70*/  BRA.CONV ~URZ, `(.L_x_236) ;  /* 0x000000237f007947 */ /* 0x000fea000b800000 */
[----:B------:R-:W-:Y:S02]  /*5f80*/  MOV R2, 0x5fa0 ;  /* 0x00005fa000027802 */ /* 0x000fe40000000f00 */
[----:B------:R-:W-:Y:S05]  /*5f90*/  CALL.REL.NOINC `($__internal_1_$__cuda_sm70_warpsync) ;  /* 0x00000a9000007944 */ /* 0x000fea0003c00000 */
.L_x_236:
[----:B------:R-:W-:Y:S01]  /*5fa0*/  UIMAD UR5, UR6, 0x3000, URZ ;  /* 0x00003000060578a4 */ /* 0x000fe2000f8e023f */
[----:B------:R-:W-:Y:S01]  /*5fb0*/  SHF.R.S32.HI R2, RZ, 0x1f, R232 ;  /* 0x0000001fff027819 */ /* 0x000fe200000114e8 */
[----:B------:R-:W-:Y:S01]  /*5fc0*/  IMAD R9, R5, c[0x0][0x328], RZ ;  /* 0x0000ca0005097a24 */ /* 0x000fe200078e02ff */
[----:B------:R-:W-:-:S06]  /*5fd0*/  NOP ;  /* 0x0000000000007918 */ /* 0x000fcc0000000000 */
[----:B------:R-:W-:Y:S01]  /*5fe0*/  USHF.R.S32.HI UR4, URZ, 0x1f, UR5 ;  /* 0x0000001f3f047899 */ /* 0x000fe20008011405 */
[----:B------:R-:W-:Y:S01]  /*5ff0*/  IADD3 R232, P1, P0, R12, UR5, R232 ;  /* 0x000000050ce87c10 */ /* 0x000fe2000f83e0e8 */
[----:B------:R-:W-:-:S04]  /*6000*/  IMAD R9, R8, c[0x0][0x32c], R9 ;  /* 0x0000cb0008097a24 */ /* 0x000fc800078e0209 */
[----:B------:R-:W-:Y:S01]  /*6010*/  IADD3.X R233, R13, UR4, R2, P1, P0 ;  /* 0x000000040de97c10 */ /* 0x000fe20008fe0402 */
[----:B------:R-:W-:-:S04]  /*6020*/  IMAD R2, R0, c[0x0][0x330], RZ ;  /* 0x0000cc0000027a24 */ /* 0x000fc800078e02ff */
[----:B------:R-:W-:-:S04]  /*6030*/  IMAD.WIDE.U32 R12, R8, c[0x0][0x328], R232 ;  /* 0x0000ca00080c7a25 */ /* 0x000fc800078e00e8 */
[----:B------:R-:W-:Y:S01]  /*6040*/  IMAD R2, R235, c[0x0][0x334], R2 ;  /* 0x0000cd00eb027a24 */ /* 0x000fe200078e0202 */
[----:B------:R-:W-:-:S05]  /*6050*/  IADD3 R13, R13, R9, RZ ;  /* 0x000000090d0d7210 */ /* 0x000fca0007ffe0ff */
[----:B------:R-:W-:-:S05]  /*6060*/  IMAD.WIDE.U32 R12, R235, c[0x0][0x330], R12 ;  /* 0x0000cc00eb0c7a25 */ /* 0x000fca00078e000c */
[----:B------:R-:W-:Y:S02]  /*6070*/  IADD3 R2, R13, R2, RZ ;  /* 0x000000020d027210 */ /* 0x000fe40007ffe0ff */
        /* <DEDUP_REMOVED lines=52> */
[----:B-1----:R-:W-:Y:S05]  /*63c0*/  CALL.REL.NOINC `($__internal_1_$__cuda_sm70_warpsync) ;  /* 0x0000066000007944 */ /* 0x002fea0003c00000 */
.L_x_237:
        /* <DEDUP_REMOVED lines=12> */
.L_x_239:
[----:B------:R-:W-:Y:S05]  /*6490*/  BSYNC B0 ;  /* 0x0000000000007941 */ /* 0x000fea0003800000 */
.L_x_238:
[----:B--2---:R-:W-:Y:S01]  /*64a0*/  IADD3 R10, P0, R3, c[0x0][0x348], RZ ;  /* 0x0000d200030a7a10 */ /* 0x004fe20007f1e0ff */
[----:B------:R-:W-:Y:S03]  /*64b0*/  BSSY B0, `(.L_x_240) ;  /* 0x0000008000007945 */ /* 0x000fe60003800000 */
[----:B------:R-:W-:Y:S01]  /*64c0*/  IADD3.X R11, R4, c[0x0][0x34c], RZ, P0, !PT ;  /* 0x0000d300040b7a10 */ /* 0x000fe200007fe4ff */
[----:B------:R-:W-:Y:S05]  /*64d0*/  @P2 BRA `(.L_x_241) ;  /* 0x0000005000002947 */ /* 0x000fea0003800000 */
.L_x_242:
[----:B------:R-:W2:Y:S01]  /*64e0*/  LDG.E.STRONG.GPU R2, [R10.64] ;  /* 0x0000000e0a027981 */ /* 0x000ea2000c1ef900 */
[----:B------:R-:W-:Y:S01]  /*64f0*/  YIELD ;  /* 0x0000000000007946 */ /* 0x000fe20003800000 */
[----:B--2---:R-:W-:Y:S01]  /*6500*/  ISETP.NE.AND P0, PT, R2, R6, PT ;  /* 0x000000060200720c */ /* 0x004fe20003f05270 */
[----:B------:R-:W-:-:S12]  /*6510*/  CCTL.IVALL ;  /* 0x00000000ff00798f */ /* 0x000fd80002000000 */
[----:B------:R-:W-:Y:S05]  /*6520*/  @P0 BRA `(.L_x_242) ;  /* 0xffffffb000000947 */ /* 0x000fea000383ffff */
.L_x_241:
[----:B------:R-:W-:Y:S05]  /*6530*/  BSYNC B0 ;  /* 0x0000000000007941 */ /* 0x000fea0003800000 */
.L_x_240:
[----:B------:R-:W-:Y:S05]  /*6540*/  BRA.CONV ~URZ, `(.L_x_243) ;  /* 0x000000237f007947 */ /* 0x000fea000b800000 */
[----:B------:R-:W-:Y:S02]  /*6550*/  MOV R2, 0x6570 ;  /* 0x0000657000027802 */ /* 0x000fe40000000f00 */
[----:B-1----:R-:W-:Y:S05]  /*6560*/  CALL.REL.NOINC `($__internal_1_$__cuda_sm70_warpsync) ;  /* 0x000004c000007944 */ /* 0x002fea0003c00000 */
.L_x_243:
[----:B------:R-:W-:Y:S01]  /*6570*/  MOV R2, R232 ;  /* 0x000000e800027202 */ /* 0x000fe20000000f00 */
[----:B------:R-:W-:Y:S01]  /*6580*/  IMAD R5, R5, c[0x0][0x300], RZ ;  /* 0x0000c00005057a24 */ /* 0x000fe200078e02ff */
[----:B------:R-:W-:Y:S01]  /*6590*/  MOV R3, R233 ;  /* 0x000000e900037202 */ /* 0x000fe20000000f00 */
[----:B------:R-:W-:Y:S01]  /*65a0*/  IMAD R0, R0, c[0x0][0x308], RZ ;  /* 0x0000c20000007a24 */ /* 0x000fe200078e02ff */
[----:B------:R-:W-:-:S06]  /*65b0*/  NOP ;  /* 0x0000000000007918 */ /* 0x000fcc0000000000 */
[----:B------:R-:W-:-:S04]  /*65c0*/  IMAD.WIDE.U32 R2, R8, c[0x0][0x300], R2 ;  /* 0x0000c00008027a25 */ /* 0x000fc800078e0002 */
[----:B------:R-:W-:Y:S02]  /*65d0*/  IMAD R5, R8, c[0x0][0x304], R5 ;  /* 0x0000c10008057a24 */ /* 0x000fe400078e0205 */
[----:B------:R-:W-:-:S03]  /*65e0*/  IMAD R0, R235, c[0x0][0x30c], R0 ;  /* 0x0000c300eb007a24 */ /* 0x000fc600078e0200 */
        /* <DEDUP_REMOVED lines=55> */
[----:B-12---:R-:W-:Y:S05]  /*6960*/  CALL.REL.NOINC `($__internal_1_$__cuda_sm70_warpsync) ;  /* 0x000000c000007944 */ /* 0x006fea0003c00000 */
.L_x_244:
        /* <DEDUP_REMOVED lines=12> */
        .weak           $__internal_1_$__cuda_sm70_warpsync
        .type           $__internal_1_$__cuda_sm70_warpsync,@function
        .size           $__internal_1_$__cuda_sm70_warpsync,(.L_x_2293 - $__internal_1_$__cuda_sm70_warpsync)
$__internal_1_$__cuda_sm70_warpsync:
[----:B------:R-:W-:Y:S01]  /*6a30*/  MOV R14, R2 ;  /* 0x00000002000e7202 */ /* 0x000fe20000000f00 */
[----:B------:R-:W-:Y:S04]  /*6a40*/  WARPSYNC R7 ;  /* 0x0000000700007348 */ /* 0x000fe80003800000 */
[----:B------:R-:W-:-:S04]  /*6a50*/  MOV R15, 0x0 ;  /* 0x00000000000f7802 */ /* 0x000fc80000000f00 */
[----:B------:R-:W-:Y:S05]  /*6a60*/  RET.REL.NODEC R14 `(_ZN7cutlass13device_kernelIN5flash19enable_sm80_to_sm89INS1_16FlashAttnBwdSm80INS1_25CollectiveMainloopBwdSm80ILi2ELi1EN4cute5tupleIJNS5_1CILi64EEENS7_ILi96EEENS7_ILi128EEEEEENS_6half_tEfNS_4arch4Sm80ELb0ELb0ELb1ELb1ELb1ELb0ELb0ELb0ELi2ELi2ELi2ELi2ELb1EEENS1_24CollectiveEpilogueBwdGQAISB_fSE_Li256ELb1ELb1EEENS1_19SingleTileSchedulerILb1ELb0ELb0ELi96EEEEEEEEEvNT_6ParamsE) ;  /* 0xffff95900e007950 */ /* 0x000fea0003c3ffff */
.L_x_245:
        /* <DEDUP_REMOVED lines=9> */
.L_x_2293:


//--------------------- .text._ZN7cutlass13device_kernelIN5flash19enable_sm80_to_sm89INS1_16FlashAttnBwdSm80INS1_25CollectiveMainloopBwdSm80ILi2ELi1EN4cute5tupleIJNS5_1CILi64EEENS7_ILi96EEENS7_ILi128EEEEEENS_6half_tEfNS_4arch4Sm80ELb0ELb1ELb1ELb0ELb0ELb0ELb0ELb0ELi2ELi2ELi2ELi2ELb1EEENS1_21CollectiveEpilogueBwdISB_SC_SE_Li256ELb0ELb0ELi4EEENS1_19SingleTileSchedulerILb0ELb0ELb0ELi96EEEEEEEEEvNT_6ParamsE --------------------------
	.section	.text._ZN7cutlass13device_kernelIN5flash19enable_sm80_to_sm89INS1_16FlashAttnBwdSm80INS1_25CollectiveMainloopBwdSm80ILi2ELi1EN4cute5tupleIJNS5_1CILi64EEENS7_ILi96EEENS7_ILi128EEEEEENS_6half_tEfNS_4arch4Sm80ELb0ELb1ELb1ELb0ELb0ELb0ELb0ELb0ELi2ELi2ELi2ELi2ELb1EEENS1_21CollectiveEpilogueBwdISB_SC_SE_Li256ELb0ELb0ELi4EEENS1_19SingleTileSchedulerILb0ELb0ELb0ELi96EEEEEEEEEvNT_6ParamsE,"ax",@progbits
	.sectioninfo	@"SHI_REGISTERS=255"
	.align	128
.text._ZN7cutlass13device_kernelIN5flash19enable_sm80_to_sm89INS1_16FlashAttnBwdSm80INS1_25CollectiveMainloopBwdSm80ILi2ELi1EN4cute5tupleIJNS5_1CILi64EEENS7_ILi96EEENS7_ILi128EEEEEENS_6half_tEfNS_4arch4Sm80ELb0ELb1ELb1ELb0ELb0ELb0ELb0ELb0ELi2ELi2ELi2ELi2ELb1EEENS1_21CollectiveEpilogueBwdISB_SC_SE_Li256ELb0ELb0ELi4EEENS1_19SingleTileSchedulerILb0ELb0ELb0ELi96EEEEEEEEEvNT_6ParamsE:
        .type           _ZN7cutlass13device_kernelIN5flash19enable_sm80_to_sm89INS1_16FlashAttnBwdSm80INS1_25CollectiveMainloopBwdSm80ILi2ELi1EN4cute5tupleIJNS5_1CILi64EEENS7_ILi96EEENS7_ILi128EEEEEENS_6half_tEfNS_4arch4Sm80ELb0ELb1ELb1ELb0ELb0ELb0ELb0ELb0ELi2ELi2ELi2ELi2ELb1EEENS1_21CollectiveEpilogueBwdISB_SC_SE_Li256ELb0ELb0ELi4EEENS1_19SingleTileSchedulerILb0ELb0ELb0ELi96EEEEEEEEEvNT_6ParamsE,@function
        .size           _ZN7cutlass13device_kernelIN5flash19enable_sm80_to_sm89INS1_16FlashAttnBwdSm80INS1_25CollectiveMainloopBwdSm80ILi2ELi1EN4cute5tupleIJNS5_1CILi64EEENS7_ILi96EEENS7_ILi128EEEEEENS_6half_tEfNS_4arch4Sm80ELb0ELb1ELb1ELb0ELb0ELb0ELb0ELb0ELi2ELi2ELi2ELi2ELb1EEENS1_21CollectiveEpilogueBwdISB_SC_SE_Li256ELb0ELb0ELi4EEENS1_19SingleTileSchedulerILb0ELb0ELb0ELi96EEEEEEEEEvNT_6ParamsE,(.L_x_2295 - _ZN7cutlass13device_kernelIN5flash19enable_sm80_to_sm89INS1_16FlashAttnBwdSm80INS1_25CollectiveMainloopBwdSm80ILi2ELi1EN4cute5tupleIJNS5_1CILi64EEENS7_ILi96EEENS7_ILi128EEEEEENS_6half_tEfNS_4arch4Sm80ELb0ELb1ELb1ELb0ELb0ELb0ELb0ELb0ELi2ELi2ELi2ELi2ELb1EEENS1_21CollectiveEpilogueBwdISB_SC_SE_Li256ELb0ELb0ELi4EEENS1_19SingleTileSchedulerILb0ELb0ELb0ELi96EEEEEEEEEvNT_6ParamsE)
        .other          _ZN7cutlass13device_kernelIN5flash19enable_sm80_to_sm89INS1_16FlashAttnBwdSm80INS1_25CollectiveMainloopBwdSm80ILi2ELi1EN4cute5tupleIJNS5_1CILi64EEENS7_ILi96EEENS7_ILi128EEEEEENS_6half_tEfNS_4arch4Sm80ELb0ELb1ELb1ELb0ELb0ELb0ELb0ELb0ELi2ELi2ELi2ELi2ELb1EEENS1_21CollectiveEpilogueBwdISB_SC_SE_Li256ELb0ELb0ELi4EEENS1_19SingleTileSchedulerILb0ELb0ELb0ELi96EEEEEEEEEvNT_6ParamsE,@"STO_CUDA_ENTRY STV_DEFAULT"
_ZN7cutlass13device_kernelIN5flash19enable_sm80_to_sm89INS1_16FlashAttnBwdSm80INS1_25CollectiveMainloopBwdSm80ILi2ELi1EN4cute5tupleIJNS5_1CILi64EEENS7_ILi96EEENS7_ILi128EEEEEENS_6half_tEfNS_4arch4Sm80ELb0ELb1ELb1ELb0ELb0ELb0ELb0ELb0ELi2ELi2ELi2ELi2ELb1EEENS1_21CollectiveEpilogueBwdISB_SC_SE_Li256ELb0ELb0ELi4EEENS1_19SingleTileSchedulerILb0ELb0ELb0ELi96EEEEEEEEEvNT_6ParamsE:
[----:B------:R-:W-:-:S03]  /*0000*/  MOV R1, c[0x0][0x28] ;  /* 0x00000a0000017a02 */ /* 0x000fc60000000f00 */
[----:B------:R-:W1:Y:S01]  /*0010*/  S2UR UR12, SR_CTAID.Z ;  /* 0x00000000000c79c3 */ /* 0x000e620000002700 */
[----:B------:R-:W-:Y:S02]  /*0020*/  IADD3 R1, R1, -0x58, RZ ;  /* 0xffffffa801017810 */ /* 0x000fe40007ffe0ff */
[----:B-1----:R-:W-:-:S13]  /*0030*/  ISETP.LE.AND P0, PT, RZ, UR12, PT ;  /* 0x0000000cff007c0c */ /* 0x002fda000bf03270 */
[----:B------:R-:W-:Y:S05]  /*0040*/  @!P0 EXIT ;  /* 0x000000000000894d */ /* 0x000fea0003800000 */
[----:B------:R-:W1:Y:S01]  /*0050*/  S2R R2, SR_TID.X ;  /* 0x0000000000027919 */ /* 0x000e620000002100 */
[----:B------:R-:W2:Y:S01]  /*0060*/  S2UR UR21, SR_CTAID.X ;  /* 0x00000000001579c3 */ /* 0x000ea20000002500 */
[----:B------:R-:W-:Y:S02]  /*0070*/  ULDC UR6, c[0x0][0x168] ;  /* 0x00005a0000067ab9 */ /* 0x000fe40000000800 */
[----:B------:R-:W3:Y:S01]  /*0080*/  S2R R76, SR_CTAID.Y ;  /* 0x00000000004c7919 */ /* 0x000ee20000002600 */
[----:B------:R-:W-:-:S04]  /*0090*/  UIADD3 UR5, UR6, 0x3f, URZ ;  /* 0x0000003f06057890 */ /* 0x000fc8000fffe03f */
[----:B------:R-:W-:-:S04]  /*00a0*/  USHF.R.S32.HI UR4, URZ, 0x1f, UR5 ;  /* 0x0000001f3f047899 */ /* 0x000fc80008011405 */
[----:B------:R-:W-:-:S04]  /*00b0*/  ULEA.HI UR4, UR4, UR5, URZ, 0x6 ;  /* 0x0000000504047291 */ /* 0x000fc8000f8f303f */
[----:B------:R-:W-:Y:S01]  /*00c0*/  USHF.R.S32.HI UR14, URZ, 0x6, UR4 ;  /* 0x000000063f0e7899 */ /* 0x000fe20008011404 */
[----:B-1----:R1:W-:Y:S01]  /*00d0*/  STL [R1+0x20], R2 ;  /* 0x0000200201007387 */ /* 0x0023e20000100800 */
[----:B--2---:R-:W-:-:S13]  /*00e0*/  ISETP.LE.AND P0, PT, RZ, UR21, PT ;  /* 0x00000015ff007c0c */ /* 0x004fda000bf03270 */
[----:B------:R-:W-:Y:S05]  /*00f0*/  @!P0 BRA `(.L_x_246) ;  /* 0x000000b000008947 */ /* 0x000fea0003800000 */
[----:B---3--:R-:W-:Y:S02]  /*0100*/  UIMAD UR5, UR21, 0x60, UR6 ;  /* 0x00000060150578a4 */ /* 0x008fe4000f8e0206 */
[----:B------:R-:W-:Y:S02]  /*0110*/  ULDC UR4, c[0x0][0x198] ;  /* 0x0000660000047ab9 */ /* 0x000fe40000000800 */
[----:B------:R-:W-:-:S04]  /*0120*/  UIADD3 UR5, UR5, 0x9f, URZ ;  /* 0x0000009f05057890 */ /* 0x000fc8000fffe03f */
[----:B------:R-:W-:-:S03]  /*0130*/  UIADD3 UR4, UR5, -UR4, URZ ;  /* 0x8000000405047290 */ /* 0x000fc6000fffe03f */
[----:B------:R-:W-:Y:S02]  /*0140*/  ULDC UR5, c[0x0][0x2a0] ;  /* 0x0000a80000057ab9 */ /* 0x000fe40000000800 */
[----:B------:R-:W-:-:S04]  /*0150*/  UIADD3 UR5, UR4, UR5, URZ ;  /* 0x0000000504057290 */ /* 0x000fc8000fffe03f */
[----:B------:R-:W-:-:S04]  /*0160*/  USHF.R.S32.HI UR4, URZ, 0x1f, UR5 ;  /* 0x0000001f3f047899 */ /* 0x000fc80008011405 */
[----:B------:R-:W-:-:S04]  /*0170*/  ULEA.HI UR4, UR4, UR5, URZ, 0x6 ;  /* 0x0000000504047291 */ /* 0x000fc8000f8f303f */
[----:B------:R-:W-:-:S04]  /*0180*/  USHF.R.S32.HI UR4, URZ, 0x6, UR4 ;  /* 0x000000063f047899 */ /* 0x000fc80008011404 */
[----:B------:R-:W-:-:S04]  /*0190*/  UISETP.LT.AND UP0, UPT, UR14, UR4, UPT ;  /* 0x000000040e00728c */ /* 0x000fc8000bf01270 */
[----:B------:R-:W-:Y:S02]  /*01a0*/  USEL UR14, UR14, UR4, UP0 ;  /* 0x000000040e0e7287 */ /* 0x000fe40008000000 */
.L_x_246:
[----:B---3--:R-:W-:Y:S01]  /*01b0*/  UIMAD UR6, UR21, 0x60, UR6 ;  /* 0x00000060150678a4 */ /* 0x008fe2000f8e0206 */
[----:B------:R-:W-:Y:S01]  /*01c0*/  PLOP3.LUT P0, PT, PT, PT, PT, 0x80, 0x0 ;  /* 0x000000000000781c */ /* 0x000fe20003f0f070 */
[----:B------:R-:W-:Y:S01]  /*01d0*/  ULDC UR5, c[0x0][0x198] ;  /* 0x0000660000057ab9 */ /* 0x000fe20000000800 */
[----:B------:R-:W-:Y:S01]  /*01e0*/  CS2R R122, SRZ ;  /* 0x00000000007a7805 */ /* 0x000fe2000001ff00 */
[----:B------:R-:W-:Y:S01]  /*01f0*/  UIADD3 UR5, UR6, -UR5, URZ ;  /* 0x8000000506057290 */ /* 0x000fe2000fffe03f */
[----:B------:R-:W-:Y:S01]  /*0200*/  CS2R R120, SRZ ;  /* 0x0000000000787805 */ /* 0x000fe2000001ff00 */
[----:B------:R-:W-:Y:S01]  /*0210*/  ULDC UR4, c[0x0][0x2a4] ;  /* 0x0000a90000047ab9 */ /* 0x000fe20000000800 */
[----:B------:R-:W-:Y:S01]  /*0220*/  CS2R R126, SRZ ;  /* 0x00000000007e7805 */ /* 0x000fe2000001ff00 */
[----:B------:R-:W-:Y:S01]  /*0230*/  UIADD3 UR5, UR5, -UR4, URZ ;  /* 0x8000000405057290 */ /* 0x000fe2000fffe03f */
[----:B------:R-:W-:Y:S01]  /*0240*/  IMAD.MOV.U32 R9, RZ, RZ, RZ ;  /* 0x000000ffff097224 */ /* 0x000fe200078e00ff */
[----:B------:R-:W-:Y:S01]  /*0250*/  ULDC.64 UR18, c[0x0][0x118] ;  /* 0x0000460000127ab9 */ /* 0x000fe20000000a00 */
[----:B------:R-:W-:Y:S01]  /*0260*/  IMAD.MOV.U32 R124, RZ, RZ, RZ ;  /* 0x000000ffff7c7224 */ /* 0x000fe200078e00ff */
[----:B------:R-:W-:Y:S01]  /*0270*/  USHF.R.S32.HI UR4, URZ, 0x1f, UR5 ;  /* 0x0000001f3f047899 */ /* 0x000fe20008011405 */
[----:B------:R-:W-:Y:S01]  /*0280*/  MOV R11, RZ ;  /* 0x000000ff000b7202 */ /* 0x000fe20000000f00 */
[----:B------:R-:W-:Y:S01]  /*0290*/  IMAD.MOV.U32 R130, RZ, RZ, RZ ;  /* 0x000000ffff827224 */ /* 0x000fe200078e00ff */
[----:B------:R-:W-:Y:S01]  /*02a0*/  CS2R R12, SRZ ;  /* 0x00000000000c7805 */ /* 0x000fe2000001ff00 */
[----:B------:R-:W-:Y:S01]  /*02b0*/  ULEA.HI UR4, UR4, UR5, URZ, 0x6 ;  /* 0x0000000504047291 */ /* 0x000fe2000f8f303f */
[----:B------:R-:W-:Y:S01]  /*02c0*/  MOV R128, RZ ;  /* 0x000000ff00807202 */ /* 0x000fe20000000f00 */
[----:B------:R-:W-:Y:S01]  /*02d0*/  IMAD.MOV.U32 R118, RZ, RZ, RZ ;  /* 0x000000ffff767224 */ /* 0x000fe200078e00ff */
[----:B------:R-:W-:Y:S01]  /*02e0*/  CS2R R14, SRZ ;  /* 0x00000000000e7805 */ /* 0x000fe2000001ff00 */
[----:B------:R-:W-:Y:S01]  /*02f0*/  USHF.R.S32.HI UR13, URZ, 0x6, UR4 ;  /* 0x000000063f0d7899 */ /* 0x000fe20008011404 */
[----:B------:R-:W-:Y:S01]  /*0300*/  MOV R116, RZ ;  /* 0x000000ff00747202 */ /* 0x000fe20000000f00 */
[----:B------:R-:W-:Y:S01]  /*0310*/  IMAD.MOV.U32 R114, RZ, RZ, RZ ;  /* 0x000000ffff727224 */ /* 0x000fe200078e00ff */
[----:B------:R-:W-:Y:S01]  /*0320*/  CS2R R16, SRZ ;  /* 0x0000000000107805 */ /* 0x000fe2000001ff00 */
[----:B------:R-:W-:Y:S01]  /*0330*/  UISETP.LT.AND UP0, UPT, URZ, UR13, UPT ;  /* 0x0000000d3f00728c */ /* 0x000fe2000bf01270 */
[----:B------:R-:W-:Y:S01]  /*0340*/  MOV R112, RZ ;  /* 0x000000ff00707202 */ /* 0x000fe20000000f00 */
[----:B------:R-:W-:Y:S01]  /*0350*/  IMAD.MOV.U32 R110, RZ, RZ, RZ ;  /* 0x000000ffff6e7224 */ /* 0x000fe200078e00ff */
[----:B------:R-:W-:Y:S01]  /*0360*/  CS2R R18, SRZ ;  /* 0x0000000000127805 */ /* 0x000fe2000001ff00 */
[----:B------:R-:W-:Y:S01]  /*0370*/  USEL UR13, URZ, UR13, !UP0 ;  /* 0x0000000d3f0d7287 */ /* 0x000fe2000c000000 */
[----:B------:R-:W-:Y:S01]  /*0380*/  MOV R108, RZ ;  /* 0x000000ff006c7202 */ /* 0x000fe20000000f00 */
[----:B------:R-:W-:Y:S01]  /*0390*/  IMAD.MOV.U32 R98, RZ, RZ, RZ ;  /* 0x000000ffff627224 */ /* 0x000fe200078e00ff */
[----:B------:R-:W-:Y:S01]  /*03a0*/  CS2R R20, SRZ ;  /* 0x0000000000147805 */ /* 0x000fe2000001ff00 */
[----:B------:R-:W-:Y:S01]  /*03b0*/  UISETP.GT.AND UP0, UPT, UR14, UR13, UPT ;  /* 0x0000000d0e00728c */ /* 0x000fe2000bf04270 */
[----:B------:R-:W-:Y:S01]  /*03c0*/  MOV R96, RZ ;  /* 0x000000ff00607202 */ /* 0x000fe20000000f00 */
[----:B------:R-:W-:Y:S01]  /*03d0*/  IMAD.MOV.U32 R102, RZ, RZ, RZ ;  /* 0x000000ffff667224 */ /* 0x000fe200078e00ff */
[----:B------:R-:W-:Y:S01]  /*03e0*/  CS2R R22, SRZ ;  /* 0x0000000000167805 */ /* 0x000fe2000001ff00 */
[----:B------:R-:W-:Y:S01]  /*03f0*/  MOV R100, RZ ;  /* 0x000000ff00647202 */ /* 0x000fe20000000f00 */
[----:B------:R-:W-:Y:S01]  /*0400*/  IMAD.MOV.U32 R106, RZ, RZ, RZ ;  /* 0x000000ffff6a7224 */ /* 0x000fe200078e00ff */
[----:B------:R-:W-:Y:S01]  /*0410*/  PLOP3.LUT P1, PT, PT, PT, UP0, 0x80, 0x0 ;  /* 0x000000000000781c */ /* 0x000fe20003f2f008 */
[----:B------:R-:W-:Y:S01]  /*0420*/  CS2R R24, SRZ ;  /* 0x0000000000187805 */ /* 0x000fe2000001ff00 */
[----:B------:R-:W-:Y:S01]  /*0430*/  MOV R104, RZ ;  /* 0x000000ff00687202 */ /* 0x000fe20000000f00 */
[----:B------:R-:W-:Y:S01]  /*0440*/  IMAD.MOV.U32 R94, RZ, RZ, RZ ;  /* 0x000000ffff5e7224 */ /* 0x000fe200078e00ff */
[----:B------:R-:W-:Y:S01]  /*0450*/  CS2R R26, SRZ ;  /* 0x00000000001a7805 */ /* 0x000fe2000001ff00 */
[----:B------:R-:W-:Y:S01]  /*0460*/  MOV R92, RZ ;  /* 0x000000ff005c7202 */ /* 0x000fe20000000f00 */
[----:B------:R-:W-:Y:S01]  /*0470*/  IMAD.MOV.U32 R90, RZ, RZ, RZ ;  /* 0x000000ffff5a7224 */ /* 0x000fe200078e00ff */
        /* <DEDUP_REMOVED lines=30> */
[--C-:B------:R-:W-:Y:S01]  /*0660*/  IMAD.MOV.U32 R78, RZ, RZ, R2.reuse ;  /* 0x000000ffff4e7224 */ /* 0x100fe200078e0002 */
[----:B------:R-:W-:Y:S01]  /*0670*/  ULDC.64 UR4, c[0x0][0x290] ;  /* 0x0000a40000047ab9 */ /* 0x000fe20000000a00 */
[----:B------:R-:W-:Y:S01]  /*0680*/  IMAD.MOV.U32 R78, RZ, RZ, R2 ;  /* 0x000000ffff4e7224 */ /* 0x000fe200078e0002 */
[----:B------:R-:W-:Y:S01]  /*0690*/  ISETP.NE.AND P0, PT, R0, 0x1, PT ;  /* 0x000000010000780c */ /* 0x000fe20003f05270 */
[----:B------:R-:W-:Y:S01]  /*06a0*/  IMAD R0, R21, c[0x0][0x288], RZ ;  /* 0x0000a20015007a24 */ /* 0x000fe200078e02ff */
[----:B------:R-:W-:Y:S01]  /*06b0*/  UIMAD.WIDE.U32 UR8, UR12, UR4, URZ ;  /* 0x000000040c0872a5 */ /* 0x000fe2000f8e003f */
[----:B------:R-:W-:Y:S01]  /*06c0*/  IMAD.SHL.U32 R22, R78, 0x4, RZ ;  /* 0x000000044e167824 */ /* 0x000fe200078e00ff */
[----:B------:R-:W-:Y:S01]  /*06d0*/  USHF.L.U32 UR20, UR13, 0x6, URZ ;  /* 0x000000060d147899 */ /* 0x000fe2000800063f */
[----:B------:R-:W-:Y:S01]  /*06e0*/  IMAD.MOV.U32 R79, RZ, RZ, R3 ;  /* 0x000000ffff4f7224 */ /* 0x000fe200078e0003 */
[----:B------:R-:W-:Y:S01]  /*06f0*/  SHF.R.S32.HI R18, RZ, 0x1f, R78 ;  /* 0x0000001fff127819 */ /* 0x000fe2000001144e */
[----:B------:R-:W-:Y:S01]  /*0700*/  IMAD R0, R76, c[0x0][0x28c], R0 ;  /* 0x0000a3004c007a24 */ /* 0x000fe200078e0200 */
[----:B------:R-:W-:Y:S01]  /*0710*/  SHF.R.S32.HI R23, RZ, 0x1f, R22 ;  /* 0x0000001fff177819 */ /* 0x000fe20000011416 */
[----:B------:R-:W-:Y:S01]  /*0720*/  IMAD.U32 R4, RZ, RZ, UR8 ;  /* 0x00000008ff047e24 */ /* 0x000fe2000f8e00ff */
[-C--:B------:R-:W-:Y:S01]  /*0730*/  LEA.HI R11, R18, R78.reuse, RZ, 0x2 ;  /* 0x0000004e120b7211 */ /* 0x080fe200078f10ff */
[----:B------:R-:W-:Y:S01]  /*0740*/  IMAD.MOV.U32 R8, RZ, RZ, R76 ;  /* 0x000000ffff087224 */ /* 0x000fe200078e004c */
[----:B------:R-:W-:Y:S01]  /*0750*/  ISETP.GT.AND P5, PT, R78, 0xf, PT ;  /* 0x0000000f4e00780c */ /* 0x000fe20003fa4270 */
[----:B-1----:R-:W-:Y:S01]  /*0760*/  IMAD.WIDE.U32 R2, R76, c[0x0][0x288], R22 ;  /* 0x0000a2004c027a25 */ /* 0x002fe200078e0016 */
[CC--:B------:R-:W-:Y:S01]  /*0770*/  LEA.HI R24, R18.reuse, R78.reuse, RZ, 0x5 ;  /* 0x0000004e12187211 */ /* 0x0c0fe200078f28ff */
[----:B------:R-:W-:Y:S01]  /*0780*/  ULDC.64 UR6, c[0x0][0x278] ;  /* 0x00009e0000067ab9 */ /* 0x000fe20000000a00 */
[----:B------:R-:W-:Y:S01]  /*0790*/  LEA.HI R216, R18, R78, RZ, 0x3 ;  /* 0x0000004e12d87211 */ /* 0x000fe200078f18ff */
[----:B------:R-:W-:Y:S01]  /*07a0*/  @P0 IMAD.HI.U32 R6, R76, c[0x0][0x24c], RZ ;  /* 0x000093004c060a27 */ /* 0x000fe200078e00ff */
[----:B------:R-:W-:Y:S01]  /*07b0*/  UIMAD.WIDE.U32 UR16, UR12, UR6, URZ ;  /* 0x000000060c1072a5 */ /* 0x000fe2000f8e003f */
[----:B------:R1:W-:Y:S01]  /*07c0*/  STL.64 [R1+0x10], R22 ;  /* 0x0000101601007387 */ /* 0x0003e20000100a00 */
[----:B------:R-:W-:Y:S01]  /*07d0*/  USHF.R.S32.HI UR15, URZ, 0x1f, UR12 ;  /* 0x0000001f3f0f7899 */ /* 0x000fe2000801140c */
[----:B------:R-:W-:Y:S01]  /*07e0*/  IMAD.IADD R12, R3, 0x1, R0 ;  /* 0x00000001030c7824 */ /* 0x000fe200078e0200 */
[----:B------:R-:W-:Y:S01]  /*07f0*/  @P0 SHF.R.U32.HI R8, RZ, c[0x0][0x250], R6 ;  /* 0x00009400ff080a19 */ /* 0x000fe20000011606 */
[----:B------:R-:W-:Y:S01]  /*0800*/  IMAD R0, R21, c[0x0][0x270], RZ ;  /* 0x00009c0015007a24 */ /* 0x000fe200078e02ff */
[----:B------:R-:W-:Y:S01]  /*0810*/  IADD3 R30, P1, P0, R2, UR20, R4 ;  /* 0x00000014021e7c10 */ /* 0x000fe2000f83e004 */
[----:B------:R-:W-:Y:S01]  /*0820*/  IMAD.U32 R5, RZ, RZ, UR9 ;  /* 0x00000009ff057e24 */ /* 0x000fe2000f8e00ff */
[--C-:B------:R-:W-:Y:S01]  /*0830*/  SHF.R.S32.HI R5, RZ, 0x2, R11.reuse ;  /* 0x00000002ff057819 */ /* 0x100fe2000001140b */
[C---:B------:R-:W-:Y:S01]  /*0840*/  IMAD R0, R76.reuse, c[0x0][0x274], R0 ;  /* 0x00009d004c007a24 */ /* 0x040fe200078e0200 */
[----:B------:R-:W-:Y:S01]  /*0850*/  SHF.R.S32.HI R4, RZ, 0x1f, R11 ;  /* 0x0000001fff047819 */ /* 0x000fe2000001140b */
[----:B------:R-:W-:Y:S01]  /*0860*/  IMAD.WIDE.U32 R2, R76, c[0x0][0x270], R22 ;  /* 0x00009c004c027a25 */ /* 0x000fe200078e0016 */
[----:B------:R-:W-:Y:S01]  /*0870*/  SHF.R.S32.HI R6, RZ, 0x5, R24 ;  /* 0x00000005ff067819 */ /* 0x000fe20000011418 */
[----:B------:R-:W-:Y:S01]  /*0880*/  UIMAD UR4, UR15, UR4, URZ ;  /* 0x000000040f0472a4 */ /* 0x000fe2000f8e023f */
[----:B------:R-:W-:Y:S01]  /*0890*/  SHF.R.S32.HI R34, RZ, 0x3, R216 ;  /* 0x00000003ff227819 */ /* 0x000fe200000114d8 */
[----:B------:R-:W-:Y:S01]  /*08a0*/  IMAD.IADD R10, R3, 0x1, R0 ;  /* 0x00000001030a7824 */ /* 0x000fe200078e0200 */
[----:B------:R-:W-:Y:S01]  /*08b0*/  LEA.HI R0, R4, R5, RZ, 0x3 ;  /* 0x0000000504007211 */ /* 0x000fe200078f18ff */
[----:B------:R-:W-:Y:S01]  /*08c0*/  IMAD.U32 R9, RZ, RZ, UR20 ;  /* 0x00000014ff097e24 */ /* 0x000fe2000f8e00ff */
[----:B------:R-:W-:Y:S01]  /*08d0*/  LEA.HI R7, R24, R6, RZ, 0x1 ;  /* 0x0000000618077211 */ /* 0x000fe200078f08ff */
[----:B------:R-:W-:Y:S01]  /*08e0*/  UIMAD UR6, UR15, UR6, URZ ;  /* 0x000000060f0672a4 */ /* 0x000fe2000f8e023f */
[----:B------:R-:W-:Y:S01]  /*08f0*/  LOP3.LUT R0, R0, 0xfffffff8, RZ, 0xc0, !PT ;  /* 0xfffffff800007812 */ /* 0x000fe200078ec0ff */
[----:B------:R-:W-:Y:S01]  /*0900*/  UIMAD UR5, UR12, UR5, UR4 ;  /* 0x000000050c0572a4 */ /* 0x000fe2000f8e0204 */
[----:B------:R-:W-:Y:S01]  /*0910*/  @!P5 IADD3 R27, P3, P2, R9, UR16, R2 ;  /* 0x00000010091bdc10 */ /* 0x000fe2000fa7e002 */
[----:B------:R-:W-:Y:S01]  /*0920*/  USHF.R.S32.HI UR4, URZ, 0x1f, UR20 ;  /* 0x0000001f3f047899 */ /* 0x000fe20008011414 */
[----:B------:R-:W-:Y:S01]  /*0930*/  LOP3.LUT R2, R7, 0xfffffffe, RZ, 0xc0, !PT ;  /* 0xfffffffe07027812 */ /* 0x000fe200078ec0ff */
[----:B------:R-:W-:Y:S01]  /*0940*/  IMAD.IADD R7, R5, 0x1, -R0 ;  /* 0x0000000105077824 */ /* 0x000fe200078e0a00 */
[----:B------:R-:W-:Y:S01]  /*0950*/  LOP3.LUT R0, R216, 0xfffffff8, RZ, 0xc0, !PT ;  /* 0xfffffff8d8007812 */ /* 0x000fe200078ec0ff */
[----:B------:R-:W-:Y:S01]  /*0960*/  UIMAD UR6, UR12, UR7, UR6 ;  /* 0x000000070c0672a4 */ /* 0x000fe2000f8e0206 */
[----:B------:R-:W-:Y:S01]  /*0970*/  SHF.R.S32.HI R35, RZ, 0x1f, R34 ;  /* 0x0000001fff237819 */ /* 0x000fe20000011422 */
[----:B------:R-:W-:Y:S01]  /*0980*/  IMAD.IADD R26, R6, 0x1, -R2 ;  /* 0x00000001061a7824 */ /* 0x000fe200078e0a02 */
[----:B------:R-:W-:Y:S01]  /*0990*/  LEA.HI R2, R18, R78, RZ, 0x6 ;  /* 0x0000004e12027211 */ /* 0x000fe200078f30ff */
[----:B-1----:R-:W-:Y:S01]  /*09a0*/  IMAD.IADD R22, R78, 0x1, -R0 ;  /* 0x000000014e167824 */ /* 0x002fe200078e0a00 */
[----:B------:R-:W-:Y:S01]  /*09b0*/  UIADD3 UR10, UR17, UR6, URZ ;  /* 0x00000006110a7290 */ /* 0x000fe2000fffe03f */
[----:B------:R-:W-:Y:S01]  /*09c0*/  IMAD.SHL.U32 R0, R34, 0x40, RZ ;  /* 0x0000004022007824 */ /* 0x000fe200078e00ff */
[----:B------:R-:W-:Y:S01]  /*09d0*/  SHF.R.S32.HI R19, RZ, 0x6, R2 ;  /* 0x00000006ff137819 */ /* 0x000fe20000011402 */
[----:B------:R-:W-:Y:S01]  /*09e0*/  UIADD3 UR11, UR9, UR5, URZ ;  /* 0x00000005090b7290 */ /* 0x000fe2000fffe03f */
[----:B------:R-:W-:Y:S01]  /*09f0*/  IMAD.SHL.U32 R14, R22, 0x8, RZ ;  /* 0x00000008160e7824 */ /* 0x000fe200078e00ff */
[----:B------:R-:W1:Y:S01]  /*0a00*/  S2R R16, SR_CTAID.X ;  /* 0x0000000000107919 */ /* 0x000e620000002500 */
[----:B------:R-:W-:Y:S01]  /*0a10*/  LOP3.LUT R0, R0, 0x1c0, RZ, 0xc0, !PT ;  /* 0x000001c000007812 */ /* 0x000fe200078ec0ff */
[----:B------:R-:W-:Y:S01]  /*0a20*/  IMAD.U32 R3, RZ, RZ, UR4 ;  /* 0x00000004ff037e24 */ /* 0x000fe2000f8e00ff */
[----:B------:R-:W-:Y:S01]  /*0a30*/  LOP3.LUT R11, R11, 0x3ffffffc, RZ, 0xc0, !PT ;  /* 0x3ffffffc0b0b7812 */ /* 0x000fe200078ec0ff */
[C---:B------:R-:W-:Y:S01]  /*0a40*/  IMAD.SHL.U32 R4, R19.reuse, 0x8, RZ ;  /* 0x0000000813047824 */ /* 0x040fe200078e00ff */
[----:B------:R-:W-:Y:S01]  /*0a50*/  LOP3.LUT R5, R0, 0x38, R14, 0xf8, !PT ;  /* 0x0000003800057812 */ /* 0x000fe200078ef80e */
[----:B------:R-:W-:Y:S01]  /*0a60*/  IMAD.SHL.U32 R23, R19, 0x200, RZ ;  /* 0x0000020013177824 */ /* 0x000fe200078e00ff */
[----:B------:R-:W-:Y:S01]  /*0a70*/  SHF.R.U32.HI R2, RZ, 0x3, R0 ;  /* 0x00000003ff027819 */ /* 0x000fe20000011600 */
[----:B------:R-:W-:Y:S01]  /*0a80*/  IMAD.SHL.U32 R6, R7, 0x4, RZ ;  /* 0x0000000407067824 */ /* 0x000fe200078e00ff */
[----:B------:R-:W-:Y:S01]  /*0a90*/  SHF.R.S32.HI R0, RZ, 0x1f, R8 ;  /* 0x0000001fff007819 */ /* 0x000fe20000011408 */
[----:B------:R-:W-:Y:S01]  /*0aa0*/  IMAD.SHL.U32 R29, R26, 0x200, RZ ;  /* 0x000002001a1d7824 */ /* 0x000fe200078e00ff */
[C---:B------:R-:W-:Y:S01]  /*0ab0*/  @!P5 IADD3.X R31, R3.reuse, UR10, R10, P3, P2 ;  /* 0x0000000a031fdc10 */ /* 0x040fe20009fe440a */
[----:B------:R-:W-:Y:S01]  /*0ac0*/  ULDC.64 UR4, c[0x0][0x1e8] ;  /* 0x00007a0000047ab9 */ /* 0x000fe20000000a00 */
[----:B------:R-:W-:Y:S01]  /*0ad0*/  IADD3.X R32, R3, UR11, R12, P1, P0 ;  /* 0x0000000b03207c10 */ /* 0x000fe20008fe040c */
[----:B------:R-:W-:Y:S01]  /*0ae0*/  IMAD.SHL.U32 R3, R7, 0x20, RZ ;  /* 0x0000002007037824 */ /* 0x000fe200078e00ff */
[----:B------:R-:W-:Y:S01]  /*0af0*/  LOP3.LUT R28, R4, 0x18, RZ, 0xc0, !PT ;  /* 0x00000018041c7812 */ /* 0x000fe200078ec0ff */
[C---:B------:R-:W-:Y:S01]  /*0b00*/  IMAD R9, R0.reuse, c[0x0][0x1b0], RZ ;  /* 0x00006c0000097a24 */ /* 0x040fe200078e02ff */
[----:B------:R-:W-:Y:S01]  /*0b10*/  LOP3.LUT R20, R23, R5, R2, 0xf6, !PT ;  /* 0x0000000517147212 */ /* 0x000fe200078ef602 */
[----:B------:R-:W-:Y:S01]  /*0b20*/  IMAD R2, R0, c[0x0][0x1e0], RZ ;  /* 0x0000780000027a24 */ /* 0x000fe200078e02ff */
[----:B------:R-:W-:Y:S01]  /*0b30*/  SHF.R.S32.HI R15, RZ, 0x1f, R14 ;  /* 0x0000001fff0f7819 */ /* 0x000fe2000001140e */
[----:B------:R-:W-:Y:S01]  /*0b40*/  IMAD R10, R8, c[0x0][0x1b4], R9 ;  /* 0x00006d00080a7a24 */ /* 0x000fe200078e0209 */
[----:B------:R-:W-:Y:S01]  /*0b50*/  LOP3.LUT R0, R28, 0xe0, R3, 0xf8, !PT ;  /* 0x000000e01c007812 */ /* 0x000fe200078ef803 */
[C---:B------:R-:W-:Y:S01]  /*0b60*/  IMAD R2, R8.reuse, c[0x0][0x1e4], R2 ;  /* 0x0000790008027a24 */ /* 0x040fe200078e0202 */
[----:B------:R-:W-:Y:S01]  /*0b70*/  LOP3.LUT P0, RZ, R7, 0x1, RZ, 0xc0, !PT ;  /* 0x0000000107ff7812 */ /* 0x000fe2000780c0ff */
[----:B------:R-:W-:Y:S01]  /*0b80*/  IMAD.WIDE.U32 R4, R8, c[0x0][0x1e0], R14 ;  /* 0x0000780008047a25 */ /* 0x000fe200078e000e */
[----:B------:R-:W-:Y:S01]  /*0b90*/  LOP3.LUT R232, R0, 0x18, R6, 0x78, !PT ;  /* 0x0000001800e87812 */ /* 0x000fe200078e7806 */
[----:B------:R-:W-:Y:S01]  /*0ba0*/  UIMAD UR4, UR15, UR4, URZ ;  /* 0x000000040f0472a4 */ /* 0x000fe2000f8e023f */
[----:B------:R-:W-:Y:S01]  /*0bb0*/  IADD3 R25, R14, 0x40, RZ ;  /* 0x000000400e197810 */ /* 0x000fe20007ffe0ff */
[----:B------:R-:W-:Y:S01]  /*0bc0*/  IMAD R0, R35, c[0x0][0x178], RZ ;  /* 0x00005e0023007a24 */ /* 0x000fe200078e02ff */
[----:B------:R-:W-:Y:S01]  /*0bd0*/  UIMAD UR21, UR21, -0x60, URZ ;  /* 0xffffffa0151578a4 */ /* 0x000fe2000f8e023f */
[----:B------:R-:W-:Y:S01]  /*0be0*/  IMAD.IADD R7, R5, 0x1, R2 ;  /* 0x0000000105077824 */ /* 0x000fe200078e0202 */
[----:B------:R-:W-:Y:S01]  /*0bf0*/  UIMAD UR6, UR12, UR5, UR4 ;  /* 0x000000050c0672a4 */ /* 0x000fe2000f8e0204 */
[----:B------:R-:W-:Y:S01]  /*0c00*/  IMAD.WIDE.U32 R2, R8, c[0x0][0x1b0], R14 ;  /* 0x00006c0008027a25 */ /* 0x000fe200078e000e */
[----:B------:R-:W-:Y:S01]  /*0c10*/  UMOV UR25, 0x6 ;  /* 0x0000000600197882 */ /* 0x000fe20000000000 */
[----:B------:R-:W-:Y:S01]  /*0c20*/  ISETP.GE.AND P4, PT, R14, c[0x0][0x1cc], PT ;  /* 0x000073000e007a0c */ /* 0x000fe20003f86270 */
[----:B------:R-:W-:Y:S01]  /*0c30*/  ULDC.64 UR4, c[0x0][0x1b8] ;  /* 0x00006e0000047ab9 */ /* 0x000fe20000000a00 */
[C---:B------:R-:W-:Y:S01]  /*0c40*/  IMAD R0, R34.reuse, c[0x0][0x17c], R0 ;  /* 0x00005f0022007a24 */ /* 0x040fe200078e0200 */
[----:B------:R-:W-:Y:S01]  /*0c50*/  UIMAD UR4, UR15, UR4, URZ ;  /* 0x000000040f0472a4 */ /* 0x000fe2000f8e023f */
[----:B------:R-:W-:Y:S01]  /*0c60*/  IMAD.WIDE.U32 R8, R34, c[0x0][0x178], R14 ;  /* 0x00005e0022087a25 */ /* 0x000fe200078e000e */
[----:B------:R-:W-:Y:S01]  /*0c70*/  ULDC.64 UR8, c[0x0][0x208] ;  /* 0x0000820000087ab9 */ /* 0x000fe20000000a00 */
[----:B------:R-:W-:Y:S01]  /*0c80*/  ISETP.GE.AND P3, PT, R25, c[0x0][0x1cc], PT ;  /* 0x0000730019007a0c */ /* 0x000fe20003f66270 */
[----:B------:R-:W-:Y:S01]  /*0c90*/  UIMAD UR4, UR12, UR5, UR4 ;  /* 0x000000050c0472a4 */ /* 0x000fe2000f8e0204 */
[----:B------:R-:W-:Y:S01]  /*0ca0*/  IMAD R5, R35, c[0x0][0x208], RZ ;  /* 0x0000820023057a24 */ /* 0x000fe200078e02ff */
[----:B------:R-:W-:Y:S01]  /*0cb0*/  USHF.R.S32.HI UR22, URZ, 0x1f, UR13 ;  /* 0x0000001f3f167899 */ /* 0x000fe2000801140d */
[----:B------:R-:W-:Y:S01]  /*0cc0*/  IMAD.IADD R9, R9, 0x1, R0 ;  /* 0x0000000109097824 */ /* 0x000fe200078e0200 */
[----:B------:R-:W-:Y:S01]  /*0cd0*/  STL.64 [R1+0x18], R34 ;  /* 0x0000182201007387 */ /* 0x000fe20000100a00 */
[----:B------:R-:W-:Y:S01]  /*0ce0*/  IMAD.IADD R0, R78, 0x1, -R11 ;  /* 0x000000014e007824 */ /* 0x000fe200078e0a0b */
[----:B------:R-:W-:Y:S01]  /*0cf0*/  SHF.R.S32.HI R79, RZ, 0x1f, R78 ;  /* 0x0000001fff4f7819 */ /* 0x000fe2000001144e */
[----:B------:R-:W-:Y:S01]  /*0d00*/  IMAD.IADD R3, R3, 0x1, R10 ;  /* 0x0000000103037824 */ /* 0x000fe200078e020a */
[----:B------:R-:W-:Y:S01]  /*0d10*/  CS2R R130, SRZ ;  /* 0x0000000000827805 */ /* 0x000fe2000001ff00 */
[----:B------:R-:W-:Y:S01]  /*0d20*/  IMAD.MOV.U32 R6, RZ, RZ, R4 ;  /* 0x000000ffff067224 */ /* 0x000fe200078e0004 */
[----:B------:R-:W-:Y:S01]  /*0d30*/  CS2R R128, SRZ ;  /* 0x0000000000807805 */ /* 0x000fe2000001ff00 */
[C---:B------:R-:W-:Y:S01]  /*0d40*/  IMAD R10, R34.reuse, c[0x0][0x20c], R5 ;  /* 0x00008300220a7a24 */ /* 0x040fe200078e0205 */
[----:B------:R-:W-:Y:S01]  /*0d50*/  CS2R R126, SRZ ;  /* 0x00000000007e7805 */ /* 0x000fe2000001ff00 */
[----:B------:R-:W-:Y:S01]  /*0d60*/  IMAD.WIDE.U32 R4, R34, c[0x0][0x208], R14 ;  /* 0x0000820022047a25 */ /* 0x000fe200078e000e */
[----:B------:R-:W-:Y:S01]  /*0d70*/  CS2R R124, SRZ ;  /* 0x00000000007c7805 */ /* 0x000fe2000001ff00 */
[----:B------:R-:W-:Y:S01]  /*0d80*/  CS2R R122, SRZ ;  /* 0x00000000007a7805 */ /* 0x000fe2000001ff00 */
[----:B------:R-:W-:Y:S01]  /*0d90*/  CS2R R120, SRZ ;  /* 0x0000000000787805 */ /* 0x000fe2000001ff00 */
[----:B------:R-:W-:Y:S01]  /*0da0*/  IMAD R0, R0, 0x2, R29 ;  /* 0x0000000200007824 */ /* 0x000fe200078e021d */
[----:B------:R-:W-:Y:S01]  /*0db0*/  CS2R R118, SRZ ;  /* 0x0000000000767805 */ /* 0x000fe2000001ff00 */
[----:B------:R-:W-:Y:S01]  /*0dc0*/  IMAD.IADD R5, R5, 0x1, R10 ;  /* 0x0000000105057824 */ /* 0x000fe200078e020a */
[----:B------:R-:W-:Y:S01]  /*0dd0*/  CS2R R116, SRZ ;  /* 0x0000000000747805 */ /* 0x000fe2000001ff00 */
[----:B------:R-:W-:Y:S01]  /*0de0*/  IMAD.U32 R12, RZ, RZ, UR12 ;  /* 0x0000000cff0c7e24 */ /* 0x000fe2000f8e00ff */
[----:B------:R-:W-:Y:S01]  /*0df0*/  CS2R R114, SRZ ;  /* 0x0000000000727805 */ /* 0x000fe2000001ff00 */
[----:B------:R-:W-:Y:S01]  /*0e00*/  IMAD.IADD R232, R0, 0x1, R232 ;  /* 0x0000000100e87824 */ /* 0x000fe200078e02e8 */
[----:B------:R-:W-:Y:S01]  /*0e10*/  CS2R R112, SRZ ;  /* 0x0000000000707805 */ /* 0x000fe2000001ff00 */
[----:B------:R-:W-:Y:S01]  /*0e20*/  IMAD.U32 R10, RZ, RZ, UR12 ;  /* 0x0000000cff0a7e24 */ /* 0x000fe2000f8e00ff */
[----:B------:R-:W-:Y:S01]  /*0e30*/  CS2R R110, SRZ ;  /* 0x00000000006e7805 */ /* 0x000fe2000001ff00 */
[C---:B------:R-:W-:Y:S01]  /*0e40*/  IMAD R0, R21.reuse, c[0x0][0x210], RZ ;  /* 0x0000840015007a24 */ /* 0x040fe200078e02ff */
[----:B------:R-:W-:Y:S01]  /*0e50*/  CS2R R108, SRZ ;  /* 0x00000000006c7805 */ /* 0x000fe2000001ff00 */
[----:B------:R-:W-:Y:S01]  /*0e60*/  IMAD.WIDE.U32 R12, R12, c[0x0][0x1e8], R6 ;  /* 0x00007a000c0c7a25 */ /* 0x000fe200078e0006 */
[----:B------:R-:W-:Y:S01]  /*0e70*/  CS2R R106, SRZ ;  /* 0x00000000006a7805 */ /* 0x000fe2000001ff00 */
[----:B------:R-:W-:Y:S01]  /*0e80*/  CS2R R104, SRZ ;  /* 0x0000000000687805 */ /* 0x000fe2000001ff00 */
[----:B------:R-:W-:Y:S01]  /*0e90*/  CS2R R102, SRZ ;  /* 0x0000000000667805 */ /* 0x000fe2000001ff00 */
[----:B------:R-:W-:Y:S01]  /*0ea0*/  IMAD.WIDE.U32 R10, R10, c[0x0][0x1b8], R2 ;  /* 0x00006e000a0a7a25 */ /* 0x000fe200078e0002 */
[----:B------:R-:W-:Y:S01]  /*0eb0*/  CS2R R100, SRZ ;  /* 0x0000000000647805 */ /* 0x000fe2000001ff00 */
[----:B------:R-:W-:Y:S01]  /*0ec0*/  CS2R R98, SRZ ;  /* 0x0000000000627805 */ /* 0x000fe2000001ff00 */
[----:B------:R-:W-:Y:S01]  /*0ed0*/  CS2R R96, SRZ ;  /* 0x0000000000607805 */ /* 0x000fe2000001ff00 */
[----:B------:R-:W-:Y:S01]  /*0ee0*/  IMAD R6, R21, c[0x0][0x180], RZ ;  /* 0x0000600015067a24 */ /* 0x000fe200078e02ff */
[----:B------:R-:W-:Y:S01]  /*0ef0*/  CS2R R94, SRZ ;  /* 0x00000000005e7805 */ /* 0x000fe2000001ff00 */
[C---:B------:R-:W-:Y:S01]  /*0f00*/  IMAD R0, R76.reuse, c[0x0][0x214], R0 ;  /* 0x000085004c007a24 */ /* 0x040fe200078e0200 */
[----:B------:R-:W-:Y:S01]  /*0f10*/  CS2R R92, SRZ ;  /* 0x00000000005c7805 */ /* 0x000fe2000001ff00 */
[----:B------:R-:W-:Y:S01]  /*0f20*/  IMAD.WIDE.U32 R2, R76, c[0x0][0x210], R4 ;  /* 0x000084004c027a25 */ /* 0x000fe200078e0004 */
[----:B------:R-:W-:Y:S01]  /*0f30*/  IADD3 R5, R13, UR6, RZ ;  /* 0x000000060d057c10 */ /* 0x000fe2000fffe0ff */
[----:B------:R-:W-:Y:S01]  /*0f40*/  USHF.L.U32 UR6, UR8, 0x6, URZ ;  /* 0x0000000608067899 */ /* 0x000fe2000800063f */
[----:B------:R-:W-:Y:S01]  /*0f50*/  CS2R R90, SRZ ;  /* 0x00000000005a7805 */ /* 0x000fe2000001ff00 */
[----:B------:R-:W-:Y:S01]  /*0f60*/  IMAD.SHL.U32 R232, R232, 0x2, RZ ;  /* 0x00000002e8e87824 */ /* 0x000fe200078e00ff */
[----:B------:R-:W-:Y:S01]  /*0f70*/  CS2R R88, SRZ ;  /* 0x0000000000587805 */ /* 0x000fe2000001ff00 */
[----:B------:R-:W-:Y:S01]  /*0f80*/  IMAD R4, R76, c[0x0][0x184], R6 ;  /* 0x000061004c047a24 */ /* 0x000fe200078e0206 */
[----:B------:R-:W-:Y:S01]  /*0f90*/  CS2R R86, SRZ ;  /* 0x0000000000567805 */ /* 0x000fe2000001ff00 */
[----:B------:R-:W-:Y:S01]  /*0fa0*/  IMAD.IADD R3, R3, 0x1, R0 ;  /* 0x0000000103037824 */ /* 0x000fe200078e0200 */
[----:B------:R-:W-:Y:S01]  /*0fb0*/  IADD3 R0, R232, 0x12480, RZ ;  /* 0x00012480e8007810 */ /* 0x000fe20007ffe0ff */
[----:B------:R-:W-:Y:S01]  /*0fc0*/  IMAD.WIDE.U32 R6, R76, c[0x0][0x180], R8 ;  /* 0x000060004c067a25 */ /* 0x000fe200078e0008 */
[----:B------:R-:W-:Y:S01]  /*0fd0*/  IADD3 R233, R232, 0x126c0, RZ ;  /* 0x000126c0e8e97810 */ /* 0x000fe20007ffe0ff */
[----:B------:R-:W-:Y:S01]  /*0fe0*/  CS2R R84, SRZ ;  /* 0x0000000000547805 */ /* 0x000fe2000001ff00 */
[----:B------:R-:W-:Y:S01]  /*0ff0*/  @P0 IADD3 R233, R0, 0x1c0, RZ ;  /* 0x000001c000e90810 */ /* 0x000fe20007ffe0ff */
[----:B-1----:R-:W-:Y:S01]  /*1000*/  IMAD.WIDE R16, R16, 0x60, R34 ;  /* 0x0000006010107825 */ /* 0x002fe200078e0222 */
[----:B------:R-:W-:Y:S01]  /*1010*/  IADD3 R9, R11, UR4, RZ ;  /* 0x000000040b097c10 */ /* 0x000fe2000fffe0ff */
[----:B------:R-:W-:Y:S01]  /*1020*/  ULDC.64 UR4, c[0x0][0x218] ;  /* 0x0000860000047ab9 */ /* 0x000fe20000000a00 */
[----:B------:R-:W-:Y:S01]  /*1030*/  CS2R R74, SRZ ;  /* 0x00000000004a7805 */ /* 0x000fe2000001ff00 */
[----:B------:R-:W-:Y:S01]  /*1040*/  IMAD.IADD R7, R7, 0x1, R4 ;  /* 0x0000000107077824 */ /* 0x000fe200078e0204 */
[----:B------:R-:W-:Y:S01]  /*1050*/  UIMAD UR4, UR15, UR4, URZ ;  /* 0x000000040f0472a4 */ /* 0x000fe2000f8e023f */
[----:B------:R-:W-:Y:S01]  /*1060*/  IMAD.MOV.U32 R4, RZ, RZ, R12 ;  /* 0x000000ffff047224 */ /* 0x000fe200078e000c */
[----:B------:R-:W-:Y:S01]  /*1070*/  CS2R R72, SRZ ;  /* 0x0000000000487805 */ /* 0x000fe2000001ff00 */
[----:B------:R-:W-:Y:S01]  /*1080*/  IMAD R0, R17, c[0x0][0x1d8], RZ ;  /* 0x0000760011007a24 */ /* 0x000fe200078e02ff */
[----:B------:R-:W-:Y:S01]  /*1090*/  UIMAD UR5, UR12, UR5, UR4 ;  /* 0x000000050c0572a4 */ /* 0x000fe2000f8e0204 */
[----:B------:R-:W-:Y:S01]  /*10a0*/  IMAD.U32 R12, RZ, RZ, UR12 ;  /* 0x0000000cff0c7e24 */ /* 0x000fe2000f8e00ff */
[----:B------:R-:W-:Y:S01]  /*10b0*/  USHF.L.U64.HI UR4, UR8, UR25, UR9 ;  /* 0x0000001908047299 */ /* 0x000fe20008010209 */
[C---:B------:R-:W-:Y:S01]  /*10c0*/  IMAD R0, R16.reuse, c[0x0][0x1dc], R0 ;  /* 0x0000770010007a24 */ /* 0x040fe200078e0200 */
[----:B------:R-:W-:Y:S01]  /*10d0*/  CS2R R70, SRZ ;  /* 0x0000000000467805 */ /* 0x000fe2000001ff00 */
[----:B------:R-:W-:Y:S01]  /*10e0*/  IMAD.WIDE.U32 R4, R16, c[0x0][0x1d8], R4 ;  /* 0x0000760010047a25 */ /* 0x000fe200078e0004 */
[----:B------:R-:W-:Y:S01]  /*10f0*/  UIMAD UR4, UR4, UR13, URZ ;  /* 0x0000000d040472a4 */ /* 0x000fe2000f8e023f */
[----:B------:R-:W-:Y:S01]  /*1100*/  CS2R R68, SRZ ;  /* 0x0000000000447805 */ /* 0x000fe2000001ff00 */
[----:B------:R-:W-:Y:S01]  /*1110*/  CS2R R66, SRZ ;  /* 0x0000000000427805 */ /* 0x000fe2000001ff00 */
[----:B------:R-:W-:Y:S01]  /*1120*/  IMAD.WIDE.U32 R40, R12, c[0x0][0x218], R2 ;  /* 0x000086000c287a25 */ /* 0x000fe200078e0002 */
[C---:B------:R-:W-:Y:S01]  /*1130*/  LEA R2, P0, R4.reuse, c[0x0][0x1c0], 0x1 ;  /* 0x0000700004027a11 */ /* 0x040fe200078008ff */
[----:B------:R-:W-:Y:S01]  /*1140*/  CS2R R64, SRZ ;  /* 0x0000000000407805 */ /* 0x000fe2000001ff00 */
[----:B------:R-:W-:Y:S01]  /*1150*/  CS2R R62, SRZ ;  /* 0x00000000003e7805 */ /* 0x000fe2000001ff00 */
[----:B------:R-:W-:Y:S01]  /*1160*/  IMAD.U32 R3, RZ, RZ, UR12 ;  /* 0x0000000cff037e24 */ /* 0x000fe2000f8e00ff */
[----:B------:R-:W-:Y:S01]  /*1170*/  IADD3 R39, R41, UR5, RZ ;  /* 0x0000000529277c10 */ /* 0x000fe2000fffe0ff */
[----:B------:R-:W-:Y:S01]  /*1180*/  IMAD.IADD R0, R5, 0x1, R0 ;  /* 0x0000000105007824 */ /* 0x000fe200078e0200 */
[----:B------:R1:W-:Y:S01]  /*1190*/  STL.64 [R1+0x38], R40 ;  /* 0x0000382801007387 */ /* 0x0003e20000100a00 */
[----:B------:R-:W-:Y:S01]  /*11a0*/  IMAD.WIDE.U32 R36, R3, c[0x0][0x188], R6 ;  /* 0x0000620003247a25 */ /* 0x000fe200078e0006 */
[----:B------:R-:W-:Y:S01]  /*11b0*/  CS2R R60, SRZ ;  /* 0x00000000003c7805 */ /* 0x000fe2000001ff00 */
[----:B------:R-:W-:Y:S01]  /*11c0*/  CS2R R58, SRZ ;  /* 0x00000000003a7805 */ /* 0x000fe2000001ff00 */
[----:B------:R-:W-:Y:S01]  /*11d0*/  LEA.HI.X R3, R4, c[0x0][0x1c4], R0, 0x1, P0 ;  /* 0x0000710004037a11 */ /* 0x000fe200000f0c00 */
[----:B------:R-:W-:Y:S01]  /*11e0*/  IMAD.MOV.U32 R8, RZ, RZ, R10 ;  /* 0x000000ffff087224 */ /* 0x000fe200078e000a */
[----:B------:R-:W-:Y:S01]  /*11f0*/  STL.64 [R1+0x30], R36 ;  /* 0x0000302401007387 */ /* 0x000fe20000100a00 */
[----:B------:R-:W-:Y:S01]  /*1200*/  IMAD R10, R17, c[0x0][0x1a8], RZ ;  /* 0x00006a00110a7a24 */ /* 0x000fe200078e02ff */
[----:B------:R-:W-:Y:S01]  /*1210*/  CS2R R56, SRZ ;  /* 0x0000000000387805 */ /* 0x000fe2000001ff00 */
[----:B------:R-:W-:Y:S01]  /*1220*/  IMAD.U32 R0, RZ, RZ, UR21 ;  /* 0x00000015ff007e24 */ /* 0x000fe2000f8e00ff */
[----:B------:R-:W-:Y:S01]  /*1230*/  CS2R R54, SRZ ;  /* 0x0000000000367805 */ /* 0x000fe2000001ff00 */
[C---:B------:R-:W-:Y:S01]  /*1240*/  IMAD R11, R16.reuse, c[0x0][0x1ac], R10 ;  /* 0x00006b00100b7a24 */ /* 0x040fe200078e020a */
[----:B------:R-:W-:Y:S01]  /*1250*/  CS2R R52, SRZ ;  /* 0x0000000000347805 */ /* 0x000fe2000001ff00 */
[----:B------:R-:W-:Y:S01]  /*1260*/  IMAD.WIDE.U32 R8, R16, c[0x0][0x1a8], R8 ;  /* 0x00006a0010087a25 */ /* 0x000fe200078e0008 */
[----:B------:R-:W-:Y:S01]  /*1270*/  IADD3 R10, R0, c[0x0][0x198], -R34 ;  /* 0x00006600000a7a10 */ /* 0x000fe20007ffe822 */
[----:B------:R-:W-:Y:S01]  /*1280*/  CS2R R50, SRZ ;  /* 0x0000000000327805 */ /* 0x000fe2000001ff00 */
[----:B------:R-:W-:Y:S01]  /*1290*/  CS2R R48, SRZ ;  /* 0x0000000000307805 */ /* 0x000fe2000001ff00 */
[----:B------:R-:W-:Y:S01]  /*12a0*/  IMAD.U32 R6, RZ, RZ, UR6 ;  /* 0x00000006ff067e24 */ /* 0x000fe2000f8e00ff */
[C---:B------:R-:W-:Y:S01]  /*12b0*/  ISETP.LT.OR P1, PT, R10.reuse, 0x1, P4 ;  /* 0x000000010a00780c */ /* 0x040fe20002721670 */
[----:B------:R-:W-:Y:S01]  /*12c0*/  IMAD.MOV.U32 R38, RZ, RZ, R40 ;  /* 0x000000ffff267224 */ /* 0x000fe200078e0028 */
[----:B------:R-:W-:Y:S01]  /*12d0*/  ISETP.LT.OR P2, PT, R10, 0x1, P3 ;  /* 0x000000010a00780c */ /* 0x000fe20001f41670 */
[----:B------:R-:W-:Y:S01]  /*12e0*/  UIMAD UR6, UR22, UR6, UR4 ;  /* 0x00000006160672a4 */ /* 0x000fe2000f8e0204 */
[----:B------:R-:W-:Y:S01]  /*12f0*/  IMAD.IADD R0, R9, 0x1, R11 ;  /* 0x0000000109007824 */ /* 0x000fe200078e020b */
[----:B------:R-:W-:Y:S01]  /*1300*/  LEA R4, P0, R8, c[0x0][0x190], 0x1 ;  /* 0x0000640008047a11 */ /* 0x000fe200078008ff */
[----:B------:R-:W-:Y:S01]  /*1310*/  ULDC.64 UR4, c[0x0][0x1d8] ;  /* 0x0000760000047ab9 */ /* 0x000fe20000000a00 */
[----:B------:R-:W-:Y:S01]  /*1320*/  IMAD.SHL.U32 R77, R20, 0x2, RZ ;  /* 0x00000002144d7824 */ /* 0x000fe200078e00ff */
[----:B------:R-:W-:Y:S01]  /*1330*/  USHF.L.U32 UR23, UR4, 0x6, URZ ;  /* 0x0000000604177899 */ /* 0x000fe2000800063f */
[----:B------:R-:W-:Y:S01]  /*1340*/  IMAD.WIDE.U32 R6, R6, UR13, R38 ;  /* 0x0000000d06067c25 */ /* 0x000fe2000f8e0026 */
[----:B------:R-:W-:Y:S01]  /*1350*/  LEA.HI.X R5, R8, c[0x0][0x194], R0, 0x1, P0 ;  /* 0x0000650008057a11 */ /* 0x000fe200000f0c00 */
[----:B------:R-:W-:Y:S01]  /*1360*/  USHF.L.U64.HI UR24, UR4, UR25, UR5 ;  /* 0x0000001904187299 */ /* 0x000fe20008010205 */
[----:B------:R-:W-:Y:S01]  /*1370*/  ISETP.LT.OR P6, PT, R10, 0x21, P3 ;  /* 0x000000210a00780c */ /* 0x000fe20001fc1670 */
[----:B------:R-:W-:Y:S01]  /*1380*/  @!PT LDS RZ, [RZ] ;  /* 0x00000000fffff984 */ /* 0x000fe20000000800 */
[----:B------:R-:W-:Y:S01]  /*1390*/  @!PT LDS RZ, [RZ] ;  /* 0x00000000fffff984 */ /* 0x000fe20000000800 */
[----:B------:R-:W-:Y:S01]  /*13a0*/  @!PT LDS RZ, [RZ] ;  /* 0x00000000fffff984 */ /* 0x000fe20000000800 */
[----:B------:R2:W-:Y:S01]  /*13b0*/  LDGSTS.E.BYPASS.LTC128B.128 [R77+0x6080], [R2.64], !P1 ;  /* 0x06080000024d7fae */ /* 0x0005e2000c901d52 */
[----:B------:R-:W-:Y:S01]  /*13c0*/  IADD3 R0, R7, UR6, RZ ;  /* 0x0000000607007c10 */ /* 0x000fe2000fffe0ff */
[----:B------:R-:W-:Y:S01]  /*13d0*/  IMAD.U32 R8, RZ, RZ, UR23 ;  /* 0x00000017ff087e24 */ /* 0x000fe2000f8e00ff */
[----:B------:R-:W-:Y:S01]  /*13e0*/  LEA R16, P0, R6, c[0x0][0x1f0], 0x1 ;  /* 0x00007c0006107a11 */ /* 0x000fe200078008ff */
[----:B------:R2:W-:Y:S01]  /*13f0*/  LDGSTS.E.BYPASS.LTC128B.128 [R77+0x9080], [R2.64+0x80], !P2 ;  /* 0x09080080024d7fae */ /* 0x0005e2000d101d52 */
[----:B------:R-:W-:Y:S01]  /*1400*/  ISETP.LT.OR P2, PT, R10, 0x21, P4 ;  /* 0x000000210a00780c */ /* 0x000fe20002741670 */
[----:B------:R-:W-:Y:S01]  /*1410*/  ULDC.64 UR4, c[0x0][0x1a8] ;  /* 0x00006a0000047ab9 */ /* 0x000fe20000000a00 */
[----:B------:R-:W-:Y:S01]  /*1420*/  LEA.HI.X R17, R6, c[0x0][0x1f4], R0, 0x1, P0 ;  /* 0x00007d0006117a11 */ /* 0x000fe200000f0c00 */
[----:B------:R-:W-:Y:S01]  /*1430*/  USHF.L.U64.HI UR25, UR4, UR25, UR5 ;  /* 0x0000001904197299 */ /* 0x000fe20008010205 */
[----:B------:R-:W-:Y:S01]  /*1440*/  P2R R0, PR, RZ, 0x4 ;  /* 0x00000004ff007803 */ /* 0x000fe20000000000 */
[----:B------:R-:W-:Y:S01]  /*1450*/  USHF.L.U32 UR26, UR4, 0x6, URZ ;  /* 0x00000006041a7899 */ /* 0x000fe2000800063f */
[----:B------:R-:W-:Y:S01]  /*1460*/  IADD3 R8, P1, P0, R8, 0x80, R2 ;  /* 0x0000008008087810 */ /* 0x000fe2000783e002 */
[----:B------:R-:W-:Y:S01]  /*1470*/  ULDC.64 UR6, c[0x0][0x188] ;  /* 0x0000620000067ab9 */ /* 0x000fe20000000a00 */
[----:B------:R-:W-:Y:S01]  /*1480*/  ISETP.LT.OR P2, PT, R10, 0x41, P4 ;  /* 0x000000410a00780c */ /* 0x000fe20002741670 */
[----:B------:R-:W-:Y:S01]  /*1490*/  ULDC.64 UR4, c[0x0][0x178] ;  /* 0x00005e0000047ab9 */ /* 0x000fe20000000a00 */
[----:B------:R-:W-:Y:S01]  /*14a0*/  ISETP.NE.AND P4, PT, R0, RZ, PT ;  /* 0x000000ff0000720c */ /* 0x000fe20003f85270 */
[----:B------:R-:W-:Y:S01]  /*14b0*/  UIMAD UR22, UR22, UR4, URZ ;  /* 0x00000004161672a4 */ /* 0x000fe2000f8e023f */
[----:B------:R-:W-:Y:S01]  /*14c0*/  IADD3.X R9, RZ, UR24, R3, P1, P0 ;  /* 0x00000018ff097c10 */ /* 0x000fe20008fe0403 */
[----:B------:R-:W-:Y:S01]  /*14d0*/  UIMAD.WIDE.U32 UR28, UR13, UR4, URZ ;  /* 0x000000040d1c72a5 */ /* 0x000fe2000f8e003f */
[----:B------:R-:W-:Y:S01]  /*14e0*/  ISETP.LT.OR P1, PT, R10, 0x41, P3 ;  /* 0x000000410a00780c */ /* 0x000fe20001f21670 */
[----:B------:R-:W-:Y:S01]  /*14f0*/  UIMAD UR22, UR13, UR5, UR22 ;  /* 0x000000050d1672a4 */ /* 0x000fe2000f8e0216 */
[----:B------:R-:W-:Y:S01]  /*1500*/  ISETP.GE.AND P3, PT, R25, c[0x0][0x19c], PT ;  /* 0x0000670019007a0c */ /* 0x000fe20003f66270 */
[----:B------:R-:W-:Y:S01]  /*1510*/  UIMAD UR6, UR15, UR6, URZ ;  /* 0x000000060f0672a4 */ /* 0x000fe2000f8e023f */
[----:B------:R3:W-:Y:S01]  /*1520*/  STL.64 [R1+0x28], R38 ;  /* 0x0000282601007387 */ /* 0x0007e20000100a00 */
[----:B------:R-:W-:Y:S01]  /*1530*/  UIADD3 UR22, UR29, UR22, URZ ;  /* 0x000000161d167290 */ /* 0x000fe2000fffe03f */
[----:B------:R-:W-:Y:S01]  /*1540*/  IMAD.MOV.U32 R222, RZ, RZ, 0x40 ;  /* 0x00000040ffde7424 */ /* 0x000fe200078e00ff */
[----:B------:R-:W-:Y:S01]  /*1550*/  UIMAD UR6, UR12, UR7, UR6 ;  /* 0x000000070c0672a4 */ /* 0x000fe2000f8e0206 */
[----:B------:R-:W-:Y:S01]  /*1560*/  STL [R1], R77 ;  /* 0x0000004d01007387 */ /* 0x000fe20000100800 */
[----:B------:R-:W-:Y:S01]  /*1570*/  IMAD R15, R21, c[0x0][0x238], RZ ;  /* 0x00008e00150f7a24 */ /* 0x000fe200078e02ff */
[----:B------:R-:W-:Y:S01]  /*1580*/  CS2R R46, SRZ ;  /* 0x00000000002e7805 */ /* 0x000fe2000001ff00 */
[----:B------:R-:W-:Y:S01]  /*1590*/  IMAD.U32 R0, RZ, RZ, UR22 ;  /* 0x00000016ff007e24 */ /* 0x000fe2000f8e00ff */
[----:B--2---:R-:W-:Y:S01]  /*15a0*/  IADD3 R2, P0, R2, UR23, RZ ;  /* 0x0000001702027c10 */ /* 0x004fe2000ff1e0ff */
[----:B------:R-:W-:Y:S01]  /*15b0*/  STL [R1+0x24], R79 ;  /* 0x0000244f01007387 */ /* 0x000fe20000100800 */
[----:B------:R-:W-:Y:S01]  /*15c0*/  IADD3 R12, R37, UR6, RZ ;  /* 0x00000006250c7c10 */ /* 0x000fe2000fffe0ff */
[----:B------:R-:W-:Y:S01]  /*15d0*/  UMOV UR6, 0x5 ;  /* 0x0000000500067882 */ /* 0x000fe20000000000 */
[----:B------:R-:W-:Y:S01]  /*15e0*/  IADD3.X R3, R3, UR24, RZ, P0, !PT ;  /* 0x0000001803037c10 */ /* 0x000fe200087fe4ff */
[----:B------:R-:W-:Y:S01]  /*15f0*/  IMAD.WIDE.U32 R20, R76, c[0x0][0x238], R78 ;  /* 0x00008e004c147a25 */ /* 0x000fe200078e004e */
[----:B------:R-:W-:Y:S01]  /*1600*/  IADD3 R6, P0, R2, UR23, RZ ;  /* 0x0000001702067c10 */ /* 0x000fe2000ff1e0ff */
[----:B------:R2:W-:Y:S01]  /*1610*/  STL [R1+0x40], R12 ;  /* 0x0000400c01007387 */ /* 0x0005e20000100800 */
[----:B------:R-:W-:Y:S01]  /*1620*/  CS2R R44, SRZ ;  /* 0x00000000002c7805 */ /* 0x000fe2000001ff00 */
[----:B------:R-:W-:Y:S01]  /*1630*/  IMAD R15, R76, c[0x0][0x23c], R15 ;  /* 0x00008f004c0f7a24 */ /* 0x000fe200078e020f */
[----:B------:R-:W-:Y:S01]  /*1640*/  IADD3.X R7, R3, UR24, RZ, P0, !PT ;  /* 0x0000001803077c10 */ /* 0x000fe200087fe4ff */
[----:B------:R4:W-:Y:S01]  /*1650*/  LDGSTS.E.BYPASS.LTC128B.128 [R77+0x7080], [R2.64], !P4 ;  /* 0x07080000024d7fae */ /* 0x0009e2000e101d52 */
[----:B------:R-:W-:Y:S01]  /*1660*/  ISETP.GE.AND P4, PT, R14, c[0x0][0x19c], PT ;  /* 0x000067000e007a0c */ /* 0x000fe20003f86270 */
[----:B------:R-:W-:Y:S01]  /*1670*/  ULDC UR24, c[0x0][0x198] ;  /* 0x0000660000187ab9 */ /* 0x000fe20000000800 */
[----:B------:R-:W-:Y:S01]  /*1680*/  IMAD.MOV.U32 R223, RZ, RZ, 0x10 ;  /* 0x00000010ffdf7424 */ /* 0x000fe200078e00ff */
[----:B------:R5:W-:Y:S01]  /*1690*/  LDGSTS.E.BYPASS.LTC128B.128 [R77+0xa080], [R8.64], !P6 ;  /* 0x0a080000084d7fae */ /* 0x000be2000f101d52 */
[C---:B------:R-:W-:Y:S01]  /*16a0*/  ISETP.LT.OR P6, PT, R10.reuse, 0x21, P4 ;  /* 0x000000210a00780c */ /* 0x040fe200027c1670 */
[----:B------:R-:W-:Y:S01]  /*16b0*/  UIADD3 UR24, UR21, UR24, URZ ;  /* 0x0000001815187290 */ /* 0x000fe2000fffe03f */
[----:B------:R-:W-:Y:S01]  /*16c0*/  IMAD.MOV.U32 R231, RZ, RZ, 0x20 ;  /* 0x00000020ffe77424 */ /* 0x000fe200078e00ff */
[----:B------:R2:W-:Y:S01]  /*16d0*/  LDGSTS.E.BYPASS.LTC128B.128 [R77+0x8080], [R6.64], !P2 ;  /* 0x08080000064d7fae */ /* 0x0005e2000d101d52 */
[C---:B------:R-:W-:Y:S01]  /*16e0*/  ISETP.LT.OR P2, PT, R10.reuse, 0x1, P4 ;  /* 0x000000010a00780c */ /* 0x040fe20002741670 */
[----:B------:R-:W-:Y:S01]  /*16f0*/  IMAD.MOV.U32 R226, RZ, RZ, 0x10 ;  /* 0x00000010ffe27424 */ /* 0x000fe200078e00ff */
[----:B------:R-:W-:Y:S01]  /*1700*/  CS2R R42, SRZ ;  /* 0x00000000002a7805 */ /* 0x000fe2000001ff00 */
[----:B------:R2:W-:Y:S01]  /*1710*/  LDGSTS.E.BYPASS.LTC128B.128 [R77+0xb080], [R6.64+0x80], !P1 ;  /* 0x0b080080064d7fae */ /* 0x0005e2000c901d52 */
[----:B------:R-:W-:Y:S01]  /*1720*/  ISETP.LT.OR P1, PT, R10, 0x1, P3 ;  /* 0x000000010a00780c */ /* 0x000fe20001f21670 */
[----:B-1----:R-:W-:Y:S01]  /*1730*/  CS2R R40, SRZ ;  /* 0x0000000000287805 */ /* 0x002fe2000001ff00 */
[----:B---3--:R-:W-:Y:S01]  /*1740*/  CS2R R38, SRZ ;  /* 0x0000000000267805 */ /* 0x008fe2000001ff00 */
[----:B------:R-:W0:Y:S01]  /*1750*/  LDGDEPBAR ;  /* 0x00000000000079af */ /* 0x000e220000000000 */
[----:B------:R-:W-:-:S02]  /*1760*/  ULDC UR22, c[0x0][0x2a0] ;  /* 0x0000a80000167ab9 */ /* 0x000fc40000000800 */
[----:B------:R-:W-:Y:S02]  /*1770*/  UISETP.GE.AND UP6, UPT, UR21, 0x1, UPT ;  /* 0x000000011500788c */ /* 0x000fe4000bfc6270 */
[----:B------:R-:W-:Y:S01]  /*1780*/  UISETP.GE.AND UP5, UPT, UR21, 0x2, UPT ;  /* 0x000000021500788c */ /* 0x000fe2000bfa6270 */
[----:B------:R1:W-:Y:S01]  /*1790*/  LDGSTS.E.BYPASS.LTC128B.128 [R77+0x80], [R4.64], !P2 ;  /* 0x00080000044d7fae */ /* 0x0003e2000d101d52 */
[----:B------:R-:W-:Y:S01]  /*17a0*/  ISETP.LT.OR P2, PT, R10, 0x41, P4 ;  /* 0x000000410a00780c */ /* 0x000fe20002741670 */
[----:B------:R-:W-:Y:S01]  /*17b0*/  UISETP.GE.AND UP4, UPT, UR21, 0x21, UPT ;  /* 0x000000211500788c */ /* 0x000fe2000bf86270 */
[----:B------:R-:W-:Y:S01]  /*17c0*/  ISETP.GE.AND P4, PT, R25, c[0x0][0x16c], PT ;  /* 0x00005b0019007a0c */ /* 0x000fe20003f86270 */
[----:B------:R1:W-:Y:S01]  /*17d0*/  LDGSTS.E.BYPASS.LTC128B.128 [R77+0x3080], [R4.64+0x80], !P1 ;  /* 0x03080080044d7fae */ /* 0x0003e2000c901d52 */
[----:B----4-:R-:W-:Y:S01]  /*17e0*/  IADD3 R2, P0, R4, UR26, RZ ;  /* 0x0000001a04027c10 */ /* 0x010fe2000ff1e0ff */
[----:B------:R-:W-:Y:S01]  /*17f0*/  UISETP.GE.AND UP3, UPT, UR21, 0x22, UPT ;  /* 0x000000221500788c */ /* 0x000fe2000bf66270 */
[----:B------:R-:W-:Y:S01]  /*1800*/  P2R R33, PR, RZ, 0x10 ;  /* 0x00000010ff217803 */ /* 0x000fe20000000000 */
[----:B------:R-:W-:Y:S01]  /*1810*/  UISETP.GE.AND UP2, UPT, UR21, 0x41, UPT ;  /* 0x000000411500788c */ /* 0x000fe2000bf46270 */
[----:B------:R-:W-:Y:S01]  /*1820*/  IADD3.X R3, R5, UR25, RZ, P0, !PT ;  /* 0x0000001905037c10 */ /* 0x000fe200087fe4ff */
[----:B------:R-:W-:-:S02]  /*1830*/  UISETP.GE.AND UP1, UPT, UR21, 0x42, UPT ;  /* 0x000000421500788c */ /* 0x000fc4000bf26270 */
[----:B------:R-:W-:Y:S01]  /*1840*/  STL [R1+0x54], R33 ;  /* 0x0000542101007387 */ /* 0x000fe20000100800 */
[----:B------:R-:W-:-:S03]  /*1850*/  ULOP3.LUT UR22, URZ, UR22, URZ, 0x33, !UPT ;  /* 0x000000163f167292 */ /* 0x000fc6000f8e333f */
[----:B------:R3:W-:Y:S01]  /*1860*/  LDGSTS.E.BYPASS.LTC128B.128 [R77+0x1080], [R2.64], !P6 ;  /* 0x01080000024d7fae */ /* 0x0007e2000f101d52 */
[----:B--2---:R-:W-:Y:S01]  /*1870*/  IMAD.U32 R6, RZ, RZ, UR28 ;  /* 0x0000001cff067e24 */ /* 0x004fe2000f8e00ff */
[----:B------:R-:W-:Y:S01]  /*1880*/  ISETP.GE.AND P6, PT, R14, c[0x0][0x16c], PT ;  /* 0x00005b000e007a0c */ /* 0x000fe20003fc6270 */
[----:B------:R-:W-:-:S03]  /*1890*/  IMAD.U32 R7, RZ, RZ, UR29 ;  /* 0x0000001dff077e24 */ /* 0x000fc6000f8e00ff */
[C---:B-----5:R-:W-:Y:S02]  /*18a0*/  LEA R9, P0, R6.reuse, R36, 0x6 ;  /* 0x0000002406097211 */ /* 0x060fe400078030ff */
[----:B------:R-:W-:Y:S02]  /*18b0*/  CS2R R36, SRZ ;  /* 0x0000000000247805 */ /* 0x000fe4000001ff00 */
[----:B------:R-:W-:Y:S01]  /*18c0*/  LEA.HI.X R11, R6, R12, R0, 0x6, P0 ;  /* 0x0000000c060b7211 */ /* 0x000fe200000f3400 */
[----:B------:R-:W-:Y:S02]  /*18d0*/  IMAD.U32 R6, RZ, RZ, UR26 ;  /* 0x0000001aff067e24 */ /* 0x000fe4000f8e00ff */
[----:B------:R-:W-:-:S03]  /*18e0*/  IMAD.SHL.U32 R0, R22, 0x40, RZ ;  /* 0x0000004016007824 */ /* 0x000fc600078e00ff */
[----:B------:R-:W-:Y:S02]  /*18f0*/  IADD3 R6, P1, P0, R6, 0x80, R4 ;  /* 0x0000008006067810 */ /* 0x000fe4000783e004 */
[----:B------:R-:W-:Y:S02]  /*1900*/  LOP3.LUT R0, R0, 0x1c0, RZ, 0xc0, !PT ;  /* 0x000001c000007812 */ /* 0x000fe400078ec0ff */
[----:B------:R-:W-:Y:S02]  /*1910*/  IADD3.X R7, RZ, UR25, R5, P1, P0 ;  /* 0x00000019ff077c10 */ /* 0x000fe40008fe0405 */
[----:B-1----:R-:W-:Y:S02]  /*1920*/  IADD3 R4, P0, R2, UR26, RZ ;  /* 0x0000001a02047c10 */ /* 0x002fe4000ff1e0ff */
[----:B------:R-:W-:Y:S02]  /*1930*/  ISETP.LT.OR P1, PT, R10, 0x21, P3 ;  /* 0x000000210a00780c */ /* 0x000fe40001f21670 */
[----:B------:R-:W-:Y:S01]  /*1940*/  IADD3.X R5, R3, UR25, RZ, P0, !PT ;  /* 0x0000001903057c10 */ /* 0x000fe200087fe4ff */
[----:B------:R-:W-:Y:S01]  /*1950*/  ULDC UR25, c[0x0][0x290] ;  /* 0x0000a40000197ab9 */ /* 0x000fe20000000800 */
[----:B---3--:R-:W-:-:S02]  /*1960*/  SEL R3, RZ, 0x2, P4 ;  /* 0x00000002ff037807 */ /* 0x008fc40002000000 */
[----:B------:R-:W-:Y:S02]  /*1970*/  ISETP.LT.OR P4, PT, R10, 0x41, P3 ;  /* 0x000000410a00780c */ /* 0x000fe40001f81670 */
[----:B------:R-:W-:Y:S02]  /*1980*/  LOP3.LUT R8, R0, 0x8, R216, 0xf8, !PT ;  /* 0x0000000800087812 */ /* 0x000fe400078ef8d8 */
[----:B------:R-:W-:Y:S02]  /*1990*/  SHF.R.U32.HI R2, RZ, 0x3, R0 ;  /* 0x00000003ff027819 */ /* 0x000fe40000011600 */
[----:B------:R-:W-:Y:S01]  /*19a0*/  SEL R0, RZ, 0x1, P6 ;  /* 0x00000001ff007807 */ /* 0x000fe20003000000 */
[----:B------:R1:W-:Y:S01]  /*19b0*/  LDGSTS.E.BYPASS.LTC128B.128 [R77+0x4080], [R6.64], !P1 ;  /* 0x04080000064d7fae */ /* 0x0003e2000c901d52 */
[----:B------:R-:W-:Y:S01]  /*19c0*/  LOP3.LUT R2, R23, R8, R2, 0xf6, !PT ;  /* 0x0000000817027212 */ /* 0x000fe200078ef602 */
[----:B------:R-:W-:Y:S01]  /*19d0*/  IMAD.U32 R8, RZ, RZ, UR4 ;  /* 0x00000004ff087e24 */ /* 0x000fe2000f8e00ff */
[----:B------:R-:W-:Y:S01]  /*19e0*/  LEA R12, P0, R9, c[0x0][0x160], 0x1 ;  /* 0x00005800090c7a11 */ /* 0x000fe200078008ff */
[----:B------:R2:W-:Y:S01]  /*19f0*/  LDGSTS.E.BYPASS.LTC128B.128 [R77+0x2080], [R4.64], !P2 ;  /* 0x02080000044d7fae */ /* 0x0005e2000d101d52 */
[----:B------:R-:W-:Y:S01]  /*1a00*/  IMAD.IADD R0, R3, 0x1, R0 ;  /* 0x0000000103007824 */ /* 0x000fe200078e0200 */
[----:B------:R-:W-:Y:S01]  /*1a10*/  LOP3.LUT P1, RZ, R22, 0x2, RZ, 0xc0, !PT ;  /* 0x0000000216ff7812 */ /* 0x000fe2000782c0ff */
[----:B------:R-:W-:Y:S01]  /*1a20*/  IMAD.U32 R3, RZ, RZ, UR5 ;  /* 0x00000005ff037e24 */ /* 0x000fe2000f8e00ff */
[----:B------:R2:W-:Y:S01]  /*1a30*/  LDGSTS.E.BYPASS.LTC128B.128 [R77+0x5080], [R4.64+0x80], !P4 ;  /* 0x05080080044d7fae */ /* 0x0005e2000e101d52 */
[----:B------:R-:W-:Y:S01]  /*1a40*/  LEA.HI.X R13, R9, c[0x0][0x164], R11, 0x1, P0 ;  /* 0x00005900090d7a11 */ /* 0x000fe200000f0c0b */
[----:B------:R-:W-:Y:S01]  /*1a50*/  IMAD.SHL.U32 R217, R2, 0x2, RZ ;  /* 0x0000000202d97824 */ /* 0x000fe200078e00ff */
[C---:B------:R-:W-:Y:S01]  /*1a60*/  LOP3.LUT P2, RZ, R0.reuse, 0x1, RZ, 0xc0, !PT ;  /* 0x0000000100ff7812 */ /* 0x040fe2000784c0ff */
[----:B------:R-:W0:Y:S01]  /*1a70*/  LDGDEPBAR ;  /* 0x00000000000079af */ /* 0x000e220000000000 */
[----:B------:R-:W-:Y:S01]  /*1a80*/  LOP3.LUT P3, RZ, R0, 0x2, RZ, 0xc0, !PT ;  /* 0x0000000200ff7812 */ /* 0x000fe2000786c0ff */
[----:B------:R-:W-:Y:S01]  /*1a90*/  IMAD.MOV.U32 R0, RZ, RZ, 0x20 ;  /* 0x00000020ff007424 */ /* 0x000fe200078e00ff */
[----:B------:R-:W-:Y:S01]  /*1aa0*/  LEA.HI R10, R18, R78, RZ, 0x4 ;  /* 0x0000004e120a7211 */ /* 0x000fe200078f20ff */
[----:B------:R-:W-:Y:S01]  /*1ab0*/  IMAD.U32 R23, RZ, RZ, UR20 ;  /* 0x00000014ff177e24 */ /* 0x000fe2000f8e00ff */
[----:B------:R-:W-:-:S02]  /*1ac0*/  USHF.L.U32 UR20, UR8, 0x5, URZ ;  /* 0x0000000508147899 */ /* 0x000fc4000800063f */
[----:B------:R-:W-:Y:S01]  /*1ad0*/  SEL R0, R0, 0xffffffe0, !P1 ;  /* 0xffffffe000007807 */ /* 0x000fe20004800000 */
[----:B------:R-:W-:Y:S02]  /*1ae0*/  USHF.L.U64.HI UR8, UR8, UR6, UR9 ;  /* 0x0000000608087299 */ /* 0x000fe40008010209 */
[----:B------:R-:W-:Y:S01]  /*1af0*/  USHF.L.U64.HI UR5, UR4, 0x5, UR5 ;  /* 0x0000000504057899 */ /* 0x000fe20008010205 */
[----:B------:R-:W-:Y:S01]  /*1b00*/  IMAD.U32 R11, RZ, RZ, UR20 ;  /* 0x00000014ff0b7e24 */ /* 0x000fe2000f8e00ff */
[----:B------:R-:W-:Y:S01]  /*1b10*/  ULDC.64 UR6, c[0x0][0x240] ;  /* 0x0000900000067ab9 */ /* 0x000fe20000000a00 */
[----:B------:R-:W-:Y:S01]  /*1b20*/  IMAD.IADD R219, R217, 0x1, R0 ;  /* 0x00000001d9db7824 */ /* 0x000fe200078e0200 */
[----:B------:R-:W-:Y:S01]  /*1b30*/  UIMAD UR6, UR15, UR6, URZ ;  /* 0x000000060f0672a4 */ /* 0x000fe2000f8e023f */
[----:B-1----:R-:W-:Y:S01]  /*1b40*/  LEA R6, P0, R8, R12, 0x6 ;  /* 0x0000000c08067211 */ /* 0x002fe200078030ff */
[----:B------:R-:W-:Y:S01]  /*1b50*/  IMAD.U32 R9, RZ, RZ, UR8 ;  /* 0x00000008ff097e24 */ /* 0x000fe2000f8e00ff */
[----:B------:R-:W-:-:S02]  /*1b60*/  USHF.L.U32 UR9, UR4, 0x5, URZ ;  /* 0x0000000504097899 */ /* 0x000fc4000800063f */
[----:B------:R-:W-:Y:S01]  /*1b70*/  LEA.HI.X R7, R8, R13, R3, 0x6, P0 ;  /* 0x0000000d08077211 */ /* 0x000fe200000f3403 */
[----:B------:R-:W-:Y:S01]  /*1b80*/  IMAD.U32 R8, RZ, RZ, UR20 ;  /* 0x00000014ff087e24 */ /* 0x000fe2000f8e00ff */
[C---:B------:R-:W-:Y:S01]  /*1b90*/  LOP3.LUT P0, RZ, R22.reuse, 0x4, RZ, 0xc0, !PT ;  /* 0x0000000416ff7812 */ /* 0x040fe2000780c0ff */
[----:B------:R-:W-:Y:S01]  /*1ba0*/  IMAD.SHL.U32 R22, R22, 0x20, RZ ;  /* 0x0000002016167824 */ /* 0x000fe200078e00ff */
[----:B------:R-:W-:Y:S01]  /*1bb0*/  IADD3 R3, -R34, c[0x0][0x168], -R23 ;  /* 0x00005a0022037a10 */ /* 0x000fe20007ffe917 */
[----:B------:R-:W-:-:S04]  /*1bc0*/  DEPBAR.LE SB0, 0x1 ;  /* 0x000080400000791a */ /* 0x000fc80000000000 */
[----:B------:R-:W-:Y:S01]  /*1bd0*/  BAR.SYNC.DEFER_BLOCKING 0x0 ;  /* 0x0000000000007b1d */ /* 0x000fe20000010000 */
[----:B------:R-:W-:Y:S01]  /*1be0*/  SEL R222, R222, 0xffffffc0, !P0 ;  /* 0xffffffc0dede7807 */ /* 0x000fe20004000000 */
[----:B--2---:R-:W-:Y:S01]  /*1bf0*/  IMAD.IADD R5, R21, 0x1, R15 ;  /* 0x0000000115057824 */ /* 0x004fe200078e020f */
[C---:B------:R-:W-:Y:S01]  /*1c00*/  ISETP.LT.OR P0, PT, R3.reuse, 0x1, !P2 ;  /* 0x000000010300780c */ /* 0x040fe20005701670 */
[----:B------:R-:W-:Y:S01]  /*1c10*/  IMAD.MOV.U32 R4, RZ, RZ, R20 ;  /* 0x000000ffff047224 */ /* 0x000fe200078e0014 */
[----:B------:R-:W-:Y:S01]  /*1c20*/  ISETP.LT.OR P1, PT, R3, 0x1, !P3 ;  /* 0x000000010300780c */ /* 0x000fe20005f21670 */
[----:B------:R-:W-:Y:S01]  /*1c30*/  IMAD.IADD R218, R217, 0x1, R222 ;  /* 0x00000001d9da7824 */ /* 0x000fe200078e02de */
[C---:B------:R-:W-:Y:S01]  /*1c40*/  ISETP.LT.OR P2, PT, R3.reuse, 0x21, !P2 ;  /* 0x000000210300780c */ /* 0x040fe20005741670 */
[----:B------:R-:W-:Y:S01]  /*1c50*/  UIMAD UR23, UR12, UR7, UR6 ;  /* 0x000000070c1772a4 */ /* 0x000fe2000f8e0206 */
[----:B------:R-:W-:Y:S01]  /*1c60*/  ISETP.LT.OR P4, PT, R3, 0x21, !P3 ;  /* 0x000000210300780c */ /* 0x000fe20005f81670 */
[----:B------:R-:W-:Y:S01]  /*1c70*/  IMAD.IADD R0, R0, 0x1, R218 ;  /* 0x0000000100007824 */ /* 0x000fe200078e02da */
[----:B------:R-:W-:Y:S01]  /*1c80*/  SHF.R.S32.HI R3, RZ, 0x4, R10 ;  /* 0x00000004ff037819 */ /* 0x000fe2000001140a */
[----:B------:R-:W-:Y:S01]  /*1c90*/  UMOV UR7, 0x1 ;  /* 0x0000000100077882 */ /* 0x000fe20000000000 */
[----:B------:R-:W-:Y:S01]  /*1ca0*/  ISETP.GE.AND P3, PT, R14, c[0x0][0x1fc], PT ;  /* 0x00007f000e007a0c */ /* 0x000fe20003f66270 */
[----:B------:R-:W-:Y:S01]  /*1cb0*/  ULDC UR6, c[0x0][0x168] ;  /* 0x00005a0000067ab9 */ /* 0x000fe20000000800 */
[----:B------:R-:W-:Y:S01]  /*1cc0*/  LEA.HI R2, R10, R3, RZ, 0x1 ;  /* 0x000000030a027211 */ /* 0x000fe200078f08ff */
[----:B------:R-:W-:Y:S01]  /*1cd0*/  UIADD3 UR6, UR24, -UR6, UR7 ;  /* 0x8000000618067290 */ /* 0x000fe2000fffe007 */
[----:B------:R-:W-:Y:S01]  /*1ce0*/  IMAD.IADD R222, R222, 0x1, R219 ;  /* 0x00000001dede7824 */ /* 0x000fe200078e02db */
[----:B------:R-:W-:Y:S01]  /*1cf0*/  UMOV UR4, URZ ;  /* 0x0000003f00047c82 */ /* 0x000fe20008000000 */
[----:B------:R-:W-:Y:S01]  /*1d00*/  LOP3.LUT R2, R2, 0xfffffffe, RZ, 0xc0, !PT ;  /* 0xfffffffe02027812 */ /* 0x000fe200078ec0ff */
[----:B------:R-:W-:Y:S01]  /*1d10*/  UMOV UR15, 0x1 ;  /* 0x00000001000f7882 */ /* 0x000fe20000000000 */
[----:B------:R-:W1:Y:S03]  /*1d20*/  LDSM.16.M88.2 R178, [R0+0x6080] ;  /* 0x0060800000b2783b */ /* 0x000e660000000100 */
[----:B------:R-:W-:Y:S01]  /*1d30*/  IMAD.IADD R3, R3, 0x1, -R2 ;  /* 0x0000000103037824 */ /* 0x000fe200078e0a02 */
[----:B------:R-:W-:Y:S01]  /*1d40*/  IADD3 R2, -R23, c[0x0][0x168], -R34 ;  /* 0x00005a0017027a10 */ /* 0x000fe20007ffe922 */
[----:B------:R-:W2:Y:S02]  /*1d50*/  LDSM.16.M88.2 R180, [R0+0x7080] ;  /* 0x0070800000b4783b */ /* 0x000ea40000000100 */
[----:B------:R-:W-:Y:S01]  /*1d60*/  IMAD.SHL.U32 R220, R3, 0x8, RZ ;  /* 0x0000000803dc7824 */ /* 0x000fe200078e00ff */
[----:B------:R-:W-:Y:S01]  /*1d70*/  CS2R R34, SRZ ;  /* 0x0000000000227805 */ /* 0x000fe2000001ff00 */
[----:B------:R-:W3:Y:S03]  /*1d80*/  LDSM.16.M88.2 R182, [R0+0x8080] ;  /* 0x0080800000b6783b */ /* 0x000ee60000000100 */
[----:B------:R-:W-:Y:S01]  /*1d90*/  LOP3.LUT R220, R220, 0x8, RZ, 0xc0, !PT ;  /* 0x00000008dcdc7812 */ /* 0x000fe200078ec0ff */
[----:B------:R-:W4:Y:S04]  /*1da0*/  LDSM.16.M88.2 R202, [R0+0x9080] ;  /* 0x0090800000ca783b */ /* 0x000f280000000100 */
[----:B------:R-:W1:Y:S04]  /*1db0*/  LDSM.16.M88.2 R204, [R0+0xa080] ;  /* 0x00a0800000cc783b */ /* 0x000e680000000100 */
[----:B------:R5:W1:Y:S04]  /*1dc0*/  LDSM.16.M88.2 R206, [R0+0xb080] ;  /* 0x00b0800000ce783b */ /* 0x000a680000000100 */
[----:B------:R-:W1:Y:S04]  /*1dd0*/  LDSM.16.M88.2 R160, [R217+0x6080] ;  /* 0x00608000d9a0783b */ /* 0x000e680000000100 */
[----:B------:R-:W1:Y:S04]  /*1de0*/  LDSM.16.M88.2 R162, [R217+0x7080] ;  /* 0x00708000d9a2783b */ /* 0x000e680000000100 */
[----:B------:R-:W1:Y:S04]  /*1df0*/  LDSM.16.M88.2 R164, [R217+0x8080] ;  /* 0x00808000d9a4783b */ /* 0x000e680000000100 */
[----:B------:R-:W1:Y:S04]  /*1e00*/  LDSM.16.M88.2 R166, [R219+0x6080] ;  /* 0x00608000dba6783b */ /* 0x000e680000000100 */
[----:B------:R-:W1:Y:S01]  /*1e10*/  LDSM.16.M88.2 R168, [R219+0x7080] ;  /* 0x00708000dba8783b */ /* 0x000e620000000100 */
[----:B-----5:R-:W-:-:S03]  /*1e20*/  SHF.R.S32.HI R0, RZ, 0x1f, R19 ;  /* 0x0000001fff007819 */ /* 0x020fc60000011413 */
[----:B------:R-:W1:Y:S01]  /*1e30*/  LDSM.16.M88.2 R170, [R219+0x8080] ;  /* 0x00808000dbaa783b */ /* 0x000e620000000100 */
[----:B------:R-:W-:-:S03]  /*1e40*/  LEA.HI R0, R0, R19, RZ, 0x2 ;  /* 0x0000001300007211 */ /* 0x000fc600078f10ff */
        /* <DEDUP_REMOVED lines=17> */
[----:B------:R-:W-:-:S03]  /*1f60*/  LEA R8, P0, R8, R16, 0x1 ;  /* 0x0000001008087211 */ /* 0x000fc600078008ff */
[----:B------:R5:W-:Y:S01]  /*1f70*/  LDGSTS.E.BYPASS.LTC128B.128 [R77+0x8080], [R12.64+0x80], !P1 ;  /* 0x080800800c4d7fae */ /* 0x000be2000c901d52 */
[----:B------:R-:W-:Y:S01]  /*1f80*/  LEA.HI.X R9, R11, R17, R9, 0x1, P0 ;  /* 0x000000110b097211 */ /* 0x000fe200000f0c09 */
[----:B------:R-:W-:Y:S01]  /*1f90*/  IMAD.U32 R11, RZ, RZ, UR12 ;  /* 0x0000000cff0b7e24 */ /* 0x000fe2000f8e00ff */
[----:B------:R-:W-:Y:S01]  /*1fa0*/  ISETP.GE.AND P1, PT, R25, c[0x0][0x1fc], PT ;  /* 0x00007f0019007a0c */ /* 0x000fe20003f26270 */
[----:B------:R1:W-:Y:S01]  /*1fb0*/  LDGSTS.E.BYPASS.LTC128B.128 [R77+0x7080], [R6.64], !P2 ;  /* 0x07080000064d7fae */ /* 0x0003e2000d101d52 */
[----:B------:R-:W-:Y:S01]  /*1fc0*/  ISETP.GE.AND P2, PT, R14, c[0x0][0x1fc], PT ;  /* 0x00007f000e007a0c */ /* 0x000fe20003f46270 */
[----:B------:R-:W-:Y:S01]  /*1fd0*/  IMAD.WIDE.U32 R20, R11, c[0x0][0x240], R4 ;  /* 0x000090000b147a25 */ /* 0x000fe200078e0004 */
[----:B------:R-:W-:Y:S01]  /*1fe0*/  UIMAD UR12, UR12, UR25, URZ ;  /* 0x000000190c0c72a4 */ /* 0x000fe2000f8e023f */
[----:B------:R1:W-:Y:S01]  /*1ff0*/  LDGSTS.E.BYPASS.LTC128B.128 [R77+0x9080], [R6.64+0x80], !P4 ;  /* 0x09080080064d7fae */ /* 0x0003e2000e101d52 */
[C---:B------:R-:W-:Y:S02]  /*2000*/  ISETP.LT.OR P4, PT, R2.reuse, 0x1, P3 ;  /* 0x000000010200780c */ /* 0x040fe40001f81670 */
[----:B------:R-:W-:Y:S01]  /*2010*/  SEL R14, RZ, 0x1, P2 ;  /* 0x00000001ff0e7807 */ /* 0x000fe20001000000 */
[----:B------:R-:W-:Y:S01]  /*2020*/  STL.64 [R1+0x48], R20 ;  /* 0x0000481401007387 */ /* 0x000fe20000100a00 */
[----:B------:R-:W-:-:S02]  /*2030*/  ISETP.LT.OR P2, PT, R2, 0x21, P1 ;  /* 0x000000210200780c */ /* 0x000fc40000f41670 */
[----:B-----5:R-:W-:-:S04]  /*2040*/  @!P5 LEA R12, P0, R27, c[0x0][0x258], 0x2 ;  /* 0x000096001b0cda11 */ /* 0x020fc800078010ff */
[----:B------:R-:W-:Y:S02]  /*2050*/  @!P5 LEA.HI.X R13, R27, c[0x0][0x25c], R31, 0x2, P0 ;  /* 0x000097001b0dda11 */ /* 0x000fe400000f141f */
[----:B------:R-:W-:Y:S02]  /*2060*/  ISETP.LT.OR P0, PT, R2, 0x1, P1 ;  /* 0x000000010200780c */ /* 0x000fe40000f01670 */
[----:B-1----:R-:W-:Y:S02]  /*2070*/  LOP3.LUT R7, R24, 0xffffffe0, RZ, 0xc0, !PT ;  /* 0xffffffe018077812 */ /* 0x002fe400078ec0ff */
[----:B------:R-:W-:Y:S01]  /*2080*/  LOP3.LUT R6, R0, 0x1ffffffc, RZ, 0xc0, !PT ;  /* 0x1ffffffc00067812 */ /* 0x000fe200078ec0ff */
[C---:B------:R-:W-:Y:S02]  /*2090*/  @!P5 IMAD.SHL.U32 R0, R78.reuse, 0x10, RZ ;  /* 0x000000104e00d824 */ /* 0x040fe400078e00ff */
[----:B------:R-:W-:Y:S02]  /*20a0*/  IMAD.IADD R4, R78, 0x1, -R7 ;  /* 0x000000014e047824 */ /* 0x000fe400078e0a07 */
[----:B------:R-:W-:Y:S01]  /*20b0*/  IMAD.IADD R19, R19, 0x1, -R6 ;  /* 0x0000000113137824 */ /* 0x000fe200078e0a06 */
[----:B------:R1:W-:Y:S02]  /*20c0*/  @!P5 LDGSTS.E.BYPASS.LTC128B.128 [R0+0x12080], [R12.64] ;  /* 0x120800000c00dfae */ /* 0x0003e4000b901d52 */
[----:B------:R-:W-:-:S02]  /*20d0*/  SHF.R.S32.HI R252, RZ, 0x1f, R4 ;  /* 0x0000001ffffc7819 */ /* 0x000fc40000011404 */
[----:B------:R-:W0:Y:S02]  /*20e0*/  LDGDEPBAR ;  /* 0x00000000000079af */ /* 0x000e240000000000 */
[----:B------:R-:W-:Y:S02]  /*20f0*/  LEA.HI R252, R252, R4, RZ, 0x2 ;  /* 0x00000004fcfc7211 */ /* 0x000fe400078f10ff */
[----:B------:R2:W-:Y:S01]  /*2100*/  LDGSTS.E.BYPASS.LTC128B.128 [R77+0xe080], [R16.64], !P4 ;  /* 0x0e080000104d7fae */ /* 0x0005e2000e101d52 */
[----:B------:R-:W-:Y:S02]  /*2110*/  ISETP.GE.AND P4, PT, R25, c[0x0][0x1fc], PT ;  /* 0x00007f0019007a0c */ /* 0x000fe40003f86270 */
[----:B------:R-:W-:Y:S01]  /*2120*/  LOP3.LUT R5, R252, 0x7ffffffc, RZ, 0xc0, !PT ;  /* 0x7ffffffcfc057812 */ /* 0x000fe200078ec0ff */
[----:B------:R2:W-:Y:S01]  /*2130*/  LDGSTS.E.BYPASS.LTC128B.128 [R77+0x10080], [R16.64+0x80], !P0 ;  /* 0x10080080104d7fae */ /* 0x0005e2000c101d52 */
[----:B------:R-:W-:-:S03]  /*2140*/  LEA R6, P0, R30, c[0x0][0x280], 0x2 ;  /* 0x0000a0001e067a11 */ /* 0x000fc600078010ff */
[----:B------:R-:W-:Y:S01]  /*2150*/  IMAD.IADD R11, R4, 0x1, -R5 ;  /* 0x00000001040b7824 */ /* 0x000fe200078e0a05 */
[----:B------:R-:W-:Y:S01]  /*2160*/  LEA.HI.X R7, R30, c[0x0][0x284], R32, 0x2, P0 ;  /* 0x0000a1001e077a11 */ /* 0x000fe200000f1420 */
[----:B------:R-:W-:Y:S01]  /*2170*/  IMAD.SHL.U32 R4, R26, 0x10, RZ ;  /* 0x000000101a047824 */ /* 0x000fe200078e00ff */
[----:B------:R-:W-:Y:S01]  /*2180*/  ISETP.LT.OR P0, PT, R2, 0x21, P3 ;  /* 0x000000210200780c */ /* 0x000fe20001f01670 */
[----:B------:R-:W-:Y:S01]  /*2190*/  IMAD R19, R19, 0x4, R11 ;  /* 0x0000000413137824 */ /* 0x000fe200078e020b */
[----:B------:R-:W-:Y:S01]  /*21a0*/  CS2R R32, SRZ ;  /* 0x0000000000207805 */ /* 0x000fe2000001ff00 */
[----:B------:R-:W-:Y:S01]  /*21b0*/  CS2R R30, SRZ ;  /* 0x00000000001e7805 */ /* 0x000fe2000001ff00 */
[----:B------:R-:W-:Y:S02]  /*21c0*/  LEA.HI.SX32 R252, R252, R4, 0x1e ;  /* 0x00000004fcfc7211 */ /* 0x000fe400078ff2ff */
[----:B------:R-:W-:Y:S02]  /*21d0*/  LOP3.LUT R4, R4, 0x10, RZ, 0xc0, !PT ;  /* 0x0000001004047812 */ /* 0x000fe400078ec0ff */
[----:B-1----:R-:W-:Y:S01]  /*21e0*/  LOP3.LUT R0, R10, 0xfffffff0, RZ, 0xc0, !PT ;  /* 0xfffffff00a007812 */ /* 0x002fe200078ec0ff */
[----:B------:R-:W-:Y:S01]  /*21f0*/  IMAD.SHL.U32 R10, R3, 0x20, RZ ;  /* 0x00000020030a7824 */ /* 0x000fe200078e00ff */
[----:B------:R-:W-:-:S02]  /*2200*/  LOP3.LUT R22, R4, 0xe0, R22, 0xf8, !PT ;  /* 0x000000e004167812 */ /* 0x000fc400078ef816 */
[----:B------:R-:W-:Y:S01]  /*2210*/  SEL R13, RZ, 0xffffffff, P4 ;  /* 0xffffffffff0d7807 */ /* 0x000fe20002000000 */
[----:B------:R-:W-:Y:S01]  /*2220*/  IMAD.IADD R0, R78, 0x1, -R0 ;  /* 0x000000014e007824 */ /* 0x000fe200078e0a00 */
[----:B------:R-:W-:Y:S01]  /*2230*/  LOP3.LUT R12, R28, 0x20, R10, 0xf8, !PT ;  /* 0x000000201c0c7812 */ /* 0x000fe200078ef80a */
[----:B------:R1:W-:Y:S01]  /*2240*/  LDGSTS.E.BYPASS.LTC128B.128 [R77+0xf080], [R8.64], !P0 ;  /* 0x0f080000084d7fae */ /* 0x0003e2000c101d52 */
[----:B------:R-:W-:Y:S01]  /*2250*/  ISETP.GE.AND P0, PT, R78, 0x10, PT ;  /* 0x000000104e00780c */ /* 0x000fe20003f06270 */
[C---:B------:R-:W-:Y:S01]  /*2260*/  IMAD.SHL.U32 R10, R0.reuse, 0x20, RZ ;  /* 0x00000020000a7824 */ /* 0x040fe200078e00ff */
[----:B------:R-:W-:Y:S01]  /*2270*/  SHF.R.S32.HI R5, RZ, 0x1f, R0 ;  /* 0x0000001fff057819 */ /* 0x000fe20000011400 */
[C---:B------:R-:W-:Y:S01]  /*2280*/  IMAD.SHL.U32 R221, R0.reuse, 0x4, RZ ;  /* 0x0000000400dd7824 */ /* 0x040fe200078e00ff */
[----:B------:R-:W-:Y:S01]  /*2290*/  LOP3.LUT P1, RZ, R0, 0x4, RZ, 0xc0, !PT ;  /* 0x0000000400ff7812 */ /* 0x000fe2000782c0ff */
[----:B------:R1:W-:Y:S01]  /*22a0*/  LDGSTS.E.BYPASS.LTC128B.128 [R77+0x11080], [R8.64+0x80], !P2 ;  /* 0x11080080084d7fae */ /* 0x0003e2000d101d52 */
[----:B------:R-:W-:-:S02]  /*22b0*/  LEA.HI R5, R5, R0, RZ, 0x3 ;  /* 0x0000000005057211 */ /* 0x000fc400078f18ff */
[----:B------:R-:W-:Y:S02]  /*22c0*/  SEL R223, R223, 0xfffffff0, !P1 ;  /* 0xfffffff0dfdf7807 */ /* 0x000fe40004800000 */
[----:B------:R-:W-:-:S05]  /*22d0*/  LOP3.LUT R2, R5, 0xfffffff8, RZ, 0xc0, !PT ;  /* 0xfffffff805027812 */ /* 0x000fca00078ec0ff */
[----:B------:R-:W-:Y:S01]  /*22e0*/  IMAD.IADD R4, R0, 0x1, -R2 ;  /* 0x0000000100047824 */ /* 0x000fe200078e0a02 */
[----:B------:R-:W-:Y:S01]  /*22f0*/  LOP3.LUT R0, R220, 0x1e0, R10, 0xf8, !PT ;  /* 0x000001e0dc007812 */ /* 0x000fe200078ef80a */
[----:B------:R-:W-:Y:S02]  /*2300*/  IMAD.SHL.U32 R2, R3, 0x100, RZ ;  /* 0x0000010003027824 */ /* 0x000fe400078e00ff */
[----:B------:R-:W-:Y:S01]  /*2310*/  IMAD.SHL.U32 R11, R4, 0x40, RZ ;  /* 0x00000040040b7824 */ /* 0x000fe200078e00ff */
[----:B------:R-:W-:Y:S01]  /*2320*/  LOP3.LUT R221, R0, 0x38, R221, 0x78, !PT ;  /* 0x0000003800dd7812 */ /* 0x000fe200078e78dd */
[----:B------:R-:W-:Y:S01]  /*2330*/  IMAD.SHL.U32 R10, R13, 0x2, RZ ;  /* 0x000000020d0a7824 */ /* 0x000fe200078e00ff */
[----:B------:R-:W-:Y:S02]  /*2340*/  LOP3.LUT R2, R22, 0x100, R2, 0xf8, !PT ;  /* 0x0000010016027812 */ /* 0x000fe400078ef802 */
[----:B------:R-:W-:Y:S02]  /*2350*/  LOP3.LUT R3, R11, 0x1c0, RZ, 0xc0, !PT ;  /* 0x000001c00b037812 */ /* 0x000fe400078ec0ff */
[----:B------:R-:W-:-:S02]  /*2360*/  LOP3.LUT R216, R2, 0x8, R216, 0xf8, !PT ;  /* 0x0000000802d87812 */ /* 0x000fc400078ef8d8 */
[--C-:B------:R-:W-:Y:S02]  /*2370*/  SHF.R.U32.HI R0, RZ, 0x3, R3.reuse ;  /* 0x00000003ff007819 */ /* 0x100fe40000011603 */
[----:B------:R-:W-:Y:S02]  /*2380*/  LOP3.LUT R10, R10, 0x2, R14, 0xe2, !PT ;  /* 0x000000020a0a7812 */ /* 0x000fe400078ee20e */
[C---:B------:R-:W-:Y:S02]  /*2390*/  LOP3.LUT R220, R0.reuse, R3, R220, 0x1e, !PT ;  /* 0x0000000300dc7212 */ /* 0x040fe400078e1edc */
[----:B------:R-:W-:Y:S01]  /*23a0*/  LOP3.LUT R3, R0, R12, R3, 0x1e, !PT ;  /* 0x0000000c00037212 */ /* 0x000fe200078e1e03 */
[----:B------:R-:W-:Y:S01]  /*23b0*/  IMAD.SHL.U32 R0, R5, 0x40, RZ ;  /* 0x0000004005007824 */ /* 0x000fe200078e00ff */
[----:B------:R-:W-:Y:S01]  /*23c0*/  LOP3.LUT R5, R2, 0x1c0, RZ, 0xc0, !PT ;  /* 0x000001c002057812 */ /* 0x000fe200078ec0ff */
[----:B------:R-:W-:Y:S01]  /*23d0*/  STL [R1+0xc], R10 ;  /* 0x00000c0a01007387 */ /* 0x000fe20000100800 */
[----:B------:R-:W-:-:S02]  /*23e0*/  LOP3.LUT P1, RZ, R4, 0x4, RZ, 0xc0, !PT ;  /* 0x0000000404ff7812 */ /* 0x000fc4000782c0ff */
[----:B------:R-:W-:Y:S02]  /*23f0*/  LOP3.LUT R0, R0, 0xfffffe00, RZ, 0xc0, !PT ;  /* 0xfffffe0000007812 */ /* 0x000fe400078ec0ff */
[----:B------:R-:W-:Y:S02]  /*2400*/  SHF.R.U32.HI R5, RZ, 0x3, R5 ;  /* 0x00000003ff057819 */ /* 0x000fe40000011605 */
[----:B------:R-:W-:Y:S01]  /*2410*/  LOP3.LUT R225, R3, R0, RZ, 0xfc, !PT ;  /* 0x0000000003e17212 */ /* 0x000fe200078efcff */
[----:B------:R-:W-:Y:S01]  /*2420*/  IMAD R2, R26, 0x400, R0 ;  /* 0x000004001a027824 */ /* 0x000fe200078e0200 */
[----:B------:R-:W-:Y:S01]  /*2430*/  LOP3.LUT R216, R5, R216, RZ, 0x3c, !PT ;  /* 0x000000d805d87212 */ /* 0x000fe200078e3cff */
[----:B------:R-:W-:Y:S01]  /*2440*/  @!P0 IMAD.SHL.U32 R0, R78, 0x10, RZ ;  /* 0x000000104e008824 */ /* 0x000fe200078e00ff */
[----:B------:R-:W-:Y:S01]  /*2450*/  IADD3 R5, R21, UR23, RZ ;  /* 0x0000001715057c10 */ /* 0x000fe2000fffe0ff */
[----:B------:R-:W-:Y:S01]  /*2460*/  IMAD.IADD R220, R2, 0x1, R220 ;  /* 0x0000000102dc7824 */ /* 0x000fe200078e02dc */
[----:B------:R-:W-:Y:S01]  /*2470*/  IADD3 R3, R77, 0x6080, RZ ;  /* 0x000060804d037810 */ /* 0x000fe20007ffe0ff */
[----:B------:R-:W-:Y:S01]  /*2480*/  IMAD.SHL.U32 R216, R216, 0x2, RZ ;  /* 0x00000002d8d87824 */ /* 0x000fe200078e00ff */
[----:B------:R5:W-:Y:S01]  /*2490*/  @!P0 LDGSTS.E.BYPASS.LTC128B.128 [R0+0x12280], [R6.64] ;  /* 0x1228000006008fae */ /* 0x000be2000b901d52 */
[----:B------:R-:W-:-:S02]  /*24a0*/  LOP3.LUT R221, R221, R29, RZ, 0xfc, !PT ;  /* 0x0000001ddddd7212 */ /* 0x000fc400078efcff */
[----:B------:R-:W-:Y:S01]  /*24b0*/  LOP3.LUT P0, RZ, R4, 0x2, RZ, 0xc0, !PT ;  /* 0x0000000204ff7812 */ /* 0x000fe2000780c0ff */
[----:B------:R-:W0:Y:S01]  /*24c0*/  LDGDEPBAR ;  /* 0x00000000000079af */ /* 0x000e220000000000 */
[----:B------:R-:W-:Y:S01]  /*24d0*/  SEL R224, R231, 0xffffffe0, !P1 ;  /* 0xffffffe0e7e07807 */ /* 0x000fe20004800000 */
[----:B------:R-:W-:Y:S01]  /*24e0*/  CS2R R28, SRZ ;  /* 0x00000000001c7805 */ /* 0x000fe2000001ff00 */
[----:B------:R-:W-:Y:S01]  /*24f0*/  LEA R221, R221, 0x15480, 0x1 ;  /* 0x00015480dddd7811 */ /* 0x000fe200078e08ff */
[----:B------:R-:W0:Y:S01]  /*2500*/  LDGDEPBAR ;  /* 0x00000000000079af */ /* 0x000e220000000000 */
[----:B------:R-:W-:Y:S01]  /*2510*/  SEL R226, R226, 0xfffffff0, !P0 ;  /* 0xfffffff0e2e27807 */ /* 0x000fe20004000000 */
[----:B------:R-:W-:Y:S02]  /*2520*/  IMAD.IADD R227, R220, 0x1, R224 ;  /* 0x00000001dce37824 */ /* 0x000fe400078e02e0 */
[----:B------:R-:W-:Y:S01]  /*2530*/  STL [R1+0x44], R5 ;  /* 0x0000440501007387 */ /* 0x000fe20000100800 */
[----:B------:R-:W-:-:S02]  /*2540*/  IMAD R223, R223, 0x2, R221 ;  /* 0x00000002dfdf7824 */ /* 0x000fc400078e02dd */
[----:B------:R-:W-:Y:S01]  /*2550*/  IMAD.IADD R230, R226, 0x1, R224 ;  /* 0x00000001e2e67824 */ /* 0x000fe200078e02e0 */
[----:B------:R-:W-:Y:S01]  /*2560*/  STL [R1+0x50], R3 ;  /* 0x0000500301007387 */ /* 0x000fe20000100800 */
[----:B------:R-:W-:Y:S02]  /*2570*/  IMAD.IADD R229, R220, 0x1, R226 ;  /* 0x00000001dce57824 */ /* 0x000fe400078e02e2 */
[----:B------:R-:W-:Y:S02]  /*2580*/  IMAD.IADD R228, R226, 0x1, R227 ;  /* 0x00000001e2e47824 */ /* 0x000fe400078e02e3 */
[----:B-----5:R-:W-:-:S05]  /*2590*/  IMAD.SHL.U32 R0, R19, 0x2, RZ ;  /* 0x0000000213007824 */ /* 0x020fca00078e00ff */
[C---:B------:R-:W-:Y:S02]  /*25a0*/  IADD3 R2, -R0.reuse, UR24, RZ ;  /* 0x0000001800027c10 */ /* 0x040fe4000fffe1ff */
[C---:B------:R-:W-:Y:S02]  /*25b0*/  IADD3 R234, -R0.reuse, UR6, RZ ;  /* 0x0000000600ea7c10 */ /* 0x040fe4000fffe1ff */
[----:B------:R-:W-:Y:S01]  /*25c0*/  IADD3 R0, -R0, UR21, RZ ;  /* 0x0000001500007c10 */ /* 0x000fe2000fffe1ff */
[----:B------:R-:W-:Y:S01]  /*25d0*/  STL [R1+0x4], R2 ;  /* 0x0000040201007387 */ /* 0x000fe20000100800 */
[----:B------:R-:W-:-:S03]  /*25e0*/  ULDC UR21, c[0x0][0x168] ;  /* 0x00005a0000157ab9 */ /* 0x000fc60000000800 */
[----:B------:R5:W-:Y:S02]  /*25f0*/  STL [R1+0x8], R0 ;  /* 0x0000080001007387 */ /* 0x000be40000100800 */
[----:B-----5:R-:W-:-:S05]  /*2600*/  IMAD.MOV.U32 R0, RZ, RZ, 0x1 ;  /* 0x00000001ff007424 */ /* 0x020fca00078e00ff */
[----:B-1234-:R-:W-:Y:S02]  /*2610*/  ISETP.LE.AND P2, PT, R0, c[0x0][0x2a8], PT ;  /* 0x0000aa0000007a0c */ /* 0x01efe40003f43270 */
.L_x_266:
[----:B------:R-:W-:Y:S04]  /*2620*/  DEPBAR.LE SB0, 0x1 ;  /* 0x000080400000791a */ /* 0x000fe80000000000 */
[----:B------:R-:W-:Y:S01]  /*2630*/  BAR.SYNC.DEFER_BLOCKING 0x0 ;  /* 0x0000000000007b1d */ /* 0x000fe20000010000 */
[----:B------:R-:W-:Y:S02]  /*2640*/  MOV R0, UR4 ;  /* 0x0000000400007c02 */ /* 0x000fe40008000f00 */
[----:B------:R-:W-:Y:S02]  /*2650*/  MOV R148, UR4 ;  /* 0x0000000400947c02 */ /* 0x000fe40008000f00 */
[----:B------:R-:W-:Y:S02]  /*2660*/  LEA R0, R0, R220, 0xd ;  /* 0x000000dc00007211 */ /* 0x000fe400078e68ff */
[----:B------:R-:W-:Y:S02]  /*2670*/  LEA R148, R148, R230, 0xd ;  /* 0x000000e694947211 */ /* 0x000fe400078e68ff */
[----:B------:R-:W-:Y:S02]  /*2680*/  SHF.L.U32 R156, R0, 0x1, RZ ;  /* 0x00000001009c7819 */ /* 0x000fe400000006ff */
[----:B------:R-:W-:Y:S02]  /*2690*/  MOV R0, UR4 ;  /* 0x0000000400007c02 */ /* 0x000fe40008000f00 */
[----:B------:R-:W-:Y:S02]  /*26a0*/  MOV R238, 0x1 ;  /* 0x0000000100ee7802 */ /* 0x000fe40000000f00 */
[----:B------:R-:W-:Y:S02]  /*26b0*/  LEA R0, R0, R226, 0xd ;  /* 0x000000e200007211 */ /* 0x000fe400078e68ff */
[----:B------:R-:W-:Y:S03]  /*26c0*/  ISETP.LE.AND P3, PT, R238, c[0x0][0x2a8], PT ;  /* 0x0000aa00ee007a0c */ /* 0x000fe60003f63270 */
[----:B------:R-:W-:Y:S01]  /*26d0*/  IMAD.IADD R4, R220, 0x1, R0 ;  /* 0x00000001dc047824 */ /* 0x000fe200078e0200 */
[----:B------:R-:W-:Y:S04]  /*26e0*/  LDSM.16.M88.2 R2, [R217+0x80] ;  /* 0x00008000d902783b */ /* 0x000fe80000000100 */
[----:B------:R-:W-:Y:S02]  /*26f0*/  SHF.L.U32 R154, R4, 0x1, RZ ;  /* 0x00000001049a7819 */ /* 0x000fe400000006ff */
[----:B------:R-:W1:Y:S08]  /*2700*/  LDSM.16.M88.4 R20, [R156+0x6080] ;  /* 0x006080009c14783b */ /* 0x000e700000000200 */
[----:B------:R-:W2:Y:S08]  /*2710*/  LDSM.16.M88.4 R24, [R156+0x7080] ;  /* 0x007080009c18783b */ /* 0x000eb00000000200 */
[----:B------:R-:W3:Y:S06]  /*2720*/  LDSM.16.M88.2 R16, [R217+0x1080] ;  /* 0x00108000d910783b */ /* 0x000eec0000000100 */
[----:B------:R-:W4:Y:S06]  /*2730*/  LDSM.16.M88.2 R76, [R217+0x2080] ;  /* 0x00208000d94c783b */ /* 0x000f2c0000000100 */
[----:B------:R-:W5:Y:S04]  /*2740*/  LDL R241, [R1+0x4] ;  /* 0x0000040001f17983 */ /* 0x000f680000100800 */
[----:B------:R-:W-:Y:S06]  /*2750*/  LDSM.16.M88.2 R78, [R219+0x80] ;  /* 0x00008000db4e783b */ /* 0x000fec0000000100 */
[----:B------:R-:W4:Y:S01]  /*2760*/  LDSM.16.M88.4 R80, [R154+0x6080] ;  /* 0x006080009a50783b */ /* 0x000f220000000200 */
[-C--:B-1----:R-:W-:Y:S07]  /*2770*/  HMMA.16816.F32 R4, R20, R2.reuse, RZ ;  /* 0x000000021404723c */ /* 0x082fee00000018ff */
[----:B------:R-:W1:Y:S01]  /*2780*/  LDSM.16.M88.4 R132, [R154+0x7080] ;  /* 0x007080009a84783b */ /* 0x000e620000000200 */
[C---:B--2---:R-:W-:Y:S07]  /*2790*/  HMMA.16816.F32 R8, R24.reuse, R2, RZ ;  /* 0x000000021808723c */ /* 0x044fee00000018ff */
[----:B------:R-:W2:Y:S01]  /*27a0*/  LDSM.16.M88.2 R136, [R219+0x1080] ;  /* 0x00108000db88783b */ /* 0x000ea20000000100 */
[-C--:B---3--:R-:W-:Y:S05]  /*27b0*/  HMMA.16816.F32 R12, R24, R16.reuse, RZ ;  /* 0x00000010180c723c */ /* 0x088fea00000018ff */
[----:B------:R-:W3:Y:S03]  /*27c0*/  LDSM.16.M88.2 R2, [R219+0x2080] ;  /* 0x00208000db02783b */ /* 0x000ee60000000100 */
[C---:B------:R-:W-:Y:S03]  /*27d0*/  HMMA.16816.F32 R16, R20.reuse, R16, RZ ;  /* 0x000000101410723c */ /* 0x040fe600000018ff */
[----:B------:R-:W-:Y:S05]  /*27e0*/  LDSM.16.M88.2 R138, [R218+0x80] ;  /* 0x00008000da8a783b */ /* 0x000fea0000000100 */
[-C--:B----4-:R-:W-:Y:S01]  /*27f0*/  HMMA.16816.F32 R20, R20, R76.reuse, RZ ;  /* 0x0000004c1414723c */ /* 0x090fe200000018ff */
[----:B------:R-:W-:Y:S06]  /*2800*/  LDSM.16.M88.2 R144, [R218+0x1080] ;  /* 0x00108000da90783b */ /* 0x000fec0000000100 */
[----:B------:R-:W-:Y:S01]  /*2810*/  LDSM.16.M88.2 R146, [R218+0x2080] ;  /* 0x00208000da92783b */ /* 0x000fe20000000100 */
[----:B------:R-:W-:Y:S05]  /*2820*/  HMMA.16816.F32 R24, R24, R76, RZ ;  /* 0x0000004c1818723c */ /* 0x000fea00000018ff */
[----:B------:R-:W-:Y:S02]  /*2830*/  LDSM.16.M88.2 R152, [R222+0x1080] ;  /* 0x00108000de98783b */ /* 0x000fe40000000100 */
[----:B------:R-:W-:Y:S01]  /*2840*/  MOV R76, UR4 ;  /* 0x00000004004c7c02 */ /* 0x000fe20008000f00 */
[-C--:B------:R-:W-:Y:S05]  /*2850*/  HMMA.16816.F32 R4, R80, R78.reuse, R4 ;  /* 0x0000004e5004723c */ /* 0x080fea0000001804 */
[----:B------:R-:W-:Y:S03]  /*2860*/  LEA R76, R76, R224, 0xd ;  /* 0x000000e04c4c7211 */ /* 0x000fe600078e68ff */
[C---:B-1----:R-:W-:Y:S04]  /*2870*/  HMMA.16816.F32 R8, R132.reuse, R78, R8 ;  /* 0x0000004e8408723c */ /* 0x042fe80000001808 */
[----:B------:R-:W-:Y:S04]  /*2880*/  IADD3 R76, R220, R76, RZ ;  /* 0x0000004cdc4c7210 */ /* 0x000fe80007ffe0ff */
[-C--:B--2---:R-:W-:Y:S04]  /*2890*/  HMMA.16816.F32 R12, R132, R136.reuse, R12 ;  /* 0x00000088840c723c */ /* 0x084fe8000000180c */
[----:B------:R-:W-:Y:S04]  /*28a0*/  IMAD.SHL.U32 R155, R76, 0x2, RZ ;  /* 0x000000024c9b7824 */ /* 0x000fe800078e00ff */
[C---:B------:R-:W-:Y:S01]  /*28b0*/  HMMA.16816.F32 R16, R80.reuse, R136, R16 ;  /* 0x000000885010723c */ /* 0x040fe20000001810 */
[----:B------:R-:W1:Y:S06]  /*28c0*/  LDSM.16.M88.4 R76, [R155+0x6080] ;  /* 0x006080009b4c783b */ /* 0x000e6c0000000200 */
[C---:B------:R-:W-:Y:S01]  /*28d0*/  IADD3 R136, R220.reuse, R0, R224 ;  /* 0x00000000dc887210 */ /* 0x040fe20007ffe0e0 */
[-C--:B---3--:R-:W-:Y:S01]  /*28e0*/  HMMA.16816.F32 R20, R80, R2.reuse, R20 ;  /* 0x000000025014723c */ /* 0x088fe20000001814 */
[----:B------:R-:W2:Y:S03]  /*28f0*/  LDSM.16.M88.4 R140, [R155+0x7080] ;  /* 0x007080009b8c783b */ /* 0x000ea60000000200 */
[----:B------:R-:W-:Y:S02]  /*2900*/  IADD3 R0, R220, R148, RZ ;  /* 0x00000094dc007210 */ /* 0x000fe40007ffe0ff */
[----:B------:R-:W-:Y:S02]  /*2910*/  SHF.L.U32 R148, R136, 0x1, RZ ;  /* 0x0000000188947819 */ /* 0x000fe400000006ff */
[----:B------:R-:W-:Y:S01]  /*2920*/  HMMA.16816.F32 R24, R132, R2, R24 ;  /* 0x000000028418723c */ /* 0x000fe20000001818 */
[----:B------:R-:W-:Y:S03]  /*2930*/  LDSM.16.M88.2 R136, [R222+0x80] ;  /* 0x00008000de88783b */ /* 0x000fe60000000100 */
[----:B------:R-:W-:Y:S01]  /*2940*/  IMAD.SHL.U32 R208, R0, 0x2, RZ ;  /* 0x0000000200d07824 */ /* 0x000fe200078e00ff */
[----:B------:R-:W-:Y:S02]  /*2950*/  MOV R0, UR4 ;  /* 0x0000000400007c02 */ /* 0x000fe40008000f00 */
[----:B------:R-:W3:Y:S02]  /*2960*/  LDSM.16.M88.4 R80, [R148+0x6080] ;  /* 0x006080009450783b */ /* 0x000ee40000000200 */
[----:B------:R-:W-:Y:S04]  /*2970*/  LEA R0, R0, R229, 0xd ;  /* 0x000000e500007211 */ /* 0x000fe800078e68ff */
[----:B------:R-:W-:Y:S02]  /*2980*/  SHF.L.U32 R0, R0, 0x1, RZ ;  /* 0x0000000100007819 */ /* 0x000fe400000006ff */
[----:B------:R-:W4:Y:S08]  /*2990*/  LDSM.16.M88.4 R148, [R208+0x7080] ;  /* 0x00708000d094783b */ /* 0x000f300000000200 */
[----:B------:R-:W3:Y:S01]  /*29a0*/  LDSM.16.M88.2 R2, [R222+0x2080] ;  /* 0x00208000de02783b */ /* 0x000ee20000000100 */
[-C--:B-1----:R-:W-:Y:S05]  /*29b0*/  HMMA.16816.F32 R4, R76, R138.reuse, R4 ;  /* 0x0000008a4c04723c */ /* 0x082fea0000001804 */
[----:B------:R-:W-:Y:S03]  /*29c0*/  LDSM.16.M88.2 R132, [R217+0x3080] ;  /* 0x00308000d984783b */ /* 0x000fe60000000100 */
[C---:B--2---:R-:W-:Y:S03]  /*29d0*/  HMMA.16816.F32 R8, R140.reuse, R138, R8 ;  /* 0x0000008a8c08723c */ /* 0x044fe60000001808 */
[----:B------:R-:W-:Y:S05]  /*29e0*/  LDSM.16.M88.2 R134, [R217+0x4080] ;  /* 0x00408000d986783b */ /* 0x000fea0000000100 */
[-C--:B------:R-:W-:Y:S08]  /*29f0*/  HMMA.16816.F32 R12, R140, R144.reuse, R12 ;  /* 0x000000908c0c723c */ /* 0x080ff0000000180c */
[C---:B------:R-:W-:Y:S08]  /*2a00*/  HMMA.16816.F32 R16, R76.reuse, R144, R16 ;  /* 0x000000904c10723c */ /* 0x040ff00000001810 */
[-C--:B------:R-:W-:Y:S01]  /*2a10*/  HMMA.16816.F32 R20, R76, R146.reuse, R20 ;  /* 0x000000924c14723c */ /* 0x080fe20000001814 */
[----:B------:R-:W1:Y:S07]  /*2a20*/  LDSM.16.M88.4 R76, [R156+0x8080] ;  /* 0x008080009c4c783b */ /* 0x000e6e0000000200 */
[----:B------:R-:W-:Y:S01]  /*2a30*/  HMMA.16816.F32 R24, R140, R146, R24 ;  /* 0x000000928c18723c */ /* 0x000fe20000001818 */
[----:B------:R-:W2:Y:S07]  /*2a40*/  LDSM.16.M88.4 R156, [R156+0x9080] ;  /* 0x009080009c9c783b */ /* 0x000eae0000000200 */
[-C--:B---3--:R-:W-:Y:S01]  /*2a50*/  HMMA.16816.F32 R4, R80, R136.reuse, R4 ;  /* 0x000000885004723c */ /* 0x088fe20000001804 */
[----:B------:R-:W-:Y:S07]  /*2a60*/  LDSM.16.M88.4 R140, [R154+0x9080] ;  /* 0x009080009a8c783b */ /* 0x000fee0000000200 */
[C---:B----4-:R-:W-:Y:S01]  /*2a70*/  HMMA.16816.F32 R8, R148.reuse, R136, R8 ;  /* 0x000000889408723c */ /* 0x050fe20000001808 */
[----:B------:R3:W-:Y:S07]  /*2a80*/  LDSM.16.M88.4 R136, [R0+0x8080] ;  /* 0x008080000088783b */ /* 0x0007ee0000000200 */
[-C--:B------:R-:W-:Y:S08]  /*2a90*/  HMMA.16816.F32 R12, R148, R152.reuse, R12 ;  /* 0x00000098940c723c */ /* 0x080ff0000000180c */
[C---:B------:R-:W-:Y:S08]  /*2aa0*/  HMMA.16816.F32 R16, R80.reuse, R152, R16 ;  /* 0x000000985010723c */ /* 0x040ff00000001810 */
[-C--:B------:R-:W-:Y:S01]  /*2ab0*/  HMMA.16816.F32 R20, R80, R2.reuse, R20 ;  /* 0x000000025014723c */ /* 0x080fe20000001814 */
[----:B------:R-:W4:Y:S03]  /*2ac0*/  LDSM.16.M88.2 R80, [R217+0x5080] ;  /* 0x00508000d950783b */ /* 0x000f260000000100 */
[----:B---3--:R-:W-:Y:S03]  /*2ad0*/  MOV R0, UR4 ;  /* 0x0000000400007c02 */ /* 0x008fe60008000f00 */
[----:B------:R-:W-:Y:S01]  /*2ae0*/  LDSM.16.M88.2 R82, [R219+0x4080] ;  /* 0x00408000db52783b */ /* 0x000fe20000000100 */
[----:B------:R-:W-:Y:S04]  /*2af0*/  HMMA.16816.F32 R24, R148, R2, R24 ;  /* 0x000000029418723c */ /* 0x000fe80000001818 */
[----:B------:R-:W-:Y:S01]  /*2b00*/  IMAD R0, R0, 0x2000, R227 ;  /* 0x0000200000007824 */ /* 0x000fe200078e02e3 */
[----:B------:R-:W3:Y:S03]  /*2b10*/  LDSM.16.M88.2 R2, [R219+0x3080] ;  /* 0x00308000db02783b */ /* 0x000ee60000000100 */
[-C--:B-1----:R-:W-:Y:S03]  /*2b20*/  HMMA.16816.F32 R4, R76, R132.reuse, R4 ;  /* 0x000000844c04723c */ /* 0x082fe60000001804 */
[----:B------:R-:W-:Y:S02]  /*2b30*/  LDSM.16.M88.2 R148, [R218+0x5080] ;  /* 0x00508000da94783b */ /* 0x000fe40000000100 */
[----:B------:R-:W-:Y:S03]  /*2b40*/  SHF.L.U32 R0, R0, 0x1, RZ ;  /* 0x0000000100007819 */ /* 0x000fe600000006ff */
[C---:B--2---:R-:W-:Y:S01]  /*2b50*/  HMMA.16816.F32 R8, R156.reuse, R132, R8 ;  /* 0x000000849c08723c */ /* 0x044fe20000001808 */
[----:B------:R-:W1:Y:S06]  /*2b60*/  LDSM.16.M88.2 R132, [R219+0x5080] ;  /* 0x00508000db84783b */ /* 0x000e6c0000000100 */
[----:B------:R2:W-:Y:S01]  /*2b70*/  LDSM.16.M88.4 R144, [R0+0x8080] ;  /* 0x008080000090783b */ /* 0x0005e20000000200 */
[-C--:B------:R-:W-:Y:S07]  /*2b80*/  HMMA.16816.F32 R12, R156, R134.reuse, R12 ;  /* 0x000000869c0c723c */ /* 0x080fee000000180c */
[----:B------:R-:W-:Y:S01]  /*2b90*/  LDSM.16.M88.2 R150, [R222+0x3080] ;  /* 0x00308000de96783b */ /* 0x000fe20000000100 */
[C---:B------:R-:W-:Y:S05]  /*2ba0*/  HMMA.16816.F32 R16, R76.reuse, R134, R16 ;  /* 0x000000864c10723c */ /* 0x040fea0000001810 */
[----:B------:R-:W1:Y:S03]  /*2bb0*/  LDSM.16.M88.2 R134, [R218+0x3080] ;  /* 0x00308000da86783b */ /* 0x000e660000000100 */
[-C--:B----4-:R-:W-:Y:S03]  /*2bc0*/  HMMA.16816.F32 R20, R76, R80.reuse, R20 ;  /* 0x000000504c14723c */ /* 0x090fe60000001814 */
[----:B------:R-:W4:Y:S01]  /*2bd0*/  LDSM.16.M88.4 R76, [R155+0x9080] ;  /* 0x009080009b4c783b */ /* 0x000f220000000200 */
[----:B--2---:R-:W-:Y:S04]  /*2be0*/  MOV R0, UR4 ;  /* 0x0000000400007c02 */ /* 0x004fe80008000f00 */
[----:B------:R-:W-:Y:S03]  /*2bf0*/  HMMA.16816.F32 R24, R156, R80, R24 ;  /* 0x000000509c18723c */ /* 0x000fe60000001818 */
[----:B------:R-:W2:Y:S01]  /*2c00*/  LDSM.16.M88.2 R80, [R218+0x4080] ;  /* 0x00408000da50783b */ /* 0x000ea20000000100 */
[----:B------:R-:W-:Y:S04]  /*2c10*/  LEA R0, R0, R228, 0xd ;  /* 0x000000e400007211 */ /* 0x000fe800078e68ff */
[-C--:B---3--:R-:W-:Y:S05]  /*2c20*/  HMMA.16816.F32 R4, R136, R2.reuse, R4 ;  /* 0x000000028804723c */ /* 0x088fea0000001804 */
[----:B------:R-:W-:Y:S03]  /*2c30*/  SHF.L.U32 R0, R0, 0x1, RZ ;  /* 0x0000000100007819 */ /* 0x000fe600000006ff */
[C---:B------:R-:W-:Y:S01]  /*2c40*/  HMMA.16816.F32 R8, R140.reuse, R2, R8 ;  /* 0x000000028c08723c */ /* 0x040fe20000001808 */
[----:B------:R-:W-:Y:S06]  /*2c50*/  LDSM.16.M88.2 R2, [R222+0x4080] ;  /* 0x00408000de02783b */ /* 0x000fec0000000100 */
[----:B------:R3:W2:Y:S01]  /*2c60*/  LDSM.16.M88.4 R152, [R0+0x8080] ;  /* 0x008080000098783b */ /* 0x0006a20000000200 */
[-C--:B------:R-:W-:Y:S08]  /*2c70*/  HMMA.16816.F32 R12, R140, R82.reuse, R12 ;  /* 0x000000528c0c723c */ /* 0x080ff0000000180c */
[C---:B------:R-:W-:Y:S08]  /*2c80*/  HMMA.16816.F32 R16, R136.reuse, R82, R16 ;  /* 0x000000528810723c */ /* 0x040ff00000001810 */
[-C--:B-1----:R-:W-:Y:S01]  /*2c90*/  HMMA.16816.F32 R20, R136, R132.reuse, R20 ;  /* 0x000000848814723c */ /* 0x082fe20000001814 */
[----:B------:R-:W1:Y:S03]  /*2ca0*/  LDSM.16.M88.4 R136, [R208+0x9080] ;  /* 0x00908000d088783b */ /* 0x000e660000000200 */
[----:B---3--:R-:W-:Y:S04]  /*2cb0*/  MOV R0, UR13 ;  /* 0x0000000d00007c02 */ /* 0x008fe80008000f00 */
[----:B------:R-:W-:Y:S04]  /*2cc0*/  HMMA.16816.F32 R24, R140, R132, R24 ;  /* 0x000000848c18723c */ /* 0x000fe80000001818 */
[----:B------:R-:W-:Y:S04]  /*2cd0*/  LEA R0, R0, R252, 0x6 ;  /* 0x000000fc00007211 */ /* 0x000fe800078e30ff */
[-C--:B------:R-:W-:Y:S05]  /*2ce0*/  HMMA.16816.F32 R4, R144, R134.reuse, R4 ;  /* 0x000000869004723c */ /* 0x080fea0000001804 */
[C-C-:B------:R-:W-:Y:S03]  /*2cf0*/  IADD3 R133, R0.reuse, UR22, R234.reuse ;  /* 0x0000001600857c10 */ /* 0x140fe6000fffe0ea */
[C---:B----4-:R-:W-:Y:S07]  /*2d00*/  HMMA.16816.F32 R8, R76.reuse, R134, R8 ;  /* 0x000000864c08723c */ /* 0x050fee0000001808 */
[----:B------:R-:W-:Y:S01]  /*2d10*/  IADD3 R134, R0, c[0x0][0x2a4], R234 ;  /* 0x0000a90000867a10 */ /* 0x000fe20007ffe0ea */
[-C--:B--2---:R-:W-:Y:S04]  /*2d20*/  HMMA.16816.F32 R12, R76, R80.reuse, R12 ;  /* 0x000000504c0c723c */ /* 0x084fe8000000180c */
[----:B-----5:R-:W-:Y:S04]  /*2d30*/  IMNMX R134, R241, R134, PT ;  /* 0x00000086f1867217 */ /* 0x020fe80003800200 */
[C---:B------:R-:W-:Y:S08]  /*2d40*/  HMMA.16816.F32 R16, R144.reuse, R80, R16 ;  /* 0x000000509010723c */ /* 0x040ff00000001810 */
[-C--:B------:R-:W-:Y:S08]  /*2d50*/  HMMA.16816.F32 R20, R144, R148.reuse, R20 ;  /* 0x000000949014723c */ /* 0x080ff00000001814 */
[----:B------:R-:W-:Y:S08]  /*2d60*/  HMMA.16816.F32 R24, R76, R148, R24 ;  /* 0x000000944c18723c */ /* 0x000ff00000001818 */
[-C--:B------:R-:W-:Y:S08]  /*2d70*/  HMMA.16816.F32 R4, R152, R150.reuse, R4 ;  /* 0x000000969804723c */ /* 0x080ff00000001804 */
[C---:B-1----:R-:W-:Y:S08]  /*2d80*/  HMMA.16816.F32 R8, R136.reuse, R150, R8 ;  /* 0x000000968808723c */ /* 0x042ff00000001808 */
        /* <DEDUP_REMOVED lines=20> */
[----:B------:R5:W1:Y:S01]  /*2ed0*/  MUFU.TANH R247, R16 ;  /* 0x0000001000f77308 */ /* 0x000a620000002400 */
[----:B------:R-:W-:Y:S01]  /*2ee0*/  FMUL.FTZ R19, R19, c[0x0][0x2b4] ;  /* 0x0000ad0013137a20 */ /* 0x000fe20000410000 */
[----:B--2---:R-:W2:Y:S08]  /*2ef0*/  LDSM.16.M88.2 R4, [R222+0x5080] ;  /* 0x00508000de04783b */ /* 0x004eb00000000100 */
[----:B------:R-:W1:Y:S10]  /*2f00*/  MUFU.TANH R209, R7 ;  /* 0x0000000700d17308 */ /* 0x000e740000002400 */
[----:B------:R1:W1:Y:S01]  /*2f10*/  MUFU.TANH R213, R12 ;  /* 0x0000000c00d57308 */ /* 0x0002620000002400 */
[----:B-----5:R-:W-:Y:S05]  /*2f20*/  IMAD.U32 R16, RZ, RZ, UR4 ;  /* 0x00000004ff107e24 */ /* 0x020fea000f8e00ff */
[----:B------:R-:W-:Y:S04]  /*2f30*/  LEA R16, R16, R252, 0x6 ;  /* 0x000000fc10107211 */ /* 0x000fe800078e30ff */
[----:B------:R-:W3:Y:S01]  /*2f40*/  MUFU.TANH R215, R8 ;  /* 0x0000000800d77308 */ /* 0x000ee20000002400 */
[----:B------:R3:W3:Y:S09]  /*2f50*/  LDS R135, [R16.X4+0x12080] ;  /* 0x0120800010877984 */ /* 0x0006f20000004800 */
[----:B------:R5:W3:Y:S01]  /*2f60*/  MUFU.TANH R212, R13 ;  /* 0x0000000d00d47308 */ /* 0x000ae20000002400 */
[----:B-1----:R1:W1:Y:S01]  /*2f70*/  LDS R12, [R16.X4+0x12100] ;  /* 0x01210000100c7984 */ /* 0x0022620000004800 */
[-C--:B--2---:R-:W-:Y:S08]  /*2f80*/  HMMA.16816.F32 R20, R152, R4.reuse, R20 ;  /* 0x000000049814723c */ /* 0x084ff00000001814 */
[----:B------:R2:W1:Y:S01]  /*2f90*/  MUFU.TANH R214, R9 ;  /* 0x0000000900d67308 */ /* 0x0004620000002400 */
[----:B------:R-:W-:Y:S09]  /*2fa0*/  HMMA.16816.F32 R24, R136, R4, R24 ;  /* 0x000000048818723c */ /* 0x000ff20000001818 */
[----:B------:R2:W1:Y:S01]  /*2fb0*/  MUFU.TANH R237, R10 ;  /* 0x0000000a00ed7308 */ /* 0x0004620000002400 */
[----:B-----5:R2:W1:Y:S04]  /*2fc0*/  LDS R13, [R16.X4+0x120a0] ;  /* 0x0120a000100d7984 */ /* 0x0204680000004800 */
[----:B------:R-:W1:Y:S01]  /*2fd0*/  LDS R16, [R16.X4+0x12120] ;  /* 0x0121200010107984 */ /* 0x000e620000004800 */
[----:B------:R-:W-:Y:S04]  /*2fe0*/  FMUL.FTZ R20, R20, c[0x0][0x2b4] ;  /* 0x0000ad0014147a20 */ /* 0x000fe80000410000 */
[----:B------:R2:W1:Y:S01]  /*2ff0*/  MUFU.TANH R240, R11 ;  /* 0x0000000b00f07308 */ /* 0x0004620000002400 */
[----:B------:R-:W-:Y:S02]  /*3000*/  FMUL.FTZ R21, R21, c[0x0][0x2b4] ;  /* 0x0000ad0015157a20 */ /* 0x000fe40000410000 */
[----:B------:R-:W-:Y:S02]  /*3010*/  FMUL.FTZ R22, R22, c[0x0][0x2b4] ;  /* 0x0000ad0016167a20 */ /* 0x000fe40000410000 */
[----:B------:R-:W-:Y:S02]  /*3020*/  FMUL.FTZ R23, R23, c[0x0][0x2b4] ;  /* 0x0000ad0017177a20 */ /* 0x000fe40000410000 */
[----:B------:R-:W-:Y:S02]  /*3030*/  FMUL.FTZ R24, R24, c[0x0][0x2b4] ;  /* 0x0000ad0018187a20 */ /* 0x000fe40000410000 */
[----:B------:R-:W-:Y:S01]  /*3040*/  FMUL.FTZ R25, R25, c[0x0][0x2b4] ;  /* 0x0000ad0019197a20 */ /* 0x000fe20000410000 */
[----:B------:R2:W1:Y:S01]  /*3050*/  MUFU.TANH R236, R14 ;  /* 0x0000000e00ec7308 */ /* 0x0004620000002400 */
[----:B------:R-:W-:Y:S02]  /*3060*/  FMUL.FTZ R26, R26, c[0x0][0x2b4] ;  /* 0x0000ad001a1a7a20 */ /* 0x000fe40000410000 */
[----:B------:R-:W-:Y:S07]  /*3070*/  FMUL.FTZ R27, R27, c[0x0][0x2b4] ;  /* 0x0000ad001b1b7a20 */ /* 0x000fee0000410000 */
[----:B------:R2:W1:Y:S10]  /*3080*/  MUFU.TANH R235, R15 ;  /* 0x0000000f00eb7308 */ /* 0x0004740000002400 */
        /* <DEDUP_REMOVED lines=10> */
[----:B------:R2:W1:Y:S01]  /*3130*/  MUFU.TANH R210, R27 ;  /* 0x0000001b00d27308 */ /* 0x0004620000002400 */
[----:B------:R-:W-:-:S05]  /*3140*/  @!P3 BRA `(.L_x_248) ;  /* 0x000001900000b947 */ /* 0x000fca0003800000 */
[----:B---34-:R-:W-:Y:S01]  /*3150*/  IMAD.MOV.U32 R2, RZ, RZ, c[0x0][0x168] ;  /* 0x00005a00ff027624 */ /* 0x018fe200078e00ff */
[----:B------:R-:W-:Y:S04]  /*3160*/  BSSY B0, `(.L_x_249) ;  /* 0x000000f000007945 */ /* 0x000fe80003800000 */
[----:B------:R-:W-:Y:S04]  /*3170*/  IADD3 R2, R0, c[0x0][0x198], -R2 ;  /* 0x0000660000027a10 */ /* 0x000fe80007ffe802 */
[----:B------:R-:W-:Y:S11]  /*3180*/  ISETP.GT.AND P2, PT, R2, -0x1, PT ;  /* 0xffffffff0200780c */ /* 0x000ff60003f44270 */
[----:B------:R-:W-:Y:S02]  /*3190*/  @!UPT UIADD3 URZ, URZ, URZ, URZ ;  /* 0x0000003f3f3ff290 */ /* 0x000fe4000fffe03f */
[----:B------:R-:W-:-:S05]  /*31a0*/  @P2 BRA `(.L_x_250) ;  /* 0x0000006000002947 */ /* 0x000fca0003800000 */
[----:B------:R-:W-:Y:S02]  /*31b0*/  ISETP.NE.AND P2, PT, R238, c[0x0][0x2a8], PT ;  /* 0x0000aa00ee007a0c */ /* 0x000fe40003f45270 */
[----:B------:R-:W-:Y:S11]  /*31c0*/  LOP3.LUT R2, RZ, R2, RZ, 0x33, !PT ;  /* 0x00000002ff027212 */ /* 0x000ff600078e33ff */
[----:B------:R-:W-:Y:S05]  /*31d0*/  @P2 IMAD.HI.U32 R3, R2, c[0x0][0x2ac], RZ ;  /* 0x0000ab0002032a27 */ /* 0x000fea00078e00ff */
[----:B------:R-:W-:Y:S04]  /*31e0*/  @P2 SHF.R.U32.HI R2, RZ, c[0x0][0x2b0], R3 ;  /* 0x0000ac00ff022a19 */ /* 0x000fe80000011603 */
[----:B------:R-:W-:Y:S01]  /*31f0*/  LOP3.LUT R2, RZ, R2, RZ, 0x33, !PT ;  /* 0x00000002ff027212 */ /* 0x000fe200078e33ff */
[----:B------:R-:W-:-:S05]  /*3200*/  BRA `(.L_x_251) ;  /* 0x0000004000007947 */ /* 0x000fca0003800000 */
.L_x_250:
[----:B------:R-:W-:Y:S11]  /*3210*/  ISETP.NE.AND P2, PT, R238, c[0x0][0x2a8], PT ;  /* 0x0000aa00ee007a0c */ /* 0x000ff60003f45270 */
[----:B------:R-:W-:Y:S02]  /*3220*/  @!UPT UIADD3 URZ, URZ, URZ, URZ ;  /* 0x0000003f3f3ff290 */ /* 0x000fe4000fffe03f */
[----:B------:R-:W-:Y:S05]  /*3230*/  @P2 IMAD.HI.U32 R3, R2, c[0x0][0x2ac], RZ ;  /* 0x0000ab0002032a27 */ /* 0x000fea00078e00ff */
[----:B------:R-:W-:Y:S02]  /*3240*/  @P2 SHF.R.U32.HI R2, RZ, c[0x0][0x2b0], R3 ;  /* 0x0000ac00ff022a19 */ /* 0x000fe40000011603 */
.L_x_251:
[----:B------:R-:W-:Y:S05]  /*3250*/  BSYNC B0 ;  /* 0x0000000000007941 */ /* 0x000fea0003800000 */
.L_x_249:
[--C-:B------:R-:W-:Y:S01]  /*3260*/  IADD3 R133, R0, UR22, R234.reuse ;  /* 0x0000001600857c10 */ /* 0x100fe2000fffe0ea */
[----:B------:R-:W3:Y:S02]  /*3270*/  LDL R3, [R1+0x8] ;  /* 0x0000080001037983 */ /* 0x000ee40000100800 */
[----:B---3--:R-:W-:Y:S01]  /*3280*/  IMAD R2, R2, c[0x0][0x2a8], R3 ;  /* 0x0000aa0002027a24 */ /* 0x008fe200078e0203 */
[----:B------:R-:W-:Y:S04]  /*3290*/  IADD3 R3, R0, c[0x0][0x2a4], R234 ;  /* 0x0000a90000037a10 */ /* 0x000fe80007ffe0ea */
[----:B------:R-:W-:Y:S02]  /*32a0*/  IMNMX R3, R241, R3, PT ;  /* 0x00000003f1037217 */ /* 0x000fe40003800200 */
[----:B------:R-:W-:Y:S02]  /*32b0*/  IADD3 R134, R2, c[0x0][0x2a8], RZ ;  /* 0x0000aa0002867a10 */ /* 0x000fe40007ffe0ff */
[----:B------:R-:W-:Y:S02]  /*32c0*/  IMNMX R133, R133, R2, !PT ;  /* 0x0000000285857217 */ /* 0x000fe40007800200 */
[----:B------:R-:W-:Y:S02]  /*32d0*/  IMNMX R134, R3, R134, PT ;  /* 0x0000008603867217 */ /* 0x000fe40003800200 */
.L_x_248:
[----:B---34-:R-:W-:Y:S04]  /*32e0*/  IADD3 R2, R0, 0x8, RZ ;  /* 0x0000000800027810 */ /* 0x018fe80007ffe0ff */
[C-C-:B------:R-:W-:Y:S02]  /*32f0*/  IADD3 R6, R2.reuse, c[0x0][0x2a4], R234.reuse ;  /* 0x0000a90002067a10 */ /* 0x140fe40007ffe0ea */
[----:B------:R-:W-:Y:S02]  /*3300*/  IADD3 R5, R2, UR22, R234 ;  /* 0x0000001602057c10 */ /* 0x000fe4000fffe0ea */
[----:B------:R-:W-:Y:S01]  /*3310*/  IMNMX R6, R241, R6, PT ;  /* 0x00000006f1067217 */ /* 0x000fe20003800200 */
[----:B------:R-:W-:-:S05]  /*3320*/  @!P3 BRA `(.L_x_252) ;  /* 0x000001600000b947 */ /* 0x000fca0003800000 */
[----:B------:R-:W-:Y:S01]  /*3330*/  IMAD.MOV.U32 R3, RZ, RZ, c[0x0][0x168] ;  /* 0x00005a00ff037624 */ /* 0x000fe200078e00ff */
        /* <DEDUP_REMOVED lines=11> */
.L_x_254:
[----:B------:R-:W-:Y:S11]  /*33f0*/  ISETP.NE.AND P2, PT, R238, c[0x0][0x2a8], PT ;  /* 0x0000aa00ee007a0c */ /* 0x000ff60003f45270 */
[----:B------:R-:W-:Y:S02]  /*3400*/  @!UPT UIADD3 URZ, URZ, URZ, URZ ;  /* 0x0000003f3f3ff290 */ /* 0x000fe4000fffe03f */
[----:B------:R-:W-:Y:S05]  /*3410*/  @P2 IMAD.HI.U32 R3, R2, c[0x0][0x2ac], RZ ;  /* 0x0000ab0002032a27 */ /* 0x000fea00078e00ff */
[----:B------:R-:W-:Y:S02]  /*3420*/  @P2 SHF.R.U32.HI R2, RZ, c[0x0][0x2b0], R3 ;  /* 0x0000ac00ff022a19 */ /* 0x000fe40000011603 */
.L_x_255:
[----:B------:R-:W-:Y:S05]  /*3430*/  BSYNC B0 ;  /* 0x0000000000007941 */ /* 0x000fea0003800000 */
.L_x_253:
[----:B------:R-:W3:Y:S02]  /*3440*/  LDL R3, [R1+0x8] ;  /* 0x0000080001037983 */ /* 0x000ee40000100800 */
[----:B---3--:R-:W-:Y:S05]  /*3450*/  IMAD R2, R2, c[0x0][0x2a8], R3 ;  /* 0x0000aa0002027a24 */ /* 0x008fea00078e0203 */
[----:B------:R-:W-:Y:S02]  /*3460*/  IADD3 R3, R2, c[0x0][0x2a8], RZ ;  /* 0x0000aa0002037a10 */ /* 0x000fe40007ffe0ff */
[----:B------:R-:W-:Y:S02]  /*3470*/  IMNMX R5, R5, R2, !PT ;  /* 0x0000000205057217 */ /* 0x000fe40007800200 */
[----:B------:R-:W-:Y:S02]  /*3480*/  IMNMX R6, R6, R3, PT ;  /* 0x0000000306067217 */ /* 0x000fe40003800200 */
.L_x_252:
[----:B------:R-:W-:Y:S04]  /*3490*/  IADD3 R2, R0, 0x20, RZ ;  /* 0x0000002000027810 */ /* 0x000fe80007ffe0ff */
        /* <DEDUP_REMOVED lines=16> */
.L_x_258:
[----:B------:R-:W-:Y:S11]  /*35a0*/  ISETP.NE.AND P2, PT, R238, c[0x0][0x2a8], PT ;  /* 0x0000aa00ee007a0c */ /* 0x000ff60003f45270 */
[----:B------:R-:W-:Y:S02]  /*35b0*/  @!UPT UIADD3 URZ, URZ, URZ, URZ ;  /* 0x0000003f3f3ff290 */ /* 0x000fe4000fffe03f */
[----:B------:R-:W-:Y:S05]  /*35c0*/  @P2 IMAD.HI.U32 R7, R2, c[0x0][0x2ac], RZ ;  /* 0x0000ab0002072a27 */ /* 0x000fea00078e00ff */
[----:B------:R-:W-:Y:S02]  /*35d0*/  @P2 SHF.R.U32.HI R2, RZ, c[0x0][0x2b0], R7 ;  /* 0x0000ac00ff022a19 */ /* 0x000fe40000011607 */
.L_x_259:
[----:B------:R-:W-:Y:S05]  /*35e0*/  BSYNC B0 ;  /* 0x0000000000007941 */ /* 0x000fea0003800000 */
.L_x_257:
[----:B------:R-:W3:Y:S02]  /*35f0*/  LDL R7, [R1+0x8] ;  /* 0x0000080001077983 */ /* 0x000ee40000100800 */
[----:B---3--:R-:W-:Y:S05]  /*3600*/  IMAD R2, R2, c[0x0][0x2a8], R7 ;  /* 0x0000aa0002027a24 */ /* 0x008fea00078e0207 */
[----:B------:R-:W-:Y:S02]  /*3610*/  IADD3 R7, R2, c[0x0][0x2a8], RZ ;  /* 0x0000aa0002077a10 */ /* 0x000fe40007ffe0ff */
[----:B------:R-:W-:Y:S02]  /*3620*/  IMNMX R3, R3, R2, !PT ;  /* 0x0000000203037217 */ /* 0x000fe40007800200 */
[----:B------:R-:W-:Y:S02]  /*3630*/  IMNMX R4, R4, R7, PT ;  /* 0x0000000704047217 */ /* 0x000fe40003800200 */
.L_x_256:
[----:B------:R-:W-:Y:S04]  /*3640*/  IADD3 R0, R0, 0x28, RZ ;  /* 0x0000002800007810 */ /* 0x000fe80007ffe0ff */
[C-C-:B--2---:R-:W-:Y:S02]  /*3650*/  IADD3 R9, R0.reuse, c[0x0][0x2a4], R234.reuse ;  /* 0x0000a90000097a10 */ /* 0x144fe40007ffe0ea */
        /* <DEDUP_REMOVED lines=15> */
.L_x_262:
[----:B------:R-:W-:Y:S11]  /*3750*/  ISETP.NE.AND P2, PT, R238, c[0x0][0x2a8], PT ;  /* 0x0000aa00ee007a0c */ /* 0x000ff60003f45270 */
[----:B------:R-:W-:Y:S02]  /*3760*/  @!UPT UIADD3 URZ, URZ, URZ, URZ ;  /* 0x0000003f3f3ff290 */ /* 0x000fe4000fffe03f */
[----:B------:R-:W-:Y:S05]  /*3770*/  @P2 IMAD.HI.U32 R2, R0, c[0x0][0x2ac], RZ ;  /* 0x0000ab0000022a27 */ /* 0x000fea00078e00ff */
[----:B------:R-:W-:Y:S02]  /*3780*/  @P2 SHF.R.U32.HI R0, RZ, c[0x0][0x2b0], R2 ;  /* 0x0000ac00ff002a19 */ /* 0x000fe40000011602 */
.L_x_263:
[----:B------:R-:W-:Y:S05]  /*3790*/  BSYNC B0 ;  /* 0x0000000000007941 */ /* 0x000fea0003800000 */
.L_x_261:
[----:B------:R-:W2:Y:S02]  /*37a0*/  LDL R2, [R1+0x8] ;  /* 0x0000080001027983 */ /* 0x000ea40000100800 */
[----:B--2---:R-:W-:Y:S05]  /*37b0*/  IMAD R0, R0, c[0x0][0x2a8], R2 ;  /* 0x0000aa0000007a24 */ /* 0x004fea00078e0202 */
[----:B------:R-:W-:Y:S02]  /*37c0*/  IADD3 R2, R0, c[0x0][0x2a8], RZ ;  /* 0x0000aa0000027a10 */ /* 0x000fe40007ffe0ff */
[----:B------:R-:W-:Y:S02]  /*37d0*/  IMNMX R8, R8, R0, !PT ;  /* 0x0000000008087217 */ /* 0x000fe40007800200 */
[----:B------:R-:W-:Y:S02]  /*37e0*/  IMNMX R9, R9, R2, PT ;  /* 0x0000000209097217 */ /* 0x000fe40003800200 */
.L_x_260:
[----:B------:R-:W-:Y:S04]  /*37f0*/  DEPBAR.LE SB0, 0x0 ;  /* 0x000080000000791a */ /* 0x000fe80000000000 */
[----:B------:R-:W-:Y:S01]  /*3800*/  BAR.SYNC.DEFER_BLOCKING 0x0 ;  /* 0x0000000000007b1d */ /* 0x000fe20000010000 */
[----:B------:R-:W-:Y:S01]  /*3810*/  SEL R2, R231, 0xffffffe0, !P0 ;  /* 0xffffffe0e7027807 */ /* 0x000fe20004000000 */
[----:B------:R-:W-:Y:S01]  /*3820*/  IMAD.SHL.U32 R0, R220, 0x2, RZ ;  /* 0x00000002dc007824 */ /* 0x000fe200078e00ff */
[----:B------:R-:W-:Y:S03]  /*3830*/  UIADD3 UR23, UR13, 0x1, URZ ;  /* 0x000000010d177890 */ /* 0x000fe6000fffe03f */
[----:B------:R-:W-:Y:S01]  /*3840*/  IMAD.IADD R2, R0, 0x1, R2 ;  /* 0x0000000100027824 */ /* 0x000fe200078e0202 */
[----:B------:R-:W-:Y:S06]  /*3850*/  UISETP.GE.AND UP0, UPT, UR23, UR14, UPT ;  /* 0x0000000e1700728c */ /* 0x000fec000bf06270 */
[----:B------:R-:W-:Y:S01]  /*3860*/  PLOP3.LUT P2, PT, PT, PT, UP0, 0x80, 0x0 ;  /* 0x000000000000781c */ /* 0x000fe20003f4f008 */
[----:B------:R2:W3:Y:S04]  /*3870*/  LDSM.16.M88.4 R20, [R0+0xe080] ;  /* 0x00e080000014783b */ /* 0x0004e80000000200 */
[----:B------:R2:W4:Y:S04]  /*3880*/  LDSM.16.M88.4 R24, [R0+0xf080] ;  /* 0x00f080000018783b */ /* 0x0005280000000200 */
[----:B------:R2:W1:Y:S04]  /*3890*/  LDSM.16.M88.4 R76, [R2+0xe080] ;  /* 0x00e08000024c783b */ /* 0x0004680000000200 */
[----:B------:R2:W1:Y:S01]  /*38a0*/  LDSM.16.M88.4 R80, [R2+0xf080] ;  /* 0x00f080000250783b */ /* 0x0004620000000200 */
[----:B------:R-:W-:-:S05]  /*38b0*/  @P2 BRA `(.L_x_264) ;  /* 0x000003e000002947 */ /* 0x000fca0003800000 */
[----:B------:R-:W5:Y:S01]  /*38c0*/  LDL R7, [R1+0x54] ;  /* 0x0000540001077983 */ /* 0x000f620000100800 */
[----:B------:R-:W-:Y:S01]  /*38d0*/  ULDC.64 UR6, c[0x0][0x178] ;  /* 0x00005e0000067ab9 */ /* 0x000fe20000000a00 */
[----:B------:R-:W-:Y:S01]  /*38e0*/  IMAD.U32 R15, RZ, RZ, UR13 ;  /* 0x0000000dff0f7e24 */ /* 0x000fe2000f8e00ff */
[----:B------:R-:W-:Y:S01]  /*38f0*/  UIMAD.WIDE.U32 UR26, UR23, UR6, URZ ;  /* 0x00000006171a72a5 */ /* 0x000fe2000f8e003f */
[----:B--2---:R-:W2:Y:S01]  /*3900*/  LDL.64 R138, [R1+0x10] ;  /* 0x00001000018a7983 */ /* 0x004ea20000100a00 */
[----:B------:R-:W-:Y:S03]  /*3910*/  USHF.R.S32.HI UR24, URZ, 0x1f, UR23 ;  /* 0x0000001f3f187899 */ /* 0x000fe60008011417 */
[----:B----4-:R-:W4:Y:S01]  /*3920*/  LDL.64 R136, [R1+0x30] ;  /* 0x0000300001887983 */ /* 0x010f220000100a00 */
[----:B------:R-:W-:Y:S02]  /*3930*/  UIMAD UR24, UR24, UR6, URZ ;  /* 0x00000006181872a4 */ /* 0x000fe4000f8e023f */
[----:B------:R-:W-:Y:S01]  /*3940*/  USHF.L.U32 UR6, UR26, 0x6, URZ ;  /* 0x000000061a067899 */ /* 0x000fe2000800063f */
[----:B---3--:R-:W3:Y:S01]  /*3950*/  LDL R18, [R1+0x40] ;  /* 0x0000400001127983 */ /* 0x008ee20000100800 */
[----:B------:R-:W-:Y:S03]  /*3960*/  UIMAD UR24, UR23, UR7, UR24 ;  /* 0x00000007171872a4 */ /* 0x000fe6000f8e0218 */
[----:B------:R-:W3:Y:S01]  /*3970*/  LDL.64 R140, [R1+0x18] ;  /* 0x00001800018c7983 */ /* 0x000ee20000100a00 */
[----:B------:R-:W-:Y:S03]  /*3980*/  UIADD3 UR24, UR27, UR24, URZ ;  /* 0x000000181b187290 */ /* 0x000fe6000fffe03f */
[----:B------:R-:W3:Y:S01]  /*3990*/  LDL R132, [R1+0x50] ;  /* 0x0000500001847983 */ /* 0x000ee20000100800 */
[----:B------:R-:W-:Y:S03]  /*39a0*/  USHF.L.U64.HI UR24, UR26, 0x6, UR24 ;  /* 0x000000061a187899 */ /* 0x000fe60008010218 */
[----:B------:R-:W1:Y:S01]  /*39b0*/  @!P5 S2R R14, SR_CTAID.Y ;  /* 0x00000000000ed919 */ /* 0x000e620000002600 */
[----:B-----5:R-:W-:Y:S02]  /*39c0*/  ISETP.NE.AND P4, PT, R7, RZ, PT ;  /* 0x000000ff0700720c */ /* 0x020fe40003f85270 */
[----:B-1----:R-:W-:Y:S01]  /*39d0*/  @!P5 SHF.R.S32.HI R7, RZ, 0x1f, R14 ;  /* 0x0000001fff07d819 */ /* 0x002fe2000001140e */
[----:B--2---:R-:W-:Y:S02]  /*39e0*/  @!P5 IMAD.MOV.U32 R10, RZ, RZ, R138 ;  /* 0x000000ffff0ad224 */ /* 0x004fe400078e008a */
[----:B------:R-:W-:Y:S02]  /*39f0*/  @!P5 IMAD.MOV.U32 R11, RZ, RZ, R139 ;  /* 0x000000ffff0bd224 */ /* 0x000fe400078e008b */
[----:B------:R-:W-:Y:S01]  /*3a00*/  @!P5 IMAD R17, R7, c[0x0][0x270], RZ ;  /* 0x00009c000711da24 */ /* 0x000fe200078e02ff */
[----:B------:R-:W-:Y:S01]  /*3a10*/  @!P5 LEA R7, R15, 0x40, 0x6 ;  /* 0x000000400f07d811 */ /* 0x000fe200078e30ff */
[C---:B------:R-:W-:Y:S03]  /*3a20*/  @!P5 IMAD.WIDE.U32 R10, R14.reuse, c[0x0][0x270], R10 ;  /* 0x00009c000e0ada25 */ /* 0x040fe600078e000a */
[----:B------:R-:W-:Y:S01]  /*3a30*/  @!P5 SHF.R.S32.HI R15, RZ, 0x1f, R7 ;  /* 0x0000001fff0fd819 */ /* 0x000fe20000011407 */
[----:B------:R-:W-:Y:S04]  /*3a40*/  @!P5 IMAD R14, R14, c[0x0][0x274], R17 ;  /* 0x00009d000e0eda24 */ /* 0x000fe800078e0211 */
[----:B------:R-:W-:Y:S01]  /*3a50*/  @!P5 IMAD.IADD R14, R11, 0x1, R14 ;  /* 0x000000010b0ed824 */ /* 0x000fe200078e020e */
[----:B------:R-:W-:Y:S01]  /*3a60*/  @!P5 IADD3 R11, P3, P2, R7, UR16, R10 ;  /* 0x00000010070bdc10 */ /* 0x000fe2000fa7e00a */
[----:B------:R-:W-:Y:S03]  /*3a70*/  IMAD.U32 R10, RZ, RZ, UR9 ;  /* 0x00000009ff0a7e24 */ /* 0x000fe6000f8e00ff */
[----:B------:R-:W-:Y:S01]  /*3a80*/  @!P5 IADD3.X R17, R15, UR10, R14, P3, P2 ;  /* 0x0000000a0f11dc10 */ /* 0x000fe20009fe440e */
[----:B------:R-:W-:Y:S01]  /*3a90*/  IMAD.U32 R15, RZ, RZ, UR5 ;  /* 0x00000005ff0f7e24 */ /* 0x000fe2000f8e00ff */
[----:B----4-:R-:W-:Y:S04]  /*3aa0*/  IADD3 R10, P3, P2, R136, UR6, R10 ;  /* 0x00000006880a7c10 */ /* 0x010fe8000fa7e00a */
[----:B---3--:R-:W-:Y:S02]  /*3ab0*/  IADD3.X R15, R18, UR24, R15, P3, P2 ;  /* 0x00000018120f7c10 */ /* 0x008fe40009fe440f */
[----:B------:R-:W-:Y:S01]  /*3ac0*/  IADD3 R7, P2, R136, UR6, RZ ;  /* 0x0000000688077c10 */ /* 0x000fe2000ff5e0ff */
[----:B------:R-:W-:Y:S03]  /*3ad0*/  UIMAD UR6, UR23, -0x40, UR21 ;  /* 0xffffffc0170678a4 */ /* 0x000fe6000f8e0215 */
[----:B------:R-:W-:Y:S02]  /*3ae0*/  IADD3.X R14, R18, UR24, RZ, P2, !PT ;  /* 0x00000018120e7c10 */ /* 0x000fe400097fe4ff */
[C---:B------:R-:W-:Y:S04]  /*3af0*/  LEA R18, P2, R7.reuse, c[0x0][0x160], 0x1 ;  /* 0x0000580007127a11 */ /* 0x040fe800078408ff */
[----:B------:R-:W-:Y:S01]  /*3b00*/  LEA.HI.X R19, R7, c[0x0][0x164], R14, 0x1, P2 ;  /* 0x0000590007137a11 */ /* 0x000fe200010f0c0e */
[----:B------:R-:W-:Y:S01]  /*3b10*/  IMAD.U32 R7, RZ, RZ, UR15 ;  /* 0x0000000fff077e24 */ /* 0x000fe2000f8e00ff */
[C---:B------:R-:W-:Y:S03]  /*3b20*/  LEA R14, P2, R10.reuse, c[0x0][0x160], 0x1 ;  /* 0x000058000a0e7a11 */ /* 0x040fe600078408ff */
[----:B------:R-:W-:Y:S01]  /*3b30*/  IMAD R7, R7, 0x4000, R132 ;  /* 0x0000400007077824 */ /* 0x000fe200078e0284 */
[----:B------:R-:W-:Y:S02]  /*3b40*/  LEA.HI.X R15, R10, c[0x0][0x164], R15, 0x1, P2 ;  /* 0x000059000a0f7a11 */ /* 0x000fe400010f0c0f */
[C---:B------:R-:W-:Y:S02]  /*3b50*/  @!P5 LEA R136, P2, R11.reuse, c[0x0][0x258], 0x2 ;  /* 0x000096000b88da11 */ /* 0x040fe400078410ff */
[----:B------:R-:W-:Y:S02]  /*3b60*/  IADD3 R10, -R140, UR6, RZ ;  /* 0x000000068c0a7c10 */ /* 0x000fe4000fffe1ff */
[----:B------:R-:W-:Y:S02]  /*3b70*/  @!P5 LEA.HI.X R137, R11, c[0x0][0x25c], R17, 0x2, P2 ;  /* 0x000097000b89da11 */ /* 0x000fe400010f1411 */
[C---:B------:R-:W-:Y:S11]  /*3b80*/  ISETP.LT.OR P2, PT, R10.reuse, 0x1, P6 ;  /* 0x000000010a00780c */ /* 0x040ff60003741670 */
[----:B------:R-:W-:Y:S02]  /*3b90*/  @!UPT UIADD3 URZ, URZ, URZ, URZ ;  /* 0x0000003f3f3ff290 */ /* 0x000fe4000fffe03f */
[----:B------:R-:W-:Y:S01]  /*3ba0*/  @!PT LDS RZ, [RZ] ;  /* 0x00000000fffff984 */ /* 0x000fe20000000800 */
[----:B------:R-:W-:Y:S01]  /*3bb0*/  @!PT LDS RZ, [RZ] ;  /* 0x00000000fffff984 */ /* 0x000fe20000000800 */
[----:B------:R-:W-:Y:S01]  /*3bc0*/  @!PT LDS RZ, [RZ] ;  /* 0x00000000fffff984 */ /* 0x000fe20000000800 */
[----:B------:R1:W-:Y:S01]  /*3bd0*/  LDGSTS.E.BYPASS.LTC128B.128 [R7], [R18.64], !P2 ;  /* 0x0000000012077fae */ /* 0x0003e2000d101d52 */
[C---:B------:R-:W-:Y:S11]  /*3be0*/  ISETP.LT.OR P2, PT, R10.reuse, 0x1, P4 ;  /* 0x000000010a00780c */ /* 0x040ff60002741670 */
[----:B------:R-:W-:Y:S02]  /*3bf0*/  @!UPT UIADD3 URZ, URZ, URZ, URZ ;  /* 0x0000003f3f3ff290 */ /* 0x000fe4000fffe03f */
[----:B------:R1:W-:Y:S01]  /*3c00*/  LDGSTS.E.BYPASS.LTC128B.128 [R7+0x2000], [R18.64+0x80], !P2 ;  /* 0x0200008012077fae */ /* 0x0003e2000d101d52 */
[C---:B------:R-:W-:Y:S11]  /*3c10*/  ISETP.LT.OR P2, PT, R10.reuse, 0x21, P6 ;  /* 0x000000210a00780c */ /* 0x040ff60003741670 */
[----:B------:R-:W-:Y:S02]  /*3c20*/  @!UPT UIADD3 URZ, URZ, URZ, URZ ;  /* 0x0000003f3f3ff290 */ /* 0x000fe4000fffe03f */
[----:B------:R1:W-:Y:S01]  /*3c30*/  LDGSTS.E.BYPASS.LTC128B.128 [R7+0x1000], [R14.64], !P2 ;  /* 0x010000000e077fae */ /* 0x0003e2000d101d52 */
[----:B------:R-:W-:Y:S01]  /*3c40*/  ISETP.LT.OR P2, PT, R10, 0x21, P4 ;  /* 0x000000210a00780c */ /* 0x000fe20002741670 */
[----:B------:R-:W-:Y:S04]  /*3c50*/  IMAD.U32 R10, RZ, RZ, UR15 ;  /* 0x0000000fff0a7e24 */ /* 0x000fe8000f8e00ff */
[----:B------:R-:W-:Y:S04]  /*3c60*/  @!P5 IMAD R10, R10, 0x40, R138 ;  /* 0x000000400a0ad824 */ /* 0x000fe800078e028a */
[----:B------:R-:W-:Y:S04]  /*3c70*/  @!P5 IMAD.SHL.U32 R10, R10, 0x4, RZ ;  /* 0x000000040a0ad824 */ /* 0x000fe800078e00ff */
[----:B------:R1:W-:Y:S04]  /*3c80*/  LDGSTS.E.BYPASS.LTC128B.128 [R7+0x3000], [R14.64+0x80], !P2 ;  /* 0x030000800e077fae */ /* 0x0003e8000d101d52 */
[----:B------:R1:W-:Y:S02]  /*3c90*/  @!P5 LDGSTS.E.BYPASS.LTC128B.128 [R10+0x12080], [R136.64] ;  /* 0x12080000880adfae */ /* 0x0003e4000b901d52 */
.L_x_264:
[----:B------:R-:W-:Y:S01]  /*3ca0*/  PLOP3.LUT P2, PT, PT, PT, UP6, 0x40, 0x0 ;  /* 0x000000000000781c */ /* 0x000fe20003f4e868 */
[----:B------:R-:W0:Y:S03]  /*3cb0*/  LDGDEPBAR ;  /* 0x00000000000079af */ /* 0x000e260000000000 */
[----:B------:R-:W-:Y:S04]  /*3cc0*/  ISETP.GT.AND P2, PT, R5, RZ, P2 ;  /* 0x000000ff0500720c */ /* 0x000fe80001744270 */
[----:B------:R-:W-:Y:S04]  /*3cd0*/  ISETP.LT.OR P2, PT, R6, 0x1, P2 ;  /* 0x000000010600780c */ /* 0x000fe80001741670 */
[----:B------:R-:W-:Y:S02]  /*3ce0*/  FSEL R140, R151, -INF , !P2 ;  /* 0xff800000978c7808 */ /* 0x000fe40005000000 */
[----:B------:R-:W-:Y:S03]  /*3cf0*/  PLOP3.LUT P2, PT, PT, PT, UP5, 0x40, 0x0 ;  /* 0x000000000000781c */ /* 0x000fe60003f4e858 */
[--C-:B-1----:R-:W-:Y:S01]  /*3d00*/  FFMA.FTZ R243, R140, c[0x0][0x29c], -R13.reuse ;  /* 0x0000a7008cf37a23 */ /* 0x102fe2000001080d */
[----:B------:R-:W-:Y:S04]  /*3d10*/  ISETP.GT.AND P2, PT, R5, 0x1, P2 ;  /* 0x000000010500780c */ /* 0x000fe80001744270 */
[C---:B------:R-:W-:Y:S04]  /*3d20*/  ISETP.LT.OR P2, PT, R6.reuse, 0x2, P2 ;  /* 0x000000020600780c */ /* 0x040fe80001741670 */
[----:B------:R-:W-:Y:S02]  /*3d30*/  FSEL R139, R209, -INF , !P2 ;  /* 0xff800000d18b7808 */ /* 0x000fe40005000000 */
[----:B------:R-:W-:Y:S03]  /*3d40*/  PLOP3.LUT P2, PT, PT, PT, UP4, 0x40, 0x0 ;  /* 0x000000000000781c */ /* 0x000fe60003f4e848 */
[--C-:B------:R-:W-:Y:S01]  /*3d50*/  FFMA.FTZ R242, R139, c[0x0][0x29c], -R13.reuse ;  /* 0x0000a7008bf27a23 */ /* 0x100fe2000001080d */
[----:B------:R-:W-:Y:S01]  /*3d60*/  ISETP.GT.AND P2, PT, R5, 0x20, P2 ;  /* 0x000000200500780c */ /* 0x000fe20001744270 */
[----:B------:R-:W-:Y:S03]  /*3d70*/  MUFU.EX2 R139, R243 ;  /* 0x000000f3008b7308 */ /* 0x000fe60000000800 */
[----:B------:R-:W-:Y:S04]  /*3d80*/  ISETP.LT.OR P2, PT, R6, 0x21, P2 ;  /* 0x000000210600780c */ /* 0x000fe80001741670 */
[----:B------:R-:W-:Y:S02]  /*3d90*/  FSEL R138, R157, -INF , !P2 ;  /* 0xff8000009d8a7808 */ /* 0x000fe40005000000 */
[----:B------:R-:W-:Y:S03]  /*3da0*/  PLOP3.LUT P2, PT, PT, PT, UP3, 0x40, 0x0 ;  /* 0x000000000000781c */ /* 0x000fe60003f4e838 */
[--C-:B------:R-:W-:Y:S01]  /*3db0*/  FFMA.FTZ R241, R138, c[0x0][0x29c], -R13.reuse ;  /* 0x0000a7008af17a23 */ /* 0x100fe2000001080d */
[----:B------:R-:W-:Y:S01]  /*3dc0*/  ISETP.GT.AND P2, PT, R5, 0x21, P2 ;  /* 0x000000210500780c */ /* 0x000fe20001744270 */
[----:B------:R-:W1:Y:S03]  /*3dd0*/  MUFU.EX2 R138, R242 ;  /* 0x000000f2008a7308 */ /* 0x000e660000000800 */
[----:B------:R-:W-:Y:S04]  /*3de0*/  ISETP.LT.OR P2, PT, R6, 0x22, P2 ;  /* 0x000000220600780c */ /* 0x000fe80001741670 */
[----:B------:R-:W-:Y:S02]  /*3df0*/  FSEL R137, R158, -INF , !P2 ;  /* 0xff8000009e897808 */ /* 0x000fe40005000000 */
[----:B------:R-:W-:Y:S03]  /*3e00*/  PLOP3.LUT P2, PT, PT, PT, UP2, 0x40, 0x0 ;  /* 0x000000000000781c */ /* 0x000fe60003f4e828 */
[--C-:B------:R-:W-:Y:S01]  /*3e10*/  FFMA.FTZ R238, R137, c[0x0][0x29c], -R13.reuse ;  /* 0x0000a70089ee7a23 */ /* 0x100fe2000001080d */
[----:B------:R-:W-:Y:S04]  /*3e20*/  ISETP.GT.AND P2, PT, R5, 0x40, P2 ;  /* 0x000000400500780c */ /* 0x000fe80001744270 */
        /* <DEDUP_REMOVED lines=8> */
[----:B------:R-:W-:Y:S01]  /*3eb0*/  FFMA.FTZ R137, R132, c[0x0][0x29c], -R13 ;  /* 0x0000a70084897a23 */ /* 0x000fe2000001080d */
[----:B------:R-:W-:Y:S04]  /*3ec0*/  ISETP.GT.AND P2, PT, R3, RZ, P2 ;  /* 0x000000ff0300720c */ /* 0x000fe80001744270 */
[C---:B------:R-:W-:Y:S04]  /*3ed0*/  ISETP.LT.OR P2, PT, R4.reuse, 0x1, P2 ;  /* 0x000000010400780c */ /* 0x040fe80001741670 */
[----:B------:R-:W-:Y:S02]  /*3ee0*/  FSEL R19, R215, -INF , !P2 ;  /* 0xff800000d7137808 */ /* 0x000fe40005000000 */
[----:B------:R-:W-:Y:S03]  /*3ef0*/  PLOP3.LUT P2, PT, PT, PT, UP5, 0x40, 0x0 ;  /* 0x000000000000781c */ /* 0x000fe60003f4e858 */
[--C-:B------:R-:W-:Y:S01]  /*3f00*/  FFMA.FTZ R136, R19, c[0x0][0x29c], -R12.reuse ;  /* 0x0000a70013887a23 */ /* 0x100fe2000001080c */
[C---:B------:R-:W-:Y:S04]  /*3f10*/  ISETP.GT.AND P2, PT, R3.reuse, 0x1, P2 ;  /* 0x000000010300780c */ /* 0x040fe80001744270 */
[----:B------:R-:W-:Y:S04]  /*3f20*/  ISETP.LT.OR P2, PT, R4, 0x2, P2 ;  /* 0x000000020400780c */ /* 0x000fe80001741670 */
[----:B------:R-:W-:Y:S02]  /*3f30*/  FSEL R18, R214, -INF , !P2 ;  /* 0xff800000d6127808 */ /* 0x000fe40005000000 */
[----:B------:R-:W-:Y:S03]  /*3f40*/  PLOP3.LUT P2, PT, PT, PT, UP4, 0x40, 0x0 ;  /* 0x000000000000781c */ /* 0x000fe60003f4e848 */
[--C-:B------:R-:W-:Y:S01]  /*3f50*/  FFMA.FTZ R146, R18, c[0x0][0x29c], -R12.reuse ;  /* 0x0000a70012927a23 */ /* 0x100fe2000001080c */
[----:B------:R-:W-:Y:S04]  /*3f60*/  ISETP.GT.AND P2, PT, R3, 0x20, P2 ;  /* 0x000000200300780c */ /* 0x000fe80001744270 */
[C---:B------:R-:W-:Y:S01]  /*3f70*/  ISETP.LT.OR P2, PT, R4.reuse, 0x21, P2 ;  /* 0x000000210400780c */ /* 0x040fe20001741670 */
[----:B------:R-:W-:Y:S03]  /*3f80*/  MUFU.EX2 R146, R146 ;  /* 0x0000009200927308 */ /* 0x000fe60000000800 */
[----:B------:R-:W-:Y:S02]  /*3f90*/  FSEL R17, R213, -INF , !P2 ;  /* 0xff800000d5117808 */ /* 0x000fe40005000000 */
[----:B------:R-:W-:Y:S03]  /*3fa0*/  PLOP3.LUT P2, PT, PT, PT, UP3, 0x40, 0x0 ;  /* 0x000000000000781c */ /* 0x000fe60003f4e838 */
[--C-:B------:R-:W-:Y:S01]  /*3fb0*/  FFMA.FTZ R147, R17, c[0x0][0x29c], -R12.reuse ;  /* 0x0000a70011937a23 */ /* 0x100fe2000001080c */
[----:B------:R-:W-:Y:S04]  /*3fc0*/  ISETP.GT.AND P2, PT, R3, 0x21, P2 ;  /* 0x000000210300780c */ /* 0x000fe80001744270 */
[----:B------:R-:W-:Y:S01]  /*3fd0*/  ISETP.LT.OR P2, PT, R4, 0x22, P2 ;  /* 0x000000220400780c */ /* 0x000fe20001741670 */
[----:B------:R-:W-:Y:S03]  /*3fe0*/  MUFU.EX2 R147, R147 ;  /* 0x0000009300937308 */ /* 0x000fe60000000800 */
[----:B------:R-:W-:Y:S02]  /*3ff0*/  FSEL R15, R212, -INF , !P2 ;  /* 0xff800000d40f7808 */ /* 0x000fe40005000000 */
[----:B------:R-:W-:Y:S03]  /*4000*/  PLOP3.LUT P2, PT, PT, PT, UP2, 0x40, 0x0 ;  /* 0x000000000000781c */ /* 0x000fe60003f4e828 */
[--C-:B------:R-:W-:Y:S01]  /*4010*/  FFMA.FTZ R148, R15, c[0x0][0x29c], -R12.reuse ;  /* 0x0000a7000f947a23 */ /* 0x100fe2000001080c */
[C---:B------:R-:W-:Y:S04]  /*4020*/  ISETP.GT.AND P2, PT, R3.reuse, 0x40, P2 ;  /* 0x000000400300780c */ /* 0x040fe80001744270 */
[----:B------:R-:W-:Y:S01]  /*4030*/  ISETP.LT.OR P2, PT, R4, 0x41, P2 ;  /* 0x000000410400780c */ /* 0x000fe20001741670 */
[----:B------:R-:W-:Y:S03]  /*4040*/  MUFU.EX2 R148, R148 ;  /* 0x0000009400947308 */ /* 0x000fe60000000800 */
[----:B------:R-:W-:Y:S02]  /*4050*/  FSEL R14, R208, -INF , !P2 ;  /* 0xff800000d00e7808 */ /* 0x000fe40005000000 */
[----:B------:R-:W-:Y:S03]  /*4060*/  PLOP3.LUT P2, PT, PT, PT, UP1, 0x40, 0x0 ;  /* 0x000000000000781c */ /* 0x000fe60003f4e818 */
[--C-:B------:R-:W-:Y:S01]  /*4070*/  FFMA.FTZ R149, R14, c[0x0][0x29c], -R12.reuse ;  /* 0x0000a7000e957a23 */ /* 0x100fe2000001080c */
[----:B------:R-:W-:Y:S04]  /*4080*/  ISETP.GT.AND P2, PT, R3, 0x41, P2 ;  /* 0x000000410300780c */ /* 0x000fe80001744270 */
[----:B------:R-:W-:Y:S01]  /*4090*/  ISETP.LT.OR P2, PT, R4, 0x42, P2 ;  /* 0x000000420400780c */ /* 0x000fe20001741670 */
[----:B------:R-:W-:Y:S01]  /*40a0*/  MUFU.EX2 R149, R149 ;  /* 0x0000009500957308 */ /* 0x000fe20000000800 */
[-C--:B---3--:R-:W-:Y:S03]  /*40b0*/  HMMA.16816.F32 R4, R20, R160.reuse, RZ ;  /* 0x000000a01404723c */ /* 0x088fe600000018ff */
[----:B------:R-:W-:Y:S02]  /*40c0*/  FSEL R3, R159, -INF , !P2 ;  /* 0xff8000009f037808 */ /* 0x000fe40005000000 */
[----:B------:R-:W-:Y:S03]  /*40d0*/  PLOP3.LUT P2, PT, PT, PT, UP6, 0x40, 0x0 ;  /* 0x000000000000781c */ /* 0x000fe60003f4e868 */
[----:B------:R-:W-:Y:S01]  /*40e0*/  FFMA.FTZ R150, R3, c[0x0][0x29c], -R12 ;  /* 0x0000a70003967a23 */ /* 0x000fe2000001080c */
[C---:B------:R-:W-:Y:S04]  /*40f0*/  ISETP.GT.AND P2, PT, R8.reuse, RZ, P2 ;  /* 0x000000ff0800720c */ /* 0x040fe80001744270 */
[----:B------:R-:W-:Y:S01]  /*4100*/  ISETP.LT.OR P2, PT, R9, 0x1, P2 ;  /* 0x000000010900780c */ /* 0x000fe20001741670 */
[----:B------:R-:W-:Y:S03]  /*4110*/  MUFU.EX2 R150, R150 ;  /* 0x0000009600967308 */ /* 0x000fe60000000800 */
[----:B------:R-:W-:Y:S02]  /*4120*/  FSEL R145, R237, -INF , !P2 ;  /* 0xff800000ed917808 */ /* 0x000fe40005000000 */
[----:B------:R-:W-:Y:S03]  /*4130*/  PLOP3.LUT P2, PT, PT, PT, UP5, 0x40, 0x0 ;  /* 0x000000000000781c */ /* 0x000fe60003f4e858 */
[--C-:B------:R-:W-:Y:S01]  /*4140*/  FFMA.FTZ R152, R145, c[0x0][0x29c], -R16.reuse ;  /* 0x0000a70091987a23 */ /* 0x100fe20000010810 */
[----:B------:R-:W-:Y:S01]  /*4150*/  ISETP.GT.AND P2, PT, R8, 0x1, P2 ;  /* 0x000000010800780c */ /* 0x000fe20001744270 */
[----:B------:R-:W-:Y:S03]  /*4160*/  MUFU.EX2 R145, R136 ;  /* 0x0000008800917308 */ /* 0x000fe60000000800 */
[C---:B------:R-:W-:Y:S04]  /*4170*/  ISETP.LT.OR P2, PT, R9.reuse, 0x2, P2 ;  /* 0x000000020900780c */ /* 0x040fe80001741670 */
[----:B------:R-:W-:Y:S02]  /*4180*/  FSEL R144, R240, -INF , !P2 ;  /* 0xff800000f0907808 */ /* 0x000fe40005000000 */
[----:B------:R-:W-:Y:S01]  /*4190*/  PLOP3.LUT P2, PT, PT, PT, UP4, 0x40, 0x0 ;  /* 0x000000000000781c */ /* 0x000fe20003f4e848 */
[----:B------:R-:W-:Y:S02]  /*41a0*/  MUFU.EX2 R152, R152 ;  /* 0x0000009800987308 */ /* 0x000fe40000000800 */
[--C-:B------:R-:W-:Y:S01]  /*41b0*/  FFMA.FTZ R154, R144, c[0x0][0x29c], -R16.reuse ;  /* 0x0000a700909a7a23 */ /* 0x100fe20000010810 */
[----:B------:R-:W-:Y:S04]  /*41c0*/  ISETP.GT.AND P2, PT, R8, 0x20, P2 ;  /* 0x000000200800780c */ /* 0x000fe80001744270 */
[----:B------:R-:W-:Y:S03]  /*41d0*/  ISETP.LT.OR P2, PT, R9, 0x21, P2 ;  /* 0x000000210900780c */ /* 0x000fe60001741670 */
[----:B------:R-:W-:Y:S01]  /*41e0*/  MUFU.EX2 R144, R140 ;  /* 0x0000008c00907308 */ /* 0x000fe20000000800 */
[----:B------:R-:W-:Y:S02]  /*41f0*/  FSEL R143, R236, -INF , !P2 ;  /* 0xff800000ec8f7808 */ /* 0x000fe40005000000 */
[----:B------:R-:W-:Y:S03]  /*4200*/  PLOP3.LUT P2, PT, PT, PT, UP3, 0x40, 0x0 ;  /* 0x000000000000781c */ /* 0x000fe60003f4e838 */
[--C-:B------:R-:W-:Y:S01]  /*4210*/  FFMA.FTZ R156, R143, c[0x0][0x29c], -R16.reuse ;  /* 0x0000a7008f9c7a23 */ /* 0x100fe20000010810 */
[----:B------:R-:W-:Y:S03]  /*4220*/  ISETP.GT.AND P2, PT, R8, 0x21, P2 ;  /* 0x000000210800780c */ /* 0x000fe60001744270 */
[----:B------:R-:W-:Y:S01]  /*4230*/  MUFU.EX2 R143, R137 ;  /* 0x00000089008f7308 */ /* 0x000fe20000000800 */
[----:B------:R-:W-:Y:S04]  /*4240*/  ISETP.LT.OR P2, PT, R9, 0x22, P2 ;  /* 0x000000220900780c */ /* 0x000fe80001741670 */
[----:B------:R-:W-:Y:S02]  /*4250*/  FSEL R142, R235, -INF , !P2 ;  /* 0xff800000eb8e7808 */ /* 0x000fe40005000000 */
[----:B------:R-:W-:Y:S03]  /*4260*/  PLOP3.LUT P2, PT, PT, PT, UP2, 0x40, 0x0 ;  /* 0x000000000000781c */ /* 0x000fe60003f4e828 */
[--C-:B------:R-:W-:Y:S01]  /*4270*/  FFMA.FTZ R246, R142, c[0x0][0x29c], -R16.reuse ;  /* 0x0000a7008ef67a23 */ /* 0x100fe20000010810 */
[C---:B------:R-:W-:Y:S01]  /*4280*/  ISETP.GT.AND P2, PT, R8.reuse, 0x40, P2 ;  /* 0x000000400800780c */ /* 0x040fe20001744270 */
[----:B------:R-:W-:Y:S03]  /*4290*/  MUFU.EX2 R142, R238 ;  /* 0x000000ee008e7308 */ /* 0x000fe60000000800 */
[----:B------:R-:W-:Y:S04]  /*42a0*/  ISETP.LT.OR P2, PT, R9, 0x41, P2 ;  /* 0x000000410900780c */ /* 0x000fe80001741670 */
[----:B------:R-:W-:Y:S02]  /*42b0*/  FSEL R141, R211, -INF , !P2 ;  /* 0xff800000d38d7808 */ /* 0x000fe40005000000 */
[----:B------:R-:W-:Y:S01]  /*42c0*/  PLOP3.LUT P2, PT, PT, PT, UP1, 0x40, 0x0 ;  /* 0x000000000000781c */ /* 0x000fe20003f4e818 */
[----:B------:R-:W-:Y:S02]  /*42d0*/  MUFU.EX2 R156, R156 ;  /* 0x0000009c009c7308 */ /* 0x000fe40000000800 */
[--C-:B------:R-:W-:Y:S01]  /*42e0*/  FFMA.FTZ R248, R141, c[0x0][0x29c], -R16.reuse ;  /* 0x0000a7008df87a23 */ /* 0x100fe20000010810 */
[----:B------:R-:W-:Y:S04]  /*42f0*/  ISETP.GT.AND P2, PT, R8, 0x41, P2 ;  /* 0x000000410800780c */ /* 0x000fe80001744270 */
[----:B------:R-:W-:Y:S02]  /*4300*/  ISETP.LT.OR P2, PT, R9, 0x42, P2 ;  /* 0x000000420900780c */ /* 0x000fe40001741670 */
[C---:B----4-:R-:W-:Y:S01]  /*4310*/  HMMA.16816.F32 R8, R24.reuse, R160, RZ ;  /* 0x000000a01808723c */ /* 0x050fe200000018ff */
[----:B------:R-:W3:Y:S01]  /*4320*/  MUFU.EX2 R141, R241 ;  /* 0x000000f1008d7308 */ /* 0x000ee20000000800 */
[----:B------:R-:W-:Y:S02]  /*4330*/  FSEL R3, R210, -INF , !P2 ;  /* 0xff800000d2037808 */ /* 0x000fe40005000000 */
[----:B------:R-:W-:Y:S03]  /*4340*/  PLOP3.LUT P2, PT, PT, PT, UP5, 0x40, 0x0 ;  /* 0x000000000000781c */ /* 0x000fe60003f4e858 */
[----:B------:R-:W-:Y:S01]  /*4350*/  FFMA.FTZ R251, R3, c[0x0][0x29c], -R16 ;  /* 0x0000a70003fb7a23 */ /* 0x000fe20000010810 */
[-C--:B------:R-:W-:Y:S01]  /*4360*/  HMMA.16816.F32 R12, R24, R162.reuse, RZ ;  /* 0x000000a2180c723c */ /* 0x080fe200000018ff */
[----:B------:R-:W-:Y:S01]  /*4370*/  IMAD.MOV.U32 R3, RZ, RZ, 0x40 ;  /* 0x00000040ff037424 */ /* 0x000fe200078e00ff */
[----:B------:R-:W-:Y:S01]  /*4380*/  ISETP.GT.AND P2, PT, R133, 0x1, P2 ;  /* 0x000000018500780c */ /* 0x000fe20001744270 */
[----:B------:R-:W-:Y:S03]  /*4390*/  MUFU.EX2 R154, R154 ;  /* 0x0000009a009a7308 */ /* 0x000fe60000000800 */
[----:B------:R-:W-:Y:S02]  /*43a0*/  SEL R3, R3, 0xffffffc0, !P1 ;  /* 0xffffffc003037807 */ /* 0x000fe40004800000 */
[C---:B------:R-:W-:Y:S02]  /*43b0*/  HMMA.16816.F32 R16, R20.reuse, R162, RZ ;  /* 0x000000a21410723c */ /* 0x040fe400000018ff */
[----:B------:R-:W-:Y:S02]  /*43c0*/  ISETP.LT.OR P2, PT, R134, 0x2, P2 ;  /* 0x000000028600780c */ /* 0x000fe40001741670 */
[----:B------:R-:W-:Y:S01]  /*43d0*/  IMAD.IADD R132, R0, 0x1, R3 ;  /* 0x0000000100847824 */ /* 0x000fe200078e0203 */
[----:B------:R-:W-:Y:S03]  /*43e0*/  IADD3 R3, R3, R2, RZ ;  /* 0x0000000203037210 */ /* 0x000fe60007ffe0ff */
[-C--:B------:R-:W-:Y:S08]  /*43f0*/  HMMA.16816.F32 R20, R20, R164.reuse, RZ ;  /* 0x000000a41414723c */ /* 0x080ff000000018ff */
[----:B------:R-:W-:Y:S08]  /*4400*/  HMMA.16816.F32 R24, R24, R164, RZ ;  /* 0x000000a41818723c */ /* 0x000ff000000018ff */
[-C--:B------:R-:W-:Y:S08]  /*4410*/  HMMA.16816.F32 R4, R76, R166.reuse, R4 ;  /* 0x000000a64c04723c */ /* 0x080ff00000001804 */
[C---:B------:R-:W-:Y:S08]  /*4420*/  HMMA.16816.F32 R8, R80.reuse, R166, R8 ;  /* 0x000000a65008723c */ /* 0x040ff00000001808 */
[-C--:B------:R-:W-:Y:S08]  /*4430*/  HMMA.16816.F32 R12, R80, R168.reuse, R12 ;  /* 0x000000a8500c723c */ /* 0x080ff0000000180c */
[C---:B------:R-:W-:Y:S08]  /*4440*/  HMMA.16816.F32 R16, R76.reuse, R168, R16 ;  /* 0x000000a84c10723c */ /* 0x040ff00000001810 */
[-C--:B------:R-:W-:Y:S01]  /*4450*/  HMMA.16816.F32 R20, R76, R170.reuse, R20 ;  /* 0x000000aa4c14723c */ /* 0x080fe20000001814 */
[----:B------:R-:W4:Y:S07]  /*4460*/  LDSM.16.M88.4 R76, [R132+0xe080] ;  /* 0x00e08000844c783b */ /* 0x000f2e0000000200 */
[----:B------:R-:W-:Y:S01]  /*4470*/  HMMA.16816.F32 R24, R80, R170, R24 ;  /* 0x000000aa5018723c */ /* 0x000fe20000001818 */
[----:B------:R-:W5:Y:S07]  /*4480*/  LDSM.16.M88.4 R80, [R132+0xf080] ;  /* 0x00f080008450783b */ /* 0x000f6e0000000200 */
[-C--:B----4-:R-:W-:Y:S08]  /*4490*/  HMMA.16816.F32 R4, R76, R172.reuse, R4 ;  /* 0x000000ac4c04723c */ /* 0x090ff00000001804 */
[C---:B-----5:R-:W-:Y:S08]  /*44a0*/  HMMA.16816.F32 R8, R80.reuse, R172, R8 ;  /* 0x000000ac5008723c */ /* 0x060ff00000001808 */
        /* <DEDUP_REMOVED lines=13> */
[----:B------:R-:W5:Y:S08]  /*4580*/  LDSM.16.M88.4 R80, [R0+0x11080] ;  /* 0x011080000050783b */ /* 0x000f700000000200 */
[----:B--2---:R-:W-:Y:S01]  /*4590*/  LDS R0, [R252.X4+0x122a0] ;  /* 0x0122a000fc007984 */ /* 0x004fe20000004800 */
[-C--:B----4-:R-:W-:Y:S08]  /*45a0*/  HMMA.16816.F32 R4, R76, R184.reuse, R4 ;  /* 0x000000b84c04723c */ /* 0x090ff00000001804 */
[C---:B-----5:R-:W-:Y:S08]  /*45b0*/  HMMA.16816.F32 R8, R80.reuse, R184, R8 ;  /* 0x000000b85008723c */ /* 0x060ff00000001808 */
[-C--:B------:R-:W-:Y:S08]  /*45c0*/  HMMA.16816.F32 R12, R80, R186.reuse, R12 ;  /* 0x000000ba500c723c */ /* 0x080ff0000000180c */
[C---:B------:R-:W-:Y:S08]  /*45d0*/  HMMA.16816.F32 R16, R76.reuse, R186, R16 ;  /* 0x000000ba4c10723c */ /* 0x040ff00000001810 */
[-C--:B------:R-:W-:Y:S01]  /*45e0*/  HMMA.16816.F32 R20, R76, R188.reuse, R20 ;  /* 0x000000bc4c14723c */ /* 0x080fe20000001814 */
[----:B------:R-:W2:Y:S07]  /*45f0*/  LDSM.16.M88.4 R76, [R2+0x10080] ;  /* 0x01008000024c783b */ /* 0x000eae0000000200 */
[----:B------:R-:W-:Y:S01]  /*4600*/  HMMA.16816.F32 R24, R80, R188, R24 ;  /* 0x000000bc5018723c */ /* 0x000fe20000001818 */
[----:B------:R-:W4:Y:S07]  /*4610*/  LDSM.16.M88.4 R80, [R2+0x11080] ;  /* 0x011080000250783b */ /* 0x000f2e0000000200 */
[-C--:B--2---:R-:W-:Y:S08]  /*4620*/  HMMA.16816.F32 R4, R76, R190.reuse, R4 ;  /* 0x000000be4c04723c */ /* 0x084ff00000001804 */
[C---:B----4-:R-:W-:Y:S08]  /*4630*/  HMMA.16816.F32 R8, R80.reuse, R190, R8 ;  /* 0x000000be5008723c */ /* 0x050ff00000001808 */
[-C--:B------:R-:W-:Y:S08]  /*4640*/  HMMA.16816.F32 R12, R80, R192.reuse, R12 ;  /* 0x000000c0500c723c */ /* 0x080ff0000000180c */
[C---:B------:R-:W-:Y:S08]  /*4650*/  HMMA.16816.F32 R16, R76.reuse, R192, R16 ;  /* 0x000000c04c10723c */ /* 0x040ff00000001810 */
[-C--:B------:R-:W-:Y:S01]  /*4660*/  HMMA.16816.F32 R20, R76, R194.reuse, R20 ;  /* 0x000000c24c14723c */ /* 0x080fe20000001814 */
[----:B------:R-:W2:Y:S07]  /*4670*/  LDSM.16.M88.4 R76, [R132+0x10080] ;  /* 0x01008000844c783b */ /* 0x000eae0000000200 */
[----:B------:R-:W-:Y:S01]  /*4680*/  HMMA.16816.F32 R24, R80, R194, R24 ;  /* 0x000000c25018723c */ /* 0x000fe20000001818 */
[----:B------:R4:W5:Y:S03]  /*4690*/  LDSM.16.M88.4 R80, [R132+0x11080] ;  /* 0x011080008450783b */ /* 0x0009660000000200 */
[----:B----4-:R-:W-:Y:S02]  /*46a0*/  FSEL R132, R249, -INF , !P2 ;  /* 0xff800000f9847808 */ /* 0x010fe40005000000 */
[----:B------:R-:W-:Y:S04]  /*46b0*/  PLOP3.LUT P2, PT, PT, PT, UP6, 0x40, 0x0 ;  /* 0x000000000000781c */ /* 0x000fe80003f4e868 */
[----:B------:R-:W-:Y:S01]  /*46c0*/  ISETP.GT.AND P2, PT, R133, RZ, P2 ;  /* 0x000000ff8500720c */ /* 0x000fe20001744270 */
[-C--:B--2---:R-:W-:Y:S05]  /*46d0*/  HMMA.16816.F32 R4, R76, R196.reuse, R4 ;  /* 0x000000c44c04723c */ /* 0x084fea0000001804 */
[----:B------:R-:W-:Y:S03]  /*46e0*/  ISETP.LT.OR P2, PT, R134, 0x1, P2 ;  /* 0x000000018600780c */ /* 0x000fe60001741670 */
[C---:B-----5:R-:W-:Y:S08]  /*46f0*/  HMMA.16816.F32 R8, R80.reuse, R196, R8 ;  /* 0x000000c45008723c */ /* 0x060ff00000001808 */
[-C--:B------:R-:W-:Y:S08]  /*4700*/  HMMA.16816.F32 R12, R80, R198.reuse, R12 ;  /* 0x000000c6500c723c */ /* 0x080ff0000000180c */
[C---:B------:R-:W-:Y:S08]  /*4710*/  HMMA.16816.F32 R16, R76.reuse, R198, R16 ;  /* 0x000000c64c10723c */ /* 0x040ff00000001810 */
[-C--:B------:R-:W-:Y:S01]  /*4720*/  HMMA.16816.F32 R20, R76, R200.reuse, R20 ;  /* 0x000000c84c14723c */ /* 0x080fe20000001814 */
[----:B------:R-:W2:Y:S07]  /*4730*/  LDSM.16.M88.4 R76, [R3+0x10080] ;  /* 0x01008000034c783b */ /* 0x000eae0000000200 */
[----:B------:R-:W-:Y:S01]  /*4740*/  HMMA.16816.F32 R24, R80, R200, R24 ;  /* 0x000000c85018723c */ /* 0x000fe20000001818 */
[----:B------:R-:W4:Y:S08]  /*4750*/  LDSM.16.M88.4 R80, [R3+0x11080] ;  /* 0x011080000350783b */ /* 0x000f300000000200 */
[----:B------:R-:W5:Y:S01]  /*4760*/  LDS R3, [R252.X4+0x12300] ;  /* 0x01230000fc037984 */ /* 0x000f620000004800 */
[-C--:B--2---:R-:W-:Y:S08]  /*4770*/  HMMA.16816.F32 R4, R76, R202.reuse, R4 ;  /* 0x000000ca4c04723c */ /* 0x084ff00000001804 */
[C---:B----4-:R-:W-:Y:S08]  /*4780*/  HMMA.16816.F32 R8, R80.reuse, R202, R8 ;  /* 0x000000ca5008723c */ /* 0x050ff00000001808 */
[-C--:B------:R-:W-:Y:S08]  /*4790*/  HMMA.16816.F32 R12, R80, R204.reuse, R12 ;  /* 0x000000cc500c723c */ /* 0x080ff0000000180c */
[C---:B------:R-:W-:Y:S04]  /*47a0*/  HMMA.16816.F32 R16, R76.reuse, R204, R16 ;  /* 0x000000cc4c10723c */ /* 0x040fe80000001810 */
[--C-:B------:R-:W-:Y:S02]  /*47b0*/  FADD.FTZ R6, R6, -R0.reuse ;  /* 0x8000000006067221 */ /* 0x100fe40000010000 */
[--C-:B------:R-:W-:Y:S02]  /*47c0*/  FADD.FTZ R7, R7, -R0.reuse ;  /* 0x8000000007077221 */ /* 0x100fe40000010000 */
[-C--:B------:R-:W-:Y:S04]  /*47d0*/  HMMA.16816.F32 R20, R76, R206.reuse, R20 ;  /* 0x000000ce4c14723c */ /* 0x080fe80000001814 */
[----:B-1----:R-:W-:Y:S02]  /*47e0*/  FMUL.FTZ R7, R138, R7 ;  /* 0x000000078a077220 */ /* 0x002fe40000410000 */
[----:B------:R-:W-:Y:S01]  /*47f0*/  FMUL.FTZ R6, R139, R6 ;  /* 0x000000068b067220 */ /* 0x000fe20000410000 */
[----:B------:R-:W-:Y:S01]  /*4800*/  FSEL R79, R250, -INF , !P2 ;  /* 0xff800000fa4f7808 */ /* 0x000fe20005000000 */
[----:B------:R-:W-:Y:S01]  /*4810*/  HMMA.16816.F32 R24, R80, R206, R24 ;  /* 0x000000ce5018723c */ /* 0x000fe20000001818 */
[----:B------:R-:W-:Y:S01]  /*4820*/  PLOP3.LUT P2, PT, PT, PT, UP4, 0x40, 0x0 ;  /* 0x000000000000781c */ /* 0x000fe20003f4e848 */
[----:B------:R-:W-:Y:S02]  /*4830*/  MUFU.EX2 R83, R251 ;  /* 0x000000fb00537308 */ /* 0x000fe40000000800 */
[--C-:B-----5:R-:W-:Y:S01]  /*4840*/  FADD.FTZ R9, R9, -R3.reuse ;  /* 0x8000000309097221 */ /* 0x120fe20000010000 */
[----:B------:R-:W-:Y:S01]  /*4850*/  ISETP.GT.AND P2, PT, R133, 0x20, P2 ;  /* 0x000000208500780c */ /* 0x000fe20001744270 */
[----:B------:R-:W-:Y:S02]  /*4860*/  FADD.FTZ R13, R13, -R3 ;  /* 0x800000030d0d7221 */ /* 0x000fe40000010000 */
[--C-:B------:R-:W-:Y:S01]  /*4870*/  FADD.FTZ R18, R18, -R0.reuse ;  /* 0x8000000012127221 */ /* 0x100fe20000010000 */
[----:B------:R-:W-:Y:S03]  /*4880*/  ISETP.LT.OR P2, PT, R134, 0x21, P2 ;  /* 0x000000218600780c */ /* 0x000fe60001741670 */
[----:B---3--:R-:W-:Y:S01]  /*4890*/  FMUL.FTZ R18, R141, R18 ;  /* 0x000000128d127220 */ /* 0x008fe20000410000 */
[----:B------:R-:W-:Y:S01]  /*48a0*/  FSEL R78, R247, -INF , !P2 ;  /* 0xff800000f74e7808 */ /* 0x000fe20005000000 */
[--C-:B------:R-:W-:Y:S01]  /*48b0*/  FADD.FTZ R19, R19, -R0.reuse ;  /* 0x8000000013137221 */ /* 0x100fe20000010000 */
[----:B------:R-:W-:Y:S01]  /*48c0*/  PLOP3.LUT P2, PT, PT, PT, UP3, 0x40, 0x0 ;  /* 0x000000000000781c */ /* 0x000fe20003f4e838 */
[--C-:B------:R-:W-:Y:S02]  /*48d0*/  FADD.FTZ R22, R22, -R0.reuse ;  /* 0x8000000016167221 */ /* 0x100fe40000010000 */
[----:B------:R-:W-:Y:S01]  /*48e0*/  FFMA.FTZ R136, R78, c[0x0][0x29c], -R135 ;  /* 0x0000a7004e887a23 */ /* 0x000fe20000010887 */
[----:B------:R-:W-:Y:S01]  /*48f0*/  ISETP.GT.AND P2, PT, R133, 0x21, P2 ;  /* 0x000000218500780c */ /* 0x000fe20001744270 */
[----:B------:R-:W-:Y:S01]  /*4900*/  FADD.FTZ R0, R23, -R0 ;  /* 0x8000000017007221 */ /* 0x000fe20000010000 */
[C---:B------:R-:W-:Y:S01]  /*4910*/  F2FP.PACK_AB R23, R142.reuse, R141 ;  /* 0x0000008d8e17723e */ /* 0x040fe200000000ff */
[----:B------:R-:W-:Y:S01]  /*4920*/  FMUL.FTZ R19, R142, R19 ;  /* 0x000000138e137220 */ /* 0x000fe20000410000 */
[----:B------:R-:W-:Y:S01]  /*4930*/  ISETP.LT.OR P2, PT, R134, 0x22, P2 ;  /* 0x000000228600780c */ /* 0x000fe20001741670 */
[----:B------:R-:W-:Y:S01]  /*4940*/  FMUL.FTZ R0, R143, R0 ;  /* 0x000000008f007220 */ /* 0x000fe20000410000 */
[----:B------:R-:W-:Y:S01]  /*4950*/  MUFU.EX2 R136, R136 ;  /* 0x0000008800887308 */ /* 0x000fe20000000800 */
[----:B------:R-:W-:Y:S01]  /*4960*/  FMUL.FTZ R9, R146, R9 ;  /* 0x0000000992097220 */ /* 0x000fe20000410000 */
[----:B------:R-:W-:Y:S01]  /*4970*/  FSEL R77, R245, -INF , !P2 ;  /* 0xff800000f54d7808 */ /* 0x000fe20005000000 */
[--C-:B------:R-:W-:Y:S01]  /*4980*/  FADD.FTZ R24, R24, -R3.reuse ;  /* 0x8000000318187221 */ /* 0x100fe20000010000 */
[----:B------:R-:W-:Y:S01]  /*4990*/  PLOP3.LUT P2, PT, PT, PT, UP2, 0x40, 0x0 ;  /* 0x000000000000781c */ /* 0x000fe20003f4e828 */
[----:B------:R-:W-:Y:S02]  /*49a0*/  FADD.FTZ R25, R25, -R3 ;  /* 0x8000000319197221 */ /* 0x000fe40000010000 */
[----:B------:R-:W-:Y:S01]  /*49b0*/  FFMA.FTZ R137, R77, c[0x0][0x29c], -R135 ;  /* 0x0000a7004d897a23 */ /* 0x000fe20000010887 */
[----:B------:R-:W-:Y:S01]  /*49c0*/  ISETP.GT.AND P2, PT, R133, 0x40, P2 ;  /* 0x000000408500780c */ /* 0x000fe20001744270 */
[----:B------:R-:W-:Y:S02]  /*49d0*/  FMUL.FTZ R24, R149, R24 ;  /* 0x0000001895187220 */ /* 0x000fe40000410000 */
[--C-:B------:R-:W-:Y:S01]  /*49e0*/  FADD.FTZ R8, R8, -R3.reuse ;  /* 0x8000000308087221 */ /* 0x100fe20000010000 */
[----:B------:R-:W-:Y:S01]  /*49f0*/  ISETP.LT.OR P2, PT, R134, 0x41, P2 ;  /* 0x000000418600780c */ /* 0x000fe20001741670 */
[----:B------:R-:W-:Y:S01]  /*4a00*/  FADD.FTZ R12, R12, -R3 ;  /* 0x800000030c0c7221 */ /* 0x000fe20000010000 */
[----:B------:R-:W-:Y:S01]  /*4a10*/  MUFU.EX2 R137, R137 ;  /* 0x0000008900897308 */ /* 0x000fe20000000800 */
[----:B------:R-:W-:Y:S01]  /*4a20*/  FFMA.FTZ R3, -R208, R208, 1 ;  /* 0x3f800000d0037423 */ /* 0x000fe200000101d0 */
[----:B------:R-:W-:Y:S01]  /*4a30*/  FSEL R76, R244, -INF , !P2 ;  /* 0xff800000f44c7808 */ /* 0x000fe20005000000 */
[----:B------:R-:W-:Y:S01]  /*4a40*/  FMUL.FTZ R25, R150, R25 ;  /* 0x0000001996197220 */ /* 0x000fe20000410000 */
[----:B------:R-:W-:Y:S01]  /*4a50*/  PLOP3.LUT P2, PT, PT, PT, UP1, 0x40, 0x0 ;  /* 0x000000000000781c */ /* 0x000fe20003f4e818 */
[----:B------:R-:W-:Y:S02]  /*4a60*/  FMUL.FTZ R82, R24, R3 ;  /* 0x0000000318527220 */ /* 0x000fe40000410000 */
[--C-:B------:R-:W-:Y:S01]  /*4a70*/  FFMA.FTZ R140, R76, c[0x0][0x29c], -R135.reuse ;  /* 0x0000a7004c8c7a23 */ /* 0x100fe20000010887 */
[----:B------:R-:W-:Y:S01]  /*4a80*/  ISETP.GT.AND P2, PT, R133, 0x41, P2 ;  /* 0x000000418500780c */ /* 0x000fe20001744270 */
[--C-:B------:R-:W-:Y:S01]  /*4a90*/  FFMA.FTZ R133, R132, c[0x0][0x29c], -R135.reuse ;  /* 0x0000a70084857a23 */ /* 0x100fe20000010887 */
[----:B------:R-:W-:Y:S01]  /*4aa0*/  F2FP.PACK_AB R132, R138, R139 ;  /* 0x0000008b8a84723e */ /* 0x000fe200000000ff */
[----:B------:R-:W-:Y:S01]  /*4ab0*/  FFMA.FTZ R76, -R151, R151, 1 ;  /* 0x3f800000974c7423 */ /* 0x000fe20000010197 */
[----:B------:R-:W-:Y:S01]  /*4ac0*/  ISETP.LT.OR P2, PT, R134, 0x42, P2 ;  /* 0x000000428600780c */ /* 0x000fe20001741670 */
[--C-:B------:R-:W-:Y:S01]  /*4ad0*/  FFMA.FTZ R134, R79, c[0x0][0x29c], -R135.reuse ;  /* 0x0000a7004f867a23 */ /* 0x100fe20000010887 */
[----:B------:R-:W1:Y:S01]  /*4ae0*/  MUFU.EX2 R151, R246 ;  /* 0x000000f600977308 */ /* 0x000e620000000800 */
[----:B------:R-:W-:Y:S01]  /*4af0*/  FMUL.FTZ R78, R6, R76 ;  /* 0x0000004c064e7220 */ /* 0x000fe20000410000 */
[----:B------:R-:W-:Y:S01]  /*4b00*/  FSEL R2, R239, -INF , !P2 ;  /* 0xff800000ef027808 */ /* 0x000fe20005000000 */
[----:B------:R-:W-:Y:S01]  /*4b10*/  FFMA.FTZ R6, -R153, R153, 1 ;  /* 0x3f80000099067423 */ /* 0x000fe20000010199 */
[----:B------:R-:W-:Y:S01]  /*4b20*/  F2FP.PACK_AB R76, R143, R144 ;  /* 0x000000908f4c723e */ /* 0x000fe200000000ff */
[----:B------:R-:W-:Y:S01]  /*4b30*/  FMUL.FTZ R22, R144, R22 ;  /* 0x0000001690167220 */ /* 0x000fe20000410000 */
[----:B------:R-:W-:Y:S01]  /*4b40*/  PLOP3.LUT P2, PT, PT, PT, UP0, 0x80, 0x0 ;  /* 0x000000000000781c */ /* 0x000fe20003f4f008 */
[----:B------:R-:W-:Y:S02]  /*4b50*/  FFMA.FTZ R135, R2, c[0x0][0x29c], -R135 ;  /* 0x0000a70002877a23 */ /* 0x000fe40000010887 */
[----:B------:R-:W-:Y:S01]  /*4b60*/  FFMA.FTZ R2, -R209, R209, 1 ;  /* 0x3f800000d1027423 */ /* 0x000fe200000101d1 */
[----:B------:R-:W-:Y:S01]  /*4b70*/  MUFU.EX2 R133, R133 ;  /* 0x0000008500857308 */ /* 0x000fe20000000800 */
[----:B------:R-:W-:Y:S02]  /*4b80*/  FMUL.FTZ R6, R0, R6 ;  /* 0x0000000600067220 */ /* 0x000fe40000410000 */
[----:B------:R-:W-:Y:S02]  /*4b90*/  FMUL.FTZ R77, R7, R2 ;  /* 0x00000002074d7220 */ /* 0x000fe40000410000 */
[----:B------:R-:W-:Y:S02]  /*4ba0*/  FFMA.FTZ R2, -R157, R157, 1 ;  /* 0x3f8000009d027423 */ /* 0x000fe4000001019d */
[----:B------:R-:W-:Y:S01]  /*4bb0*/  FFMA.FTZ R0, -R214, R214, 1 ;  /* 0x3f800000d6007423 */ /* 0x000fe200000101d6 */
[----:B------:R-:W-:Y:S01]  /*4bc0*/  F2FP.PACK_AB R77, R77, R78 ;  /* 0x0000004e4d4d723e */ /* 0x000fe200000000ff */
[----:B------:R-:W-:Y:S01]  /*4bd0*/  FMUL.FTZ R79, R18, R2 ;  /* 0x00000002124f7220 */ /* 0x000fe20000410000 */
[----:B------:R-:W2:Y:S01]  /*4be0*/  MUFU.EX2 R134, R134 ;  /* 0x0000008600867308 */ /* 0x000ea20000000800 */
[----:B------:R-:W3:Y:S01]  /*4bf0*/  LDS R2, [R252.X4+0x12320] ;  /* 0x01232000fc027984 */ /* 0x000ee20000004800 */
[----:B------:R-:W-:Y:S02]  /*4c00*/  FFMA.FTZ R18, -R158, R158, 1 ;  /* 0x3f8000009e127423 */ /* 0x000fe4000001019e */
[----:B------:R-:W-:Y:S02]  /*4c10*/  FFMA.FTZ R7, -R155, R155, 1 ;  /* 0x3f8000009b077423 */ /* 0x000fe4000001019b */
[----:B------:R-:W-:Y:S01]  /*4c20*/  FMUL.FTZ R18, R19, R18 ;  /* 0x0000001213127220 */ /* 0x000fe20000410000 */
[----:B------:R-:W-:Y:S01]  /*4c30*/  F2FP.PACK_AB R19, R148, R147 ;  /* 0x000000939413723e */ /* 0x000fe200000000ff */
[----:B------:R-:W-:Y:S01]  /*4c40*/  FMUL.FTZ R7, R22, R7 ;  /* 0x0000000716077220 */ /* 0x000fe20000410000 */
[----:B------:R-:W-:Y:S01]  /*4c50*/  F2FP.PACK_AB R22, R146, R145 ;  /* 0x000000919216723e */ /* 0x000fe200000000ff */
[----:B------:R-:W-:Y:S01]  /*4c60*/  MUFU.EX2 R140, R140 ;  /* 0x0000008c008c7308 */ /* 0x000fe20000000800 */
[----:B------:R-:W-:Y:S01]  /*4c70*/  F2FP.PACK_AB R79, R18, R79 ;  /* 0x0000004f124f723e */ /* 0x000fe200000000ff */
[----:B------:R-:W-:Y:S01]  /*4c80*/  FMUL.FTZ R18, R148, R13 ;  /* 0x0000000d94127220 */ /* 0x000fe20000410000 */
[----:B------:R-:W-:Y:S01]  /*4c90*/  F2FP.PACK_AB R78, R6, R7 ;  /* 0x00000007064e723e */ /* 0x000fe200000000ff */
[----:B------:R-:W-:Y:S02]  /*4ca0*/  FMUL.FTZ R13, R9, R0 ;  /* 0x00000000090d7220 */ /* 0x000fe40000410000 */
[----:B------:R-:W-:Y:S02]  /*4cb0*/  FFMA.FTZ R0, -R212, R212, 1 ;  /* 0x3f800000d4007423 */ /* 0x000fe400000101d4 */
[----:B------:R-:W-:Y:S02]  /*4cc0*/  FFMA.FTZ R9, -R236, R236, 1 ;  /* 0x3f800000ec097423 */ /* 0x000fe400000101ec */
[----:B------:R-:W-:Y:S01]  /*4cd0*/  FMUL.FTZ R18, R18, R0 ;  /* 0x0000000012127220 */ /* 0x000fe20000410000 */
[----:B------:R-:W-:Y:S01]  /*4ce0*/  MUFU.EX2 R135, R135 ;  /* 0x0000008700877308 */ /* 0x000fe20000000800 */
[----:B------:R-:W-:Y:S02]  /*4cf0*/  FFMA.FTZ R0, -R159, R159, 1 ;  /* 0x3f8000009f007423 */ /* 0x000fe4000001019f */
[----:B------:R-:W-:Y:S01]  /*4d00*/  FMUL.FTZ R7, R145, R8 ;  /* 0x0000000891077220 */ /* 0x000fe20000410000 */
[----:B-1----:R-:W-:Y:S01]  /*4d10*/  F2FP.PACK_AB R8, R151, R156 ;  /* 0x0000009c9708723e */ /* 0x002fe200000000ff */
[----:B------:R-:W-:Y:S02]  /*4d20*/  FMUL.FTZ R81, R25, R0 ;  /* 0x0000000019517220 */ /* 0x000fe40000410000 */
[----:B------:R-:W1:Y:S01]  /*4d30*/  LDS R0, [R252.X4+0x12280] ;  /* 0x01228000fc007984 */ /* 0x000e620000004800 */
[----:B------:R-:W-:Y:S02]  /*4d40*/  FFMA.FTZ R6, -R215, R215, 1 ;  /* 0x3f800000d7067423 */ /* 0x000fe400000101d7 */
[----:B------:R-:W4:Y:S01]  /*4d50*/  MUFU.EX2 R138, R248 ;  /* 0x000000f8008a7308 */ /* 0x000f220000000800 */
[----:B------:R-:W-:Y:S02]  /*4d60*/  FMUL.FTZ R12, R147, R12 ;  /* 0x0000000c930c7220 */ /* 0x000fe40000410000 */
[----:B------:R-:W-:Y:S02]  /*4d70*/  FMUL.FTZ R7, R7, R6 ;  /* 0x0000000607077220 */ /* 0x000fe40000410000 */
[----:B------:R-:W-:Y:S03]  /*4d80*/  FFMA.FTZ R6, -R213, R213, 1 ;  /* 0x3f800000d5067423 */ /* 0x000fe600000101d5 */
[----:B------:R-:W-:Y:S01]  /*4d90*/  F2FP.PACK_AB R13, R13, R7 ;  /* 0x000000070d0d723e */ /* 0x000fe200000000ff */
[----:B------:R-:W-:Y:S01]  /*4da0*/  FMUL.FTZ R6, R12, R6 ;  /* 0x000000060c067220 */ /* 0x000fe20000410000 */
[----:B------:R-:W-:Y:S01]  /*4db0*/  F2FP.PACK_AB R12, R150, R149 ;  /* 0x00000095960c723e */ /* 0x000fe200000000ff */
[--C-:B---3--:R-:W-:Y:S02]  /*4dc0*/  FADD.FTZ R14, R14, -R2.reuse ;  /* 0x800000020e0e7221 */ /* 0x108fe40000010000 */
[--C-:B------:R-:W-:Y:S01]  /*4dd0*/  FADD.FTZ R27, R27, -R2.reuse ;  /* 0x800000021b1b7221 */ /* 0x100fe20000010000 */
[----:B------:R-:W-:Y:S01]  /*4de0*/  F2FP.PACK_AB R18, R18, R6 ;  /* 0x000000061212723e */ /* 0x000fe200000000ff */
[----:B------:R-:W-:Y:S02]  /*4df0*/  FMUL.FTZ R24, R156, R14 ;  /* 0x0000000e9c187220 */ /* 0x000fe40000410000 */
[--C-:B------:R-:W-:Y:S02]  /*4e00*/  FADD.FTZ R26, R26, -R2.reuse ;  /* 0x800000021a1a7221 */ /* 0x100fe40000010000 */
[----:B------:R-:W-:Y:S02]  /*4e10*/  FMUL.FTZ R27, R83, R27 ;  /* 0x0000001b531b7220 */ /* 0x000fe40000410000 */
[--C-:B------:R-:W-:Y:S02]  /*4e20*/  FADD.FTZ R10, R10, -R2.reuse ;  /* 0x800000020a0a7221 */ /* 0x100fe40000010000 */
[--C-:B------:R-:W-:Y:S01]  /*4e30*/  FADD.FTZ R3, R11, -R2.reuse ;  /* 0x800000020b037221 */ /* 0x100fe20000010000 */
[----:B------:R-:W-:Y:S01]  /*4e40*/  F2FP.PACK_AB R11, R154, R152 ;  /* 0x000000989a0b723e */ /* 0x000fe200000000ff */
[----:B------:R-:W-:Y:S02]  /*4e50*/  FADD.FTZ R15, R15, -R2 ;  /* 0x800000020f0f7221 */ /* 0x000fe40000010000 */
[----:B------:R-:W-:Y:S02]  /*4e60*/  FFMA.FTZ R2, -R210, R210, 1 ;  /* 0x3f800000d2027423 */ /* 0x000fe400000101d2 */
[----:B------:R-:W-:Y:S02]  /*4e70*/  FMUL.FTZ R24, R24, R9 ;  /* 0x0000000918187220 */ /* 0x000fe40000410000 */
[----:B------:R-:W-:Y:S01]  /*4e80*/  FMUL.FTZ R9, R27, R2 ;  /* 0x000000021b097220 */ /* 0x000fe20000410000 */
[----:B--2---:R-:W-:Y:S01]  /*4e90*/  F2FP.PACK_AB R2, R133, R134 ;  /* 0x000000868502723e */ /* 0x004fe200000000ff */
[----:B------:R-:W-:Y:S02]  /*4ea0*/  FMUL.FTZ R10, R152, R10 ;  /* 0x0000000a980a7220 */ /* 0x000fe40000410000 */
[----:B------:R-:W-:Y:S02]  /*4eb0*/  FMUL.FTZ R25, R154, R3 ;  /* 0x000000039a197220 */ /* 0x000fe40000410000 */
[----:B------:R2:W-:Y:S01]  /*4ec0*/  STS [R232+0x12480], R2 ;  /* 0x01248002e8007388 */ /* 0x0005e20000000800 */
[----:B------:R-:W-:Y:S02]  /*4ed0*/  FFMA.FTZ R3, -R237, R237, 1 ;  /* 0x3f800000ed037423 */ /* 0x000fe400000101ed */
[----:B----4-:R-:W-:Y:S01]  /*4ee0*/  FMUL.FTZ R14, R138, R26 ;  /* 0x0000001a8a0e7220 */ /* 0x010fe20000410000 */
[----:B------:R-:W-:Y:S01]  /*4ef0*/  STS [R233], R132 ;  /* 0x00000084e9007388 */ /* 0x000fe20000000800 */
[----:B------:R-:W-:Y:S01]  /*4f00*/  FMUL.FTZ R80, R10, R3 ;  /* 0x000000030a507220 */ /* 0x000fe20000410000 */
[----:B------:R-:W-:Y:S01]  /*4f10*/  F2FP.PACK_AB R10, R81, R82 ;  /* 0x00000052510a723e */ /* 0x000fe200000000ff */
[----:B------:R-:W-:Y:S01]  /*4f20*/  FFMA.FTZ R3, -R240, R240, 1 ;  /* 0x3f800000f0037423 */ /* 0x000fe200000101f0 */
[----:B------:R-:W-:Y:S01]  /*4f30*/  STS [R232+0x12c80], R22 ;  /* 0x012c8016e8007388 */ /* 0x000fe20000000800 */
[----:B------:R-:W-:Y:S02]  /*4f40*/  FFMA.FTZ R6, -R211, R211, 1 ;  /* 0x3f800000d3067423 */ /* 0x000fe400000101d3 */
[----:B------:R-:W-:Y:S01]  /*4f50*/  FMUL.FTZ R25, R25, R3 ;  /* 0x0000000319197220 */ /* 0x000fe20000410000 */
[----:B------:R3:W-:Y:S01]  /*4f60*/  STS [R233+0x800], R11 ;  /* 0x0008000be9007388 */ /* 0x0007e20000000800 */
[----:B------:R-:W-:Y:S01]  /*4f70*/  F2FP.PACK_AB R3, R83, R138 ;  /* 0x0000008a5303723e */ /* 0x000fe200000000ff */
[----:B------:R-:W-:Y:S02]  /*4f80*/  FMUL.FTZ R14, R14, R6 ;  /* 0x000000060e0e7220 */ /* 0x000fe40000410000 */
[--C-:B-1----:R-:W-:Y:S02]  /*4f90*/  FADD.FTZ R5, R5, -R0.reuse ;  /* 0x8000000005057221 */ /* 0x102fe40000010000 */
[--C-:B------:R-:W-:Y:S01]  /*4fa0*/  FADD.FTZ R4, R4, -R0.reuse ;  /* 0x8000000004047221 */ /* 0x100fe20000010000 */
[----:B------:R-:W-:Y:S01]  /*4fb0*/  F2FP.PACK_AB R9, R9, R14 ;  /* 0x0000000e0909723e */ /* 0x000fe200000000ff */
[--C-:B------:R-:W-:Y:S02]  /*4fc0*/  FADD.FTZ R16, R16, -R0.reuse ;  /* 0x8000000010107221 */ /* 0x100fe40000010000 */
[----:B------:R-:W-:Y:S02]  /*4fd0*/  FMUL.FTZ R14, R134, R4 ;  /* 0x00000004860e7220 */ /* 0x000fe40000410000 */
[----:B------:R-:W-:Y:S01]  /*4fe0*/  FFMA.FTZ R4, -R249, R249, 1 ;  /* 0x3f800000f9047423 */ /* 0x000fe200000101f9 */
[----:B--2---:R-:W-:Y:S01]  /*4ff0*/  F2FP.PACK_AB R2, R137, R136 ;  /* 0x000000888902723e */ /* 0x004fe200000000ff */
[--C-:B------:R-:W-:Y:S02]  /*5000*/  FADD.FTZ R17, R17, -R0.reuse ;  /* 0x8000000011117221 */ /* 0x100fe40000010000 */
[----:B------:R-:W-:Y:S02]  /*5010*/  FMUL.FTZ R16, R136, R16 ;  /* 0x0000001088107220 */ /* 0x000fe40000410000 */
[----:B------:R1:W-:Y:S01]  /*5020*/  STS [R232+0x13480], R2 ;  /* 0x01348002e8007388 */ /* 0x0003e20000000800 */
[----:B------:R-:W-:Y:S02]  /*5030*/  FMUL.FTZ R17, R137, R17 ;  /* 0x0000001189117220 */ /* 0x000fe40000410000 */
[----:B------:R-:W-:Y:S01]  /*5040*/  FMUL.FTZ R15, R151, R15 ;  /* 0x0000000f970f7220 */ /* 0x000fe20000410000 */
[----:B------:R-:W-:Y:S01]  /*5050*/  STS [R233+0x1000], R23 ;  /* 0x00100017e9007388 */ /* 0x000fe20000000800 */
[----:B------:R-:W-:Y:S02]  /*5060*/  FFMA.FTZ R7, -R235, R235, 1 ;  /* 0x3f800000eb077423 */ /* 0x000fe400000101eb */
[----:B---3--:R-:W-:Y:S01]  /*5070*/  FMUL.FTZ R11, R133, R5 ;  /* 0x00000005850b7220 */ /* 0x008fe20000410000 */
[----:B------:R-:W-:Y:S01]  /*5080*/  STS [R232+0x13c80], R19 ;  /* 0x013c8013e8007388 */ /* 0x000fe20000000800 */
[----:B------:R-:W-:Y:S02]  /*5090*/  FFMA.FTZ R5, -R250, R250, 1 ;  /* 0x3f800000fa057423 */ /* 0x000fe400000101fa */
[----:B------:R-:W-:Y:S01]  /*50a0*/  FMUL.FTZ R4, R11, R4 ;  /* 0x000000040b047220 */ /* 0x000fe20000410000 */
[----:B------:R-:W-:Y:S01]  /*50b0*/  STS [R233+0x1800], R8 ;  /* 0x00180008e9007388 */ /* 0x000fe20000000800 */
[----:B------:R-:W-:Y:S02]  /*50c0*/  FMUL.FTZ R5, R14, R5 ;  /* 0x000000050e057220 */ /* 0x000fe40000410000 */
[----:B------:R-:W-:Y:S01]  /*50d0*/  FMUL.FTZ R15, R15, R7 ;  /* 0x000000070f0f7220 */ /* 0x000fe20000410000 */
[----:B------:R-:W-:Y:S01]  /*50e0*/  F2FP.PACK_AB R7, R25, R80 ;  /* 0x000000501907723e */ /* 0x000fe200000000ff */
[--C-:B------:R-:W-:Y:S02]  /*50f0*/  FADD.FTZ R20, R20, -R0.reuse ;  /* 0x8000000014147221 */ /* 0x100fe40000010000 */
[----:B------:R-:W-:Y:S01]  /*5100*/  FADD.FTZ R21, R21, -R0 ;  /* 0x8000000015157221 */ /* 0x000fe20000010000 */
[----:B------:R-:W-:Y:S01]  /*5110*/  F2FP.PACK_AB R6, R15, R24 ;  /* 0x000000180f06723e */ /* 0x000fe200000000ff */
[----:B------:R-:W-:Y:S02]  /*5120*/  FMUL.FTZ R20, R140, R20 ;  /* 0x000000148c147220 */ /* 0x000fe40000410000 */
[C---:B------:R-:W-:Y:S01]  /*5130*/  FMUL.FTZ R21, R135.reuse, R21 ;  /* 0x0000001587157220 */ /* 0x040fe20000410000 */
[----:B-1----:R-:W-:Y:S01]  /*5140*/  F2FP.PACK_AB R2, R135, R140 ;  /* 0x0000008c8702723e */ /* 0x002fe200000000ff */
[----:B------:R-:W-:Y:S04]  /*5150*/  FFMA.FTZ R0, -R239, R239, 1 ;  /* 0x3f800000ef007423 */ /* 0x000fe800000101ef */
[----:B------:R1:W-:Y:S01]  /*5160*/  STS [R232+0x14480], R2 ;  /* 0x01448002e8007388 */ /* 0x0003e20000000800 */
[----:B------:R-:W-:Y:S03]  /*5170*/  FMUL.FTZ R0, R21, R0 ;  /* 0x0000000015007220 */ /* 0x000fe60000410000 */
[----:B------:R-:W-:Y:S04]  /*5180*/  STS [R233+0x2000], R76 ;  /* 0x0020004ce9007388 */ /* 0x000fe80000000800 */
[----:B------:R-:W-:Y:S04]  /*5190*/  STS [R232+0x14c80], R12 ;  /* 0x014c800ce8007388 */ /* 0x000fe80000000800 */
[----:B------:R2:W-:Y:S04]  /*51a0*/  STS [R233+0x2800], R3 ;  /* 0x00280003e9007388 */ /* 0x0005e80000000800 */
[----:B------:R-:W-:Y:S01]  /*51b0*/  BAR.SYNC.DEFER_BLOCKING 0x0 ;  /* 0x0000000000007b1d */ /* 0x000fe20000010000 */
[----:B-1----:R-:W-:Y:S01]  /*51c0*/  F2FP.PACK_AB R2, R4, R5 ;  /* 0x000000050402723e */ /* 0x002fe200000000ff */
[----:B------:R-:W-:Y:S02]  /*51d0*/  FFMA.FTZ R5, -R247, R247, 1 ;  /* 0x3f800000f7057423 */ /* 0x000fe400000101f7 */
[----:B------:R-:W-:Y:S02]  /*51e0*/  FFMA.FTZ R4, -R245, R245, 1 ;  /* 0x3f800000f5047423 */ /* 0x000fe400000101f5 */
[----:B------:R-:W-:Y:S02]  /*51f0*/  FMUL.FTZ R5, R16, R5 ;  /* 0x0000000510057220 */ /* 0x000fe40000410000 */
[----:B------:R-:W-:Y:S02]  /*5200*/  FMUL.FTZ R4, R17, R4 ;  /* 0x0000000411047220 */ /* 0x000fe40000410000 */
[----:B--2---:R-:W-:Y:S01]  /*5210*/  FFMA.FTZ R3, -R244, R244, 1 ;  /* 0x3f800000f4037423 */ /* 0x004fe200000101f4 */
[----:B------:R1:W-:Y:S03]  /*5220*/  STS [R232+0x15480], R2 ;  /* 0x01548002e8007388 */ /* 0x0003e60000000800 */
[----:B------:R-:W-:Y:S01]  /*5230*/  FMUL.FTZ R3, R20, R3 ;  /* 0x0000000314037220 */ /* 0x000fe20000410000 */
[----:B------:R-:W-:Y:S04]  /*5240*/  STS [R233+0x3000], R77 ;  /* 0x0030004de9007388 */ /* 0x000fe80000000800 */
[----:B------:R-:W-:Y:S01]  /*5250*/  F2FP.PACK_AB R0, R0, R3 ;  /* 0x000000030000723e */ /* 0x000fe200000000ff */
[----:B------:R-:W-:Y:S04]  /*5260*/  STS [R232+0x15c80], R13 ;  /* 0x015c800de8007388 */ /* 0x000fe80000000800 */
[----:B------:R-:W-:Y:S01]  /*5270*/  STS [R233+0x3800], R7 ;  /* 0x00380007e9007388 */ /* 0x000fe20000000800 */
[----:B-1----:R-:W-:Y:S05]  /*5280*/  F2FP.PACK_AB R2, R4, R5 ;  /* 0x000000050402723e */ /* 0x002fea00000000ff */
        /* <DEDUP_REMOVED lines=8> */
[----:B------:R-:W-:Y:S08]  /*5310*/  LDSM.16.MT88.4 R4, [R216+0x12480] ;  /* 0x01248000d804783b */ /* 0x000ff00000004200 */
[----:B------:R-:W-:Y:S01]  /*5320*/  LDSM.16.MT88.4 R12, [R216+0x13480] ;  /* 0x01348000d80c783b */ /* 0x000fe20000004200 */
[----:B-1----:R-:W-:Y:S07]  /*5330*/  IMAD.SHL.U32 R0, R225, 0x2, RZ ;  /* 0x00000002e1007824 */ /* 0x002fee00078e00ff */
[----:B------:R-:W1:Y:S08]  /*5340*/  LDSM.16.MT88.4 R8, [R0+0xe080] ;  /* 0x00e080000008783b */ /* 0x000e700000004200 */
[----:B------:R-:W2:Y:S08]  /*5350*/  LDSM.16.MT88.4 R16, [R216+0x14480] ;  /* 0x01448000d810783b */ /* 0x000eb00000004200 */
[----:B------:R-:W3:Y:S08]  /*5360*/  LDSM.16.MT88.4 R20, [R0+0x10080] ;  /* 0x010080000014783b */ /* 0x000ef00000004200 */
[----:B------:R-:W-:Y:S08]  /*5370*/  LDSM.16.MT88.4 R24, [R216+0x12880] ;  /* 0x01288000d818783b */ /* 0x000ff00000004200 */
[----:B------:R-:W4:Y:S01]  /*5380*/  LDSM.16.MT88.4 R76, [R0+0xe880] ;  /* 0x00e88000004c783b */ /* 0x000f220000004200 */
[-C--:B-1----:R-:W-:Y:S07]  /*5390*/  HMMA.16816.F32 R28, R4, R8.reuse, R28 ;  /* 0x00000008041c723c */ /* 0x082fee000000181c */
[----:B------:R-:W1:Y:S01]  /*53a0*/  LDSM.16.MT88.4 R80, [R216+0x13880] ;  /* 0x01388000d850783b */ /* 0x000e620000004200 */
[-C--:B------:R-:W-:Y:S07]  /*53b0*/  HMMA.16816.F32 R32, R12, R8.reuse, R32 ;  /* 0x000000080c20723c */ /* 0x080fee0000001820 */
[----:B------:R-:W5:Y:S01]  /*53c0*/  LDSM.16.MT88.4 R132, [R216+0x14880] ;  /* 0x01488000d884783b */ /* 0x000f620000004200 */
[C---:B--2---:R-:W-:Y:S07]  /*53d0*/  HMMA.16816.F32 R36, R16.reuse, R8, R36 ;  /* 0x000000081024723c */ /* 0x044fee0000001824 */
[----:B------:R-:W2:Y:S01]  /*53e0*/  LDSM.16.MT88.4 R136, [R0+0x10880] ;  /* 0x010880000088783b */ /* 0x000ea20000004200 */
[-C--:B------:R-:W-:Y:S07]  /*53f0*/  HMMA.16816.F32 R40, R16, R10.reuse, R40 ;  /* 0x0000000a1028723c */ /* 0x080fee0000001828 */
[----:B------:R-:W-:Y:S01]  /*5400*/  LDSM.16.MT88.4 R140, [R0+0xf880] ;  /* 0x00f88000008c783b */ /* 0x000fe20000004200 */
[-C--:B------:R-:W-:Y:S07]  /*5410*/  HMMA.16816.F32 R44, R12, R10.reuse, R44 ;  /* 0x0000000a0c2c723c */ /* 0x080fee000000182c */
[----:B------:R-:W-:Y:S01]  /*5420*/  LDSM.16.MT88.4 R144, [R216+0x14080] ;  /* 0x01408000d890783b */ /* 0x000fe20000004200 */
[C---:B------:R-:W-:Y:S07]  /*5430*/  HMMA.16816.F32 R48, R4.reuse, R10, R48 ;  /* 0x0000000a0430723c */ /* 0x040fee0000001830 */
[----:B------:R-:W-:Y:S01]  /*5440*/  LDSM.16.MT88.4 R8, [R0+0xf080] ;  /* 0x00f080000008783b */ /* 0x000fe20000004200 */
[-C--:B---3--:R-:W-:Y:S07]  /*5450*/  HMMA.16816.F32 R52, R4, R20.reuse, R52 ;  /* 0x000000140434723c */ /* 0x088fee0000001834 */
[----:B------:R-:W-:Y:S01]  /*5460*/  LDSM.16.MT88.4 R148, [R216+0x15080] ;  /* 0x01508000d894783b */ /* 0x000fe20000004200 */
[-C--:B------:R-:W-:Y:S08]  /*5470*/  HMMA.16816.F32 R56, R12, R20.reuse, R56 ;  /* 0x000000140c38723c */ /* 0x080ff00000001838 */
[C---:B------:R-:W-:Y:S08]  /*5480*/  HMMA.16816.F32 R60, R16.reuse, R20, R60 ;  /* 0x00000014103c723c */ /* 0x040ff0000000183c */
[-C--:B------:R-:W-:Y:S01]  /*5490*/  HMMA.16816.F32 R64, R16, R22.reuse, R64 ;  /* 0x000000161040723c */ /* 0x080fe20000001840 */
[----:B------:R-:W-:Y:S07]  /*54a0*/  LDSM.16.MT88.4 R16, [R216+0x14c80] ;  /* 0x014c8000d810783b */ /* 0x000fee0000004200 */
[-C--:B------:R-:W-:Y:S01]  /*54b0*/  HMMA.16816.F32 R68, R12, R22.reuse, R68 ;  /* 0x000000160c44723c */ /* 0x080fe20000001844 */
[----:B------:R-:W-:Y:S07]  /*54c0*/  LDSM.16.MT88.4 R12, [R216+0x13c80] ;  /* 0x013c8000d80c783b */ /* 0x000fee0000004200 */
[----:B------:R-:W-:Y:S01]  /*54d0*/  HMMA.16816.F32 R72, R4, R22, R72 ;  /* 0x000000160448723c */ /* 0x000fe20000001848 */
[----:B------:R-:W3:Y:S07]  /*54e0*/  LDSM.16.MT88.4 R4, [R216+0x12c80] ;  /* 0x012c8000d804783b */ /* 0x000eee0000004200 */
[-C--:B----4-:R-:W-:Y:S01]  /*54f0*/  HMMA.16816.F32 R28, R24, R76.reuse, R28 ;  /* 0x0000004c181c723c */ /* 0x090fe2000000181c */
[----:B------:R-:W4:Y:S07]  /*5500*/  LDSM.16.MT88.4 R20, [R0+0x11080] ;  /* 0x011080000014783b */ /* 0x000f2e0000004200 */
[-C--:B-1----:R-:W-:Y:S08]  /*5510*/  HMMA.16816.F32 R32, R80, R76.reuse, R32 ;  /* 0x0000004c5020723c */ /* 0x082ff00000001820 */
[C---:B-----5:R-:W-:Y:S08]  /*5520*/  HMMA.16816.F32 R36, R132.reuse, R76, R36 ;  /* 0x0000004c8424723c */ /* 0x060ff00000001824 */
[-C--:B------:R-:W-:Y:S08]  /*5530*/  HMMA.16816.F32 R40, R132, R78.reuse, R40 ;  /* 0x0000004e8428723c */ /* 0x080ff00000001828 */
[-C--:B------:R-:W-:Y:S08]  /*5540*/  HMMA.16816.F32 R44, R80, R78.reuse, R44 ;  /* 0x0000004e502c723c */ /* 0x080ff0000000182c */
[C---:B------:R-:W-:Y:S01]  /*5550*/  HMMA.16816.F32 R48, R24.reuse, R78, R48 ;  /* 0x0000004e1830723c */ /* 0x040fe20000001830 */
[----:B------:R-:W1:Y:S07]  /*5560*/  LDSM.16.MT88.4 R76, [R216+0x13080] ;  /* 0x01308000d84c783b */ /* 0x000e6e0000004200 */
[-C--:B--2---:R-:W-:Y:S08]  /*5570*/  HMMA.16816.F32 R52, R24, R136.reuse, R52 ;  /* 0x000000881834723c */ /* 0x084ff00000001834 */
[-C--:B------:R-:W-:Y:S08]  /*5580*/  HMMA.16816.F32 R56, R80, R136.reuse, R56 ;  /* 0x000000885038723c */ /* 0x080ff00000001838 */
[C---:B------:R-:W-:Y:S08]  /*5590*/  HMMA.16816.F32 R60, R132.reuse, R136, R60 ;  /* 0x00000088843c723c */ /* 0x040ff0000000183c */
[-C--:B------:R-:W-:Y:S08]  /*55a0*/  HMMA.16816.F32 R64, R132, R138.reuse, R64 ;  /* 0x0000008a8440723c */ /* 0x080ff00000001840 */
[-C--:B------:R-:W-:Y:S08]  /*55b0*/  HMMA.16816.F32 R68, R80, R138.reuse, R68 ;  /* 0x0000008a5044723c */ /* 0x080ff00000001844 */
[----:B------:R-:W-:Y:S01]  /*55c0*/  HMMA.16816.F32 R72, R24, R138, R72 ;  /* 0x0000008a1848723c */ /* 0x000fe20000001848 */
[----:B------:R-:W2:Y:S07]  /*55d0*/  LDSM.16.MT88.4 R24, [R0+0x11880] ;  /* 0x011880000018783b */ /* 0x000eae0000004200 */
[-C--:B---3--:R-:W-:Y:S01]  /*55e0*/  HMMA.16816.F32 R28, R4, R8.reuse, R28 ;  /* 0x00000008041c723c */ /* 0x088fe2000000181c */
[----:B------:R-:W-:Y:S07]  /*55f0*/  BAR.SYNC.DEFER_BLOCKING 0x0 ;  /* 0x0000000000007b1d */ /* 0x000fee0000010000 */
[-C--:B------:R-:W-:Y:S08]  /*5600*/  HMMA.16816.F32 R32, R12, R8.reuse, R32 ;  /* 0x000000080c20723c */ /* 0x080ff00000001820 */
[C---:B------:R-:W-:Y:S08]  /*5610*/  HMMA.16816.F32 R36, R16.reuse, R8, R36 ;  /* 0x000000081024723c */ /* 0x040ff00000001824 */
[-C--:B------:R-:W-:Y:S08]  /*5620*/  HMMA.16816.F32 R40, R16, R10.reuse, R40 ;  /* 0x0000000a1028723c */ /* 0x080ff00000001828 */
[-C--:B------:R-:W-:Y:S08]  /*5630*/  HMMA.16816.F32 R44, R12, R10.reuse, R44 ;  /* 0x0000000a0c2c723c */ /* 0x080ff0000000182c */
[C---:B------:R-:W-:Y:S08]  /*5640*/  HMMA.16816.F32 R48, R4.reuse, R10, R48 ;  /* 0x0000000a0430723c */ /* 0x040ff00000001830 */
[-C--:B----4-:R-:W-:Y:S08]  /*5650*/  HMMA.16816.F32 R52, R4, R20.reuse, R52 ;  /* 0x000000140434723c */ /* 0x090ff00000001834 */
[-C--:B------:R-:W-:Y:S01]  /*5660*/  HMMA.16816.F32 R56, R12, R20.reuse, R56 ;  /* 0x000000140c38723c */ /* 0x080fe20000001838 */
[----:B------:R3:W4:Y:S07]  /*5670*/  LDSM.16.M88.4 R80, [R221] ;  /* 0x00000000dd50783b */ /* 0x00072e0000000200 */
[C---:B------:R-:W-:Y:S01]  /*5680*/  HMMA.16816.F32 R60, R16.reuse, R20, R60 ;  /* 0x00000014103c723c */ /* 0x040fe2000000183c */
[----:B------:R3:W2:Y:S07]  /*5690*/  LDSM.16.M88.4 R132, [R221+0x800] ;  /* 0x00080000dd84783b */ /* 0x0006ae0000000200 */
[-C--:B------:R-:W-:Y:S01]  /*56a0*/  HMMA.16816.F32 R64, R16, R22.reuse, R64 ;  /* 0x000000161040723c */ /* 0x080fe20000001840 */
[----:B------:R3:W2:Y:S07]  /*56b0*/  LDSM.16.MT88.4 R16, [R0+0x80] ;  /* 0x000080000010783b */ /* 0x0006ae0000004200 */
[-C--:B------:R-:W-:Y:S01]  /*56c0*/  HMMA.16816.F32 R68, R12, R22.reuse, R68 ;  /* 0x000000160c44723c */ /* 0x080fe20000001844 */
[----:B------:R3:W2:Y:S07]  /*56d0*/  LDSM.16.MT88.4 R136, [R0+0x3080] ;  /* 0x003080000088783b */ /* 0x0006ae0000004200 */
[----:B------:R-:W-:Y:S01]  /*56e0*/  HMMA.16816.F32 R72, R4, R22, R72 ;  /* 0x000000160448723c */ /* 0x000fe20000001848 */
[----:B------:R3:W2:Y:S07]  /*56f0*/  LDSM.16.M88.4 R152, [R223] ;  /* 0x00000000df98783b */ /* 0x0006ae0000000200 */
[-C--:B-1----:R-:W-:Y:S01]  /*5700*/  HMMA.16816.F32 R28, R76, R140.reuse, R28 ;  /* 0x0000008c4c1c723c */ /* 0x082fe2000000181c */
        /* <DEDUP_REMOVED lines=14> */
[----:B------:R-:W-:-:S07]  /*57f0*/  @P2 BRA `(.L_x_265) ;  /* 0x000003a000002947 */ /* 0x000fce0003800000 */
[----:B-1-34-:R-:W2:Y:S01]  /*5800*/  LDL.64 R242, [R1+0x10] ;  /* 0x0000100001f27983 */ /* 0x01aea20000100a00 */
[----:B------:R-:W-:Y:S02]  /*5810*/  USHF.L.U32 UR25, UR23, 0x6, URZ ;  /* 0x0000000617197899 */ /* 0x000fe4000800063f */
[----:B------:R-:W-:Y:S01]  /*5820*/  USHF.R.S32.HI UR24, URZ, 0x1f, UR23 ;  /* 0x0000001f3f187899 */ /* 0x000fe20008011417 */
[----:B------:R-:W3:Y:S01]  /*5830*/  LDL.64 R236, [R1+0x38] ;  /* 0x0000380001ec7983 */ /* 0x000ee20000100a00 */
[----:B------:R-:W-:Y:S02]  /*5840*/  USHF.R.S32.HI UR6, URZ, 0x1f, UR25 ;  /* 0x0000001f3f067899 */ /* 0x000fe40008011419 */
[----:B------:R-:W-:Y:S01]  /*5850*/  IMAD.U32 R9, RZ, RZ, UR25 ;  /* 0x00000019ff097e24 */ /* 0x000fe2000f8e00ff */
[----:B------:R-:W4:Y:S03]  /*5860*/  LDL.64 R240, [R1+0x28] ;  /* 0x0000280001f07983 */ /* 0x000f260000100a00 */
[----:B------:R-:W-:Y:S01]  /*5870*/  IMAD.U32 R10, RZ, RZ, UR6 ;  /* 0x00000006ff0a7e24 */ /* 0x000fe2000f8e00ff */
[----:B------:R-:W5:Y:S01]  /*5880*/  LDL R14, [R1+0xc] ;  /* 0x00000c00010e7983 */ /* 0x000f620000100800 */
[----:B------:R-:W-:Y:S02]  /*5890*/  ULDC.64 UR6, c[0x0][0x208] ;  /* 0x0000820000067ab9 */ /* 0x000fe40000000a00 */
[----:B------:R-:W-:Y:S01]  /*58a0*/  UIMAD UR24, UR24, UR6, URZ ;  /* 0x00000006181872a4 */ /* 0x000fe2000f8e023f */
[----:B------:R-:W3:Y:S01]  /*58b0*/  LDL R11, [R1] ;  /* 0x00000000010b7983 */ /* 0x000ee20000100800 */
[----:B------:R-:W-:Y:S02]  /*58c0*/  UIMAD.WIDE.U32 UR26, UR23, UR6, URZ ;  /* 0x00000006171a72a5 */ /* 0x000fe4000f8e003f */
[----:B------:R-:W-:Y:S01]  /*58d0*/  UIMAD UR24, UR23, UR7, UR24 ;  /* 0x00000007171872a4 */ /* 0x000fe2000f8e0218 */
[----:B------:R-:W4:Y:S01]  /*58e0*/  LDL.64 R12, [R1+0x20] ;  /* 0x00002000010c7983 */ /* 0x000f220000100a00 */
[----:B------:R-:W-:Y:S02]  /*58f0*/  USHF.L.U32 UR6, UR26, 0x6, URZ ;  /* 0x000000061a067899 */ /* 0x000fe4000800063f */
[----:B------:R-:W-:Y:S01]  /*5900*/  UIADD3 UR24, UR27, UR24, URZ ;  /* 0x000000181b187290 */ /* 0x000fe2000fffe03f */
[----:B------:R-:W1:Y:S03]  /*5910*/  S2R R5, SR_CTAID.Y ;  /* 0x0000000000057919 */ /* 0x000e660000002600 */
[----:B------:R-:W-:Y:S01]  /*5920*/  USHF.L.U64.HI UR24, UR26, 0x6, UR24 ;  /* 0x000000061a187899 */ /* 0x000fe20008010218 */
[----:B-1----:R-:W-:Y:S05]  /*5930*/  SHF.R.S32.HI R4, RZ, 0x1f, R5 ;  /* 0x0000001fff047819 */ /* 0x002fea0000011405 */
[----:B------:R-:W-:Y:S04]  /*5940*/  IMAD R4, R4, c[0x0][0x288], RZ ;  /* 0x0000a20004047a24 */ /* 0x000fe800078e02ff */
[C---:B------:R-:W-:Y:S02]  /*5950*/  IMAD R4, R5.reuse, c[0x0][0x28c], R4 ;  /* 0x0000a30005047a24 */ /* 0x040fe400078e0204 */
[----:B--2---:R-:W-:Y:S02]  /*5960*/  IMAD.MOV.U32 R2, RZ, RZ, R242 ;  /* 0x000000ffff027224 */ /* 0x004fe400078e00f2 */
[----:B------:R-:W-:Y:S02]  /*5970*/  IMAD.MOV.U32 R3, RZ, RZ, R243 ;  /* 0x000000ffff037224 */ /* 0x000fe400078e00f3 */
[----:B------:R-:W2:Y:S02]  /*5980*/  LDL.64 R242, [R1+0x18] ;  /* 0x0000180001f27983 */ /* 0x000ea40000100a00 */
[----:B------:R-:W-:Y:S04]  /*5990*/  IMAD.WIDE.U32 R2, R5, c[0x0][0x288], R2 ;  /* 0x0000a20005027a25 */ /* 0x000fe800078e0002 */
[----:B------:R-:W-:Y:S01]  /*59a0*/  IMAD.IADD R4, R3, 0x1, R4 ;  /* 0x0000000103047824 */ /* 0x000fe200078e0204 */
[----:B------:R-:W-:Y:S01]  /*59b0*/  IADD3 R9, P3, P2, R9, UR12, R2 ;  /* 0x0000000c09097c10 */ /* 0x000fe2000fa7e002 */
[----:B------:R-:W-:Y:S02]  /*59c0*/  IMAD.U32 R3, RZ, RZ, UR20 ;  /* 0x00000014ff037e24 */ /* 0x000fe4000f8e00ff */
[----:B------:R-:W-:Y:S01]  /*59d0*/  IMAD.U32 R5, RZ, RZ, UR8 ;  /* 0x00000008ff057e24 */ /* 0x000fe2000f8e00ff */
[----:B------:R-:W-:Y:S02]  /*59e0*/  IADD3.X R10, R10, UR11, R4, P3, P2 ;  /* 0x0000000b0a0a7c10 */ /* 0x000fe40009fe4404 */
[C---:B---3--:R-:W-:Y:S04]  /*59f0*/  IADD3 R3, P3, P2, R236.reuse, UR6, R3 ;  /* 0x00000006ec037c10 */ /* 0x048fe8000fa7e003 */
[C---:B----4-:R-:W-:Y:S02]  /*5a00*/  IADD3.X R5, R241.reuse, UR24, R5, P3, P2 ;  /* 0x00000018f1057c10 */ /* 0x050fe40009fe4405 */
[----:B------:R-:W-:Y:S04]  /*5a10*/  IADD3 R2, P2, R236, UR6, RZ ;  /* 0x00000006ec027c10 */ /* 0x000fe8000ff5e0ff */
[----:B------:R-:W-:Y:S02]  /*5a20*/  IADD3.X R4, R241, UR24, RZ, P2, !PT ;  /* 0x00000018f1047c10 */ /* 0x000fe400097fe4ff */
[C---:B------:R-:W-:Y:S04]  /*5a30*/  LEA R6, P2, R2.reuse, c[0x0][0x1f0], 0x1 ;  /* 0x00007c0002067a11 */ /* 0x040fe800078408ff */
[----:B------:R-:W-:Y:S01]  /*5a40*/  LEA.HI.X R7, R2, c[0x0][0x1f4], R4, 0x1, P2 ;  /* 0x00007d0002077a11 */ /* 0x000fe200010f0c04 */
[----:B------:R-:W-:Y:S01]  /*5a50*/  IMAD.U32 R2, RZ, RZ, UR25 ;  /* 0x00000019ff027e24 */ /* 0x000fe2000f8e00ff */
[C---:B------:R-:W-:Y:S04]  /*5a60*/  LEA R4, P2, R3.reuse, c[0x0][0x1f0], 0x1 ;  /* 0x00007c0003047a11 */ /* 0x040fe800078408ff */
[----:B------:R-:W-:Y:S02]  /*5a70*/  LEA.HI.X R5, R3, c[0x0][0x1f4], R5, 0x1, P2 ;  /* 0x00007d0003057a11 */ /* 0x000fe400010f0c05 */
[C---:B------:R-:W-:Y:S04]  /*5a80*/  LEA R8, P2, R9.reuse, c[0x0][0x280], 0x2 ;  /* 0x0000a00009087a11 */ /* 0x040fe800078410ff */
[----:B------:R-:W-:Y:S02]  /*5a90*/  LEA.HI.X R9, R9, c[0x0][0x284], R10, 0x2, P2 ;  /* 0x0000a10009097a11 */ /* 0x000fe400010f140a */
[----:B-----5:R-:W-:Y:S02]  /*5aa0*/  LOP3.LUT P2, RZ, R14, 0x1, RZ, 0xc0, !PT ;  /* 0x000000010eff7812 */ /* 0x020fe4000784c0ff */
[----:B--2---:R-:W-:Y:S04]  /*5ab0*/  IADD3 R2, -R242, c[0x0][0x168], -R2 ;  /* 0x00005a00f2027a10 */ /* 0x004fe80007ffe902 */
[C---:B------:R-:W-:Y:S02]  /*5ac0*/  ISETP.LT.OR P3, PT, R2.reuse, 0x1, !P2 ;  /* 0x000000010200780c */ /* 0x040fe40005761670 */
[----:B------:R-:W-:Y:S11]  /*5ad0*/  ISETP.LT.OR P2, PT, R2, 0x21, !P2 ;  /* 0x000000210200780c */ /* 0x000ff60005741670 */
[----:B------:R-:W-:Y:S01]  /*5ae0*/  @!PT LDS RZ, [RZ] ;  /* 0x00000000fffff984 */ /* 0x000fe20000000800 */
[----:B------:R-:W-:Y:S01]  /*5af0*/  @!PT LDS RZ, [RZ] ;  /* 0x00000000fffff984 */ /* 0x000fe20000000800 */
[----:B------:R-:W-:Y:S01]  /*5b00*/  @!PT LDS RZ, [RZ] ;  /* 0x00000000fffff984 */ /* 0x000fe20000000800 */
[----:B------:R1:W-:Y:S01]  /*5b10*/  LDGSTS.E.BYPASS.LTC128B.128 [R11+0xe080], [R6.64], !P3 ;  /* 0x0e080000060b7fae */ /* 0x0003e2000d901d52 */
[----:B------:R-:W-:Y:S04]  /*5b20*/  LOP3.LUT P3, RZ, R14, 0x2, RZ, 0xc0, !PT ;  /* 0x000000020eff7812 */ /* 0x000fe8000786c0ff */
[C---:B------:R-:W-:Y:S02]  /*5b30*/  ISETP.LT.OR P4, PT, R2.reuse, 0x1, !P3 ;  /* 0x000000010200780c */ /* 0x040fe40005f81670 */
[----:B------:R-:W-:Y:S01]  /*5b40*/  ISETP.LT.OR P3, PT, R2, 0x21, !P3 ;  /* 0x000000210200780c */ /* 0x000fe20005f61670 */
[----:B------:R-:W-:Y:S10]  /*5b50*/  @!P5 IMAD.SHL.U32 R2, R12, 0x10, RZ ;  /* 0x000000100c02d824 */ /* 0x000ff400078e00ff */
[----:B------:R1:W-:Y:S04]  /*5b60*/  LDGSTS.E.BYPASS.LTC128B.128 [R11+0x10080], [R6.64+0x80], !P4 ;  /* 0x10080080060b7fae */ /* 0x0003e8000e101d52 */
[----:B------:R1:W-:Y:S04]  /*5b70*/  LDGSTS.E.BYPASS.LTC128B.128 [R11+0xf080], [R4.64], !P2 ;  /* 0x0f080000040b7fae */ /* 0x0003e8000d101d52 */
[----:B------:R1:W-:Y:S04]  /*5b80*/  LDGSTS.E.BYPASS.LTC128B.128 [R11+0x11080], [R4.64+0x80], !P3 ;  /* 0x11080080040b7fae */ /* 0x0003e8000d901d52 */
[----:B------:R1:W-:Y:S02]  /*5b90*/  @!P5 LDGSTS.E.BYPASS.LTC128B.128 [R2+0x12280], [R8.64] ;  /* 0x122800000802dfae */ /* 0x0003e4000b901d52 */
.L_x_265:
[-C--:B-1-34-:R-:W-:Y:S01]  /*5ba0*/  HMMA.16816.F32 R4, R80, R16.reuse, RZ ;  /* 0x000000105004723c */ /* 0x09afe200000018ff */
[----:B------:R-:W2:Y:S01]  /*5bb0*/  LDL.64 R236, [R1+0x48] ;  /* 0x0000480001ec7983 */ /* 0x000ea20000100a00 */
[----:B------:R-:W-:Y:S02]  /*5bc0*/  USHF.L.U32 UR13, UR13, 0xd, URZ ;  /* 0x0000000d0d0d7899 */ /* 0x000fe4000800063f */
[----:B------:R-:W-:Y:S01]  /*5bd0*/  UIADD3 UR6, UR4, 0x1, URZ ;  /* 0x0000000104067890 */ /* 0x000fe2000fffe03f */
[----:B------:R-:W3:Y:S01]  /*5be0*/  LDL R2, [R1+0x44] ;  /* 0x0000440001027983 */ /* 0x000ee20000100800 */
[----:B------:R-:W-:Y:S02]  /*5bf0*/  UISETP.GE.AND UP0, UPT, UR4, 0x1, UPT ;  /* 0x000000010400788c */ /* 0x000fe4000bf06270 */
[C---:B------:R-:W-:Y:S01]  /*5c00*/  HMMA.16816.F32 R8, R132.reuse, R16, RZ ;  /* 0x000000108408723c */ /* 0x040fe200000018ff */
[----:B------:R-:W-:Y:S03]  /*5c10*/  LDSM.16.M88.4 R140, [R221+0x1800] ;  /* 0x00180000dd8c783b */ /* 0x000fe60000000200 */
[----:B------:R-:W-:Y:S01]  /*5c20*/  IMAD.U32 R3, RZ, RZ, UR13 ;  /* 0x0000000dff037e24 */ /* 0x000fe2000f8e00ff */
[----:B------:R-:W-:Y:S03]  /*5c30*/  LDSM.16.MT88.4 R144, [R0+0x4080] ;  /* 0x004080000090783b */ /* 0x000fe60000004200 */
[-C--:B------:R-:W-:Y:S01]  /*5c40*/  HMMA.16816.F32 R12, R132, R18.reuse, RZ ;  /* 0x00000012840c723c */ /* 0x080fe200000018ff */
[----:B------:R-:W-:Y:S04]  /*5c50*/  LDSM.16.M88.4 R148, [R223+0x1000] ;  /* 0x00100000df94783b */ /* 0x000fe80000000200 */
[----:B------:R-:W0:Y:S03]  /*5c60*/  LDGDEPBAR ;  /* 0x00000000000079af */ /* 0x000e260000000000 */
[C---:B------:R-:W-:Y:S08]  /*5c70*/  HMMA.16816.F32 R16, R80.reuse, R18, RZ ;  /* 0x000000125010723c */ /* 0x040ff000000018ff */
[-C--:B------:R-:W-:Y:S08]  /*5c80*/  HMMA.16816.F32 R20, R80, R136.reuse, RZ ;  /* 0x000000885014723c */ /* 0x080ff000000018ff */
[C---:B------:R-:W-:Y:S08]  /*5c90*/  HMMA.16816.F32 R24, R132.reuse, R136, RZ ;  /* 0x000000888418723c */ /* 0x040ff000000018ff */
[-C--:B------:R-:W-:Y:S01]  /*5ca0*/  HMMA.16816.F32 R76, R132, R138.reuse, RZ ;  /* 0x0000008a844c723c */ /* 0x080fe200000018ff */
[----:B------:R-:W-:Y:S07]  /*5cb0*/  LDSM.16.M88.4 R132, [R221+0x1000] ;  /* 0x00100000dd84783b */ /* 0x000fee0000000200 */
[----:B------:R-:W-:Y:S01]  /*5cc0*/  HMMA.16816.F32 R80, R80, R138, RZ ;  /* 0x0000008a5050723c */ /* 0x000fe200000018ff */
[----:B------:R-:W1:Y:S07]  /*5cd0*/  LDSM.16.MT88.4 R136, [R0+0x1080] ;  /* 0x001080000088783b */ /* 0x000e6e0000004200 */
        /* <DEDUP_REMOVED lines=10> */
[----:B------:R-:W4:Y:S07]  /*5d80*/  LDSM.16.MT88.4 R152, [R0+0x1880] ;  /* 0x001880000098783b */ /* 0x000f2e0000004200 */
[-C--:B-1----:R-:W-:Y:S08]  /*5d90*/  HMMA.16816.F32 R4, R132, R136.reuse, R4 ;  /* 0x000000888404723c */ /* 0x082ff00000001804 */
[C---:B------:R-:W-:Y:S08]  /*5da0*/  HMMA.16816.F32 R8, R140.reuse, R136, R8 ;  /* 0x000000888c08723c */ /* 0x040ff00000001808 */
[-C--:B------:R-:W-:Y:S08]  /*5db0*/  HMMA.16816.F32 R12, R140, R138.reuse, R12 ;  /* 0x0000008a8c0c723c */ /* 0x080ff0000000180c */
[C---:B------:R-:W-:Y:S01]  /*5dc0*/  HMMA.16816.F32 R16, R132.reuse, R138, R16 ;  /* 0x0000008a8410723c */ /* 0x040fe20000001810 */
[----:B------:R-:W-:Y:S07]  /*5dd0*/  LDSM.16.MT88.4 R136, [R0+0x2080] ;  /* 0x002080000088783b */ /* 0x000fee0000004200 */
[-C--:B------:R-:W-:Y:S08]  /*5de0*/  HMMA.16816.F32 R20, R132, R144.reuse, R20 ;  /* 0x000000908414723c */ /* 0x080ff00000001814 */
[C---:B------:R-:W-:Y:S08]  /*5df0*/  HMMA.16816.F32 R24, R140.reuse, R144, R24 ;  /* 0x000000908c18723c */ /* 0x040ff00000001818 */
[-C--:B------:R-:W-:Y:S01]  /*5e00*/  HMMA.16816.F32 R76, R140, R146.reuse, R76 ;  /* 0x000000928c4c723c */ /* 0x080fe2000000184c */
[----:B------:R-:W-:Y:S07]  /*5e10*/  LDSM.16.M88.4 R140, [R221+0x2800] ;  /* 0x00280000dd8c783b */ /* 0x000fee0000000200 */
[----:B------:R-:W-:Y:S01]  /*5e20*/  HMMA.16816.F32 R80, R132, R146, R80 ;  /* 0x000000928450723c */ /* 0x000fe20000001850 */
[----:B------:R-:W1:Y:S04]  /*5e30*/  LDSM.16.M88.4 R132, [R221+0x2000] ;  /* 0x00200000dd84783b */ /* 0x000e680000000200 */
[----:B------:R-:W5:Y:S03]  /*5e40*/  LDSM.16.MT88.4 R144, [R0+0x5080] ;  /* 0x005080000090783b */ /* 0x000f660000004200 */
[-C--:B----4-:R-:W-:Y:S08]  /*5e50*/  HMMA.16816.F32 R4, R148, R152.reuse, R4 ;  /* 0x000000989404723c */ /* 0x090ff00000001804 */
        /* <DEDUP_REMOVED lines=9> */
[----:B------:R-:W4:Y:S04]  /*5ef0*/  LDSM.16.M88.4 R148, [R223+0x2000] ;  /* 0x00200000df94783b */ /* 0x000f280000000200 */
[----:B------:R2:W2:Y:S03]  /*5f00*/  LDSM.16.MT88.4 R208, [R0+0x5880] ;  /* 0x0058800000d0783b */ /* 0x0004a60000004200 */
[-C--:B-1----:R-:W-:Y:S08]  /*5f10*/  HMMA.16816.F32 R4, R132, R136.reuse, R4 ;  /* 0x000000888404723c */ /* 0x082ff00000001804 */
[C---:B------:R-:W-:Y:S08]  /*5f20*/  HMMA.16816.F32 R8, R140.reuse, R136, R8 ;  /* 0x000000888c08723c */ /* 0x040ff00000001808 */
[-C--:B------:R-:W-:Y:S08]  /*5f30*/  HMMA.16816.F32 R12, R140, R138.reuse, R12 ;  /* 0x0000008a8c0c723c */ /* 0x080ff0000000180c */
[C---:B------:R-:W-:Y:S08]  /*5f40*/  HMMA.16816.F32 R16, R132.reuse, R138, R16 ;  /* 0x0000008a8410723c */ /* 0x040ff00000001810 */
[-C--:B-----5:R-:W-:Y:S08]  /*5f50*/  HMMA.16816.F32 R20, R132, R144.reuse, R20 ;  /* 0x000000908414723c */ /* 0x0a0ff00000001814 */
[C---:B------:R-:W-:Y:S04]  /*5f60*/  HMMA.16816.F32 R24, R140.reuse, R144, R24 ;  /* 0x000000908c18723c */ /* 0x040fe80000001818 */
[----:B--2---:R-:W-:Y:S01]  /*5f70*/  IADD3 R0, P2, R236, UR13, RZ ;  /* 0x0000000dec007c10 */ /* 0x004fe2000ff5e0ff */
[----:B------:R-:W-:Y:S03]  /*5f80*/  UMOV UR13, UR23 ;  /* 0x00000017000d7c82 */ /* 0x000fe60008000000 */
[-C--:B------:R-:W-:Y:S01]  /*5f90*/  HMMA.16816.F32 R76, R140, R146.reuse, R76 ;  /* 0x000000928c4c723c */ /* 0x080fe2000000184c */
[----:B------:R-:W-:Y:S03]  /*5fa0*/  LDSM.16.MT88.4 R140, [R216+0x18080] ;  /* 0x01808000d88c783b */ /* 0x000fe60000004200 */
[----:B---3--:R-:W-:Y:S02]  /*5fb0*/  LEA.HI.X.SX32 R3, R3, R2, 0x1, P2 ;  /* 0x0000000203037211 */ /* 0x008fe400010f0eff */
[C---:B------:R-:W-:Y:S02]  /*5fc0*/  LEA R2, P2, R0.reuse, c[0x0][0x220], 0x2 ;  /* 0x0000880000027a11 */ /* 0x040fe400078410ff */
[----:B------:R-:W-:Y:S01]  /*5fd0*/  HMMA.16816.F32 R80, R132, R146, R80 ;  /* 0x000000928450723c */ /* 0x000fe20000001850 */
[----:B------:R-:W-:Y:S03]  /*5fe0*/  LDSM.16.MT88.4 R132, [R216+0x17880] ;  /* 0x01788000d884783b */ /* 0x000fe60000004200 */
[----:B------:R-:W-:Y:S01]  /*5ff0*/  LEA.HI.X R3, R0, c[0x0][0x224], R3, 0x2, P2 ;  /* 0x0000890000037a11 */ /* 0x000fe200010f1403 */
[----:B------:R-:W-:Y:S01]  /*6000*/  IMAD.U32 R0, RZ, RZ, UR4 ;  /* 0x00000004ff007e24 */ /* 0x000fe2000f8e00ff */
[----:B------:R-:W-:Y:S02]  /*6010*/  USEL UR4, UR6, URZ, !UP0 ;  /* 0x0000003f06047287 */ /* 0x000fe4000c000000 */
[-C--:B----4-:R-:W-:Y:S01]  /*6020*/  HMMA.16816.F32 R4, R148, R152.reuse, R4 ;  /* 0x000000989404723c */ /* 0x090fe20000001804 */
[----:B------:R-:W-:Y:S02]  /*6030*/  UISETP.GE.AND UP0, UPT, UR23, UR14, UPT ;  /* 0x0000000e1700728c */ /* 0x000fe4000bf06270 */
[----:B------:R-:W-:Y:S02]  /*6040*/  UIADD3 UR6, UR15, 0x1, URZ ;  /* 0x000000010f067890 */ /* 0x000fe4000fffe03f */
[----:B------:R-:W-:Y:S02]  /*6050*/  IMAD R0, R0, 0x2000, R225 ;  /* 0x0000200000007824 */ /* 0x000fe400078e02e1 */
[----:B------:R-:W-:Y:S01]  /*6060*/  PLOP3.LUT P2, PT, PT, PT, UP0, 0x80, 0x0 ;  /* 0x000000000000781c */ /* 0x000fe20003f4f008 */
[C---:B------:R-:W-:Y:S01]  /*6070*/  HMMA.16816.F32 R8, R156.reuse, R152, R8 ;  /* 0x000000989c08723c */ /* 0x040fe20000001808 */
[----:B------:R-:W-:Y:S03]  /*6080*/  UISETP.GE.AND UP0, UPT, UR15, 0x1, UPT ;  /* 0x000000010f00788c */ /* 0x000fe6000bf06270 */
[----:B------:R-:W-:Y:S01]  /*6090*/  IMAD.SHL.U32 R144, R0, 0x2, RZ ;  /* 0x0000000200907824 */ /* 0x000fe200078e00ff */
[----:B------:R-:W-:Y:S03]  /*60a0*/  USEL UR15, UR6, URZ, !UP0 ;  /* 0x0000003f060f7287 */ /* 0x000fe6000c000000 */
[-C--:B------:R-:W-:Y:S01]  /*60b0*/  HMMA.16816.F32 R12, R156, R154.reuse, R12 ;  /* 0x0000009a9c0c723c */ /* 0x080fe2000000180c */
[----:B------:R-:W-:Y:S06]  /*60c0*/  LDSM.16.MT88.4 R136, [R144+0x8880] ;  /* 0x008880009088783b */ /* 0x000fec0000004200 */
[----:B------:R-:W-:Y:S01]  /*60d0*/  RED.E.ADD.F32.FTZ.RN.STRONG.GPU [R2.64], R4 ;  /* 0x000000040200798e */ /* 0x000fe2000c10e792 */
[C---:B------:R-:W-:Y:S03]  /*60e0*/  HMMA.16816.F32 R16, R148.reuse, R154, R16 ;  /* 0x0000009a9410723c */ /* 0x040fe60000001810 */
[----:B------:R-:W-:Y:S04]  /*60f0*/  RED.E.ADD.F32.FTZ.RN.STRONG.GPU [R2.64+0x400], R5 ;  /* 0x000400050200798e */ /* 0x000fe8000c10e792 */
[----:B------:R-:W-:Y:S01]  /*6100*/  RED.E.ADD.F32.FTZ.RN.STRONG.GPU [R2.64+0x800], R6 ;  /* 0x000800060200798e */ /* 0x000fe2000c10e792 */
[-C--:B------:R-:W-:Y:S03]  /*6110*/  HMMA.16816.F32 R20, R148, R208.reuse, R20 ;  /* 0x000000d09414723c */ /* 0x080fe60000001814 */
[----:B------:R-:W-:Y:S04]  /*6120*/  RED.E.ADD.F32.FTZ.RN.STRONG.GPU [R2.64+0xc00], R7 ;  /* 0x000c00070200798e */ /* 0x000fe8000c10e792 */
[----:B------:R-:W-:Y:S01]  /*6130*/  RED.E.ADD.F32.FTZ.RN.STRONG.GPU [R2.64+0x1000], R8 ;  /* 0x001000080200798e */ /* 0x000fe2000c10e792 */
[C---:B------:R-:W-:Y:S03]  /*6140*/  HMMA.16816.F32 R24, R156.reuse, R208, R24 ;  /* 0x000000d09c18723c */ /* 0x040fe60000001818 */
[----:B------:R-:W-:Y:S04]  /*6150*/  RED.E.ADD.F32.FTZ.RN.STRONG.GPU [R2.64+0x1400], R9 ;  /* 0x001400090200798e */ /* 0x000fe8000c10e792 */
[----:B------:R-:W-:Y:S01]  /*6160*/  RED.E.ADD.F32.FTZ.RN.STRONG.GPU [R2.64+0x1800], R10 ;  /* 0x0018000a0200798e */ /* 0x000fe2000c10e792 */
[-C--:B------:R-:W-:Y:S03]  /*6170*/  HMMA.16816.F32 R76, R156, R210.reuse, R76 ;  /* 0x000000d29c4c723c */ /* 0x080fe6000000184c */
[----:B------:R-:W-:Y:S04]  /*6180*/  RED.E.ADD.F32.FTZ.RN.STRONG.GPU [R2.64+0x1c00], R11 ;  /* 0x001c000b0200798e */ /* 0x000fe8000c10e792 */
[----:B------:R-:W-:Y:S01]  /*6190*/  RED.E.ADD.F32.FTZ.RN.STRONG.GPU [R2.64+0x2000], R16 ;  /* 0x002000100200798e */ /* 0x000fe2000c10e792 */
[----:B------:R-:W-:Y:S03]  /*61a0*/  HMMA.16816.F32 R80, R148, R210, R80 ;  /* 0x000000d29450723c */ /* 0x000fe60000001850 */
        /* <DEDUP_REMOVED lines=12> */
[----:B------:R-:W-:Y:S04]  /*6270*/  RED.E.ADD.F32.FTZ.RN.STRONG.GPU [R2.64+0x4400], R21 ;  /* 0x004400150200798e */ /* 0x000fe8000c10e792 */
[----:B------:R-:W-:Y:S04]  /*6280*/  RED.E.ADD.F32.FTZ.RN.STRONG.GPU [R2.64+0x4800], R22 ;  /* 0x004800160200798e */ /* 0x000fe8000c10e792 */
[----:B------:R-:W-:Y:S01]  /*6290*/  RED.E.ADD.F32.FTZ.RN.STRONG.GPU [R2.64+0x4c00], R23 ;  /* 0x004c00170200798e */ /* 0x000fe2000c10e792 */
[-C--:B-1----:R-:W-:Y:S03]  /*62a0*/  HMMA.16816.F32 R84, R4, R8.reuse, R84 ;  /* 0x000000080454723c */ /* 0x082fe60000001854 */
[----:B------:R-:W1:Y:S04]  /*62b0*/  LDSM.16.MT88.4 R20, [R144+0x8080] ;  /* 0x008080009014783b */ /* 0x000e680000004200 */
[----:B------:R-:W-:Y:S04]  /*62c0*/  RED.E.ADD.F32.FTZ.RN.STRONG.GPU [R2.64+0x5000], R24 ;  /* 0x005000180200798e */ /* 0x000fe8000c10e792 */
[----:B------:R-:W-:Y:S04]  /*62d0*/  RED.E.ADD.F32.FTZ.RN.STRONG.GPU [R2.64+0x5400], R25 ;  /* 0x005400190200798e */ /* 0x000fe8000c10e792 */
[----:B------:R-:W-:Y:S01]  /*62e0*/  RED.E.ADD.F32.FTZ.RN.STRONG.GPU [R2.64+0x5800], R26 ;  /* 0x0058001a0200798e */ /* 0x000fe2000c10e792 */
[-C--:B--2---:R-:W-:Y:S03]  /*62f0*/  HMMA.16816.F32 R88, R12, R8.reuse, R88 ;  /* 0x000000080c58723c */ /* 0x084fe60000001858 */
[----:B------:R-:W-:Y:S04]  /*6300*/  RED.E.ADD.F32.FTZ.RN.STRONG.GPU [R2.64+0x5c00], R27 ;  /* 0x005c001b0200798e */ /* 0x000fe8000c10e792 */
[----:B------:R-:W-:Y:S01]  /*6310*/  LDSM.16.MT88.4 R24, [R216+0x15880] ;  /* 0x01588000d818783b */ /* 0x000fe20000004200 */
[C---:B---3--:R-:W-:Y:S03]  /*6320*/  HMMA.16816.F32 R92, R16.reuse, R8, R92 ;  /* 0x00000008105c723c */ /* 0x048fe6000000185c */
[----:B------:R-:W-:Y:S04]  /*6330*/  RED.E.ADD.F32.FTZ.RN.STRONG.GPU [R2.64+0x6000], R80 ;  /* 0x006000500200798e */ /* 0x000fe8000c10e792 */
[----:B------:R-:W-:Y:S01]  /*6340*/  RED.E.ADD.F32.FTZ.RN.STRONG.GPU [R2.64+0x6400], R81 ;  /* 0x006400510200798e */ /* 0x000fe2000c10e792 */
[-C--:B------:R-:W-:Y:S03]  /*6350*/  HMMA.16816.F32 R96, R16, R10.reuse, R96 ;  /* 0x0000000a1060723c */ /* 0x080fe60000001860 */
[----:B------:R-:W-:Y:S04]  /*6360*/  RED.E.ADD.F32.FTZ.RN.STRONG.GPU [R2.64+0x6800], R82 ;  /* 0x006800520200798e */ /* 0x000fe8000c10e792 */
[----:B------:R-:W-:Y:S01]  /*6370*/  RED.E.ADD.F32.FTZ.RN.STRONG.GPU [R2.64+0x6c00], R83 ;  /* 0x006c00530200798e */ /* 0x000fe2000c10e792 */
[-C--:B------:R-:W-:Y:S03]  /*6380*/  HMMA.16816.F32 R100, R12, R10.reuse, R100 ;  /* 0x0000000a0c64723c */ /* 0x080fe60000001864 */
[----:B------:R-:W-:Y:S04]  /*6390*/  LDSM.16.MT88.4 R80, [R216+0x16880] ;  /* 0x01688000d850783b */ /* 0x000fe80000004200 */
[----:B------:R-:W-:Y:S01]  /*63a0*/  RED.E.ADD.F32.FTZ.RN.STRONG.GPU [R2.64+0x7000], R76 ;  /* 0x0070004c0200798e */ /* 0x000fe2000c10e792 */
[C---:B------:R-:W-:Y:S03]  /*63b0*/  HMMA.16816.F32 R104, R4.reuse, R10, R104 ;  /* 0x0000000a0468723c */ /* 0x040fe60000001868 */
[----:B------:R-:W-:Y:S04]  /*63c0*/  LDSM.16.MT88.4 R8, [R144+0x7080] ;  /* 0x007080009008783b */ /* 0x000fe80000004200 */
[----:B------:R-:W-:Y:S01]  /*63d0*/  RED.E.ADD.F32.FTZ.RN.STRONG.GPU [R2.64+0x7400], R77 ;  /* 0x0074004d0200798e */ /* 0x000fe2000c10e792 */
[-C--:B-1----:R-:W-:Y:S03]  /*63e0*/  HMMA.16816.F32 R108, R4, R20.reuse, R108 ;  /* 0x00000014046c723c */ /* 0x082fe6000000186c */
[----:B------:R-:W-:Y:S04]  /*63f0*/  RED.E.ADD.F32.FTZ.RN.STRONG.GPU [R2.64+0x7800], R78 ;  /* 0x0078004e0200798e */ /* 0x000fe8000c10e792 */
[----:B------:R-:W-:Y:S01]  /*6400*/  RED.E.ADD.F32.FTZ.RN.STRONG.GPU [R2.64+0x7c00], R79 ;  /* 0x007c004f0200798e */ /* 0x000fe2000c10e792 */
[-C--:B------:R-:W-:Y:S03]  /*6410*/  HMMA.16816.F32 R112, R12, R20.reuse, R112 ;  /* 0x000000140c70723c */ /* 0x080fe60000001870 */
[----:B------:R-:W1:Y:S05]  /*6420*/  LDSM.16.MT88.4 R76, [R144+0x6880] ;  /* 0x00688000904c783b */ /* 0x000e6a0000004200 */
[C---:B------:R-:W-:Y:S08]  /*6430*/  HMMA.16816.F32 R116, R16.reuse, R20, R116 ;  /* 0x000000141074723c */ /* 0x040ff00000001874 */
[-C--:B------:R-:W-:Y:S01]  /*6440*/  HMMA.16816.F32 R120, R16, R22.reuse, R120 ;  /* 0x000000161078723c */ /* 0x080fe20000001878 */
[----:B------:R-:W-:Y:S07]  /*6450*/  LDSM.16.MT88.4 R16, [R216+0x17c80] ;  /* 0x017c8000d810783b */ /* 0x000fee0000004200 */
[-C--:B------:R-:W-:Y:S01]  /*6460*/  HMMA.16816.F32 R124, R12, R22.reuse, R124 ;  /* 0x000000160c7c723c */ /* 0x080fe2000000187c */
[----:B------:R-:W-:Y:S07]  /*6470*/  LDSM.16.MT88.4 R12, [R216+0x16c80] ;  /* 0x016c8000d80c783b */ /* 0x000fee0000004200 */
[----:B------:R-:W-:Y:S01]  /*6480*/  HMMA.16816.F32 R128, R4, R22, R128 ;  /* 0x000000160480723c */ /* 0x000fe20000001880 */
[----:B------:R-:W2:Y:S04]  /*6490*/  LDSM.16.MT88.4 R4, [R216+0x15c80] ;  /* 0x015c8000d804783b */ /* 0x000ea80000004200 */
[----:B------:R-:W3:Y:S03]  /*64a0*/  LDSM.16.MT88.4 R20, [R144+0x9080] ;  /* 0x009080009014783b */ /* 0x000ee60000004200 */
[-C--:B-1----:R-:W-:Y:S08]  /*64b0*/  HMMA.16816.F32 R84, R24, R76.reuse, R84 ;  /* 0x0000004c1854723c */ /* 0x082ff00000001854 */
[-C--:B------:R-:W-:Y:S08]  /*64c0*/  HMMA.16816.F32 R88, R80, R76.reuse, R88 ;  /* 0x0000004c5058723c */ /* 0x080ff00000001858 */
[C---:B------:R-:W-:Y:S08]  /*64d0*/  HMMA.16816.F32 R92, R132.reuse, R76, R92 ;  /* 0x0000004c845c723c */ /* 0x040ff0000000185c */
        /* <DEDUP_REMOVED lines=10> */
[----:B------:R-:W1:Y:S04]  /*6580*/  LDSM.16.MT88.4 R80, [R144+0x7880] ;  /* 0x007880009050783b */ /* 0x000e680000004200 */
[----:B------:R-:W4:Y:S03]  /*6590*/  LDSM.16.MT88.4 R144, [R144+0x9880] ;  /* 0x009880009090783b */ /* 0x000f260000004200 */
[----:B------:R-:W-:Y:S08]  /*65a0*/  HMMA.16816.F32 R128, R24, R138, R128 ;  /* 0x0000008a1880723c */ /* 0x000ff00000001880 */
[-C--:B--2---:R-:W-:Y:S08]  /*65b0*/  HMMA.16816.F32 R84, R4, R8.reuse, R84 ;  /* 0x000000080454723c */ /* 0x084ff00000001854 */
[-C--:B------:R-:W-:Y:S08]  /*65c0*/  HMMA.16816.F32 R88, R12, R8.reuse, R88 ;  /* 0x000000080c58723c */ /* 0x080ff00000001858 */
[C---:B------:R-:W-:Y:S08]  /*65d0*/  HMMA.16816.F32 R92, R16.reuse, R8, R92 ;  /* 0x00000008105c723c */ /* 0x040ff0000000185c */
        /* <DEDUP_REMOVED lines=71> */
.L_x_247:
[----:B------:R-:W-:Y:S05]  /*6a50*/  @P0 BRA `(.L_x_267) ;  /* 0x000016f000000947 */ /* 0x000fea0003800000 */
[----:B------:R-:W2:Y:S01]  /*6a60*/  LDL.LU.64 R78, [R1+0x20] ;  /* 0x00002000014e7983 */ /* 0x000ea20000300a00 */
[----:B------:R-:W-:Y:S01]  /*6a70*/  F2FP.PACK_AB R76, R29, R28 ;  /* 0x0000001c1d4c723e */ /* 0x000fe200000000ff */
[----:B------:R-:W-:Y:S01]  /*6a80*/  BSSY B0, `(.L_x_268) ;  /* 0x00000ba000007945 */ /* 0x000fe20003800000 */
[----:B------:R-:W-:Y:S02]  /*6a90*/  F2FP.PACK_AB R31, R31, R30 ;  /* 0x0000001e1f1f723e */ /* 0x000fe400000000ff */
[----:B------:R-:W-:-:S02]  /*6aa0*/  F2FP.PACK_AB R48, R49, R48 ;  /* 0x000000303130723e */ /* 0x000fc400000000ff */
[----:B------:R-:W-:Y:S02]  /*6ab0*/  F2FP.PACK_AB R50, R51, R50 ;  /* 0x000000323332723e */ /* 0x000fe400000000ff */
[----:B------:R-:W-:Y:S02]  /*6ac0*/  F2FP.PACK_AB R32, R33, R32 ;  /* 0x000000202120723e */ /* 0x000fe400000000ff */
[----:B------:R-:W-:Y:S02]  /*6ad0*/  F2FP.PACK_AB R34, R35, R34 ;  /* 0x000000222322723e */ /* 0x000fe400000000ff */
[----:B------:R-:W-:Y:S02]  /*6ae0*/  F2FP.PACK_AB R44, R45, R44 ;  /* 0x0000002c2d2c723e */ /* 0x000fe400000000ff */
        /* <DEDUP_REMOVED lines=37> */
[----:B------:R-:W-:Y:S01]  /*6d40*/  F2FP.PACK_AB R13, R13, R118 ;  /* 0x000000760d0d723e */ /* 0x000fe200000000ff */
[----:B------:R-:W-:Y:S01]  /*6d50*/  BAR.SYNC.DEFER_BLOCKING 0x1, 0x100 ;  /* 0x0044000000007b1d */ /* 0x000fe20000010000 */
[----:B--2---:R-:W-:-:S04]  /*6d60*/  SHF.R.S32.HI R8, RZ, 0x1f, R78 ;  /* 0x0000001fff087819 */ /* 0x004fc8000001144e */
[CC--:B------:R-:W-:Y:S02]  /*6d70*/  LEA.HI R3, R8.reuse, R78.reuse, RZ, 0x2 ;  /* 0x0000004e08037211 */ /* 0x0c0fe400078f10ff */
[----:B------:R-:W-:Y:S02]  /*6d80*/  LEA.HI R0, R8, R78, RZ, 0x5 ;  /* 0x0000004e08007211 */ /* 0x000fe400078f28ff */
[--C-:B------:R-:W-:Y:S02]  /*6d90*/  SHF.R.S32.HI R5, RZ, 0x2, R3.reuse ;  /* 0x00000002ff057819 */ /* 0x100fe40000011403 */
[----:B-1----:R-:W-:Y:S02]  /*6da0*/  SHF.R.S32.HI R2, RZ, 0x1f, R3 ;  /* 0x0000001fff027819 */ /* 0x002fe40000011403 */
[----:B------:R-:W-:Y:S02]  /*6db0*/  SHF.R.S32.HI R4, RZ, 0x5, R0 ;  /* 0x00000005ff047819 */ /* 0x000fe40000011400 */
[----:B------:R-:W-:-:S02]  /*6dc0*/  LEA.HI R2, R2, R5, RZ, 0x3 ;  /* 0x0000000502027211 */ /* 0x000fc400078f18ff */
[----:B------:R-:W-:Y:S02]  /*6dd0*/  LEA.HI R0, R0, R4, RZ, 0x1 ;  /* 0x0000000400007211 */ /* 0x000fe400078f08ff */
[----:B------:R-:W-:Y:S02]  /*6de0*/  LOP3.LUT R2, R2, 0xfffffff8, RZ, 0xc0, !PT ;  /* 0xfffffff802027812 */ /* 0x000fe400078ec0ff */
[----:B------:R-:W-:Y:S02]  /*6df0*/  LOP3.LUT R0, R0, 0x1ffffe, RZ, 0xc0, !PT ;  /* 0x001ffffe00007812 */ /* 0x000fe400078ec0ff */
[-C--:B------:R-:W-:Y:S01]  /*6e00*/  LEA.HI R10, R8, R78.reuse, RZ, 0x4 ;  /* 0x0000004e080a7211 */ /* 0x080fe200078f20ff */
[----:B------:R-:W-:Y:S01]  /*6e10*/  IMAD.IADD R6, R5, 0x1, -R2 ;  /* 0x0000000105067824 */ /* 0x000fe200078e0a02 */
[----:B------:R-:W-:Y:S01]  /*6e20*/  LOP3.LUT R2, R3, 0x3ffffffc, RZ, 0xc0, !PT ;  /* 0x3ffffffc03027812 */ /* 0x000fe200078ec0ff */
[----:B------:R-:W-:Y:S01]  /*6e30*/  IMAD.IADD R7, R4, 0x1, -R0 ;  /* 0x0000000104077824 */ /* 0x000fe200078e0a00 */
[-C--:B------:R-:W-:Y:S01]  /*6e40*/  LEA.HI R0, R8, R78.reuse, RZ, 0x6 ;  /* 0x0000004e08007211 */ /* 0x080fe200078f30ff */
[----:B------:R-:W-:Y:S01]  /*6e50*/  IMAD.SHL.U32 R4, R6, 0x40, RZ ;  /* 0x0000004006047824 */ /* 0x000fe200078e00ff */
[----:B------:R-:W-:Y:S01]  /*6e60*/  LEA.HI R8, R8, R78, RZ, 0x7 ;  /* 0x0000004e08087211 */ /* 0x000fe200078f38ff */
[----:B------:R-:W-:Y:S01]  /*6e70*/  IMAD.IADD R3, R78, 0x1, -R2 ;  /* 0x000000014e037824 */ /* 0x000fe200078e0a02 */
[----:B------:R-:W-:-:S02]  /*6e80*/  SHF.R.U32.HI R5, RZ, 0x3, R0 ;  /* 0x00000003ff057819 */ /* 0x000fc40000011600 */
[----:B------:R-:W-:Y:S01]  /*6e90*/  LOP3.LUT R0, R10, 0xfffffff0, RZ, 0xc0, !PT ;  /* 0xfffffff00a007812 */ /* 0x000fe200078ec0ff */
[----:B------:R-:W-:Y:S01]  /*6ea0*/  IMAD R7, R7, 0x200, R3 ;  /* 0x0000020007077824 */ /* 0x000fe200078e0203 */
[----:B------:R-:W-:Y:S01]  /*6eb0*/  LOP3.LUT R2, R4, 0x1c0, RZ, 0xc0, !PT ;  /* 0x000001c004027812 */ /* 0x000fe200078ec0ff */
[----:B------:R-:W-:Y:S01]  /*6ec0*/  IMAD.SHL.U32 R8, R8, 0x4, RZ ;  /* 0x0000000408087824 */ /* 0x000fe200078e00ff */
[----:B------:R-:W-:Y:S01]  /*6ed0*/  LOP3.LUT P0, RZ, R6, 0x4, RZ, 0xc0, !PT ;  /* 0x0000000406ff7812 */ /* 0x000fe2000780c0ff */
[----:B------:R-:W-:Y:S01]  /*6ee0*/  IMAD.IADD R0, R78, 0x1, -R0 ;  /* 0x000000014e007824 */ /* 0x000fe200078e0a00 */
[----:B------:R-:W-:Y:S02]  /*6ef0*/  LOP3.LUT R4, R2, 0x18, R5, 0xf8, !PT ;  /* 0x0000001802047812 */ /* 0x000fe400078ef805 */
[----:B------:R-:W-:Y:S01]  /*6f00*/  SHF.R.U32.HI R3, RZ, 0x3, R2 ;  /* 0x00000003ff037819 */ /* 0x000fe20000011602 */
[----:B------:R-:W-:Y:S01]  /*6f10*/  IMAD.SHL.U32 R6, R0, 0x8, RZ ;  /* 0x0000000800067824 */ /* 0x000fe200078e00ff */
[----:B------:R-:W-:-:S02]  /*6f20*/  SHF.R.S32.HI R2, RZ, 0x1f, R0 ;  /* 0x0000001fff027819 */ /* 0x000fc40000011400 */
[----:B------:R-:W-:Y:S02]  /*6f30*/  LOP3.LUT R4, R4, R3, RZ, 0x3c, !PT ;  /* 0x0000000304047212 */ /* 0x000fe400078e3cff */
[----:B------:R-:W-:Y:S02]  /*6f40*/  LEA.HI R2, R2, R0, RZ, 0x3 ;  /* 0x0000000002027211 */ /* 0x000fe400078f18ff */
[----:B------:R-:W-:Y:S01]  /*6f50*/  SHF.R.S32.HI R10, RZ, 0x4, R10 ;  /* 0x00000004ff0a7819 */ /* 0x000fe2000001140a */
[----:B------:R-:W-:Y:S01]  /*6f60*/  IMAD.U32 R0, R7, 0x2, R4 ;  /* 0x0000000207007824 */ /* 0x000fe200078e0004 */
[----:B------:R-:W-:Y:S02]  /*6f70*/  LOP3.LUT R7, R8, 0xfffffe00, RZ, 0xc0, !PT ;  /* 0xfffffe0008077812 */ /* 0x000fe400078ec0ff */
[----:B------:R-:W-:Y:S01]  /*6f80*/  SHF.R.S32.HI R2, RZ, 0x3, R2 ;  /* 0x00000003ff027819 */ /* 0x000fe20000011402 */
[----:B------:R-:W-:Y:S01]  /*6f90*/  IMAD.SHL.U32 R0, R0, 0x2, RZ ;  /* 0x0000000200007824 */ /* 0x000fe200078e00ff */
[----:B------:R-:W-:Y:S01]  /*6fa0*/  F2FP.PACK_AB R4, R127, R126 ;  /* 0x0000007e7f04723e */ /* 0x000fe200000000ff */
[----:B------:R-:W-:-:S02]  /*6fb0*/  IMAD.SHL.U32 R3, R10, 0x40, RZ ;  /* 0x000000400a037824 */ /* 0x000fc400078e00ff */
[----:B------:R-:W-:Y:S01]  /*6fc0*/  IMAD R7, R2, 0x1800, R7 ;  /* 0x0000180002077824 */ /* 0x000fe200078e0207 */
[C---:B------:R-:W-:Y:S01]  /*6fd0*/  IADD3 R2, R0.reuse, 0x40, RZ ;  /* 0x0000004000027810 */ /* 0x040fe20007ffe0ff */
[----:B------:R-:W-:Y:S01]  /*6fe0*/  STS [R0+0x6080], R76 ;  /* 0x0060804c00007388 */ /* 0x000fe20000000800 */
[----:B------:R-:W-:Y:S02]  /*6ff0*/  @P0 IADD3 R2, R0, -0x40, RZ ;  /* 0xffffffc000020810 */ /* 0x000fe40007ffe0ff */
[----:B------:R-:W-:Y:S01]  /*7000*/  LOP3.LUT R5, R3, 0x1c0, RZ, 0xc0, !PT ;  /* 0x000001c003057812 */ /* 0x000fe200078ec0ff */
[----:B------:R-:W-:Y:S03]  /*7010*/  STS [R0+0x6480], R31 ;  /* 0x0064801f00007388 */ /* 0x000fe60000000800 */
[----:B------:R-:W-:Y:S01]  /*7020*/  LOP3.LUT R3, R5, 0x38, R6, 0xf8, !PT ;  /* 0x0000003805037812 */ /* 0x000fe200078ef806 */
[----:B------:R-:W-:Y:S01]  /*7030*/  STS [R2+0x6080], R48 ;  /* 0x0060803002007388 */ /* 0x000fe20000000800 */
[----:B------:R-:W-:-:S02]  /*7040*/  SHF.R.U32.HI R8, RZ, 0x3, R5 ;  /* 0x00000003ff087819 */ /* 0x000fc40000011605 */
[----:B------:R-:W-:Y:S01]  /*7050*/  F2FP.PACK_AB R5, R123, R122 ;  /* 0x0000007a7b05723e */ /* 0x000fe200000000ff */
[----:B------:R-:W-:Y:S01]  /*7060*/  STS [R2+0x6480], R50 ;  /* 0x0064803202007388 */ /* 0x000fe20000000800 */
[----:B------:R-:W-:Y:S02]  /*7070*/  LOP3.LUT R8, R3, R8, RZ, 0x3c, !PT ;  /* 0x0000000803087212 */ /* 0x000fe400078e3cff */
[----:B------:R-:W-:Y:S01]  /*7080*/  F2FP.PACK_AB R3, R121, R120 ;  /* 0x000000787903723e */ /* 0x000fe200000000ff */
[----:B------:R-:W-:Y:S02]  /*7090*/  STS [R0+0x7080], R32 ;  /* 0x0070802000007388 */ /* 0x000fe40000000800 */
[----:B------:R-:W-:Y:S02]  /*70a0*/  IMAD.IADD R7, R7, 0x1, R8 ;  /* 0x0000000107077824 */ /* 0x000fe400078e0208 */
        /* <DEDUP_REMOVED lines=40> */
[----:B------:R2:W-:Y:S01]  /*7330*/  STS [R0+0x5480], R13 ;  /* 0x0054800d00007388 */ /* 0x0005e20000000800 */
[----:B-1----:R-:W-:-:S03]  /*7340*/  SHF.R.S32.HI R11, RZ, 0x1f, R10 ;  /* 0x0000001fff0b7819 */ /* 0x002fc6000001140a */
[----:B------:R-:W-:Y:S04]  /*7350*/  STS [R2+0x5080], R3 ;  /* 0x0050800302007388 */ /* 0x000fe80000000800 */
[----:B------:R1:W-:Y:S04]  /*7360*/  STS [R2+0x5480], R5 ;  /* 0x0054800502007388 */ /* 0x0003e80000000800 */
[----:B------:R-:W3:Y:S04]  /*7370*/  S2R R12, SR_CTAID.X ;  /* 0x00000000000c7919 */ /* 0x000ee80000002500 */
[----:B------:R-:W4:Y:S04]  /*7380*/  S2R R22, SR_CTAID.Y ;  /* 0x0000000000167919 */ /* 0x000f280000002600 */
[----:B------:R-:W5:Y:S01]  /*7390*/  S2R R21, SR_CTAID.Z ;  /* 0x0000000000157919 */ /* 0x000f620000002700 */
[----:B--2---:R-:W-:-:S03]  /*73a0*/  IMAD.SHL.U32 R0, R7, 0x2, RZ ;  /* 0x0000000207007824 */ /* 0x004fc600078e00ff */
[----:B------:R-:W-:Y:S01]  /*73b0*/  BAR.SYNC.DEFER_BLOCKING 0x1, 0x100 ;  /* 0x0044000000007b1d */ /* 0x000fe20000010000 */
[----:B------:R-:W-:Y:S01]  /*73c0*/  SHF.R.S32.HI R7, RZ, 0x1f, R6 ;  /* 0x0000001fff077819 */ /* 0x000fe20000011406 */
[----:B-1----:R-:W-:-:S04]  /*73d0*/  IMAD.MOV.U32 R5, RZ, RZ, -0x60 ;  /* 0xffffffa0ff057424 */ /* 0x002fc800078e00ff */
[----:B---3--:R-:W-:Y:S01]  /*73e0*/  IMAD R5, R12, R5, c[0x0][0x2f0] ;  /* 0x0000bc000c057624 */ /* 0x008fe200078e0205 */
[----:B----4-:R-:W-:Y:S01]  /*73f0*/  SHF.R.S32.HI R23, RZ, 0x1f, R22 ;  /* 0x0000001fff177819 */ /* 0x010fe20000011416 */
[----:B------:R-:W-:-:S03]  /*7400*/  IMAD.WIDE.U32 R2, R22, c[0x0][0x338], R6 ;  /* 0x0000ce0016027a25 */ /* 0x000fc600078e0006 */
[----:B------:R-:W-:Y:S02]  /*7410*/  IMNMX R20, R5, 0x60, PT ;  /* 0x0000006005147817 */ /* 0x000fe40003800200 */
[----:B-----5:R-:W-:Y:S01]  /*7420*/  SHF.R.S32.HI R68, RZ, 0x1f, R21 ;  /* 0x0000001fff447819 */ /* 0x020fe20000011415 */
[----:B------:R-:W-:Y:S01]  /*7430*/  IMAD R4, R23, c[0x0][0x338], RZ ;  /* 0x0000ce0017047a24 */ /* 0x000fe200078e02ff */
[----:B------:R-:W-:-:S03]  /*7440*/  ISETP.GE.AND P6, PT, R10, R20, PT ;  /* 0x000000140a00720c */ /* 0x000fc60003fc6270 */
[----:B------:R-:W-:Y:S01]  /*7450*/  IMAD R4, R22, c[0x0][0x33c], R4 ;  /* 0x0000cf0016047a24 */ /* 0x000fe200078e0204 */
[----:B------:R1:W2:Y:S01]  /*7460*/  LDS.128 R24, [R0+0x6880] ;  /* 0x0068800000187984 */ /* 0x0002a20000000c00 */
[----:B------:R-:W-:Y:S02]  /*7470*/  ISETP.GE.OR P0, PT, R6, c[0x0][0x324], P6 ;  /* 0x0000c90006007a0c */ /* 0x000fe40003706670 */
[----:B------:R-:W-:Y:S01]  /*7480*/  IMAD.IADD R3, R3, 0x1, R4 ;  /* 0x0000000103037824 */ /* 0x000fe200078e0204 */
[----:B------:R1:W3:Y:S01]  /*7490*/  LDS.128 R28, [R0+0x7080] ;  /* 0x00708000001c7984 */ /* 0x0002e20000000c00 */
[----:B------:R-:W-:Y:S02]  /*74a0*/  IMAD R4, R68, c[0x0][0x340], RZ ;  /* 0x0000d00044047a24 */ /* 0x000fe400078e02ff */
[C---:B------:R-:W-:Y:S01]  /*74b0*/  IMAD.WIDE.U32 R8, R21.reuse, c[0x0][0x340], R2 ;  /* 0x0000d00015087a25 */ /* 0x040fe200078e0002 */
[----:B------:R1:W4:Y:S03]  /*74c0*/  LDS.128 R32, [R0+0x7880] ;  /* 0x0078800000207984 */ /* 0x0003260000000c00 */
[----:B------:R-:W-:Y:S01]  /*74d0*/  IMAD R4, R21, c[0x0][0x344], R4 ;  /* 0x0000d10015047a24 */ /* 0x000fe200078e0204 */
[----:B------:R1:W1:Y:S01]  /*74e0*/  LDS.128 R36, [R0+0x8080] ;  /* 0x0080800000247984 */ /* 0x0002620000000c00 */
[----:B------:R-:W-:-:S03]  /*74f0*/  IMAD.WIDE R2, R12, 0x60, R10 ;  /* 0x000000600c027825 */ /* 0x000fc600078e020a */
[----:B------:R1:W1:Y:S01]  /*7500*/  LDS.128 R40, [R0+0x8880] ;  /* 0x0088800000287984 */ /* 0x0002620000000c00 */
[----:B------:R-:W-:-:S03]  /*7510*/  IMAD.IADD R5, R9, 0x1, R4 ;  /* 0x0000000109057824 */ /* 0x000fc600078e0204 */
[----:B------:R1:W1:Y:S04]  /*7520*/  LDS.128 R44, [R0+0x80] ;  /* 0x00008000002c7984 */ /* 0x0002680000000c00 */
[----:B------:R1:W1:Y:S04]  /*7530*/  LDS.128 R48, [R0+0x880] ;  /* 0x0008800000307984 */ /* 0x0002680000000c00 */
[----:B------:R1:W1:Y:S04]  /*7540*/  LDS.128 R52, [R0+0x1080] ;  /* 0x0010800000347984 */ /* 0x0002680000000c00 */
[----:B------:R1:W1:Y:S04]  /*7550*/  LDS.128 R56, [R0+0x1880] ;  /* 0x0018800000387984 */ /* 0x0002680000000c00 */
[----:B------:R1:W1:Y:S04]  /*7560*/  LDS.128 R60, [R0+0x2080] ;  /* 0x00208000003c7984 */ /* 0x0002680000000c00 */
[----:B------:R1:W1:Y:S01]  /*7570*/  LDS.128 R64, [R0+0x2880] ;  /* 0x0028800000407984 */ /* 0x0002620000000c00 */
[----:B------:R-:W-:Y:S05]  /*7580*/  @P0 BRA `(.L_x_269) ;  /* 0x0000009000000947 */ /* 0x000fea0003800000 */
[----:B--2---:R2:W5:Y:S01]  /*7590*/  LDS.128 R16, [R0+0x6080] ;  /* 0x0060800000107984 */ /* 0x0045620000000c00 */
[----:B------:R-:W-:-:S05]  /*75a0*/  MOV R4, R8 ;  /* 0x0000000800047202 */ /* 0x000fca0000000f00 */
[----:B------:R-:W-:-:S05]  /*75b0*/  IMAD.WIDE.U32 R12, R2, c[0x0][0x330], R4 ;  /* 0x0000cc00020c7a25 */ /* 0x000fca00078e0004 */
[----:B------:R-:W-:Y:S01]  /*75c0*/  LEA R14, P0, R12, c[0x0][0x318], 0x1 ;  /* 0x0000c6000c0e7a11 */ /* 0x000fe200078008ff */
[----:B-12---:R-:W-:-:S04]  /*75d0*/  IMAD R0, R3, c[0x0][0x330], RZ ;  /* 0x0000cc0003007a24 */ /* 0x006fc800078e02ff */
[----:B------:R-:W-:-:S05]  /*75e0*/  IMAD R0, R2, c[0x0][0x334], R0 ;  /* 0x0000cd0002007a24 */ /* 0x000fca00078e0200 */
[----:B------:R-:W-:-:S04]  /*75f0*/  IADD3 R0, R13, R0, RZ ;  /* 0x000000000d007210 */ /* 0x000fc80007ffe0ff */
[----:B------:R-:W-:-:S05]  /*7600*/  LEA.HI.X R15, R12, c[0x0][0x31c], R0, 0x1, P0 ;  /* 0x0000c7000c0f7a11 */ /* 0x000fca00000f0c00 */
[----:B-----5:R1:W-:Y:S02]  /*7610*/  STG.E.128 [R14.64], R16 ;  /* 0x000000100e007986 */ /* 0x0203e4000c101d12 */
.L_x_269:
[----:B--2---:R-:W-:Y:S05]  /*7620*/  BSYNC B0 ;  /* 0x0000000000007941 */ /* 0x004fea0003800000 */
.L_x_268:
[----:B-1----:R-:W-:Y:S01]  /*7630*/  IADD3 R0, R10, 0x10, RZ ;  /* 0x000000100a007810 */ /* 0x002fe20007ffe0ff */
[----:B------:R-:W-:Y:S03]  /*7640*/  BSSY B0, `(.L_x_270) ;  /* 0x000000f000007945 */ /* 0x000fe60003800000 */
[----:B------:R-:W-:-:S04]  /*7650*/  ISETP.GE.AND P5, PT, R0, R20, PT ;  /* 0x000000140000720c */ /* 0x000fc80003fa6270 */
[----:B------:R-:W-:-:S13]  /*7660*/  ISETP.GE.OR P0, PT, R6, c[0x0][0x324], P5 ;  /* 0x0000c90006007a0c */ /* 0x000fda0002f06670 */
[----:B------:R-:W-:Y:S05]  /*7670*/  @P0 BRA `(.L_x_271) ;  /* 0x000000b000000947 */ /* 0x000fea0003800000 */
[----:B------:R-:W-:Y:S02]  /*7680*/  IADD3 R0, P0, R2, 0x10, RZ ;  /* 0x0000001002007810 */ /* 0x000fe40007f1e0ff */
[----:B------:R-:W-:-:S03]  /*7690*/  MOV R13, R5 ;  /* 0x00000005000d7202 */ /* 0x000fc60000000f00 */
[----:B------:R-:W-:-:S04]  /*76a0*/  IMAD.X R12, RZ, RZ, R3, P0 ;  /* 0x000000ffff0c7224 */ /* 0x000fc800000e0603 */
[----:B------:R-:W-:Y:S02]  /*76b0*/  IMAD R14, R12, c[0x0][0x330], RZ ;  /* 0x0000cc000c0e7a24 */ /* 0x000fe400078e02ff */
[----:B------:R-:W-:-:S04]  /*76c0*/  IMAD.MOV.U32 R12, RZ, RZ, R8 ;  /* 0x000000ffff0c7224 */ /* 0x000fc800078e0008 */
[----:B------:R-:W-:-:S04]  /*76d0*/  IMAD.WIDE.U32 R12, R0, c[0x0][0x330], R12 ;  /* 0x0000cc00000c7a25 */ /* 0x000fc800078e000c */
[----:B------:R-:W-:Y:S01]  /*76e0*/  IMAD R0, R0, c[0x0][0x334], R14 ;  /* 0x0000cd0000007a24 */ /* 0x000fe200078e020e */
[----:B------:R-:W-:-:S04]  /*76f0*/  LEA R14, P0, R12, c[0x0][0x318], 0x1 ;  /* 0x0000c6000c0e7a11 */ /* 0x000fc800078008ff */
[----:B------:R-:W-:-:S04]  /*7700*/  IADD3 R0, R13, R0, RZ ;  /* 0x000000000d007210 */ /* 0x000fc80007ffe0ff */
[----:B------:R-:W-:-:S05]  /*7710*/  LEA.HI.X R15, R12, c[0x0][0x31c], R0, 0x1, P0 ;  /* 0x0000c7000c0f7a11 */ /* 0x000fca00000f0c00 */
[----:B------:R1:W-:Y:S02]  /*7720*/  STG.E.128 [R14.64], R24 ;  /* 0x000000180e007986 */ /* 0x0003e4000c101d12 */
.L_x_271:
[----:B------:R-:W-:Y:S05]  /*7730*/  BSYNC B0 ;  /* 0x0000000000007941 */ /* 0x000fea0003800000 */
.L_x_270:
[----:B------:R-:W-:Y:S01]  /*7740*/  IADD3 R0, R10, 0x20, RZ ;  /* 0x000000200a007810 */ /* 0x000fe20007ffe0ff */
[----:B------:R-:W-:Y:S03]  /*7750*/  BSSY B0, `(.L_x_272) ;  /* 0x000000f000007945 */ /* 0x000fe60003800000 */
[----:B------:R-:W-:-:S04]  /*7760*/  ISETP.GE.AND P4, PT, R0, R20, PT ;  /* 0x000000140000720c */ /* 0x000fc80003f86270 */
[----:B------:R-:W-:-:S13]  /*7770*/  ISETP.GE.OR P0, PT, R6, c[0x0][0x324], P4 ;  /* 0x0000c90006007a0c */ /* 0x000fda0002706670 */
[----:B------:R-:W-:Y:S05]  /*7780*/  @P0 BRA `(.L_x_273) ;  /* 0x000000b000000947 */ /* 0x000fea0003800000 */
[----:B------:R-:W-:Y:S02]  /*7790*/  IADD3 R0, P0, R2, 0x20, RZ ;  /* 0x0000002002007810 */ /* 0x000fe40007f1e0ff */
[----:B------:R-:W-:-:S03]  /*77a0*/  MOV R13, R5 ;  /* 0x00000005000d7202 */ /* 0x000fc60000000f00 */
[----:B------:R-:W-:-:S04]  /*77b0*/  IMAD.X R12, RZ, RZ, R3, P0 ;  /* 0x000000ffff0c7224 */ /* 0x000fc800000e0603 */
[----:B-1----:R-:W-:Y:S02]  /*77c0*/  IMAD R14, R12, c[0x0][0x330], RZ ;  /* 0x0000cc000c0e7a24 */ /* 0x002fe400078e02ff */
[----:B------:R-:W-:-:S04]  /*77d0*/  IMAD.MOV.U32 R12, RZ, RZ, R8 ;  /* 0x000000ffff0c7224 */ /* 0x000fc800078e0008 */
[----:B------:R-:W-:-:S04]  /*77e0*/  IMAD.WIDE.U32 R12, R0, c[0x0][0x330], R12 ;  /* 0x0000cc00000c7a25 */ /* 0x000fc800078e000c */
[----:B------:R-:W-:Y:S01]  /*77f0*/  IMAD R0, R0, c[0x0][0x334], R14 ;  /* 0x0000cd0000007a24 */ /* 0x000fe200078e020e */
[----:B------:R-:W-:-:S04]  /*7800*/  LEA R14, P0, R12, c[0x0][0x318], 0x1 ;  /* 0x0000c6000c0e7a11 */ /* 0x000fc800078008ff */
[----:B------:R-:W-:-:S04]  /*7810*/  IADD3 R0, R13, R0, RZ ;  /* 0x000000000d007210 */ /* 0x000fc80007ffe0ff */
[----:B------:R-:W-:-:S05]  /*7820*/  LEA.HI.X R15, R12, c[0x0][0x31c], R0, 0x1, P0 ;  /* 0x0000c7000c0f7a11 */ /* 0x000fca00000f0c00 */
[----:B---3--:R1:W-:Y:S02]  /*7830*/  STG.E.128 [R14.64], R28 ;  /* 0x0000001c0e007986 */ /* 0x0083e4000c101d12 */
.L_x_273:
[----:B------:R-:W-:Y:S05]  /*7840*/  BSYNC B0 ;  /* 0x0000000000007941 */ /* 0x000fea0003800000 */
.L_x_272:
        /* <DEDUP_REMOVED lines=15> */
[----:B----4-:R1:W-:Y:S02]  /*7940*/  STG.E.128 [R14.64], R32 ;  /* 0x000000200e007986 */ /* 0x0103e4000c101d12 */
.L_x_275:
[----:B------:R-:W-:Y:S05]  /*7950*/  BSYNC B0 ;  /* 0x0000000000007941 */ /* 0x000fea0003800000 */
.L_x_274:
        /* <DEDUP_REMOVED lines=15> */
[----:B------:R1:W-:Y:S02]  /*7a50*/  STG.E.128 [R14.64], R36 ;  /* 0x000000240e007986 */ /* 0x0003e4000c101d12 */
.L_x_277:
[----:B------:R-:W-:Y:S05]  /*7a60*/  BSYNC B0 ;  /* 0x0000000000007941 */ /* 0x000fea0003800000 */
.L_x_276:
[----:B------:R-:W-:Y:S01]  /*7a70*/  IADD3 R0, R10, 0x50, RZ ;  /* 0x000000500a007810 */ /* 0x000fe20007ffe0ff */
[----:B------:R-:W-:Y:S03]  /*7a80*/  BSSY B0, `(.L_x_278) ;  /* 0x000000e000007945 */ /* 0x000fe60003800000 */
[----:B------:R-:W-:-:S04]  /*7a90*/  ISETP.GE.AND P1, PT, R0, R20, PT ;  /* 0x000000140000720c */ /* 0x000fc80003f26270 */
[----:B------:R-:W-:-:S13]  /*7aa0*/  ISETP.GE.OR P0, PT, R6, c[0x0][0x324], P1 ;  /* 0x0000c90006007a0c */ /* 0x000fda0000f06670 */
[----:B------:R-:W-:Y:S05]  /*7ab0*/  @P0 BRA `(.L_x_279) ;  /* 0x000000a000000947 */ /* 0x000fea0003800000 */
[----:B------:R-:W-:-:S04]  /*7ac0*/  IADD3 R0, P0, R2, 0x50, RZ ;  /* 0x0000005002007810 */ /* 0x000fc80007f1e0ff */
[----:B------:R-:W-:-:S05]  /*7ad0*/  IADD3.X R4, RZ, R3, RZ, P0, !PT ;  /* 0x00000003ff047210 */ /* 0x000fca00007fe4ff */
[----:B------:R-:W-:Y:S01]  /*7ae0*/  IMAD R10, R4, c[0x0][0x330], RZ ;  /* 0x0000cc00040a7a24 */ /* 0x000fe200078e02ff */
[----:B------:R-:W-:-:S05]  /*7af0*/  MOV R4, R8 ;  /* 0x0000000800047202 */ /* 0x000fca0000000f00 */
[----:B------:R-:W-:-:S04]  /*7b00*/  IMAD.WIDE.U32 R8, R0, c[0x0][0x330], R4 ;  /* 0x0000cc0000087a25 */ /* 0x000fc800078e0004 */
[----:B------:R-:W-:Y:S01]  /*7b10*/  IMAD R0, R0, c[0x0][0x334], R10 ;  /* 0x0000cd0000007a24 */ /* 0x000fe200078e020a */
[----:B------:R-:W-:-:S04]  /*7b20*/  LEA R4, P0, R8, c[0x0][0x318], 0x1 ;  /* 0x0000c60008047a11 */ /* 0x000fc800078008ff */
[----:B------:R-:W-:-:S04]  /*7b30*/  IADD3 R0, R9, R0, RZ ;  /* 0x0000000009007210 */ /* 0x000fc80007ffe0ff */
[----:B------:R-:W-:-:S05]  /*7b40*/  LEA.HI.X R5, R8, c[0x0][0x31c], R0, 0x1, P0 ;  /* 0x0000c70008057a11 */ /* 0x000fca00000f0c00 */
[----:B------:R2:W-:Y:S02]  /*7b50*/  STG.E.128 [R4.64], R40 ;  /* 0x0000002804007986 */ /* 0x0005e4000c101d12 */
.L_x_279:
[----:B------:R-:W-:Y:S05]  /*7b60*/  BSYNC B0 ;  /* 0x0000000000007941 */ /* 0x000fea0003800000 */
.L_x_278:
        /* <DEDUP_REMOVED lines=18> */
[----:B------:R2:W-:Y:S02]  /*7c90*/  STG.E.128 [R12.64], R44 ;  /* 0x0000002c0c007986 */ /* 0x0005e4000c101d12 */
.L_x_281:
[----:B------:R-:W-:Y:S05]  /*7ca0*/  BSYNC B0 ;  /* 0x0000000000007941 */ /* 0x000fea0003800000 */
.L_x_280:
[----:B------:R-:W-:Y:S01]  /*7cb0*/  ISETP.GE.OR P0, PT, R6, c[0x0][0x2f4], P5 ;  /* 0x0000bd0006007a0c */ /* 0x000fe20002f06670 */
[----:B------:R-:W-:-:S12]  /*7cc0*/  BSSY B0, `(.L_x_282) ;  /* 0x000000d000007945 */ /* 0x000fd80003800000 */
[----:B------:R-:W-:Y:S05]  /*7cd0*/  @P0 BRA `(.L_x_283) ;  /* 0x000000b000000947 */ /* 0x000fea0003800000 */
[----:B------:R-:W-:Y:S02]  /*7ce0*/  IADD3 R0, P0, R2, 0x10, RZ ;  /* 0x0000001002007810 */ /* 0x000fe40007f1e0ff */
[----:B------:R-:W-:-:S03]  /*7cf0*/  MOV R11, R5 ;  /* 0x00000005000b7202 */ /* 0x000fc60000000f00 */
[----:B------:R-:W-:-:S04]  /*7d00*/  IMAD.X R10, RZ, RZ, R3, P0 ;  /* 0x000000ffff0a7224 */ /* 0x000fc800000e0603 */
[----:B--2---:R-:W-:Y:S02]  /*7d10*/  IMAD R12, R10, c[0x0][0x300], RZ ;  /* 0x0000c0000a0c7a24 */ /* 0x004fe400078e02ff */
[----:B------:R-:W-:-:S04]  /*7d20*/  IMAD.MOV.U32 R10, RZ, RZ, R8 ;  /* 0x000000ffff0a7224 */ /* 0x000fc800078e0008 */
[----:B------:R-:W-:-:S04]  /*7d30*/  IMAD.WIDE.U32 R10, R0, c[0x0][0x300], R10 ;  /* 0x0000c000000a7a25 */ /* 0x000fc800078e000a */
[----:B------:R-:W-:Y:S01]  /*7d40*/  IMAD R0, R0, c[0x0][0x304], R12 ;  /* 0x0000c10000007a24 */ /* 0x000fe200078e020c */
[----:B------:R-:W-:-:S04]  /*7d50*/  LEA R12, P0, R10, c[0x0][0x2e8], 0x1 ;  /* 0x0000ba000a0c7a11 */ /* 0x000fc800078008ff */
[----:B------:R-:W-:-:S04]  /*7d60*/  IADD3 R0, R11, R0, RZ ;  /* 0x000000000b007210 */ /* 0x000fc80007ffe0ff */
[----:B------:R-:W-:-:S05]  /*7d70*/  LEA.HI.X R13, R10, c[0x0][0x2ec], R0, 0x1, P0 ;  /* 0x0000bb000a0d7a11 */ /* 0x000fca00000f0c00 */
[----:B------:R2:W-:Y:S02]  /*7d80*/  STG.E.128 [R12.64], R48 ;  /* 0x000000300c007986 */ /* 0x0005e4000c101d12 */
.L_x_283:
[----:B------:R-:W-:Y:S05]  /*7d90*/  BSYNC B0 ;  /* 0x0000000000007941 */ /* 0x000fea0003800000 */
.L_x_282:
        /* <DEDUP_REMOVED lines=14> */
.L_x_285:
[----:B------:R-:W-:Y:S05]  /*7e80*/  BSYNC B0 ;  /* 0x0000000000007941 */ /* 0x000fea0003800000 */
.L_x_284:
        /* <DEDUP_REMOVED lines=14> */
.L_x_287:
[----:B------:R-:W-:Y:S05]  /*7f70*/  BSYNC B0 ;  /* 0x0000000000007941 */ /* 0x000fea0003800000 */
.L_x_286:
        /* <DEDUP_REMOVED lines=14> */
.L_x_289:
[----:B------:R-:W-:Y:S05]  /*8060*/  BSYNC B0 ;  /* 0x0000000000007941 */ /* 0x000fea0003800000 */
.L_x_288:
[----:B------:R-:W-:-:S13]  /*8070*/  ISETP.GE.OR P0, PT, R6, c[0x0][0x2f4], P1 ;  /* 0x0000bd0006007a0c */ /* 0x000fda0000f06670 */
[----:B------:R-:W-:Y:S05]  /*8080*/  @P0 EXIT ;  /* 0x000000000000094d */ /* 0x000fea0003800000 */
[----:B------:R-:W-:-:S05]  /*8090*/  IADD3 R0, P0, R2, 0x50, RZ ;  /* 0x0000005002007810 */ /* 0x000fca0007f1e0ff */
[----:B------:R-:W-:Y:S01]  /*80a0*/  IMAD.X R2, RZ, RZ, R3, P0 ;  /* 0x000000ffff027224 */ /* 0x000fe200000e0603 */
[----:B------:R-:W-:-:S03]  /*80b0*/  MOV R3, R5 ;  /* 0x0000000500037202 */ /* 0x000fc60000000f00 */
[----:B------:R-:W-:Y:S02]  /*80c0*/  IMAD R6, R2, c[0x0][0x300], RZ ;  /* 0x0000c00002067a24 */ /* 0x000fe400078e02ff */
[----:B------:R-:W-:-:S04]  /*80d0*/  IMAD.MOV.U32 R2, RZ, RZ, R8 ;  /* 0x000000ffff027224 */ /* 0x000fc800078e0008 */
[----:B------:R-:W-:-:S04]  /*80e0*/  IMAD.WIDE.U32 R4, R0, c[0x0][0x300], R2 ;  /* 0x0000c00000047a25 */ /* 0x000fc800078e0002 */
[----:B------:R-:W-:Y:S01]  /*80f0*/  IMAD R0, R0, c[0x0][0x304], R6 ;  /* 0x0000c10000007a24 */ /* 0x000fe200078e0206 */
[----:B------:R-:W-:-:S04]  /*8100*/  LEA R2, P0, R4, c[0x0][0x2e8], 0x1 ;  /* 0x0000ba0004027a11 */ /* 0x000fc800078008ff */
[----:B------:R-:W-:-:S04]  /*8110*/  IADD3 R0, R5, R0, RZ ;  /* 0x0000000005007210 */ /* 0x000fc80007ffe0ff */
[----:B------:R-:W-:-:S05]  /*8120*/  LEA.HI.X R3, R4, c[0x0][0x2ec], R0, 0x1, P0 ;  /* 0x0000bb0004037a11 */ /* 0x000fca00000f0c00 */
[----:B------:R-:W-:Y:S01]  /*8130*/  STG.E.128 [R2.64], R64 ;  /* 0x0000004002007986 */ /* 0x000fe2000c101d12 */
[----:B------:R-:W-:Y:S05]  /*8140*/  EXIT ;  /* 0x000000000000794d */ /* 0x000fea0003800000 */
.L_x_267:
[----:B------:R-:W2:Y:S01]  /*8150*/  LDL.LU.64 R8, [R1+0x20] ;  /* 0x0000200001087983 */ /* 0x000ea20000300a00 */
[----:B------:R-:W-:Y:S01]  /*8160*/  IMAD.MOV.U32 R16, RZ, RZ, -0x60 ;  /* 0xffffffa0ff107424 */ /* 0x000fe200078e00ff */
[----:B------:R-:W-:Y:S02]  /*8170*/  BSSY B0, `(.L_x_290) ;  /* 0x0000023000007945 */ /* 0x000fe40003800000 */
[----:B------:R-:W3:Y:S04]  /*8180*/  S2R R3, SR_CTAID.X ;  /* 0x0000000000037919 */ /* 0x000ee80000002500 */
[----:B------:R-:W4:Y:S04]  /*8190*/  S2R R17, SR_CTAID.Y ;  /* 0x0000000000117919 */ /* 0x000f280000002600 */
[----:B------:R-:W5:Y:S01]  /*81a0*/  S2R R18, SR_CTAID.Z ;  /* 0x0000000000127919 */ /* 0x000f620000002700 */
[----:B---3--:R-:W-:Y:S01]  /*81b0*/  IMAD R16, R3, R16, c[0x0][0x2f0] ;  /* 0x0000bc0003107624 */ /* 0x008fe200078e0210 */
[----:B----4-:R-:W-:-:S02]  /*81c0*/  SHF.R.S32.HI R19, RZ, 0x1f, R17 ;  /* 0x0000001fff137819 */ /* 0x010fc40000011411 */
[----:B-----5:R-:W-:-:S03]  /*81d0*/  SHF.R.S32.HI R20, RZ, 0x1f, R18 ;  /* 0x0000001fff147819 */ /* 0x020fc60000011412 */
[----:B-1----:R-:W-:-:S04]  /*81e0*/  IMAD R2, R19, c[0x0][0x308], RZ ;  /* 0x0000c20013027a24 */ /* 0x002fc800078e02ff */
[----:B------:R-:W-:Y:S01]  /*81f0*/  IMAD R2, R17, c[0x0][0x30c], R2 ;  /* 0x0000c30011027a24 */ /* 0x000fe200078e0202 */
[----:B--2---:R-:W-:-:S04]  /*8200*/  SHF.R.S32.HI R0, RZ, 0x1f, R8 ;  /* 0x0000001fff007819 */ /* 0x004fc80000011408 */
[----:B------:R-:W-:-:S04]  /*8210*/  LEA.HI R0, R0, R8, RZ, 0x4 ;  /* 0x0000000800007211 */ /* 0x000fc800078f20ff */
[----:B------:R-:W-:Y:S02]  /*8220*/  LOP3.LUT R4, R0, 0x1ffffff0, RZ, 0xc0, !PT ;  /* 0x1ffffff000047812 */ /* 0x000fe400078ec0ff */
[----:B------:R-:W-:-:S03]  /*8230*/  SHF.R.S32.HI R6, RZ, 0x4, R0 ;  /* 0x00000004ff067819 */ /* 0x000fc60000011400 */
[----:B------:R-:W-:Y:S01]  /*8240*/  IMAD.IADD R4, R8, 0x1, -R4 ;  /* 0x0000000108047824 */ /* 0x000fe200078e0a04 */
[----:B------:R-:W-:Y:S01]  /*8250*/  ISETP.GE.AND P6, PT, R6, R16, PT ;  /* 0x000000100600720c */ /* 0x000fe20003fc6270 */
[----:B------:R-:W-:Y:S01]  /*8260*/  IMAD R8, R20, c[0x0][0x310], RZ ;  /* 0x0000c40014087a24 */ /* 0x000fe200078e02ff */
[----:B------:R-:W-:Y:S02]  /*8270*/  SHF.R.S32.HI R7, RZ, 0x1f, R6 ;  /* 0x0000001fff077819 */ /* 0x000fe40000011406 */
[----:B------:R-:W-:Y:S01]  /*8280*/  SHF.L.U32 R4, R4, 0x3, RZ ;  /* 0x0000000304047819 */ /* 0x000fe200000006ff */
[----:B------:R-:W-:-:S03]  /*8290*/  IMAD R8, R18, c[0x0][0x314], R8 ;  /* 0x0000c50012087a24 */ /* 0x000fc600078e0208 */
[----:B------:R-:W-:Y:S02]  /*82a0*/  SHF.R.S32.HI R5, RZ, 0x1f, R4 ;  /* 0x0000001fff057819 */ /* 0x000fe40000011404 */
[----:B------:R-:W-:-:S03]  /*82b0*/  ISETP.GE.OR P0, PT, R4, c[0x0][0x2f4], P6 ;  /* 0x0000bd0004007a0c */ /* 0x000fc60003706670 */
[----:B------:R-:W-:-:S05]  /*82c0*/  IMAD.WIDE.U32 R10, R17, c[0x0][0x308], R4 ;  /* 0x0000c200110a7a25 */ /* 0x000fca00078e0004 */
[----:B------:R-:W-:Y:S01]  /*82d0*/  IADD3 R11, R2, R11, RZ ;  /* 0x0000000b020b7210 */ /* 0x000fe20007ffe0ff */
[----:B------:R-:W-:-:S04]  /*82e0*/  IMAD.WIDE R2, R3, 0x60, R6 ;  /* 0x0000006003027825 */ /* 0x000fc800078e0206 */
[----:B------:R-:W-:-:S04]  /*82f0*/  IMAD.WIDE.U32 R10, R18, c[0x0][0x310], R10 ;  /* 0x0000c400120a7a25 */ /* 0x000fc800078e000a */
[----:B------:R-:W-:Y:S01]  /*8300*/  IMAD.IADD R9, R8, 0x1, R11 ;  /* 0x0000000108097824 */ /* 0x000fe200078e020b */
        /* <DEDUP_REMOVED lines=9> */
.L_x_291:
[----:B------:R-:W-:Y:S05]  /*83a0*/  BSYNC B0 ;  /* 0x0000000000007941 */ /* 0x000fea0003800000 */
.L_x_290:
        /* <DEDUP_REMOVED lines=15> */
[----:B------:R1:W-:Y:S02]  /*84a0*/  STG.E.128 [R14.64], RZ ;  /* 0x000000ff0e007986 */ /* 0x0003e4000c101d12 */
.L_x_293:
[----:B------:R-:W-:Y:S05]  /*84b0*/  BSYNC B0 ;  /* 0x0000000000007941 */ /* 0x000fea0003800000 */
.L_x_292:
        /* <DEDUP_REMOVED lines=16> */
.L_x_295:
[----:B------:R-:W-:Y:S05]  /*85c0*/  BSYNC B0 ;  /* 0x0000000000007941 */ /* 0x000fea0003800000 */
.L_x_294:
        /* <DEDUP_REMOVED lines=16> */
.L_x_297:
[----:B------:R-:W-:Y:S05]  /*86d0*/  BSYNC B0 ;  /* 0x0000000000007941 */ /* 0x000fea0003800000 */
.L_x_296:
        /* <DEDUP_REMOVED lines=16> */
.L_x_299:
[----:B------:R-:W-:Y:S05]  /*87e0*/  BSYNC B0 ;  /* 0x0000000000007941 */ /* 0x000fea0003800000 */
.L_x_298:
[----:B------:R-:W-:Y:S01]  /*87f0*/  IADD3 R6, R6, 0x50, RZ ;  /* 0x0000005006067810 */ /* 0x000fe20007ffe0ff */
[----:B------:R-:W-:Y:S03]  /*8800*/  BSSY B0, `(.L_x_300) ;  /* 0x000000e000007945 */ /* 0x000fe60003800000 */
[----:B------:R-:W-:-:S04]  /*8810*/  ISETP.GE.AND P1, PT, R6, R16, PT ;  /* 0x000000100600720c */ /* 0x000fc80003f26270 */
[----:B------:R-:W-:-:S13]  /*8820*/  ISETP.GE.OR P0, PT, R4, c[0x0][0x2f4], P1 ;  /* 0x0000bd0004007a0c */ /* 0x000fda0000f06670 */
[----:B------:R-:W-:Y:S05]  /*8830*/  @P0 BRA `(.L_x_301) ;  /* 0x000000a000000947 */ /* 0x000fea0003800000 */
[----:B------:R-:W-:Y:S02]  /*8840*/  IADD3 R0, P0, R2, 0x50, RZ ;  /* 0x0000005002007810 */ /* 0x000fe40007f1e0ff */
[----:B------:R-:W-:Y:S02]  /*8850*/  MOV R8, R10 ;  /* 0x0000000a00087202 */ /* 0x000fe40000000f00 */
[----:B------:R-:W-:-:S03]  /*8860*/  IADD3.X R6, RZ, R3, RZ, P0, !PT ;  /* 0x00000003ff067210 */ /* 0x000fc600007fe4ff */
[----:B------:R-:W-:-:S04]  /*8870*/  IMAD.WIDE.U32 R8, R0, c[0x0][0x300], R8 ;  /* 0x0000c00000087a25 */ /* 0x000fc800078e0008 */
[----:B------:R-:W-:-:S04]  /*8880*/  IMAD R6, R6, c[0x0][0x300], RZ ;  /* 0x0000c00006067a24 */ /* 0x000fc800078e02ff */
[----:B------:R-:W-:Y:S01]  /*8890*/  IMAD R0, R0, c[0x0][0x304], R6 ;  /* 0x0000c10000007a24 */ /* 0x000fe200078e0206 */
[----:B------:R-:W-:-:S04]  /*88a0*/  LEA R6, P0, R8, c[0x0][0x2e8], 0x1 ;  /* 0x0000ba0008067a11 */ /* 0x000fc800078008ff */
[----:B------:R-:W-:-:S04]  /*88b0*/  IADD3 R0, R0, R9, RZ ;  /* 0x0000000900007210 */ /* 0x000fc80007ffe0ff */
[----:B------:R-:W-:-:S05]  /*88c0*/  LEA.HI.X R7, R8, c[0x0][0x2ec], R0, 0x1, P0 ;  /* 0x0000bb0008077a11 */ /* 0x000fca00000f0c00 */
[----:B------:R2:W-:Y:S02]  /*88d0*/  STG.E.128 [R6.64], RZ ;  /* 0x000000ff06007986 */ /* 0x0005e4000c101d12 */
.L_x_301:
[----:B------:R-:W-:Y:S05]  /*88e0*/  BSYNC B0 ;  /* 0x0000000000007941 */ /* 0x000fea0003800000 */
.L_x_300:
[----:B------:R-:W-:Y:S01]  /*88f0*/  IMAD R0, R19, c[0x0][0x338], RZ ;  /* 0x0000ce0013007a24 */ /* 0x000fe200078e02ff */
[----:B------:R-:W-:Y:S01]  /*8900*/  ISETP.GE.OR P0, PT, R4, c[0x0][0x324], P6 ;  /* 0x0000c90004007a0c */ /* 0x000fe20003706670 */
[C---:B------:R-:W-:Y:S01]  /*8910*/  IMAD.WIDE.U32 R8, R17.reuse, c[0x0][0x338], R4 ;  /* 0x0000ce0011087a25 */ /* 0x040fe200078e0004 */
[----:B------:R-:W-:Y:S03]  /*8920*/  BSSY B0, `(.L_x_302) ;  /* 0x0000010000007945 */ /* 0x000fe60003800000 */
[----:B------:R-:W-:Y:S02]  /*8930*/  IMAD R0, R17, c[0x0][0x33c], R0 ;  /* 0x0000cf0011007a24 */ /* 0x000fe400078e0200 */
[----:B--2---:R-:W-:-:S03]  /*8940*/  IMAD R6, R20, c[0x0][0x340], RZ ;  /* 0x0000d00014067a24 */ /* 0x004fc600078e02ff */
        /* <DEDUP_REMOVED lines=13> */
.L_x_303:
[----:B------:R-:W-:Y:S05]  /*8a20*/  BSYNC B0 ;  /* 0x0000000000007941 */ /* 0x000fea0003800000 */
.L_x_302:
        /* <DEDUP_REMOVED lines=13> */
[----:B------:R2:W-:Y:S02]  /*8b00*/  STG.E.128 [R12.64], RZ ;  /* 0x000000ff0c007986 */ /* 0x0005e4000c101d12 */
.L_x_305:
[----:B------:R-:W-:Y:S05]  /*8b10*/  BSYNC B0 ;  /* 0x0000000000007941 */ /* 0x000fea0003800000 */
.L_x_304:
        /* <DEDUP_REMOVED lines=14> */
.L_x_307:
[----:B------:R-:W-:Y:S05]  /*8c00*/  BSYNC B0 ;  /* 0x0000000000007941 */ /* 0x000fea0003800000 */
.L_x_306:
        /* <DEDUP_REMOVED lines=14> */
.L_x_309:
[----:B------:R-:W-:Y:S05]  /*8cf0*/  BSYNC B0 ;  /* 0x0000000000007941 */ /* 0x000fea0003800000 */
.L_x_308:
        /* <DEDUP_REMOVED lines=14> */
.L_x_311:
[----:B------:R-:W-:Y:S05]  /*8de0*/  BSYNC B0 ;  /* 0x0000000000007941 */ /* 0x000fea0003800000 */
.L_x_310:
[----:B------:R-:W-:-:S13]  /*8df0*/  ISETP.GE.OR P0, PT, R4, c[0x0][0x324], P1 ;  /* 0x0000c90004007a0c */ /* 0x000fda0000f06670 */
[----:B------:R-:W-:Y:S05]  /*8e00*/  @P0 EXIT ;  /* 0x000000000000094d */ /* 0x000fea0003800000 */
        /* <DEDUP_REMOVED lines=9> */
[----:B------:R-:W-:Y:S01]  /*8ea0*/  STG.E.128 [R2.64], RZ ;  /* 0x000000ff02007986 */ /* 0x000fe2000c101d12 */
[----:B------:R-:W-:Y:S05]  /*8eb0*/  EXIT ;  /* 0x000000000000794d */ /* 0x000fea0003800000 */
.L_x_312:
        /* <DEDUP_REMOVED lines=12> */
.L_x_2295:


//--------------------- .text._ZN7cutlass13device_kernelIN5flash19enable_sm80_to_sm89INS1_16FlashAttnBwdSm80INS1_25CollectiveMainloopBwdSm80ILi2ELi1EN4cute5tupleIJNS5_1CILi64EEENS7_ILi96EEENS7_ILi128EEEEEENS_6half_tEfNS_4arch4Sm80ELb0ELb1ELb1ELb0ELb1ELb0ELb0ELb0ELi2ELi2ELi2ELi2ELb1EEENS1_21CollectiveEpilogueBwdISB_SC_SE_Li256ELb0ELb0ELi4EEENS1_19SingleTileSchedulerILb0ELb0ELb0ELi96EEEEEEEEEvNT_6ParamsE --------------------------
	.section	.text._ZN7cutlass13device_kernelIN5flash19enable_sm80_to_sm89INS1_16FlashAttnBwdSm80INS1_25CollectiveMainloopBwdSm80ILi2ELi1EN4cute5tupleIJNS5_1CILi64EEENS7_ILi96EEENS7_ILi128EEEEEENS_6half_tEfNS_4arch4Sm80ELb0ELb1ELb1ELb0ELb1ELb0ELb0ELb0ELi2ELi2ELi2ELi2ELb1EEENS1_21CollectiveEpilogueBwdISB_SC_SE_Li256ELb0ELb0ELi4EEENS1_19SingleTileSchedulerILb0ELb0ELb0ELi96EEEEEEEEEvNT_6ParamsE,"ax",@progbits
	.sectioninfo	@"SHI_REGISTERS=255"
	.align	128
.text._ZN7cutlass13device_kernelIN5flash19enable_sm80_to_sm89INS1_16FlashAttnBwdSm80INS1_25CollectiveMainloopBwdSm80ILi2ELi1EN4cute5tupleIJNS5_1CILi64EEENS7_ILi96EEENS7_ILi128EEEEEENS_6half_tEfNS_4arch4Sm80ELb0ELb1ELb1ELb0ELb1ELb0ELb0ELb0ELi2ELi2ELi2ELi2ELb1EEENS1_21CollectiveEpilogueBwdISB_SC_SE_Li256ELb0ELb0ELi4EEENS1_19SingleTileSchedulerILb0ELb0ELb0ELi96EEEEEEEEEvNT_6ParamsE:
        .type           _ZN7cutlass13device_kernelIN5flash19enable_sm80_to_sm89INS1_16FlashAttnBwdSm80INS1_25CollectiveMainloopBwdSm80ILi2ELi1EN4cute5tupleIJNS5_1CILi64EEENS7_ILi96EEENS7_ILi128EEEEEENS_6half_tEfNS_4arch4Sm80ELb0ELb1ELb1ELb0ELb1ELb0ELb0ELb0ELi2ELi2ELi2ELi2ELb1EEENS1_21CollectiveEpilogueBwdISB_SC_SE_Li256ELb0ELb0ELi4EEENS1_19SingleTileSchedulerILb0ELb0ELb0ELi96EEEEEEEEEvNT_6ParamsE,@function
        .size           _ZN7cutlass13device_kernelIN5flash19enable_sm80_to_sm89INS1_16FlashAttnBwdSm80INS1_25CollectiveMainloopBwdSm80ILi2ELi1EN4cute5tupleIJNS5_1CILi64EEENS7_ILi96EEENS7_ILi128EEEEEENS_6half_tEfNS_4arch4Sm80ELb0ELb1ELb1ELb0ELb1ELb0ELb0ELb0ELi2ELi2ELi2ELi2ELb1EEENS1_21CollectiveEpilogueBwdISB_SC_SE_Li256ELb0ELb0ELi4EEENS1_19SingleTileSchedulerILb0ELb0ELb0ELi96EEEEEEEEEvNT_6ParamsE,(.L_x_2296 - _ZN7cutlass13device_kernelIN5flash19enable_sm80_to_sm89INS1_16FlashAttnBwdSm80INS1_25CollectiveMainloopBwdSm80ILi2ELi1EN4cute5tupleIJNS5_1CILi64EEENS7_ILi96EEENS7_ILi128EEEEEENS_6half_tEfNS_4arch4Sm80ELb0ELb1ELb1ELb0ELb1ELb0ELb0ELb0ELi2ELi2ELi2ELi2ELb1EEENS1_21CollectiveEpilogueBwdISB_SC_SE_Li256ELb0ELb0ELi4EEENS1_19SingleTileSchedulerILb0ELb0ELb0ELi96EEEEEEEEEvNT_6ParamsE)
        .other          _ZN7cutlass13device_kernelIN5flash19enable_sm80_to_sm89INS1_16FlashAttnBwdSm80INS1_25CollectiveMainloopBwdSm80ILi2ELi1EN4cute5tupleIJNS5_1CILi64EEENS7_ILi96EEENS7_ILi128EEEEEENS_6half_tEfNS_4arch4Sm80ELb0ELb1ELb1ELb0ELb1ELb0ELb0ELb0ELi2ELi2ELi2ELi2ELb1EEENS1_21CollectiveEpilogueBwdISB_SC_SE_Li256ELb0ELb0ELi4EEENS1_19SingleTileSchedulerILb0ELb0ELb0ELi96EEEEEEEEEvNT_6ParamsE,@"STO_CUDA_ENTRY STV_DEFAULT"
_ZN7cutlass13device_kernelIN5flash19enable_sm80_to_sm89INS1_16FlashAttnBwdSm80INS1_25CollectiveMainloopBwdSm80ILi2ELi1EN4cute5tupleIJNS5_1CILi64EEENS7_ILi96EEENS7_ILi128EEEEEENS_6half_tEfNS_4arch4Sm80ELb0ELb1ELb1ELb0ELb1ELb0ELb0ELb0ELi2ELi2ELi2ELi2ELb1EEENS1_21CollectiveEpilogueBwdISB_SC_SE_Li256ELb0ELb0ELi4EEENS1_19SingleTileSchedulerILb0ELb0ELb0ELi96EEEEEEEEEvNT_6ParamsE:
        /* <DEDUP_REMOVED lines=27> */
.L_x_313:
        /* <DEDUP_REMOVED lines=583> */
.L_x_333:
        /* <DEDUP_REMOVED lines=191> */
.L_x_317:
[----:B------:R-:W-:Y:S11]  /*3210*/  ISETP.NE.AND P2, PT, R238, c[0x0][0x2a8], PT ;  /* 0x0000aa00ee007a0c */ /* 0x000ff60003f45270 */
[----:B------:R-:W-:Y:S02]  /*3220*/  @!UPT UIADD3 URZ, URZ, URZ, URZ ;  /* 0x0000003f3f3ff290 */ /* 0x000fe4000fffe03f */
[----:B------:R-:W-:Y:S05]  /*3230*/  @P2 IMAD.HI.U32 R3, R2, c[0x0][0x2ac], RZ ;  /* 0x0000ab0002032a27 */ /* 0x000fea00078e00ff */
[----:B------:R-:W-:Y:S02]  /*3240*/  @P2 SHF.R.U32.HI R2, RZ, c[0x0][0x2b0], R3 ;  /* 0x0000ac00ff022a19 */ /* 0x000fe40000011603 */
.L_x_318:
[----:B------:R-:W-:Y:S05]  /*3250*/  BSYNC B0 ;  /* 0x0000000000007941 */ /* 0x000fea0003800000 */
.L_x_316:
        /* <DEDUP_REMOVED lines=8> */
.L_x_315:
        /* <DEDUP_REMOVED lines=17> */
.L_x_321:
[----:B------:R-:W-:Y:S11]  /*33f0*/  ISETP.NE.AND P2, PT, R238, c[0x0][0x2a8], PT ;  /* 0x0000aa00ee007a0c */ /* 0x000ff60003f45270 */
[----:B------:R-:W-:Y:S02]  /*3400*/  @!UPT UIADD3 URZ, URZ, URZ, URZ ;  /* 0x0000003f3f3ff290 */ /* 0x000fe4000fffe03f */
[----:B------:R-:W-:Y:S05]  /*3410*/  @P2 IMAD.HI.U32 R3, R2, c[0x0][0x2ac], RZ ;  /* 0x0000ab0002032a27 */ /* 0x000fea00078e00ff */
[----:B------:R-:W-:Y:S02]  /*3420*/  @P2 SHF.R.U32.HI R2, RZ, c[0x0][0x2b0], R3 ;  /* 0x0000ac00ff022a19 */ /* 0x000fe40000011603 */
.L_x_322:
[----:B------:R-:W-:Y:S05]  /*3430*/  BSYNC B0 ;  /* 0x0000000000007941 */ /* 0x000fea0003800000 */
.L_x_320:
[----:B------:R-:W3:Y:S02]  /*3440*/  LDL R3, [R1+0x8] ;  /* 0x0000080001037983 */ /* 0x000ee40000100800 */
[----:B---3--:R-:W-:Y:S05]  /*3450*/  IMAD R2, R2, c[0x0][0x2a8], R3 ;  /* 0x0000aa0002027a24 */ /* 0x008fea00078e0203 */
[----:B------:R-:W-:Y:S02]  /*3460*/  IADD3 R3, R2, c[0x0][0x2a8], RZ ;  /* 0x0000aa0002037a10 */ /* 0x000fe40007ffe0ff */
[----:B------:R-:W-:Y:S02]  /*3470*/  IMNMX R5, R5, R2, !PT ;  /* 0x0000000205057217 */ /* 0x000fe40007800200 */
[----:B------:R-:W-:Y:S02]  /*3480*/  IMNMX R6, R6, R3, PT ;  /* 0x0000000306067217 */ /* 0x000fe40003800200 */
.L_x_319:
        /* <DEDUP_REMOVED lines=17> */
.L_x_325:
[----:B------:R-:W-:Y:S11]  /*35a0*/  ISETP.NE.AND P2, PT, R238, c[0x0][0x2a8], PT ;  /* 0x0000aa00ee007a0c */ /* 0x000ff60003f45270 */
[----:B------:R-:W-:Y:S02]  /*35b0*/  @!UPT UIADD3 URZ, URZ, URZ, URZ ;  /* 0x0000003f3f3ff290 */ /* 0x000fe4000fffe03f */
[----:B------:R-:W-:Y:S05]  /*35c0*/  @P2 IMAD.HI.U32 R7, R2, c[0x0][0x2ac], RZ ;  /* 0x0000ab0002072a27 */ /* 0x000fea00078e00ff */
[----:B------:R-:W-:Y:S02]  /*35d0*/  @P2 SHF.R.U32.HI R2, RZ, c[0x0][0x2b0], R7 ;  /* 0x0000ac00ff022a19 */ /* 0x000fe40000011607 */
.L_x_326:
[----:B------:R-:W-:Y:S05]  /*35e0*/  BSYNC B0 ;  /* 0x0000000000007941 */ /* 0x000fea0003800000 */
.L_x_324:
[----:B------:R-:W3:Y:S02]  /*35f0*/  LDL R7, [R1+0x8] ;  /* 0x0000080001077983 */ /* 0x000ee40000100800 */
[----:B---3--:R-:W-:Y:S05]  /*3600*/  IMAD R2, R2, c[0x0][0x2a8], R7 ;  /* 0x0000aa0002027a24 */ /* 0x008fea00078e0207 */
[----:B------:R-:W-:Y:S02]  /*3610*/  IADD3 R7, R2, c[0x0][0x2a8], RZ ;  /* 0x0000aa0002077a10 */ /* 0x000fe40007ffe0ff */
[----:B------:R-:W-:Y:S02]  /*3620*/  IMNMX R3, R3, R2, !PT ;  /* 0x0000000203037217 */ /* 0x000fe40007800200 */
[----:B------:R-:W-:Y:S02]  /*3630*/  IMNMX R4, R4, R7, PT ;  /* 0x0000000704047217 */ /* 0x000fe40003800200 */
.L_x_323:
        /* <DEDUP_REMOVED lines=17> */
.L_x_329:
[----:B------:R-:W-:Y:S11]  /*3750*/  ISETP.NE.AND P2, PT, R238, c[0x0][0x2a8], PT ;  /* 0x0000aa00ee007a0c */ /* 0x000ff60003f45270 */
[----:B------:R-:W-:Y:S02]  /*3760*/  @!UPT UIADD3 URZ, URZ, URZ, URZ ;  /* 0x0000003f3f3ff290 */ /* 0x000fe4000fffe03f */
[----:B------:R-:W-:Y:S05]  /*3770*/  @P2 IMAD.HI.U32 R2, R0, c[0x0][0x2ac], RZ ;  /* 0x0000ab0000022a27 */ /* 0x000fea00078e00ff */
[----:B------:R-:W-:Y:S02]  /*3780*/  @P2 SHF.R.U32.HI R0, RZ, c[0x0][0x2b0], R2 ;  /* 0x0000ac00ff002a19 */ /* 0x000fe40000011602 */
.L_x_330:
[----:B------:R-:W-:Y:S05]  /*3790*/  BSYNC B0 ;  /* 0x0000000000007941 */ /* 0x000fea0003800000 */
.L_x_328:
[----:B------:R-:W2:Y:S02]  /*37a0*/  LDL R2, [R1+0x8] ;  /* 0x0000080001027983 */ /* 0x000ea40000100800 */
[----:B--2---:R-:W-:Y:S05]  /*37b0*/  IMAD R0, R0, c[0x0][0x2a8], R2 ;  /* 0x0000aa0000007a24 */ /* 0x004fea00078e0202 */
[----:B------:R-:W-:Y:S02]  /*37c0*/  IADD3 R2, R0, c[0x0][0x2a8], RZ ;  /* 0x0000aa0000027a10 */ /* 0x000fe40007ffe0ff */
[----:B------:R-:W-:Y:S02]  /*37d0*/  IMNMX R8, R8, R0, !PT ;  /* 0x0000000008087217 */ /* 0x000fe40007800200 */
[----:B------:R-:W-:Y:S02]  /*37e0*/  IMNMX R9, R9, R2, PT ;  /* 0x0000000209097217 */ /* 0x000fe40003800200 */
.L_x_327:
        /* <DEDUP_REMOVED lines=75> */
.L_x_331:
        /* <DEDUP_REMOVED lines=496> */
.L_x_332:
        /* <DEDUP_REMOVED lines=235> */
.L_x_314:
        /* <DEDUP_REMOVED lines=189> */
.L_x_336:
[----:B--2---:R-:W-:Y:S05]  /*7620*/  BSYNC B0 ;  /* 0x0000000000007941 */ /* 0x004fea0003800000 */
.L_x_335:
        /* <DEDUP_REMOVED lines=16> */
.L_x_338:
[----:B------:R-:W-:Y:S05]  /*7730*/  BSYNC B0 ;  /* 0x0000000000007941 */ /* 0x000fea0003800000 */
.L_x_337:
        /* <DEDUP_REMOVED lines=16> */
.L_x_340:
[----:B------:R-:W-:Y:S05]  /*7840*/  BSYNC B0 ;  /* 0x0000000000007941 */ /* 0x000fea0003800000 */
.L_x_339:
        /* <DEDUP_REMOVED lines=16> */
.L_x_342:
[----:B------:R-:W-:Y:S05]  /*7950*/  BSYNC B0 ;  /* 0x0000000000007941 */ /* 0x000fea0003800000 */
.L_x_341:
        /* <DEDUP_REMOVED lines=16> */
.L_x_344:
[----:B------:R-:W-:Y:S05]  /*7a60*/  BSYNC B0 ;  /* 0x0000000000007941 */ /* 0x000fea0003800000 */
.L_x_343:
        /* <DEDUP_REMOVED lines=15> */
.L_x_346:
[----:B------:R-:W-:Y:S05]  /*7b60*/  BSYNC B0 ;  /* 0x0000000000007941 */ /* 0x000fea0003800000 */
.L_x_345:
        /* <DEDUP_REMOVED lines=19> */
.L_x_348:
[----:B------:R-:W-:Y:S05]  /*7ca0*/  BSYNC B0 ;  /* 0x0000000000007941 */ /* 0x000fea0003800000 */
.L_x_347:
        /* <DEDUP_REMOVED lines=14> */
.L_x_350:
[----:B------:R-:W-:Y:S05]  /*7d90*/  BSYNC B0 ;  /* 0x0000000000007941 */ /* 0x000fea0003800000 */
.L_x_349:
        /* <DEDUP_REMOVED lines=14> */
.L_x_352:
[----:B------:R-:W-:Y:S05]  /*7e80*/  BSYNC B0 ;  /* 0x0000000000007941 */ /* 0x000fea0003800000 */
.L_x_351:
        /* <DEDUP_REMOVED lines=14> */
.L_x_354:
[----:B------:R-:W-:Y:S05]  /*7f70*/  BSYNC B0 ;  /* 0x0000000000007941 */ /* 0x000fea0003800000 */
.L_x_353:
        /* <DEDUP_REMOVED lines=14> */
.L_x_356:
[----:B------:R-:W-:Y:S05]  /*8060*/  BSYNC B0 ;  /* 0x0000000000007941 */ /* 0x000fea0003800000 */
.L_x_355:
        /* <DEDUP_REMOVED lines=14> */
.L_x_334:
        /* <DEDUP_REMOVED lines=37> */
.L_x_358:
[----:B------:R-:W-:Y:S05]  /*83a0*/  BSYNC B0 ;  /* 0x0000000000007941 */ /* 0x000fea0003800000 */
.L_x_357:
        /* <DEDUP_REMOVED lines=16> */
.L_x_360:
[----:B------:R-:W-:Y:S05]  /*84b0*/  BSYNC B0 ;  /* 0x0000000000007941 */ /* 0x000fea0003800000 */
.L_x_359:
        /* <DEDUP_REMOVED lines=16> */
.L_x_362:
[----:B------:R-:W-:Y:S05]  /*85c0*/  BSYNC B0 ;  /* 0x0000000000007941 */ /* 0x000fea0003800000 */
.L_x_361:
        /* <DEDUP_REMOVED lines=16> */
.L_x_364:
[----:B------:R-:W-:Y:S05]  /*86d0*/  BSYNC B0 ;  /* 0x0000000000007941 */ /* 0x000fea0003800000 */
.L_x_363:
        /* <DEDUP_REMOVED lines=16> */
.L_x_366:
[----:B------:R-:W-:Y:S05]  /*87e0*/  BSYNC B0 ;  /* 0x0000000000007941 */ /* 0x000fea0003800000 */
.L_x_365:
        /* <DEDUP_REMOVED lines=15> */
.L_x_368:
[----:B------:R-:W-:Y:S05]  /*88e0*/  BSYNC B0 ;  /* 0x0000000000007941 */ /* 0x000fea0003800000 */
.L_x_367:
        /* <DEDUP_REMOVED lines=19> */
.L_x_370:
[----:B------:R-:W-:Y:S05]  /*8a20*/  BSYNC B0 ;  /* 0x0000000000007941 */ /* 0x000fea0003800000 */
.L_x_369:
        /* <DEDUP_REMOVED lines=14> */
.L_x_372:
[----:B------:R-:W-:Y:S05]  /*8b10*/  BSYNC B0 ;  /* 0x0000000000007941 */ /* 0x000fea0003800000 */
.L_x_371:
        /* <DEDUP_REMOVED lines=14> */
.L_x_374:
[----:B------:R-:W-:Y:S05]  /*8c00*/  BSYNC B0 ;  /* 0x0000000000007941 */ /* 0x000fea0003800000 */
.L_x_373:
        /* <DEDUP_REMOVED lines=14> */
.L_x_376:
[----:B------:R-:W-:Y:S05]  /*8cf0*/  BSYNC B0 ;  /* 0x0000000000007941 */ /* 0x000fea0003800000 */
.L_x_375:
        /* <DEDUP_REMOVED lines=14> */
.L_x_378:
[----:B------:R-:W-:Y:S05]  /*8de0*/  BSYNC B0 ;  /* 0x0000000000007941 */ /* 0x000fea0003800000 */
.L_x_377:
        /* <DEDUP_REMOVED lines=13> */
.L_x_379:
        /* <DEDUP_REMOVED lines=12> */
.L_x_2296:


//--------------------- .text._ZN7cutlass13device_kernelIN5flash19enable_sm80_to_sm89INS1_16FlashAttnBwdSm80INS1_25CollectiveMainloopBwdSm80ILi2ELi1EN4cute5tupleIJNS5_1CILi64EEENS7_ILi96EEENS7_ILi128EEEEEENS_6half_tEfNS_4arch4Sm80ELb0ELb1ELb1ELb0ELb0ELb0ELb0ELb0ELi2ELi2ELi2ELi2ELb1EEENS1_24CollectiveEpilogueBwdGQAISB_fSE_Li256ELb0ELb0EEENS1_19SingleTileSchedulerILb0ELb0ELb0ELi96EEEEEEEEEvNT_6ParamsE --------------------------
	.section	.text._ZN7cutlass13device_kernelIN5flash19enable_sm80_to_sm89INS1_16FlashAttnBwdSm80INS1_25CollectiveMainloopBwdSm80ILi2ELi1EN4cute5tupleIJNS5_1CILi64EEENS7_ILi96EEENS7_ILi128EEEEEENS_6half_tEfNS_4arch4Sm80ELb0ELb1ELb1ELb0ELb0ELb0ELb0ELb0ELi2ELi2ELi2ELi2ELb1EEENS1_24CollectiveEpilogueBwdGQAISB_fSE_Li256ELb0ELb0EEENS1_19SingleTileSchedulerILb0ELb0ELb0ELi96EEEEEEEEEvNT_6ParamsE,"ax",@progbits
	.sectioninfo	@"SHI_REGISTERS=255"
	.align	128
.text._ZN7cutlass13device_kernelIN5flash19enable_sm80_to_sm89INS1_16FlashAttnBwdSm80INS1_25CollectiveMainloopBwdSm80ILi2ELi1EN4cute5tupleIJNS5_1CILi64EEENS7_ILi96EEENS7_ILi128EEEEEENS_6half_tEfNS_4arch4Sm80ELb0ELb1ELb1ELb0ELb0ELb0ELb0ELb0ELi2ELi2ELi2ELi2ELb1EEENS1_24CollectiveEpilogueBwdGQAISB_fSE_Li256ELb0ELb0EEENS1_19SingleTileSchedulerILb0ELb0ELb0ELi96EEEEEEEEEvNT_6ParamsE:
        .type           _ZN7cutlass13device_kernelIN5flash19enable_sm80_to_sm89INS1_16FlashAttnBwdSm80INS1_25CollectiveMainloopBwdSm80ILi2ELi1EN4cute5tupleIJNS5_1CILi64EEENS7_ILi96EEENS7_ILi128EEEEEENS_6half_tEfNS_4arch4Sm80ELb0ELb1ELb1ELb0ELb0ELb0ELb0ELb0ELi2ELi2ELi2ELi2ELb1EEENS1_24CollectiveEpilogueBwdGQAISB_fSE_Li256ELb0ELb0EEENS1_19SingleTileSchedulerILb0ELb0ELb0ELi96EEEEEEEEEvNT_6ParamsE,@function
        .size           _ZN7cutlass13device_kernelIN5flash19enable_sm80_to_sm89INS1_16FlashAttnBwdSm80INS1_25CollectiveMainloopBwdSm80ILi2ELi1EN4cute5tupleIJNS5_1CILi64EEENS7_ILi96EEENS7_ILi128EEEEEENS_6half_tEfNS_4arch4Sm80ELb0ELb1ELb1ELb0ELb0ELb0ELb0ELb0ELi2ELi2ELi2ELi2ELb1EEENS1_24CollectiveEpilogueBwdGQAISB_fSE_Li256ELb0ELb0EEENS1_19SingleTileSchedulerILb0ELb0ELb0ELi96EEEEEEEEEvNT_6ParamsE,(.L_x_2297 - _ZN7cutlass13device_kernelIN5flash19enable_sm80_to_sm89INS1_16FlashAttnBwdSm80INS1_25CollectiveMainloopBwdSm80ILi2ELi1EN4cute5tupleIJNS5_1CILi64EEENS7_ILi96EEENS7_ILi128EEEEEENS_6half_tEfNS_4arch4Sm80ELb0ELb1ELb1ELb0ELb0ELb0ELb0ELb0ELi2ELi2ELi2ELi2ELb1EEENS1_24CollectiveEpilogueBwdGQAISB_fSE_Li256ELb0ELb0EEENS1_19SingleTileSchedulerILb0ELb0ELb0ELi96EEEEEEEEEvNT_6ParamsE)
        .other          _ZN7cutlass13device_kernelIN5flash19enable_sm80_to_sm89INS1_16FlashAttnBwdSm80INS1_25CollectiveMainloopBwdSm80ILi2ELi1EN4cute5tupleIJNS5_1CILi64EEENS7_ILi96EEENS7_ILi128EEEEEENS_6half_tEfNS_4arch4Sm80ELb0ELb1ELb1ELb0ELb0ELb0ELb0ELb0ELi2ELi2ELi2ELi2ELb1EEENS1_24CollectiveEpilogueBwdGQAISB_fSE_Li256ELb0ELb0EEENS1_19SingleTileSchedulerILb0ELb0ELb0ELi96EEEEEEEEEvNT_6ParamsE,@"STO_CUDA_ENTRY STV_DEFAULT"
_ZN7cutlass13device_kernelIN5flash19enable_sm80_to_sm89INS1_16FlashAttnBwdSm80INS1_25CollectiveMainloopBwdSm80ILi2ELi1EN4cute5tupleIJNS5_1CILi64EEENS7_ILi96EEENS7_ILi128EEEEEENS_6half_tEfNS_4arch4Sm80ELb0ELb1ELb1ELb0ELb0ELb0ELb0ELb0ELi2ELi2ELi2ELi2ELb1EEENS1_24CollectiveEpilogueBwdGQAISB_fSE_Li256ELb0ELb0EEENS1_19SingleTileSchedulerILb0ELb0ELb0ELi96EEEEEEEEEvNT_6ParamsE:
        /* <DEDUP_REMOVED lines=13> */
[----:B-1----:R1:W-:Y:S01]  /*00d0*/  STL [R1], R2 ;  /* 0x0000000201007387 */ /* 0x0023e20000100800 */
        /* <DEDUP_REMOVED lines=13> */
.L_x_380:
        /* <DEDUP_REMOVED lines=9> */
[----:B------:R-:W-:Y:S01]  /*0240*/  CS2R R124, SRZ ;  /* 0x00000000007c7805 */ /* 0x000fe2000001ff00 */
[----:B------:R-:W-:Y:S01]  /*0250*/  ULDC.64 UR22, c[0x0][0x118] ;  /* 0x0000460000167ab9 */ /* 0x000fe20000000a00 */
[----:B------:R-:W-:Y:S01]  /*0260*/  CS2R R130, SRZ ;  /* 0x0000000000827805 */ /* 0x000fe2000001ff00 */
[----:B------:R-:W-:Y:S01]  /*0270*/  USHF.R.S32.HI UR4, URZ, 0x1f, UR5 ;  /* 0x0000001f3f047899 */ /* 0x000fe20008011405 */
[----:B------:R-:W-:Y:S01]  /*0280*/  CS2R R128, SRZ ;  /* 0x0000000000807805 */ /* 0x000fe2000001ff00 */
[----:B------:R-:W-:Y:S01]  /*0290*/  CS2R R118, SRZ ;  /* 0x0000000000767805 */ /* 0x000fe2000001ff00 */
[----:B------:R-:W-:Y:S01]  /*02a0*/  CS2R R116, SRZ ;  /* 0x0000000000747805 */ /* 0x000fe2000001ff00 */
[----:B------:R-:W-:Y:S01]  /*02b0*/  ULEA.HI UR4, UR4, UR5, URZ, 0x6 ;  /* 0x0000000504047291 */ /* 0x000fe2000f8f303f */
[----:B------:R-:W-:Y:S01]  /*02c0*/  CS2R R114, SRZ ;  /* 0x0000000000727805 */ /* 0x000fe2000001ff00 */
[----:B------:R-:W-:Y:S01]  /*02d0*/  CS2R R112, SRZ ;  /* 0x0000000000707805 */ /* 0x000fe2000001ff00 */
[----:B------:R-:W-:Y:S01]  /*02e0*/  CS2R R110, SRZ ;  /* 0x00000000006e7805 */ /* 0x000fe2000001ff00 */
[----:B------:R-:W-:Y:S01]  /*02f0*/  USHF.R.S32.HI UR12, URZ, 0x6, UR4 ;  /* 0x000000063f0c7899 */ /* 0x000fe20008011404 */
[----:B------:R-:W-:Y:S01]  /*0300*/  CS2R R108, SRZ ;  /* 0x00000000006c7805 */ /* 0x000fe2000001ff00 */
[----:B------:R-:W-:Y:S01]  /*0310*/  CS2R R98, SRZ ;  /* 0x0000000000627805 */ /* 0x000fe2000001ff00 */
[----:B------:R-:W-:Y:S01]  /*0320*/  CS2R R96, SRZ ;  /* 0x0000000000607805 */ /* 0x000fe2000001ff00 */
[----:B------:R-:W-:Y:S01]  /*0330*/  UISETP.LT.AND UP0, UPT, URZ, UR12, UPT ;  /* 0x0000000c3f00728c */ /* 0x000fe2000bf01270 */
[----:B------:R-:W-:Y:S01]  /*0340*/  CS2R R102, SRZ ;  /* 0x0000000000667805 */ /* 0x000fe2000001ff00 */
[----:B------:R-:W-:Y:S01]  /*0350*/  CS2R R100, SRZ ;  /* 0x0000000000647805 */ /* 0x000fe2000001ff00 */
[----:B------:R-:W-:Y:S01]  /*0360*/  CS2R R106, SRZ ;  /* 0x00000000006a7805 */ /* 0x000fe2000001ff00 */
[----:B------:R-:W-:Y:S01]  /*0370*/  USEL UR12, URZ, UR12, !UP0 ;  /* 0x0000000c3f0c7287 */ /* 0x000fe2000c000000 */
[----:B------:R-:W-:Y:S01]  /*0380*/  CS2R R104, SRZ ;  /* 0x0000000000687805 */ /* 0x000fe2000001ff00 */
[----:B------:R-:W-:Y:S01]  /*0390*/  CS2R R94, SRZ ;  /* 0x00000000005e7805 */ /* 0x000fe2000001ff00 */
[----:B------:R-:W-:Y:S01]  /*03a0*/  CS2R R92, SRZ ;  /* 0x00000000005c7805 */ /* 0x000fe2000001ff00 */
[----:B------:R-:W-:Y:S01]  /*03b0*/  UISETP.GT.AND UP0, UPT, UR13, UR12, UPT ;  /* 0x0000000c0d00728c */ /* 0x000fe2000bf04270 */
[----:B------:R-:W-:Y:S01]  /*03c0*/  CS2R R90, SRZ ;  /* 0x00000000005a7805 */ /* 0x000fe2000001ff00 */
        /* <DEDUP_REMOVED lines=32> */
[----:B------:R-:W-:Y:S01]  /*05d0*/  USHF.L.U32 UR14, UR12, 0x6, URZ ;  /* 0x000000060c0e7899 */ /* 0x000fe2000800063f */
[----:B------:R-:W-:Y:S01]  /*05e0*/  IMAD.MOV.U32 R78, RZ, RZ, R2 ;  /* 0x000000ffff4e7224 */ /* 0x000fe200078e0002 */
[----:B------:R-:W-:Y:S01]  /*05f0*/  ISETP.NE.AND P0, PT, R0, 0x1, PT ;  /* 0x000000010000780c */ /* 0x000fe20003f05270 */
[----:B-1----:R-:W-:Y:S01]  /*0600*/  IMAD R2, R34, c[0x0][0x270], RZ ;  /* 0x00009c0022027a24 */ /* 0x002fe200078e02ff */
[----:B------:R-:W-:Y:S01]  /*0610*/  ULDC.64 UR6, c[0x0][0x278] ;  /* 0x00009e0000067ab9 */ /* 0x000fe20000000a00 */
[C---:B------:R-:W-:Y:S01]  /*0620*/  IMAD.SHL.U32 R4, R78.reuse, 0x4, RZ ;  /* 0x000000044e047824 */ /* 0x040fe200078e00ff */
[----:B------:R-:W-:Y:S01]  /*0630*/  ISETP.GT.AND P2, PT, R78, 0xf, PT ;  /* 0x0000000f4e00780c */ /* 0x000fe20003f44270 */
[----:B------:R-:W-:Y:S01]  /*0640*/  IMAD.MOV.U32 R7, RZ, RZ, R76 ;  /* 0x000000ffff077224 */ /* 0x000fe200078e004c */
[----:B------:R-:W-:Y:S01]  /*0650*/  UIMAD.WIDE.U32 UR20, UR18, UR6, URZ ;  /* 0x00000006121472a5 */ /* 0x000fe2000f8e003f */
[----:B------:R-:W-:Y:S01]  /*0660*/  IMAD.MOV.U32 R79, RZ, RZ, R3 ;  /* 0x000000ffff4f7224 */ /* 0x000fe200078e0003 */
[----:B------:R-:W-:Y:S01]  /*0670*/  SHF.R.S32.HI R5, RZ, 0x1f, R4 ;  /* 0x0000001fff057819 */ /* 0x000fe20000011404 */
[----:B------:R-:W-:Y:S01]  /*0680*/  IMAD.U32 R8, RZ, RZ, UR14 ;  /* 0x0000000eff087e24 */ /* 0x000fe2000f8e00ff */
[----:B------:R-:W-:Y:S01]  /*0690*/  SHF.R.S32.HI R20, RZ, 0x1f, R78 ;  /* 0x0000001fff147819 */ /* 0x000fe2000001144e */
[----:B------:R-:W-:Y:S01]  /*06a0*/  ULDC.64 UR4, c[0x0][0x290] ;  /* 0x0000a40000047ab9 */ /* 0x000fe20000000a00 */
[----:B------:R-:W1:Y:S01]  /*06b0*/  S2R R35, SR_CTAID.Z ;  /* 0x0000000000237919 */ /* 0x000e620000002700 */
[----:B------:R-:W-:Y:S01]  /*06c0*/  @P0 IMAD.HI.U32 R0, R76, c[0x0][0x24c], RZ ;  /* 0x000093004c000a27 */ /* 0x000fe200078e00ff */
[CC--:B------:R-:W-:Y:S01]  /*06d0*/  LEA.HI R25, R20.reuse, R78.reuse, RZ, 0x5 ;  /* 0x0000004e14197211 */ /* 0x0c0fe200078f28ff */
[----:B------:R-:W-:Y:S01]  /*06e0*/  UIMAD.WIDE.U32 UR16, UR18, UR4, URZ ;  /* 0x00000004121072a5 */ /* 0x000fe2000f8e003f */
[-C--:B------:R-:W-:Y:S01]  /*06f0*/  LEA.HI R10, R20, R78.reuse, RZ, 0x2 ;  /* 0x0000004e140a7211 */ /* 0x080fe200078f10ff */
[----:B------:R2:W-:Y:S01]  /*0700*/  STL.64 [R1+0x10], R4 ;  /* 0x0000100401007387 */ /* 0x0005e20000100a00 */
[----:B------:R-:W-:Y:S01]  /*0710*/  @P0 SHF.R.U32.HI R7, RZ, c[0x0][0x250], R0 ;  /* 0x00009400ff070a19 */ /* 0x000fe20000011600 */
[C---:B------:R-:W-:Y:S01]  /*0720*/  IMAD R0, R76.reuse, c[0x0][0x274], R2 ;  /* 0x00009d004c007a24 */ /* 0x040fe200078e0202 */
[----:B------:R-:W-:Y:S01]  /*0730*/  SHF.R.S32.HI R6, RZ, 0x1f, R10 ;  /* 0x0000001fff067819 */ /* 0x000fe2000001140a */
[----:B------:R-:W-:Y:S01]  /*0740*/  IMAD.WIDE.U32 R2, R76, c[0x0][0x270], R4 ;  /* 0x00009c004c027a25 */ /* 0x000fe200078e0004 */
[----:B------:R-:W-:Y:S01]  /*0750*/  LEA.HI R24, R20, R78, RZ, 0x3 ;  /* 0x0000004e14187211 */ /* 0x000fe200078f18ff */
[----:B------:R-:W-:Y:S01]  /*0760*/  USHF.R.S32.HI UR15, URZ, 0x1f, UR18 ;  /* 0x0000001f3f0f7899 */ /* 0x000fe20008011412 */
[----:B------:R-:W3:Y:S01]  /*0770*/  S2R R18, SR_CTAID.X ;  /* 0x0000000000127919 */ /* 0x000ee20000002500 */
[----:B------:R-:W-:Y:S01]  /*0780*/  IMAD.IADD R11, R3, 0x1, R0 ;  /* 0x00000001030b7824 */ /* 0x000fe200078e0200 */
[----:B------:R-:W-:Y:S01]  /*0790*/  @!P2 IADD3 R28, P4, P3, R8, UR20, R2 ;  /* 0x00000014081cac10 */ /* 0x000fe2000fb9e002 */
[----:B------:R-:W-:Y:S01]  /*07a0*/  IMAD R0, R34, c[0x0][0x288], RZ ;  /* 0x0000a20022007a24 */ /* 0x000fe200078e02ff */
[----:B------:R-:W-:Y:S01]  /*07b0*/  SHF.R.S32.HI R36, RZ, 0x3, R24 ;  /* 0x00000003ff247819 */ /* 0x000fe20000011418 */
[C---:B------:R-:W-:Y:S01]  /*07c0*/  IMAD.WIDE.U32 R2, R76.reuse, c[0x0][0x288], R4 ;  /* 0x0000a2004c027a25 */ /* 0x040fe200078e0004 */
[----:B------:R-:W-:Y:S01]  /*07d0*/  UIMAD UR4, UR15, UR4, URZ ;  /* 0x000000040f0472a4 */ /* 0x000fe2000f8e023f */
[----:B------:R-:W-:Y:S01]  /*07e0*/  SHF.R.S32.HI R79, RZ, 0x1f, R78 ;  /* 0x0000001fff4f7819 */ /* 0x000fe2000001144e */
[----:B------:R-:W-:Y:S01]  /*07f0*/  UIMAD UR6, UR15, UR6, URZ ;  /* 0x000000060f0672a4 */ /* 0x000fe2000f8e023f */
[----:B------:R-:W-:Y:S01]  /*0800*/  IMAD R0, R76, c[0x0][0x28c], R0 ;  /* 0x0000a3004c007a24 */ /* 0x000fe200078e0200 */
[----:B------:R-:W-:Y:S01]  /*0810*/  IADD3 R31, P1, P0, R8, UR16, R2 ;  /* 0x00000010081f7c10 */ /* 0x000fe2000f83e002 */
[----:B------:R-:W-:Y:S01]  /*0820*/  UIMAD UR5, UR18, UR5, UR4 ;  /* 0x00000005120572a4 */ /* 0x000fe2000f8e0204 */
[----:B------:R-:W-:Y:S01]  /*0830*/  SHF.R.S32.HI R37, RZ, 0x1f, R36 ;  /* 0x0000001fff257819 */ /* 0x000fe20000011424 */
[----:B------:R-:W-:Y:S01]  /*0840*/  IMAD.IADD R9, R3, 0x1, R0 ;  /* 0x0000000103097824 */ /* 0x000fe200078e0200 */
[----:B------:R-:W-:Y:S01]  /*0850*/  LOP3.LUT R3, R24, 0xfffffff8, RZ, 0xc0, !PT ;  /* 0xfffffff818037812 */ /* 0x000fe200078ec0ff */
[----:B------:R-:W-:Y:S01]  /*0860*/  USHF.R.S32.HI UR4, URZ, 0x1f, UR14 ;  /* 0x0000001f3f047899 */ /* 0x000fe2000801140e */
[----:B------:R-:W-:Y:S01]  /*0870*/  IMAD.MOV.U32 R221, RZ, RZ, 0x40 ;  /* 0x00000040ffdd7424 */ /* 0x000fe200078e00ff */
[----:B------:R-:W-:Y:S01]  /*0880*/  UIMAD UR6, UR18, UR7, UR6 ;  /* 0x00000007120672a4 */ /* 0x000fe2000f8e0206 */
[----:B------:R-:W-:Y:S01]  /*0890*/  STL.64 [R1+0x8], R36 ;  /* 0x0000082401007387 */ /* 0x000fe20000100a00 */
[----:B------:R-:W-:Y:S01]  /*08a0*/  IMAD.IADD R22, R78, 0x1, -R3 ;  /* 0x000000014e167824 */ /* 0x000fe200078e0a03 */
[----:B--2---:R-:W-:Y:S01]  /*08b0*/  SHF.R.S32.HI R5, RZ, 0x5, R25 ;  /* 0x00000005ff057819 */ /* 0x004fe20000011419 */
[----:B------:R-:W-:Y:S01]  /*08c0*/  UIADD3 UR10, UR21, UR6, URZ ;  /* 0x00000006150a7290 */ /* 0x000fe2000fffe03f */
[----:B------:R-:W-:Y:S01]  /*08d0*/  SHF.R.S32.HI R4, RZ, 0x2, R10 ;  /* 0x00000002ff047819 */ /* 0x000fe2000001140a */
[----:B------:R-:W-:Y:S01]  /*08e0*/  IMAD.SHL.U32 R14, R22, 0x8, RZ ;  /* 0x00000008160e7824 */ /* 0x000fe200078e00ff */
[----:B------:R-:W-:Y:S01]  /*08f0*/  LEA.HI R2, R25, R5, RZ, 0x1 ;  /* 0x0000000519027211 */ /* 0x000fe200078f08ff */
[----:B------:R-:W-:Y:S01]  /*0900*/  UIADD3 UR11, UR17, UR5, URZ ;  /* 0x00000005110b7290 */ /* 0x000fe2000fffe03f */
[----:B------:R-:W-:Y:S01]  /*0910*/  LEA.HI R0, R6, R4, RZ, 0x3 ;  /* 0x0000000406007211 */ /* 0x000fe200078f18ff */
[----:B------:R-:W-:Y:S01]  /*0920*/  IMAD.U32 R3, RZ, RZ, UR4 ;  /* 0x00000004ff037e24 */ /* 0x000fe2000f8e00ff */
[----:B------:R-:W-:Y:S01]  /*0930*/  LOP3.LUT R2, R2, 0xfffffffe, RZ, 0xc0, !PT ;  /* 0xfffffffe02027812 */ /* 0x000fe200078ec0ff */
[----:B------:R-:W-:Y:S01]  /*0940*/  ULDC.64 UR4, c[0x0][0x1b8] ;  /* 0x00006e0000047ab9 */ /* 0x000fe20000000a00 */
[----:B------:R-:W-:Y:S01]  /*0950*/  LOP3.LUT R0, R0, 0xfffffff8, RZ, 0xc0, !PT ;  /* 0xfffffff800007812 */ /* 0x000fe200078ec0ff */
[----:B------:R-:W-:Y:S01]  /*0960*/  UIMAD UR4, UR15, UR4, URZ ;  /* 0x000000040f0472a4 */ /* 0x000fe2000f8e023f */
[----:B------:R-:W-:Y:S01]  /*0970*/  @!P2 IADD3.X R32, R3, UR10, R11, P4, P3 ;  /* 0x0000000a0320ac10 */ /* 0x000fe2000a7e640b */
[----:B------:R-:W-:Y:S01]  /*0980*/  IMAD.IADD R26, R5, 0x1, -R2 ;  /* 0x00000001051a7824 */ /* 0x000fe200078e0a02 */
[----:B------:R-:W-:Y:S01]  /*0990*/  IADD3.X R33, R3, UR11, R9, P1, P0 ;  /* 0x0000000b03217c10 */ /* 0x000fe20008fe0409 */
[----:B------:R-:W-:Y:S01]  /*09a0*/  IMAD.IADD R5, R4, 0x1, -R0 ;  /* 0x0000000104057824 */ /* 0x000fe200078e0a00 */
[----:B------:R-:W-:Y:S01]  /*09b0*/  LEA.HI R0, R20, R78, RZ, 0x6 ;  /* 0x0000004e14007211 */ /* 0x000fe200078f30ff */
[----:B------:R-:W-:Y:S01]  /*09c0*/  IMAD.SHL.U32 R2, R36, 0x40, RZ ;  /* 0x0000004024027824 */ /* 0x000fe200078e00ff */
[----:B------:R-:W-:Y:S01]  /*09d0*/  SHF.R.S32.HI R15, RZ, 0x1f, R14 ;  /* 0x0000001fff0f7819 */ /* 0x000fe2000001140e */
[C---:B------:R-:W-:Y:S01]  /*09e0*/  IMAD.SHL.U32 R9, R5.reuse, 0x4, RZ ;  /* 0x0000000405097824 */ /* 0x040fe200078e00ff */
[----:B------:R-:W-:Y:S01]  /*09f0*/  SHF.R.S32.HI R21, RZ, 0x6, R0 ;  /* 0x00000006ff157819 */ /* 0x000fe20000011400 */
[----:B------:R-:W-:Y:S01]  /*0a00*/  IMAD.SHL.U32 R30, R26, 0x200, RZ ;  /* 0x000002001a1e7824 */ /* 0x000fe200078e00ff */
[----:B------:R-:W-:Y:S01]  /*0a10*/  LOP3.LUT R0, R2, 0x1c0, RZ, 0xc0, !PT ;  /* 0x000001c002007812 */ /* 0x000fe200078ec0ff */
[----:B------:R-:W-:Y:S01]  /*0a20*/  ULDC.64 UR6, c[0x0][0x1e8] ;  /* 0x00007a0000067ab9 */ /* 0x000fe20000000a00 */
[----:B------:R-:W-:Y:S01]  /*0a30*/  LOP3.LUT P0, RZ, R5, 0x1, RZ, 0xc0, !PT ;  /* 0x0000000105ff7812 */ /* 0x000fe2000780c0ff */
[C---:B------:R-:W-:Y:S01]  /*0a40*/  IMAD.SHL.U32 R23, R21.reuse, 0x200, RZ ;  /* 0x0000020015177824 */ /* 0x040fe200078e00ff */
[----:B------:R-:W-:Y:S01]  /*0a50*/  LOP3.LUT R4, R0, 0x38, R14, 0xf8, !PT ;  /* 0x0000003800047812 */ /* 0x000fe200078ef80e */
[----:B------:R-:W-:Y:S01]  /*0a60*/  IMAD.SHL.U32 R3, R21, 0x8, RZ ;  /* 0x0000000815037824 */ /* 0x000fe200078e00ff */
[----:B------:R-:W-:Y:S01]  /*0a70*/  SHF.R.U32.HI R2, RZ, 0x3, R0 ;  /* 0x00000003ff027819 */ /* 0x000fe20000011600 */
[----:B------:R-:W-:Y:S01]  /*0a80*/  UIMAD UR6, UR15, UR6, URZ ;  /* 0x000000060f0672a4 */ /* 0x000fe2000f8e023f */
[----:B------:R-:W-:Y:S01]  /*0a90*/  SHF.R.S32.HI R0, RZ, 0x1f, R7 ;  /* 0x0000001fff007819 */ /* 0x000fe20000011407 */
[----:B------:R-:W-:Y:S01]  /*0aa0*/  UIMAD UR4, UR18, UR5, UR4 ;  /* 0x00000005120472a4 */ /* 0x000fe2000f8e0204 */
[----:B------:R-:W-:Y:S01]  /*0ab0*/  LOP3.LUT R248, R23, R4, R2, 0xf6, !PT ;  /* 0x0000000417f87212 */ /* 0x000fe200078ef602 */
[----:B------:R-:W-:Y:S01]  /*0ac0*/  UIMAD UR6, UR18, UR7, UR6 ;  /* 0x00000007120672a4 */ /* 0x000fe2000f8e0206 */
[----:B------:R-:W-:Y:S01]  /*0ad0*/  LOP3.LUT R29, R3, 0x18, RZ, 0xc0, !PT ;  /* 0x00000018031d7812 */ /* 0x000fe200078ec0ff */
[C---:B------:R-:W-:Y:S01]  /*0ae0*/  IMAD R2, R0.reuse, c[0x0][0x1e0], RZ ;  /* 0x0000780000027a24 */ /* 0x040fe200078e02ff */
[----:B------:R-:W-:Y:S01]  /*0af0*/  UIMAD UR19, UR19, -0x60, URZ ;  /* 0xffffffa0131378a4 */ /* 0x000fe2000f8e023f */
[----:B------:R-:W-:Y:S01]  /*0b00*/  IMAD R0, R0, c[0x0][0x1b0], RZ ;  /* 0x00006c0000007a24 */ /* 0x000fe200078e02ff */
[----:B------:R-:W-:Y:S01]  /*0b10*/  UMOV UR27, 0x6 ;  /* 0x00000006001b7882 */ /* 0x000fe20000000000 */
[C---:B------:R-:W-:Y:S01]  /*0b20*/  IMAD R4, R7.reuse, c[0x0][0x1e4], R2 ;  /* 0x0000790007047a24 */ /* 0x040fe200078e0202 */
[----:B------:R-:W-:Y:S01]  /*0b30*/  ULDC.64 UR8, c[0x0][0x208] ;  /* 0x0000820000087ab9 */ /* 0x000fe20000000a00 */
[----:B------:R-:W-:Y:S01]  /*0b40*/  IMAD R8, R7, c[0x0][0x1b4], R0 ;  /* 0x00006d0007087a24 */ /* 0x000fe200078e0200 */
[C---:B------:R-:W-:Y:S01]  /*0b50*/  IADD3 R27, R14.reuse, 0x40, RZ ;  /* 0x000000400e1b7810 */ /* 0x040fe20007ffe0ff */
[----:B------:R-:W-:Y:S01]  /*0b60*/  IMAD.SHL.U32 R0, R5, 0x20, RZ ;  /* 0x0000002005007824 */ /* 0x000fe200078e00ff */
[----:B------:R-:W-:Y:S01]  /*0b70*/  USHF.L.U64.HI UR7, UR8, UR27, UR9 ;  /* 0x0000001b08077299 */ /* 0x000fe20008010209 */
[----:B------:R-:W-:Y:S01]  /*0b80*/  IMAD.WIDE.U32 R2, R7, c[0x0][0x1e0], R14 ;  /* 0x0000780007027a25 */ /* 0x000fe200078e000e */
[----:B------:R-:W-:Y:S01]  /*0b90*/  USHF.L.U32 UR25, UR8, 0x6, URZ ;  /* 0x0000000608197899 */ /* 0x000fe2000800063f */
[----:B------:R-:W-:Y:S01]  /*0ba0*/  ISETP.GE.AND P5, PT, R14, c[0x0][0x1cc], PT ;  /* 0x000073000e007a0c */ /* 0x000fe20003fa6270 */
[----:B------:R-:W-:Y:S01]  /*0bb0*/  USHF.R.S32.HI UR24, URZ, 0x1f, UR12 ;  /* 0x0000001f3f187899 */ /* 0x000fe2000801140c */
[----:B------:R-:W-:Y:S01]  /*0bc0*/  LOP3.LUT R0, R29, 0xe0, R0, 0xf8, !PT ;  /* 0x000000e01d007812 */ /* 0x000fe200078ef800 */
[----:B------:R-:W-:Y:S01]  /*0bd0*/  IMAD.WIDE.U32 R6, R7, c[0x0][0x1b0], R14 ;  /* 0x00006c0007067a25 */ /* 0x000fe200078e000e */
[----:B------:R-:W-:Y:S01]  /*0be0*/  ISETP.GE.AND P4, PT, R27, c[0x0][0x1cc], PT ;  /* 0x000073001b007a0c */ /* 0x000fe20003f86270 */
[----:B------:R-:W-:Y:S01]  /*0bf0*/  UIMAD UR7, UR7, UR12, URZ ;  /* 0x0000000c070772a4 */ /* 0x000fe2000f8e023f */
[----:B------:R-:W-:Y:S01]  /*0c00*/  LOP3.LUT R16, R0, 0x18, R9, 0x78, !PT ;  /* 0x0000001800107812 */ /* 0x000fe200078e7809 */
[----:B------:R-:W-:Y:S01]  /*0c10*/  IMAD R0, R37, c[0x0][0x178], RZ ;  /* 0x00005e0025007a24 */ /* 0x000fe200078e02ff */
[----:B------:R-:W-:Y:S01]  /*0c20*/  LOP3.LUT R9, R10, 0x3ffffffc, RZ, 0xc0, !PT ;  /* 0x3ffffffc0a097812 */ /* 0x000fe200078ec0ff */
[----:B------:R-:W-:Y:S01]  /*0c30*/  IMAD.IADD R5, R3, 0x1, R4 ;  /* 0x0000000103057824 */ /* 0x000fe200078e0204 */
[----:B------:R-:W-:Y:S01]  /*0c40*/  UIMAD UR7, UR24, UR25, UR7 ;  /* 0x00000019180772a4 */ /* 0x000fe2000f8e0207 */
[----:B------:R-:W-:Y:S01]  /*0c50*/  IMAD.MOV.U32 R4, RZ, RZ, R2 ;  /* 0x000000ffff047224 */ /* 0x000fe200078e0002 */
[----:B------:R-:W-:Y:S01]  /*0c60*/  ISETP.GE.AND P6, PT, R27, c[0x0][0x19c], PT ;  /* 0x000067001b007a0c */ /* 0x000fe20003fc6270 */
        /* <DEDUP_REMOVED lines=10> */
[----:B------:R-:W-:Y:S01]  /*0d10*/  IMAD.IADD R12, R78, 0x1, -R9 ;  /* 0x000000014e0c7824 */ /* 0x000fe200078e0a09 */
[----:B------:R-:W-:Y:S01]  /*0d20*/  CS2R R118, SRZ ;  /* 0x0000000000767805 */ /* 0x000fe2000001ff00 */
[----:B------:R-:W-:Y:S01]  /*0d30*/  IMAD.IADD R7, R7, 0x1, R0 ;  /* 0x0000000107077824 */ /* 0x000fe200078e0200 */
[----:B------:R-:W-:Y:S01]  /*0d40*/  CS2R R116, SRZ ;  /* 0x0000000000747805 */ /* 0x000fe2000001ff00 */
[----:B------:R-:W-:Y:S01]  /*0d50*/  IMAD R0, R12, 0x2, R30 ;  /* 0x000000020c007824 */ /* 0x000fe200078e021e */
[----:B------:R-:W-:Y:S01]  /*0d60*/  CS2R R114, SRZ ;  /* 0x0000000000727805 */ /* 0x000fe2000001ff00 */
[----:B------:R-:W-:Y:S01]  /*0d70*/  IMAD R8, R37, c[0x0][0x208], RZ ;  /* 0x0000820025087a24 */ /* 0x000fe200078e02ff */
[----:B------:R-:W-:Y:S01]  /*0d80*/  CS2R R112, SRZ ;  /* 0x0000000000707805 */ /* 0x000fe2000001ff00 */
[----:B------:R-:W-:Y:S01]  /*0d90*/  IMAD.IADD R0, R0, 0x1, R16 ;  /* 0x0000000100007824 */ /* 0x000fe200078e0210 */
[----:B------:R-:W-:Y:S01]  /*0da0*/  CS2R R110, SRZ ;  /* 0x00000000006e7805 */ /* 0x000fe2000001ff00 */
[----:B------:R-:W-:Y:S01]  /*0db0*/  IMAD R13, R36, c[0x0][0x20c], R8 ;  /* 0x00008300240d7a24 */ /* 0x000fe200078e0208 */
[----:B------:R-:W-:Y:S01]  /*0dc0*/  CS2R R108, SRZ ;  /* 0x00000000006c7805 */ /* 0x000fe2000001ff00 */
[----:B-1----:R-:W-:Y:S01]  /*0dd0*/  IMAD.WIDE.U32 R8, R35, c[0x0][0x1e8], R4 ;  /* 0x00007a0023087a25 */ /* 0x002fe200078e0004 */
[----:B------:R-:W-:Y:S01]  /*0de0*/  CS2R R106, SRZ ;  /* 0x00000000006a7805 */ /* 0x000fe2000001ff00 */
[----:B------:R-:W-:Y:S01]  /*0df0*/  CS2R R104, SRZ ;  /* 0x0000000000687805 */ /* 0x000fe2000001ff00 */
[----:B------:R-:W-:Y:S01]  /*0e00*/  CS2R R102, SRZ ;  /* 0x0000000000667805 */ /* 0x000fe2000001ff00 */
[----:B------:R-:W-:Y:S01]  /*0e10*/  IMAD.SHL.U32 R233, R0, 0x2, RZ ;  /* 0x0000000200e97824 */ /* 0x000fe200078e00ff */
[----:B------:R-:W-:Y:S01]  /*0e20*/  IADD3 R9, R9, UR6, RZ ;  /* 0x0000000609097c10 */ /* 0x000fe2000fffe0ff */
[----:B------:R-:W-:Y:S01]  /*0e30*/  IMAD.WIDE.U32 R10, R36, c[0x0][0x208], R14 ;  /* 0x00008200240a7a25 */ /* 0x000fe200078e000e */
[----:B------:R-:W-:Y:S01]  /*0e40*/  CS2R R100, SRZ ;  /* 0x0000000000647805 */ /* 0x000fe2000001ff00 */
[----:B------:R-:W-:Y:S01]  /*0e50*/  CS2R R98, SRZ ;  /* 0x0000000000627805 */ /* 0x000fe2000001ff00 */
[----:B------:R-:W-:Y:S01]  /*0e60*/  IADD3 R0, R233, 0x12480, RZ ;  /* 0x00012480e9007810 */ /* 0x000fe20007ffe0ff */
[----:B------:R-:W-:Y:S01]  /*0e70*/  IMAD.WIDE.U32 R4, R35, c[0x0][0x1b8], R2 ;  /* 0x00006e0023047a25 */ /* 0x000fe200078e0002 */
[----:B------:R-:W-:Y:S01]  /*0e80*/  IADD3 R234, R233, 0x126c0, RZ ;  /* 0x000126c0e9ea7810 */ /* 0x000fe20007ffe0ff */
[----:B------:R-:W-:Y:S01]  /*0e90*/  CS2R R96, SRZ ;  /* 0x0000000000607805 */ /* 0x000fe2000001ff00 */
[----:B------:R-:W-:Y:S01]  /*0ea0*/  @P0 IADD3 R234, R0, 0x1c0, RZ ;  /* 0x000001c000ea0810 */ /* 0x000fe20007ffe0ff */
[----:B------:R-:W-:Y:S01]  /*0eb0*/  IMAD R12, R34, c[0x0][0x180], RZ ;  /* 0x00006000220c7a24 */ /* 0x000fe200078e02ff */
[----:B------:R-:W-:Y:S01]  /*0ec0*/  CS2R R94, SRZ ;  /* 0x00000000005e7805 */ /* 0x000fe2000001ff00 */
[----:B------:R-:W-:Y:S01]  /*0ed0*/  IMAD.IADD R3, R11, 0x1, R13 ;  /* 0x000000010b037824 */ /* 0x000fe200078e020d */
[----:B------:R-:W-:Y:S01]  /*0ee0*/  IADD3 R11, R5, UR4, RZ ;  /* 0x00000004050b7c10 */ /* 0x000fe2000fffe0ff */
[----:B------:R-:W-:Y:S01]  /*0ef0*/  IMAD.MOV.U32 R2, RZ, RZ, R10 ;  /* 0x000000ffff027224 */ /* 0x000fe200078e000a */
[----:B------:R-:W-:Y:S01]  /*0f00*/  ULDC.64 UR4, c[0x0][0x218] ;  /* 0x0000860000047ab9 */ /* 0x000fe20000000a00 */
[----:B---3--:R-:W-:Y:S01]  /*0f10*/  IMAD.WIDE R18, R18, 0x60, R36 ;  /* 0x0000006012127825 */ /* 0x008fe200078e0224 */
[----:B------:R-:W-:Y:S01]  /*0f20*/  UIMAD UR4, UR15, UR4, URZ ;  /* 0x000000040f0472a4 */ /* 0x000fe2000f8e023f */
[----:B------:R-:W-:Y:S01]  /*0f30*/  CS2R R92, SRZ ;  /* 0x00000000005c7805 */ /* 0x000fe2000001ff00 */
[----:B------:R-:W-:Y:S01]  /*0f40*/  CS2R R90, SRZ ;  /* 0x00000000005a7805 */ /* 0x000fe2000001ff00 */
[----:B------:R-:W-:Y:S01]  /*0f50*/  IMAD.MOV.U32 R10, RZ, RZ, R4 ;  /* 0x000000ffff0a7224 */ /* 0x000fe200078e0004 */
[----:B------:R-:W-:Y:S01]  /*0f60*/  UIMAD UR6, UR18, UR5, UR4 ;  /* 0x00000005120672a4 */ /* 0x000fe2000f8e0204 */
[C---:B------:R-:W-:Y:S01]  /*0f70*/  IMAD R12, R76.reuse, c[0x0][0x184], R12 ;  /* 0x000061004c0c7a24 */ /* 0x040fe200078e020c */
[----:B------:R-:W-:Y:S01]  /*0f80*/  CS2R R88, SRZ ;  /* 0x0000000000587805 */ /* 0x000fe2000001ff00 */
[----:B------:R-:W-:Y:S01]  /*0f90*/  IMAD.WIDE.U32 R4, R76, c[0x0][0x180], R6 ;  /* 0x000060004c047a25 */ /* 0x000fe200078e0006 */
[----:B------:R-:W-:Y:S01]  /*0fa0*/  ULDC.64 UR4, c[0x0][0x1d8] ;  /* 0x0000760000047ab9 */ /* 0x000fe20000000a00 */
[----:B------:R-:W-:Y:S01]  /*0fb0*/  CS2R R86, SRZ ;  /* 0x0000000000567805 */ /* 0x000fe2000001ff00 */
[----:B------:R-:W-:Y:S01]  /*0fc0*/  USHF.L.U64.HI UR26, UR4, UR27, UR5 ;  /* 0x0000001b041a7299 */ /* 0x000fe20008010205 */
[----:B------:R-:W-:Y:S01]  /*0fd0*/  IMAD R6, R34, c[0x0][0x210], RZ ;  /* 0x0000840022067a24 */ /* 0x000fe200078e02ff */
[----:B------:R-:W-:Y:S01]  /*0fe0*/  CS2R R84, SRZ ;  /* 0x0000000000547805 */ /* 0x000fe2000001ff00 */
[----:B------:R-:W-:Y:S01]  /*0ff0*/  IMAD R0, R19, c[0x0][0x1d8], RZ ;  /* 0x0000760013007a24 */ /* 0x000fe200078e02ff */
[----:B------:R-:W-:Y:S01]  /*1000*/  CS2R R74, SRZ ;  /* 0x00000000004a7805 */ /* 0x000fe2000001ff00 */
[----:B------:R-:W-:Y:S01]  /*1010*/  IMAD.IADD R13, R5, 0x1, R12 ;  /* 0x00000001050d7824 */ /* 0x000fe200078e020c */
[----:B------:R-:W-:Y:S01]  /*1020*/  CS2R R72, SRZ ;  /* 0x0000000000487805 */ /* 0x000fe2000001ff00 */
[C---:B------:R-:W-:Y:S01]  /*1030*/  IMAD R5, R76.reuse, c[0x0][0x214], R6 ;  /* 0x000085004c057a24 */ /* 0x040fe200078e0206 */
[----:B------:R-:W-:Y:S01]  /*1040*/  CS2R R70, SRZ ;  /* 0x0000000000467805 */ /* 0x000fe2000001ff00 */
[----:B------:R-:W-:Y:S01]  /*1050*/  IMAD.WIDE.U32 R2, R76, c[0x0][0x210], R2 ;  /* 0x000084004c027a25 */ /* 0x000fe200078e0002 */
[----:B------:R-:W-:Y:S01]  /*1060*/  CS2R R68, SRZ ;  /* 0x0000000000447805 */ /* 0x000fe2000001ff00 */
[----:B------:R-:W-:Y:S01]  /*1070*/  CS2R R66, SRZ ;  /* 0x0000000000427805 */ /* 0x000fe2000001ff00 */
[----:B------:R-:W-:Y:S01]  /*1080*/  CS2R R64, SRZ ;  /* 0x0000000000407805 */ /* 0x000fe2000001ff00 */
[C---:B------:R-:W-:Y:S01]  /*1090*/  IMAD R0, R18.reuse, c[0x0][0x1dc], R0 ;  /* 0x0000770012007a24 */ /* 0x040fe200078e0200 */
[----:B------:R-:W-:Y:S01]  /*10a0*/  CS2R R62, SRZ ;  /* 0x00000000003e7805 */ /* 0x000fe2000001ff00 */
[C---:B------:R-:W-:Y:S01]  /*10b0*/  IMAD.WIDE.U32 R8, R18.reuse, c[0x0][0x1d8], R8 ;  /* 0x0000760012087a25 */ /* 0x040fe200078e0008 */
[----:B------:R-:W-:Y:S01]  /*10c0*/  CS2R R60, SRZ ;  /* 0x00000000003c7805 */ /* 0x000fe2000001ff00 */
[----:B------:R-:W-:Y:S01]  /*10d0*/  CS2R R58, SRZ ;  /* 0x00000000003a7805 */ /* 0x000fe2000001ff00 */
[----:B------:R-:W-:Y:S01]  /*10e0*/  CS2R R56, SRZ ;  /* 0x0000000000387805 */ /* 0x000fe2000001ff00 */
[----:B------:R-:W-:Y:S01]  /*10f0*/  IMAD.MOV.U32 R12, RZ, RZ, R4 ;  /* 0x000000ffff0c7224 */ /* 0x000fe200078e0004 */
        /* <DEDUP_REMOVED lines=10> */
[----:B------:R-:W-:Y:S01]  /*11a0*/  LEA R2, P0, R8, c[0x0][0x1c0], 0x1 ;  /* 0x0000700008027a11 */ /* 0x000fe200078008ff */
[----:B------:R-:W-:Y:S01]  /*11b0*/  IMAD.U32 R10, RZ, RZ, UR19 ;  /* 0x00000013ff0a7e24 */ /* 0x000fe2000f8e00ff */
[----:B------:R-:W-:Y:S01]  /*11c0*/  CS2R R42, SRZ ;  /* 0x00000000002a7805 */ /* 0x000fe2000001ff00 */
[----:B------:R-:W-:Y:S01]  /*11d0*/  IMAD.IADD R0, R9, 0x1, R0 ;  /* 0x0000000109007824 */ /* 0x000fe200078e0200 */
[----:B------:R-:W-:Y:S01]  /*11e0*/  UISETP.GE.AND UP6, UPT, UR19, 0x1, UPT ;  /* 0x000000011300788c */ /* 0x000fe2000bfc6270 */
[----:B------:R-:W-:Y:S01]  /*11f0*/  IMAD R15, R18, c[0x0][0x1ac], R15 ;  /* 0x00006b00120f7a24 */ /* 0x000fe200078e020f */
[----:B------:R-:W-:Y:S01]  /*1200*/  IADD3 R10, R10, c[0x0][0x198], -R36 ;  /* 0x000066000a0a7a10 */ /* 0x000fe20007ffe824 */
[----:B------:R-:W-:Y:S01]  /*1210*/  IMAD.WIDE.U32 R40, R35, c[0x0][0x218], R4 ;  /* 0x0000860023287a25 */ /* 0x000fe200078e0004 */
[----:B------:R-:W-:Y:S01]  /*1220*/  LEA.HI.X R3, R8, c[0x0][0x1c4], R0, 0x1, P0 ;  /* 0x0000710008037a11 */ /* 0x000fe200000f0c00 */
[----:B------:R-:W-:Y:S01]  /*1230*/  UISETP.GE.AND UP5, UPT, UR19, 0x2, UPT ;  /* 0x000000021300788c */ /* 0x000fe2000bfa6270 */
[----:B------:R-:W-:Y:S01]  /*1240*/  ISETP.LT.OR P3, PT, R10, 0x1, P5 ;  /* 0x000000010a00780c */ /* 0x000fe20002f61670 */
[----:B------:R-:W-:Y:S01]  /*1250*/  IMAD.IADD R0, R7, 0x1, R15 ;  /* 0x0000000107007824 */ /* 0x000fe200078e020f */
[----:B------:R-:W-:Y:S01]  /*1260*/  LEA R4, P0, R6, c[0x0][0x190], 0x1 ;  /* 0x0000640006047a11 */ /* 0x000fe200078008ff */
[----:B------:R-:W-:Y:S01]  /*1270*/  IMAD.U32 R7, RZ, RZ, UR25 ;  /* 0x00000019ff077e24 */ /* 0x000fe2000f8e00ff */
[----:B------:R-:W-:Y:S01]  /*1280*/  IADD3 R39, R41, UR6, RZ ;  /* 0x0000000629277c10 */ /* 0x000fe2000fffe0ff */
[----:B------:R-:W-:Y:S01]  /*1290*/  IMAD.MOV.U32 R38, RZ, RZ, R40 ;  /* 0x000000ffff267224 */ /* 0x000fe200078e0028 */
[----:B------:R-:W-:Y:S01]  /*12a0*/  ISETP.LT.OR P1, PT, R10, 0x1, P4 ;  /* 0x000000010a00780c */ /* 0x000fe20002721670 */
[----:B------:R-:W-:Y:S01]  /*12b0*/  USHF.L.U32 UR25, UR4, 0x6, URZ ;  /* 0x0000000604197899 */ /* 0x000fe2000800063f */
[----:B------:R-:W-:Y:S01]  /*12c0*/  LEA.HI.X R5, R6, c[0x0][0x194], R0, 0x1, P0 ;  /* 0x0000650006057a11 */ /* 0x000fe200000f0c00 */
[----:B------:R-:W-:Y:S01]  /*12d0*/  IMAD.WIDE.U32 R6, R7, UR12, R38 ;  /* 0x0000000c07067c25 */ /* 0x000fe2000f8e0026 */
[----:B------:R-:W-:Y:S01]  /*12e0*/  ULDC.64 UR4, c[0x0][0x1a8] ;  /* 0x00006a0000047ab9 */ /* 0x000fe20000000a00 */
[----:B------:R1:W-:Y:S01]  /*12f0*/  STL.64 [R1+0x30], R40 ;  /* 0x0000302801007387 */ /* 0x0003e20000100a00 */
[----:B------:R-:W-:Y:S01]  /*1300*/  USHF.L.U64.HI UR27, UR4, UR27, UR5 ;  /* 0x0000001b041b7299 */ /* 0x000fe20008010205 */
[----:B------:R-:W-:Y:S01]  /*1310*/  IMAD.SHL.U32 R248, R248, 0x2, RZ ;  /* 0x00000002f8f87824 */ /* 0x000fe200078e00ff */
[----:B------:R-:W-:Y:S01]  /*1320*/  IADD3 R0, R7, UR7, RZ ;  /* 0x0000000707007c10 */ /* 0x000fe2000fffe0ff */
[----:B------:R-:W-:Y:S01]  /*1330*/  IMAD.U32 R8, RZ, RZ, UR25 ;  /* 0x00000019ff087e24 */ /* 0x000fe2000f8e00ff */
[----:B------:R-:W-:Y:S01]  /*1340*/  LEA R16, P0, R6, c[0x0][0x1f0], 0x1 ;  /* 0x00007c0006107a11 */ /* 0x000fe200078008ff */
[----:B------:R-:W-:Y:S01]  /*1350*/  USHF.L.U32 UR28, UR4, 0x6, URZ ;  /* 0x00000006041c7899 */ /* 0x000fe2000800063f */
[----:B------:R-:W-:Y:S01]  /*1360*/  @!PT LDS RZ, [RZ] ;  /* 0x00000000fffff984 */ /* 0x000fe20000000800 */
[----:B------:R-:W-:Y:S01]  /*1370*/  @!PT LDS RZ, [RZ] ;  /* 0x00000000fffff984 */ /* 0x000fe20000000800 */
[----:B------:R-:W-:Y:S01]  /*1380*/  @!PT LDS RZ, [RZ] ;  /* 0x00000000fffff984 */ /* 0x000fe20000000800 */
[----:B------:R2:W-:Y:S01]  /*1390*/  LDGSTS.E.BYPASS.LTC128B.128 [R248+0x6080], [R2.64], !P3 ;  /* 0x0608000002f87fae */ /* 0x0005e2000d901d56 */
[----:B------:R-:W-:Y:S01]  /*13a0*/  ISETP.LT.OR P3, PT, R10, 0x21, P5 ;  /* 0x000000210a00780c */ /* 0x000fe20002f61670 */
[----:B------:R-:W-:Y:S01]  /*13b0*/  ULDC.64 UR4, c[0x0][0x178] ;  /* 0x00005e0000047ab9 */ /* 0x000fe20000000a00 */
[----:B------:R-:W-:Y:S01]  /*13c0*/  LEA.HI.X R17, R6, c[0x0][0x1f4], R0, 0x1, P0 ;  /* 0x00007d0006117a11 */ /* 0x000fe200000f0c00 */
[----:B------:R2:W-:Y:S01]  /*13d0*/  LDGSTS.E.BYPASS.LTC128B.128 [R248+0x9080], [R2.64+0x80], !P1 ;  /* 0x0908008002f87fae */ /* 0x0005e2000c901d56 */
[----:B------:R-:W-:Y:S01]  /*13e0*/  IADD3 R8, P1, P0, R8, 0x80, R2 ;  /* 0x0000008008087810 */ /* 0x000fe2000783e002 */
[----:B------:R-:W-:Y:S01]  /*13f0*/  UIMAD UR24, UR24, UR4, URZ ;  /* 0x00000004181872a4 */ /* 0x000fe2000f8e023f */
[C---:B------:R-:W-:Y:S01]  /*1400*/  ISETP.LT.OR P5, PT, R10.reuse, 0x41, P5 ;  /* 0x000000410a00780c */ /* 0x040fe20002fa1670 */
[----:B------:R-:W-:Y:S01]  /*1410*/  ULDC.64 UR6, c[0x0][0x188] ;  /* 0x0000620000067ab9 */ /* 0x000fe20000000a00 */
[----:B------:R-:W-:Y:S01]  /*1420*/  IADD3.X R9, RZ, UR26, R3, P1, P0 ;  /* 0x0000001aff097c10 */ /* 0x000fe20008fe0403 */
[----:B------:R-:W-:Y:S01]  /*1430*/  UIMAD UR6, UR15, UR6, URZ ;  /* 0x000000060f0672a4 */ /* 0x000fe2000f8e023f */
[C---:B------:R-:W-:Y:S01]  /*1440*/  ISETP.LT.OR P1, PT, R10.reuse, 0x21, P4 ;  /* 0x000000210a00780c */ /* 0x040fe20002721670 */
[----:B------:R-:W-:Y:S01]  /*1450*/  UIMAD.WIDE.U32 UR30, UR12, UR4, URZ ;  /* 0x000000040c1e72a5 */ /* 0x000fe2000f8e003f */
[----:B------:R-:W-:Y:S01]  /*1460*/  ISETP.LT.OR P4, PT, R10, 0x41, P4 ;  /* 0x000000410a00780c */ /* 0x000fe20002781670 */
[----:B------:R-:W-:Y:S01]  /*1470*/  UIMAD UR24, UR12, UR5, UR24 ;  /* 0x000000050c1872a4 */ /* 0x000fe2000f8e0218 */
[----:B------:R-:W-:Y:S01]  /*1480*/  IMAD.WIDE.U32 R12, R35, c[0x0][0x188], R12 ;  /* 0x00006200230c7a25 */ /* 0x000fe200078e000c */
[----:B------:R-:W-:Y:S01]  /*1490*/  UIMAD UR6, UR18, UR7, UR6 ;  /* 0x00000007120672a4 */ /* 0x000fe2000f8e0206 */
[----:B------:R3:W-:Y:S01]  /*14a0*/  STL.64 [R1+0x20], R38 ;  /* 0x0000202601007387 */ /* 0x0007e20000100a00 */
[----:B------:R-:W-:Y:S01]  /*14b0*/  UIADD3 UR24, UR31, UR24, URZ ;  /* 0x000000181f187290 */ /* 0x000fe2000fffe03f */
[----:B------:R-:W-:Y:S01]  /*14c0*/  IMAD.MOV.U32 R225, RZ, RZ, 0x20 ;  /* 0x00000020ffe17424 */ /* 0x000fe200078e00ff */
[----:B------:R-:W-:Y:S01]  /*14d0*/  ULDC UR7, c[0x0][0x168] ;  /* 0x00005a0000077ab9 */ /* 0x000fe20000000800 */
[----:B------:R-:W-:Y:S01]  /*14e0*/  STL [R1+0x4], R79 ;  /* 0x0000044f01007387 */ /* 0x000fe20000100800 */
[----:B------:R-:W-:Y:S01]  /*14f0*/  IADD3 R11, R13, UR6, RZ ;  /* 0x000000060d0b7c10 */ /* 0x000fe2000fffe0ff */
[----:B------:R-:W-:Y:S01]  /*1500*/  IMAD R15, R34, c[0x0][0x238], RZ ;  /* 0x00008e00220f7a24 */ /* 0x000fe200078e02ff */
[----:B------:R-:W-:Y:S01]  /*1510*/  UMOV UR6, 0x5 ;  /* 0x0000000500067882 */ /* 0x000fe20000000000 */
[----:B------:R-:W-:Y:S01]  /*1520*/  IMAD.U32 R0, RZ, RZ, UR24 ;  /* 0x00000018ff007e24 */ /* 0x000fe2000f8e00ff */
[----:B------:R-:W-:Y:S01]  /*1530*/  STL.64 [R1+0x28], R12 ;  /* 0x0000280c01007387 */ /* 0x000fe20000100a00 */
[----:B------:R-:W-:Y:S01]  /*1540*/  IMAD.WIDE.U32 R18, R76, c[0x0][0x238], R78 ;  /* 0x00008e004c127a25 */ /* 0x000fe200078e004e */
[----:B------:R-:W-:Y:S01]  /*1550*/  USHF.L.U64.HI UR9, UR8, UR6, UR9 ;  /* 0x0000000608097299 */ /* 0x000fe20008010209 */
[----:B-1----:R-:W-:Y:S01]  /*1560*/  CS2R R40, SRZ ;  /* 0x0000000000287805 */ /* 0x002fe2000001ff00 */
[----:B------:R1:W-:Y:S01]  /*1570*/  STL [R1+0x1c], R11 ;  /* 0x00001c0b01007387 */ /* 0x0003e20000100800 */
[----:B--2---:R-:W-:Y:S01]  /*1580*/  IADD3 R2, P0, R2, UR25, RZ ;  /* 0x0000001902027c10 */ /* 0x004fe2000ff1e0ff */
[----:B------:R-:W-:Y:S01]  /*1590*/  IMAD R15, R76, c[0x0][0x23c], R15 ;  /* 0x00008f004c0f7a24 */ /* 0x000fe200078e020f */
[----:B------:R-:W-:Y:S01]  /*15a0*/  USHF.L.U32 UR8, UR8, 0x5, URZ ;  /* 0x0000000508087899 */ /* 0x000fe2000800063f */
[----:B------:R-:W-:Y:S01]  /*15b0*/  IMAD.MOV.U32 R227, RZ, RZ, 0x10 ;  /* 0x00000010ffe37424 */ /* 0x000fe200078e00ff */
[----:B------:R-:W-:Y:S01]  /*15c0*/  IADD3.X R3, R3, UR26, RZ, P0, !PT ;  /* 0x0000001a03037c10 */ /* 0x000fe200087fe4ff */
[----:B------:R-:W-:Y:S01]  /*15d0*/  USHF.L.U32 UR24, UR4, 0x5, URZ ;  /* 0x0000000504187899 */ /* 0x000fe2000800063f */
[----:B------:R-:W-:Y:S01]  /*15e0*/  IADD3 R6, P0, R2, UR25, RZ ;  /* 0x0000001902067c10 */ /* 0x000fe2000ff1e0ff */
[----:B------:R-:W-:-:S02]  /*15f0*/  ULDC UR6, c[0x0][0x2a0] ;  /* 0x0000a80000067ab9 */ /* 0x000fc40000000800 */
[----:B------:R2:W-:Y:S01]  /*1600*/  LDGSTS.E.BYPASS.LTC128B.128 [R248+0x7080], [R2.64], !P3 ;  /* 0x0708000002f87fae */ /* 0x0005e2000d901d56 */
[----:B------:R-:W-:Y:S01]  /*1610*/  IADD3.X R7, R3, UR26, RZ, P0, !PT ;  /* 0x0000001a03077c10 */ /* 0x000fe200087fe4ff */
[----:B------:R-:W-:Y:S01]  /*1620*/  ULDC UR26, c[0x0][0x198] ;  /* 0x00006600001a7ab9 */ /* 0x000fe20000000800 */
[----:B------:R-:W-:Y:S01]  /*1630*/  ISETP.GE.AND P0, PT, R14, c[0x0][0x19c], PT ;  /* 0x000067000e007a0c */ /* 0x000fe20003f06270 */
[----:B------:R4:W-:Y:S01]  /*1640*/  LDGSTS.E.BYPASS.LTC128B.128 [R248+0xa080], [R8.64], !P1 ;  /* 0x0a08000008f87fae */ /* 0x0009e2000c901d56 */
[----:B------:R-:W-:Y:S01]  /*1650*/  UIADD3 UR26, UR19, UR26, URZ ;  /* 0x0000001a131a7290 */ /* 0x000fe2000fffe03f */
[----:B---3--:R-:W-:Y:S01]  /*1660*/  CS2R R38, SRZ ;  /* 0x0000000000267805 */ /* 0x008fe2000001ff00 */
[C---:B------:R-:W-:Y:S01]  /*1670*/  ISETP.LT.OR P3, PT, R10.reuse, 0x21, P0 ;  /* 0x000000210a00780c */ /* 0x040fe20000761670 */
[----:B------:R3:W-:Y:S01]  /*1680*/  LDGSTS.E.BYPASS.LTC128B.128 [R248+0x8080], [R6.64], !P5 ;  /* 0x0808000006f87fae */ /* 0x0007e2000e901d56 */
[C---:B------:R-:W-:Y:S01]  /*1690*/  ISETP.LT.OR P5, PT, R10.reuse, 0x1, P0 ;  /* 0x000000010a00780c */ /* 0x040fe200007a1670 */
[----:B------:R-:W-:Y:S01]  /*16a0*/  ULOP3.LUT UR6, URZ, UR6, URZ, 0x33, !UPT ;  /* 0x000000063f067292 */ /* 0x000fe2000f8e333f */
[C---:B------:R-:W-:Y:S01]  /*16b0*/  ISETP.LT.OR P0, PT, R10.reuse, 0x41, P0 ;  /* 0x000000410a00780c */ /* 0x040fe20000701670 */
[----:B------:R3:W-:Y:S01]  /*16c0*/  LDGSTS.E.BYPASS.LTC128B.128 [R248+0xb080], [R6.64+0x80], !P4 ;  /* 0x0b08008006f87fae */ /* 0x0007e2000e101d56 */
[----:B------:R-:W-:Y:S01]  /*16d0*/  ISETP.LT.OR P4, PT, R10, 0x1, P6 ;  /* 0x000000010a00780c */ /* 0x000fe20003781670 */
[----:B------:R-:W-:-:S02]  /*16e0*/  UISETP.GE.AND UP4, UPT, UR19, 0x21, UPT ;  /* 0x000000211300788c */ /* 0x000fc4000bf86270 */
[----:B------:R-:W0:Y:S01]  /*16f0*/  LDGDEPBAR ;  /* 0x00000000000079af */ /* 0x000e220000000000 */
[----:B------:R-:W-:Y:S02]  /*1700*/  UISETP.GE.AND UP3, UPT, UR19, 0x22, UPT ;  /* 0x000000221300788c */ /* 0x000fe4000bf66270 */
[----:B------:R-:W-:Y:S02]  /*1710*/  UISETP.GE.AND UP2, UPT, UR19, 0x41, UPT ;  /* 0x000000411300788c */ /* 0x000fe4000bf46270 */
[----:B------:R-:W-:Y:S01]  /*1720*/  UISETP.GE.AND UP1, UPT, UR19, 0x42, UPT ;  /* 0x000000421300788c */ /* 0x000fe2000bf26270 */
[----:B------:R5:W-:Y:S01]  /*1730*/  LDGSTS.E.BYPASS.LTC128B.128 [R248+0x80], [R4.64], !P5 ;  /* 0x0008000004f87fae */ /* 0x000be2000e901d56 */
[C---:B------:R-:W-:Y:S02]  /*1740*/  ISETP.LT.OR P5, PT, R10.reuse, 0x21, P6 ;  /* 0x000000210a00780c */ /* 0x040fe400037a1670 */
[----:B------:R-:W-:Y:S01]  /*1750*/  ISETP.LT.OR P6, PT, R10, 0x41, P6 ;  /* 0x000000410a00780c */ /* 0x000fe200037c1670 */
[----:B------:R5:W-:Y:S01]  /*1760*/  LDGSTS.E.BYPASS.LTC128B.128 [R248+0x3080], [R4.64+0x80], !P4 ;  /* 0x0308008004f87fae */ /* 0x000be2000e101d56 */
[----:B--2---:R-:W-:Y:S01]  /*1770*/  IADD3 R2, P1, R4, UR28, RZ ;  /* 0x0000001c04027c10 */ /* 0x004fe2000ff3e0ff */
[----:B------:R-:W-:-:S03]  /*1780*/  IMAD.U32 R10, RZ, RZ, UR9 ;  /* 0x00000009ff0a7e24 */ /* 0x000fc6000f8e00ff */
[----:B------:R-:W-:-:S05]  /*1790*/  IADD3.X R3, R5, UR27, RZ, P1, !PT ;  /* 0x0000001b05037c10 */ /* 0x000fca0008ffe4ff */
[----:B------:R2:W-:Y:S01]  /*17a0*/  LDGSTS.E.BYPASS.LTC128B.128 [R248+0x1080], [R2.64], !P3 ;  /* 0x0108000002f87fae */ /* 0x0005e2000d901d56 */
[----:B------:R-:W-:Y:S01]  /*17b0*/  ISETP.GE.AND P3, PT, R27, c[0x0][0x16c], PT ;  /* 0x00005b001b007a0c */ /* 0x000fe20003f66270 */
[----:B---3--:R-:W-:Y:S02]  /*17c0*/  IMAD.U32 R6, RZ, RZ, UR30 ;  /* 0x0000001eff067e24 */ /* 0x008fe4000f8e00ff */
[----:B------:R-:W-:Y:S01]  /*17d0*/  IMAD.U32 R7, RZ, RZ, UR31 ;  /* 0x0000001fff077e24 */ /* 0x000fe2000f8e00ff */
[----:B------:R-:W-:Y:S02]  /*17e0*/  SEL R7, RZ, 0x2, P3 ;  /* 0x00000002ff077807 */ /* 0x000fe40001800000 */
[----:B----4-:R-:W-:-:S04]  /*17f0*/  LEA R9, P1, R6, R12, 0x6 ;  /* 0x0000000c06097211 */ /* 0x010fc800078230ff */
[----:B-1----:R-:W-:Y:S01]  /*1800*/  LEA.HI.X R11, R6, R11, R0, 0x6, P1 ;  /* 0x0000000b060b7211 */ /* 0x002fe200008f3400 */
[----:B------:R-:W-:Y:S02]  /*1810*/  IMAD.U32 R6, RZ, RZ, UR28 ;  /* 0x0000001cff067e24 */ /* 0x000fe4000f8e00ff */
[----:B------:R-:W-:-:S03]  /*1820*/  IMAD.SHL.U32 R0, R22, 0x40, RZ ;  /* 0x0000004016007824 */ /* 0x000fc600078e00ff */
[----:B-----5:R-:W-:Y:S02]  /*1830*/  IADD3 R4, P4, P1, R6, 0x80, R4 ;  /* 0x0000008006047810 */ /* 0x020fe4000799e004 */
[----:B------:R-:W-:Y:S02]  /*1840*/  LOP3.LUT R0, R0, 0x1c0, RZ, 0xc0, !PT ;  /* 0x000001c000007812 */ /* 0x000fe400078ec0ff */
[----:B------:R-:W-:Y:S02]  /*1850*/  IADD3.X R5, RZ, UR27, R5, P4, P1 ;  /* 0x0000001bff057c10 */ /* 0x000fe4000a7e2405 */
[----:B------:R-:W-:Y:S02]  /*1860*/  ISETP.GE.AND P4, PT, R14, c[0x0][0x16c], PT ;  /* 0x00005b000e007a0c */ /* 0x000fe40003f86270 */
[----:B------:R-:W-:Y:S01]  /*1870*/  LOP3.LUT R8, R0, 0x8, R24, 0xf8, !PT ;  /* 0x0000000800087812 */ /* 0x000fe200078ef818 */
[----:B------:R1:W-:Y:S01]  /*1880*/  LDGSTS.E.BYPASS.LTC128B.128 [R248+0x4080], [R4.64], !P5 ;  /* 0x0408000004f87fae */ /* 0x0003e2000e901d56 */
[----:B--2---:R-:W-:-:S02]  /*1890*/  IADD3 R2, P1, R2, UR28, RZ ;  /* 0x0000001c02027c10 */ /* 0x004fc4000ff3e0ff */
[----:B------:R-:W-:Y:S02]  /*18a0*/  SEL R6, RZ, 0x1, P4 ;  /* 0x00000001ff067807 */ /* 0x000fe40002000000 */
[----:B------:R-:W-:Y:S02]  /*18b0*/  IADD3.X R3, R3, UR27, RZ, P1, !PT ;  /* 0x0000001b03037c10 */ /* 0x000fe40008ffe4ff */
[----:B------:R-:W-:Y:S01]  /*18c0*/  SHF.R.U32.HI R0, RZ, 0x3, R0 ;  /* 0x00000003ff007819 */ /* 0x000fe20000011600 */
[----:B------:R-:W-:Y:S01]  /*18d0*/  IMAD.IADD R6, R7, 0x1, R6 ;  /* 0x0000000107067824 */ /* 0x000fe200078e0206 */
[----:B------:R-:W-:Y:S01]  /*18e0*/  LEA R12, P1, R9, c[0x0][0x160], 0x1 ;  /* 0x00005800090c7a11 */ /* 0x000fe200078208ff */
[----:B------:R2:W-:Y:S01]  /*18f0*/  LDGSTS.E.BYPASS.LTC128B.128 [R248+0x2080], [R2.64], !P0 ;  /* 0x0208000002f87fae */ /* 0x0005e2000c101d56 */
[----:B------:R-:W-:Y:S01]  /*1900*/  IMAD.U32 R7, RZ, RZ, UR4 ;  /* 0x00000004ff077e24 */ /* 0x000fe2000f8e00ff */
[----:B------:R-:W-:Y:S02]  /*1910*/  LOP3.LUT R0, R23, R8, R0, 0xf6, !PT ;  /* 0x0000000817007212 */ /* 0x000fe400078ef600 */
[----:B------:R2:W-:Y:S01]  /*1920*/  LDGSTS.E.BYPASS.LTC128B.128 [R248+0x5080], [R2.64+0x80], !P6 ;  /* 0x0508008002f87fae */ /* 0x0005e2000f101d56 */
[----:B------:R-:W-:Y:S01]  /*1930*/  LEA.HI.X R13, R9, c[0x0][0x164], R11, 0x1, P1 ;  /* 0x00005900090d7a11 */ /* 0x000fe200008f0c0b */
[----:B------:R-:W-:Y:S01]  /*1940*/  IMAD.U32 R11, RZ, RZ, UR8 ;  /* 0x00000008ff0b7e24 */ /* 0x000fe2000f8e00ff */
[----:B------:R-:W-:Y:S01]  /*1950*/  LEA R8, P1, R7, R12, 0x6 ;  /* 0x0000000c07087211 */ /* 0x000fe200078230ff */
[----:B------:R-:W0:Y:S01]  /*1960*/  LDGDEPBAR ;  /* 0x00000000000079af */ /* 0x000e220000000000 */
[----:B------:R-:W-:Y:S01]  /*1970*/  LOP3.LUT P6, RZ, R22, 0x2, RZ, 0xc0, !PT ;  /* 0x0000000216ff7812 */ /* 0x000fe200078cc0ff */
[----:B------:R-:W-:Y:S01]  /*1980*/  IMAD.SHL.U32 R217, R0, 0x2, RZ ;  /* 0x0000000200d97824 */ /* 0x000fe200078e00ff */
[----:B------:R-:W-:-:S02]  /*1990*/  LOP3.LUT P5, RZ, R6, 0x1, RZ, 0xc0, !PT ;  /* 0x0000000106ff7812 */ /* 0x000fc400078ac0ff */
[----:B------:R-:W-:Y:S02]  /*19a0*/  SEL R0, R225, 0xffffffe0, !P6 ;  /* 0xffffffe0e1007807 */ /* 0x000fe40007000000 */
[----:B------:R-:W-:Y:S01]  /*19b0*/  LOP3.LUT P0, RZ, R6, 0x2, RZ, 0xc0, !PT ;  /* 0x0000000206ff7812 */ /* 0x000fe2000780c0ff */
[----:B-1----:R-:W-:Y:S02]  /*19c0*/  IMAD.U32 R4, RZ, RZ, UR5 ;  /* 0x00000005ff047e24 */ /* 0x002fe4000f8e00ff */
[----:B------:R-:W-:-:S03]  /*19d0*/  IMAD.IADD R219, R217, 0x1, R0 ;  /* 0x00000001d9db7824 */ /* 0x000fc600078e0200 */
[----:B------:R-:W-:Y:S01]  /*19e0*/  LEA.HI.X R9, R7, R13, R4, 0x6, P1 ;  /* 0x0000000d07097211 */ /* 0x000fe200008f3404 */
[----:B------:R-:W-:Y:S01]  /*19f0*/  IMAD.U32 R4, RZ, RZ, UR8 ;  /* 0x00000008ff047e24 */ /* 0x000fe2000f8e00ff */
[C---:B------:R-:W-:Y:S01]  /*1a00*/  LOP3.LUT P1, RZ, R22.reuse, 0x4, RZ, 0xc0, !PT ;  /* 0x0000000416ff7812 */ /* 0x040fe2000782c0ff */
[----:B------:R-:W-:Y:S01]  /*1a10*/  IMAD.SHL.U32 R22, R22, 0x20, RZ ;  /* 0x0000002016167824 */ /* 0x000fe200078e00ff */
[----:B------:R-:W-:Y:S01]  /*1a20*/  LEA.HI R7, R20, R78, RZ, 0x4 ;  /* 0x0000004e14077211 */ /* 0x000fe200078f20ff */
[----:B------:R-:W-:Y:S01]  /*1a30*/  IMAD.U32 R20, RZ, RZ, UR14 ;  /* 0x0000000eff147e24 */ /* 0x000fe2000f8e00ff */
[----:B------:R-:W-:Y:S01]  /*1a40*/  SEL R221, R221, 0xffffffc0, !P1 ;  /* 0xffffffc0dddd7807 */ /* 0x000fe20004800000 */
[----:B------:R-:W-:Y:S01]  /*1a50*/  USHF.L.U64.HI UR14, UR4, 0x5, UR5 ;  /* 0x00000005040e7899 */ /* 0x000fe20008010205 */
[----:B------:R-:W-:Y:S01]  /*1a60*/  SHF.R.S32.HI R6, RZ, 0x4, R7 ;  /* 0x00000004ff067819 */ /* 0x000fe20000011407 */
[----:B--2---:R-:W-:Y:S01]  /*1a70*/  IMAD.IADD R3, R19, 0x1, R15 ;  /* 0x0000000113037824 */ /* 0x004fe200078e020f */
[----:B------:R-:W-:-:S04]  /*1a80*/  DEPBAR.LE SB0, 0x1 ;  /* 0x000080400000791a */ /* 0x000fc80000000000 */
[----:B------:R-:W-:Y:S01]  /*1a90*/  BAR.SYNC.DEFER_BLOCKING 0x0 ;  /* 0x0000000000007b1d */ /* 0x000fe20000010000 */
[----:B------:R-:W-:Y:S01]  /*1aa0*/  IMAD.IADD R218, R217, 0x1, R221 ;  /* 0x00000001d9da7824 */ /* 0x000fe200078e02dd */
[----:B------:R-:W-:Y:S01]  /*1ab0*/  IADD3 R2, -R36, c[0x0][0x168], -R20 ;  /* 0x00005a0024027a10 */ /* 0x000fe20007ffe914 */
[----:B------:R-:W-:Y:S01]  /*1ac0*/  IMAD.IADD R221, R221, 0x1, R219 ;  /* 0x00000001dddd7824 */ /* 0x000fe200078e02db */
[----:B------:R-:W-:Y:S01]  /*1ad0*/  LEA.HI R5, R7, R6, RZ, 0x1 ;  /* 0x0000000607057211 */ /* 0x000fe200078f08ff */
[----:B------:R-:W-:Y:S01]  /*1ae0*/  IMAD.IADD R0, R0, 0x1, R218 ;  /* 0x0000000100007824 */ /* 0x000fe200078e02da */
[C---:B------:R-:W-:Y:S01]  /*1af0*/  ISETP.LT.OR P1, PT, R2.reuse, 0x1, !P5 ;  /* 0x000000010200780c */ /* 0x040fe20006f21670 */
[----:B------:R-:W-:Y:S01]  /*1b00*/  ULDC.64 UR4, c[0x0][0x240] ;  /* 0x0000900000047ab9 */ /* 0x000fe20000000a00 */
[C---:B------:R-:W-:Y:S01]  /*1b10*/  ISETP.LT.OR P6, PT, R2.reuse, 0x1, !P0 ;  /* 0x000000010200780c */ /* 0x040fe200047c1670 */
[----:B------:R-:W-:Y:S01]  /*1b20*/  UIMAD UR4, UR15, UR4, URZ ;  /* 0x000000040f0472a4 */ /* 0x000fe2000f8e023f */
[----:B------:R-:W-:-:S02]  /*1b30*/  ISETP.LT.OR P5, PT, R2, 0x21, !P5 ;  /* 0x000000210200780c */ /* 0x000fc40006fa1670 */
[----:B------:R-:W-:Y:S01]  /*1b40*/  ISETP.LT.OR P0, PT, R2, 0x21, !P0 ;  /* 0x000000210200780c */ /* 0x000fe20004701670 */
[----:B------:R-:W-:Y:S01]  /*1b50*/  IMAD.MOV.U32 R2, RZ, RZ, R18 ;  /* 0x000000ffff027224 */ /* 0x000fe200078e0012 */
[----:B------:R-:W-:Y:S01]  /*1b60*/  LOP3.LUT R7, R7, 0xfffffff0, RZ, 0xc0, !PT ;  /* 0xfffffff007077812 */ /* 0x000fe200078ec0ff */
[----:B------:R-:W-:Y:S02]  /*1b70*/  UIMAD UR25, UR18, UR5, UR4 ;  /* 0x00000005121972a4 */ /* 0x000fe4000f8e0204 */
[----:B------:R-:W-:Y:S01]  /*1b80*/  IMAD.WIDE.U32 R76, R35, c[0x0][0x240], R2 ;  /* 0x00009000234c7a25 */ /* 0x000fe200078e0002 */
[----:B------:R-:W-:Y:S01]  /*1b90*/  LOP3.LUT R2, R25, 0xffffffe0, RZ, 0xc0, !PT ;  /* 0xffffffe019027812 */ /* 0x000fe200078ec0ff */
[----:B------:R-:W-:Y:S01]  /*1ba0*/  UMOV UR18, 0x1 ;  /* 0x0000000100127882 */ /* 0x000fe20000000000 */
[----:B------:R-:W-:Y:S01]  /*1bb0*/  SHF.R.S32.HI R3, RZ, 0x1f, R21 ;  /* 0x0000001fff037819 */ /* 0x000fe20000011415 */
[----:B------:R-:W-:Y:S01]  /*1bc0*/  UIADD3 UR7, UR26, -UR7, UR18 ;  /* 0x800000071a077290 */ /* 0x000fe2000fffe012 */
[----:B------:R-:W-:Y:S01]  /*1bd0*/  STL.64 [R1+0x38], R76 ;  /* 0x0000384c01007387 */ /* 0x000fe20000100a00 */
[----:B------:R-:W-:Y:S01]  /*1be0*/  IMAD.IADD R2, R78, 0x1, -R2 ;  /* 0x000000014e027824 */ /* 0x000fe200078e0a02 */
[----:B------:R-:W-:Y:S01]  /*1bf0*/  LEA.HI R3, R3, R21, RZ, 0x2 ;  /* 0x0000001503037211 */ /* 0x000fe200078f10ff */
[----:B------:R-:W-:Y:S01]  /*1c00*/  ULDC UR15, c[0x0][0x2a8] ;  /* 0x0000aa00000f7ab9 */ /* 0x000fe20000000800 */
[----:B------:R-:W1:Y:S01]  /*1c10*/  LDSM.16.M88.2 R178, [R0+0x6080] ;  /* 0x0060800000b2783b */ /* 0x000e620000000100 */
[----:B------:R-:W-:Y:S01]  /*1c20*/  UISETP.LE.AND UP0, UPT, UR18, UR15, UPT ;  /* 0x0000000f1200728c */ /* 0x000fe2000bf03270 */
[----:B------:R-:W-:Y:S01]  /*1c30*/  SHF.R.S32.HI R247, RZ, 0x1f, R2 ;  /* 0x0000001ffff77819 */ /* 0x000fe20000011402 */
[----:B------:R-:W-:Y:S01]  /*1c40*/  CS2R R34, SRZ ;  /* 0x0000000000227805 */ /* 0x000fe2000001ff00 */
[----:B------:R-:W2:Y:S01]  /*1c50*/  LDSM.16.M88.2 R180, [R0+0x7080] ;  /* 0x0070800000b4783b */ /* 0x000ea20000000100 */
[----:B------:R-:W-:Y:S01]  /*1c60*/  LOP3.LUT R3, R3, 0x1ffffffc, RZ, 0xc0, !PT ;  /* 0x1ffffffc03037812 */ /* 0x000fe200078ec0ff */
[----:B------:R-:W-:Y:S01]  /*1c70*/  UMOV UR4, URZ ;  /* 0x0000003f00047c82 */ /* 0x000fe20008000000 */
[----:B------:R-:W-:Y:S01]  /*1c80*/  LEA.HI R247, R247, R2, RZ, 0x2 ;  /* 0x00000002f7f77211 */ /* 0x000fe200078f10ff */
[----:B------:R-:W3:Y:S01]  /*1c90*/  LDSM.16.M88.2 R182, [R0+0x8080] ;  /* 0x0080800000b6783b */ /* 0x000ee20000000100 */
[----:B------:R-:W-:Y:S01]  /*1ca0*/  UMOV UR5, 0x1 ;  /* 0x0000000100057882 */ /* 0x000fe20000000000 */
[----:B------:R-:W-:Y:S01]  /*1cb0*/  IMAD.IADD R21, R21, 0x1, -R3 ;  /* 0x0000000115157824 */ /* 0x000fe200078e0a03 */
[----:B------:R-:W-:Y:S01]  /*1cc0*/  LOP3.LUT R3, R247, 0x7ffffffc, RZ, 0xc0, !PT ;  /* 0x7ffffffcf7037812 */ /* 0x000fe200078ec0ff */
[----:B------:R-:W4:Y:S01]  /*1cd0*/  LDSM.16.M88.2 R202, [R0+0x9080] ;  /* 0x0090800000ca783b */ /* 0x000f220000000100 */
[----:B------:R-:W-:-:S02]  /*1ce0*/  UP2UR UR15, UPR, URZ, 0x1 ;  /* 0x000000013f0f7883 */ /* 0x000fc40008000000 */
[----:B------:R-:W-:Y:S01]  /*1cf0*/  ULDC UR18, c[0x0][0x168] ;  /* 0x00005a0000127ab9 */ /* 0x000fe20000000800 */
[----:B------:R-:W1:Y:S04]  /*1d00*/  LDSM.16.M88.2 R204, [R0+0xa080] ;  /* 0x00a0800000cc783b */ /* 0x000e680000000100 */
[----:B------:R5:W1:Y:S04]  /*1d10*/  LDSM.16.M88.2 R206, [R0+0xb080] ;  /* 0x00b0800000ce783b */ /* 0x000a680000000100 */
[----:B------:R-:W1:Y:S04]  /*1d20*/  LDSM.16.M88.2 R160, [R217+0x6080] ;  /* 0x00608000d9a0783b */ /* 0x000e680000000100 */
[----:B------:R-:W1:Y:S04]  /*1d30*/  LDSM.16.M88.2 R162, [R217+0x7080] ;  /* 0x00708000d9a2783b */ /* 0x000e680000000100 */
[----:B------:R-:W1:Y:S04]  /*1d40*/  LDSM.16.M88.2 R164, [R217+0x8080] ;  /* 0x00808000d9a4783b */ /* 0x000e680000000100 */
[----:B------:R-:W1:Y:S04]  /*1d50*/  LDSM.16.M88.2 R166, [R219+0x6080] ;  /* 0x00608000dba6783b */ /* 0x000e680000000100 */
[----:B------:R-:W1:Y:S01]  /*1d60*/  LDSM.16.M88.2 R168, [R219+0x7080] ;  /* 0x00708000dba8783b */ /* 0x000e620000000100 */
[----:B-----5:R-:W-:-:S03]  /*1d70*/  LOP3.LUT R0, R5, 0xfffffffe, RZ, 0xc0, !PT ;  /* 0xfffffffe05007812 */ /* 0x020fc600078ec0ff */
[----:B------:R-:W1:Y:S04]  /*1d80*/  LDSM.16.M88.2 R170, [R219+0x8080] ;  /* 0x00808000dbaa783b */ /* 0x000e680000000100 */
[----:B------:R-:W1:Y:S01]  /*1d90*/  LDSM.16.M88.2 R184, [R217+0x9080] ;  /* 0x00908000d9b8783b */ /* 0x000e620000000100 */
[----:B------:R-:W-:Y:S01]  /*1da0*/  IMAD.IADD R6, R6, 0x1, -R0 ;  /* 0x0000000106067824 */ /* 0x000fe200078e0a00 */
[----:B------:R-:W-:Y:S02]  /*1db0*/  IADD3 R0, -R20, c[0x0][0x168], -R36 ;  /* 0x00005a0014007a10 */ /* 0x000fe40007ffe924 */
[----:B------:R-:W1:Y:S01]  /*1dc0*/  LDSM.16.M88.2 R186, [R217+0xa080] ;  /* 0x00a08000d9ba783b */ /* 0x000e620000000100 */
[----:B------:R-:W-:Y:S01]  /*1dd0*/  IMAD.SHL.U32 R223, R6, 0x8, RZ ;  /* 0x0000000806df7824 */ /* 0x000fe200078e00ff */
[----:B------:R-:W-:-:S02]  /*1de0*/  CS2R R36, SRZ ;  /* 0x0000000000247805 */ /* 0x000fc4000001ff00 */
[----:B------:R-:W1:Y:S02]  /*1df0*/  LDSM.16.M88.2 R188, [R217+0xb080] ;  /* 0x00b08000d9bc783b */ /* 0x000e640000000100 */
[----:B------:R-:W-:Y:S02]  /*1e00*/  LOP3.LUT R223, R223, 0x8, RZ, 0xc0, !PT ;  /* 0x00000008dfdf7812 */ /* 0x000fe400078ec0ff */
        /* <DEDUP_REMOVED lines=16> */
[----:B------:R-:W-:Y:S02]  /*1f10*/  LEA.HI.X R5, R11, R17, R10, 0x1, P1 ;  /* 0x000000110b057211 */ /* 0x000fe400008f0c0a */
[C---:B------:R-:W-:Y:S01]  /*1f20*/  @!P2 LEA R10, P1, R28.reuse, c[0x0][0x258], 0x2 ;  /* 0x000096001c0aaa11 */ /* 0x040fe200078210ff */
[----:B------:R5:W-:Y:S01]  /*1f30*/  LDGSTS.E.BYPASS.LTC128B.128 [R248+0x7080], [R8.64], !P5 ;  /* 0x0708000008f87fae */ /* 0x000be2000e901d56 */
[----:B------:R-:W-:Y:S02]  /*1f40*/  ISETP.GE.AND P6, PT, R27, c[0x0][0x1fc], PT ;  /* 0x00007f001b007a0c */ /* 0x000fe40003fc6270 */
[----:B------:R-:W-:Y:S01]  /*1f50*/  @!P2 LEA.HI.X R11, R28, c[0x0][0x25c], R32, 0x2, P1 ;  /* 0x000097001c0baa11 */ /* 0x000fe200008f1420 */
[----:B------:R5:W-:Y:S01]  /*1f60*/  LDGSTS.E.BYPASS.LTC128B.128 [R248+0x9080], [R8.64+0x80], !P0 ;  /* 0x0908008008f87fae */ /* 0x000be2000c101d56 */
[----:B------:R-:W-:Y:S02]  /*1f70*/  ISETP.GE.AND P1, PT, R14, c[0x0][0x1fc], PT ;  /* 0x00007f000e007a0c */ /* 0x000fe40003f26270 */
[----:B------:R-:W-:-:S02]  /*1f80*/  ISETP.LT.OR P5, PT, R0, 0x1, P6 ;  /* 0x000000010000780c */ /* 0x000fc400037a1670 */
[C---:B------:R-:W-:Y:S02]  /*1f90*/  ISETP.LT.OR P0, PT, R0.reuse, 0x1, P1 ;  /* 0x000000010000780c */ /* 0x040fe40000f01670 */
[C---:B------:R-:W-:Y:S02]  /*1fa0*/  ISETP.LT.OR P1, PT, R0.reuse, 0x21, P1 ;  /* 0x000000210000780c */ /* 0x040fe40000f21670 */
[----:B------:R-:W-:Y:S01]  /*1fb0*/  ISETP.LT.OR P6, PT, R0, 0x21, P6 ;  /* 0x000000210000780c */ /* 0x000fe200037c1670 */
[----:B------:R-:W-:-:S05]  /*1fc0*/  IMAD.SHL.U32 R0, R26, 0x10, RZ ;  /* 0x000000101a007824 */ /* 0x000fca00078e00ff */
[----:B------:R-:W-:Y:S02]  /*1fd0*/  LEA.HI.SX32 R247, R247, R0, 0x1e ;  /* 0x00000000f7f77211 */ /* 0x000fe400078ff2ff */
[----:B------:R-:W-:-:S04]  /*1fe0*/  LOP3.LUT R0, R0, 0x10, RZ, 0xc0, !PT ;  /* 0x0000001000007812 */ /* 0x000fc800078ec0ff */
[----:B------:R-:W-:Y:S01]  /*1ff0*/  LOP3.LUT R22, R0, 0xe0, R22, 0xf8, !PT ;  /* 0x000000e000167812 */ /* 0x000fe200078ef816 */
[----:B-----5:R-:W-:-:S05]  /*2000*/  @!P2 IMAD.SHL.U32 R8, R78, 0x10, RZ ;  /* 0x000000104e08a824 */ /* 0x020fca00078e00ff */
[----:B------:R5:W-:Y:S04]  /*2010*/  @!P2 LDGSTS.E.BYPASS.LTC128B.128 [R8+0x12080], [R10.64] ;  /* 0x120800000a08afae */ /* 0x000be8000b901d56 */
[----:B------:R-:W0:Y:S04]  /*2020*/  LDGDEPBAR ;  /* 0x00000000000079af */ /* 0x000e280000000000 */
[----:B------:R1:W-:Y:S01]  /*2030*/  LDGSTS.E.BYPASS.LTC128B.128 [R248+0xe080], [R16.64], !P0 ;  /* 0x0e08000010f87fae */ /* 0x0003e2000c101d56 */
[----:B------:R-:W-:-:S03]  /*2040*/  ISETP.GE.AND P0, PT, R14, c[0x0][0x1fc], PT ;  /* 0x00007f000e007a0c */ /* 0x000fc60003f06270 */
[----:B------:R1:W-:Y:S04]  /*2050*/  LDGSTS.E.BYPASS.LTC128B.128 [R248+0x10080], [R16.64+0x80], !P5 ;  /* 0x1008008010f87fae */ /* 0x0003e8000e901d56 */
[----:B------:R1:W-:Y:S01]  /*2060*/  LDGSTS.E.BYPASS.LTC128B.128 [R248+0xf080], [R4.64], !P1 ;  /* 0x0f08000004f87fae */ /* 0x0003e2000c901d56 */
[----:B------:R-:W-:-:S03]  /*2070*/  ISETP.GE.AND P1, PT, R27, c[0x0][0x1fc], PT ;  /* 0x00007f001b007a0c */ /* 0x000fc60003f26270 */
[----:B------:R1:W-:Y:S01]  /*2080*/  LDGSTS.E.BYPASS.LTC128B.128 [R248+0x11080], [R4.64+0x80], !P6 ;  /* 0x1108008004f87fae */ /* 0x0003e2000f101d56 */
[----:B------:R-:W-:Y:S01]  /*2090*/  ISETP.GE.AND P6, PT, R78, 0x10, PT ;  /* 0x000000104e00780c */ /* 0x000fe20003fc6270 */
[----:B-----5:R-:W-:Y:S01]  /*20a0*/  IMAD.IADD R10, R2, 0x1, -R3 ;  /* 0x00000001020a7824 */ /* 0x020fe200078e0a03 */
[C---:B------:R-:W-:Y:S01]  /*20b0*/  LEA R8, P5, R31.reuse, c[0x0][0x280], 0x2 ;  /* 0x0000a0001f087a11 */ /* 0x040fe200078a10ff */
[----:B------:R-:W-:Y:S02]  /*20c0*/  IMAD.IADD R2, R78, 0x1, -R7 ;  /* 0x000000014e027824 */ /* 0x000fe400078e0a07 */
[----:B------:R-:W-:Y:S01]  /*20d0*/  IMAD.SHL.U32 R3, R6, 0x20, RZ ;  /* 0x0000002006037824 */ /* 0x000fe200078e00ff */
[----:B------:R-:W-:Y:S01]  /*20e0*/  LEA.HI.X R9, R31, c[0x0][0x284], R33, 0x2, P5 ;  /* 0x0000a1001f097a11 */ /* 0x000fe200028f1421 */
[----:B------:R-:W-:Y:S01]  /*20f0*/  IMAD R21, R21, 0x4, R10 ;  /* 0x0000000415157824 */ /* 0x000fe200078e020a */
[----:B------:R-:W-:Y:S01]  /*2100*/  SHF.R.S32.HI R7, RZ, 0x1f, R2 ;  /* 0x0000001fff077819 */ /* 0x000fe20000011402 */
[----:B------:R-:W-:Y:S01]  /*2110*/  IMAD.SHL.U32 R220, R2, 0x4, RZ ;  /* 0x0000000402dc7824 */ /* 0x000fe200078e00ff */
[----:B------:R-:W-:Y:S01]  /*2120*/  LOP3.LUT R11, R29, 0x20, R3, 0xf8, !PT ;  /* 0x000000201d0b7812 */ /* 0x000fe200078ef803 */
[----:B------:R-:W-:Y:S01]  /*2130*/  IMAD.SHL.U32 R251, R21, 0x2, RZ ;  /* 0x0000000215fb7824 */ /* 0x000fe200078e00ff */
[----:B------:R-:W-:Y:S01]  /*2140*/  LEA.HI R7, R7, R2, RZ, 0x3 ;  /* 0x0000000207077211 */ /* 0x000fe200078f18ff */
[----:B------:R-:W-:Y:S01]  /*2150*/  CS2R R32, SRZ ;  /* 0x0000000000207805 */ /* 0x000fe2000001ff00 */
[----:B------:R-:W-:Y:S01]  /*2160*/  SEL R10, RZ, 0x1, P0 ;  /* 0x00000001ff0a7807 */ /* 0x000fe20000000000 */
[----:B------:R-:W-:Y:S01]  /*2170*/  CS2R R28, SRZ ;  /* 0x00000000001c7805 */ /* 0x000fe2000001ff00 */
[----:B------:R-:W-:-:S02]  /*2180*/  LOP3.LUT R0, R7, 0xfffffff8, RZ, 0xc0, !PT ;  /* 0xfffffff807007812 */ /* 0x000fc400078ec0ff */
[C---:B------:R-:W-:Y:S02]  /*2190*/  LOP3.LUT P5, RZ, R2.reuse, 0x4, RZ, 0xc0, !PT ;  /* 0x0000000402ff7812 */ /* 0x040fe400078ac0ff */
[----:B------:R-:W-:Y:S01]  /*21a0*/  IADD3 R250, -R251, UR7, RZ ;  /* 0x00000007fbfa7c10 */ /* 0x000fe2000fffe1ff */
[C---:B------:R-:W-:Y:S01]  /*21b0*/  IMAD.IADD R0, R2.reuse, 0x1, -R0 ;  /* 0x0000000102007824 */ /* 0x040fe200078e0a00 */
[----:B-1----:R-:W-:Y:S01]  /*21c0*/  SEL R5, RZ, 0xffffffff, P1 ;  /* 0xffffffffff057807 */ /* 0x002fe20000800000 */
[----:B------:R-:W-:Y:S01]  /*21d0*/  IMAD.SHL.U32 R4, R2, 0x20, RZ ;  /* 0x0000002002047824 */ /* 0x000fe200078e00ff */
[----:B------:R-:W-:Y:S01]  /*21e0*/  SEL R222, R227, 0xfffffff0, !P5 ;  /* 0xfffffff0e3de7807 */ /* 0x000fe20006800000 */
[C---:B------:R-:W-:Y:S01]  /*21f0*/  IMAD.SHL.U32 R3, R0.reuse, 0x40, RZ ;  /* 0x0000004000037824 */ /* 0x040fe200078e00ff */
[----:B------:R-:W-:Y:S01]  /*2200*/  LOP3.LUT P1, RZ, R0, 0x2, RZ, 0xc0, !PT ;  /* 0x0000000200ff7812 */ /* 0x000fe2000782c0ff */
[----:B------:R-:W-:Y:S01]  /*2210*/  IMAD.SHL.U32 R2, R6, 0x100, RZ ;  /* 0x0000010006027824 */ /* 0x000fe200078e00ff */
[----:B------:R-:W-:-:S02]  /*2220*/  LOP3.LUT P0, RZ, R0, 0x4, RZ, 0xc0, !PT ;  /* 0x0000000400ff7812 */ /* 0x000fc4000780c0ff */
[----:B------:R-:W-:Y:S01]  /*2230*/  LOP3.LUT R0, R223, 0x1e0, R4, 0xf8, !PT ;  /* 0x000001e0df007812 */ /* 0x000fe200078ef804 */
[----:B------:R-:W-:Y:S01]  /*2240*/  IMAD.SHL.U32 R4, R5, 0x2, RZ ;  /* 0x0000000205047824 */ /* 0x000fe200078e00ff */
[----:B------:R-:W-:Y:S02]  /*2250*/  LOP3.LUT R3, R3, 0x1c0, RZ, 0xc0, !PT ;  /* 0x000001c003037812 */ /* 0x000fe400078ec0ff */
[----:B------:R-:W-:Y:S02]  /*2260*/  LOP3.LUT R220, R0, 0x38, R220, 0x78, !PT ;  /* 0x0000003800dc7812 */ /* 0x000fe400078e78dc */
[----:B------:R-:W-:Y:S02]  /*2270*/  SHF.R.U32.HI R0, RZ, 0x3, R3 ;  /* 0x00000003ff007819 */ /* 0x000fe40000011603 */
[----:B------:R-:W-:Y:S02]  /*2280*/  LOP3.LUT R4, R4, 0x2, R10, 0xe2, !PT ;  /* 0x0000000204047812 */ /* 0x000fe400078ee20a */
[----:B------:R-:W-:-:S02]  /*2290*/  LOP3.LUT R223, R0, R3, R223, 0x1e, !PT ;  /* 0x0000000300df7212 */ /* 0x000fc400078e1edf */
[----:B------:R-:W-:Y:S01]  /*22a0*/  LOP3.LUT R3, R0, R11, R3, 0x1e, !PT ;  /* 0x0000000b00037212 */ /* 0x000fe200078e1e03 */
[----:B------:R-:W-:Y:S01]  /*22b0*/  IMAD.SHL.U32 R0, R7, 0x40, RZ ;  /* 0x0000004007007824 */ /* 0x000fe200078e00ff */
[----:B------:R-:W-:Y:S01]  /*22c0*/  LOP3.LUT R2, R22, 0x100, R2, 0xf8, !PT ;  /* 0x0000010016027812 */ /* 0x000fe200078ef802 */
[----:B------:R1:W-:Y:S01]  /*22d0*/  STL [R1+0x18], R4 ;  /* 0x0000180401007387 */ /* 0x0003e20000100800 */
[----:B------:R-:W-:Y:S02]  /*22e0*/  LOP3.LUT R220, R220, R30, RZ, 0xfc, !PT ;  /* 0x0000001edcdc7212 */ /* 0x000fe400078efcff */
[----:B------:R-:W-:Y:S01]  /*22f0*/  LOP3.LUT R0, R0, 0xfffffe00, RZ, 0xc0, !PT ;  /* 0xfffffe0000007812 */ /* 0x000fe200078ec0ff */
[----:B------:R-:W-:Y:S01]  /*2300*/  CS2R R30, SRZ ;  /* 0x00000000001e7805 */ /* 0x000fe2000001ff00 */
[----:B------:R-:W-:Y:S02]  /*2310*/  LOP3.LUT R5, R2, 0x8, R24, 0xf8, !PT ;  /* 0x0000000802057812 */ /* 0x000fe400078ef818 */
[----:B------:R-:W-:-:S02]  /*2320*/  SEL R226, R225, 0xffffffe0, !P0 ;  /* 0xffffffe0e1e27807 */ /* 0x000fc40004000000 */
[----:B------:R-:W-:Y:S02]  /*2330*/  LOP3.LUT R229, R3, R0, RZ, 0xfc, !PT ;  /* 0x0000000003e57212 */ /* 0x000fe400078efcff */
[----:B------:R-:W-:Y:S02]  /*2340*/  IADD3 R3, R77, UR25, RZ ;  /* 0x000000194d037c10 */ /* 0x000fe4000fffe0ff */
[----:B------:R-:W-:Y:S01]  /*2350*/  SEL R227, R227, 0xfffffff0, !P1 ;  /* 0xfffffff0e3e37807 */ /* 0x000fe20004800000 */
[----:B------:R-:W-:Y:S01]  /*2360*/  IMAD.SHL.U32 R216, R229, 0x2, RZ ;  /* 0x00000002e5d87824 */ /* 0x000fe200078e00ff */
[----:B------:R-:W-:Y:S01]  /*2370*/  SEL R225, R225, 0xffffffe0, !P1 ;  /* 0xffffffe0e1e17807 */ /* 0x000fe20004800000 */
[----:B------:R-:W-:Y:S01]  /*2380*/  STL [R1+0x40], R3 ;  /* 0x0000400301007387 */ /* 0x000fe20000100800 */
[----:B------:R-:W-:Y:S01]  /*2390*/  LEA R220, R220, 0x15480, 0x1 ;  /* 0x00015480dcdc7811 */ /* 0x000fe200078e08ff */
[----:B------:R-:W-:Y:S01]  /*23a0*/  IMAD.IADD R232, R227, 0x1, R226 ;  /* 0x00000001e3e87824 */ /* 0x000fe200078e02e2 */
[----:B------:R-:W-:-:S02]  /*23b0*/  IADD3 R252, -R251, UR26, RZ ;  /* 0x0000001afbfc7c10 */ /* 0x000fc4000fffe1ff */
[----:B------:R-:W-:Y:S01]  /*23c0*/  IADD3 R249, R250, c[0x0][0x2a4], RZ ;  /* 0x0000a900faf97a10 */ /* 0x000fe20007ffe0ff */
[----:B------:R-:W-:Y:S01]  /*23d0*/  IMAD R222, R222, 0x2, R220 ;  /* 0x00000002dede7824 */ /* 0x000fe200078e02dc */
[----:B------:R-:W-:Y:S02]  /*23e0*/  IADD3 R251, -R251, UR19, RZ ;  /* 0x00000013fbfb7c10 */ /* 0x000fe4000fffe1ff */
[----:B-1----:R-:W-:Y:S01]  /*23f0*/  LOP3.LUT R4, R2, 0x1c0, RZ, 0xc0, !PT ;  /* 0x000001c002047812 */ /* 0x002fe200078ec0ff */
[----:B------:R-:W-:Y:S01]  /*2400*/  IMAD R2, R26, 0x400, R0 ;  /* 0x000004001a027824 */ /* 0x000fe200078e0200 */
[----:B------:R-:W-:Y:S02]  /*2410*/  IADD3 R0, R248, 0x6080, RZ ;  /* 0x00006080f8007810 */ /* 0x000fe40007ffe0ff */
[----:B------:R-:W-:Y:S01]  /*2420*/  SHF.R.U32.HI R4, RZ, 0x3, R4 ;  /* 0x00000003ff047819 */ /* 0x000fe20000011604 */
[----:B------:R-:W-:Y:S01]  /*2430*/  IMAD.IADD R223, R2, 0x1, R223 ;  /* 0x0000000102df7824 */ /* 0x000fe200078e02df */
[----:B------:R-:W-:Y:S01]  /*2440*/  IADD3 R250, R250, UR6, RZ ;  /* 0x00000006fafa7c10 */ /* 0x000fe2000fffe0ff */
[----:B------:R1:W-:Y:S01]  /*2450*/  STL [R1+0x44], R0 ;  /* 0x0000440001007387 */ /* 0x0003e20000100800 */
[----:B------:R-:W-:Y:S01]  /*2460*/  LOP3.LUT R2, R4, R5, RZ, 0x3c, !PT ;  /* 0x0000000504027212 */ /* 0x000fe200078e3cff */
[----:B------:R-:W-:-:S02]  /*2470*/  @!P6 IMAD.SHL.U32 R4, R78, 0x10, RZ ;  /* 0x000000104e04e824 */ /* 0x000fc400078e00ff */
[C---:B------:R-:W-:Y:S02]  /*2480*/  IMAD.IADD R228, R223.reuse, 0x1, R226 ;  /* 0x00000001dfe47824 */ /* 0x040fe400078e02e2 */
[C---:B------:R-:W-:Y:S01]  /*2490*/  IMAD.SHL.U32 R224, R223.reuse, 0x2, RZ ;  /* 0x00000002dfe07824 */ /* 0x040fe200078e00ff */
[----:B------:R2:W-:Y:S01]  /*24a0*/  @!P6 LDGSTS.E.BYPASS.LTC128B.128 [R4+0x12280], [R8.64] ;  /* 0x122800000804efae */ /* 0x0005e2000b901d56 */
[----:B------:R-:W-:Y:S02]  /*24b0*/  IMAD.IADD R231, R223, 0x1, R227 ;  /* 0x00000001dfe77824 */ /* 0x000fe400078e02e3 */
[----:B------:R-:W-:Y:S01]  /*24c0*/  IMAD.IADD R230, R227, 0x1, R228 ;  /* 0x00000001e3e67824 */ /* 0x000fe200078e02e4 */
[----:B------:R-:W0:Y:S01]  /*24d0*/  LDGDEPBAR ;  /* 0x00000000000079af */ /* 0x000e220000000000 */
[----:B------:R-:W-:-:S03]  /*24e0*/  IMAD.IADD R225, R224, 0x1, R225 ;  /* 0x00000001e0e17824 */ /* 0x000fc600078e02e1 */
[----:B------:R-:W0:Y:S01]  /*24f0*/  LDGDEPBAR ;  /* 0x00000000000079af */ /* 0x000e220000000000 */
[----:B-1-34-:R-:W-:-:S03]  /*2500*/  IMAD.SHL.U32 R0, R2, 0x2, RZ ;  /* 0x0000000202007824 */ /* 0x01afc600078e00ff */
.L_x_400:
[----:B------:R-:W-:Y:S04]  /*2510*/  DEPBAR.LE SB0, 0x1 ;  /* 0x000080400000791a */ /* 0x000fe80000000000 */
[----:B------:R-:W-:Y:S01]  /*2520*/  BAR.SYNC.DEFER_BLOCKING 0x0 ;  /* 0x0000000000007b1d */ /* 0x000fe20000010000 */
[----:B------:R-:W-:Y:S01]  /*2530*/  MOV R2, UR4 ;  /* 0x0000000400027c02 */ /* 0x000fe20008000f00 */
[----:B------:R-:W-:Y:S01]  /*2540*/  UISETP.NE.AND UP0, UPT, UR15, URZ, UPT ;  /* 0x0000003f0f00728c */ /* 0x000fe2000bf05270 */
[----:B------:R-:W-:Y:S02]  /*2550*/  MOV R148, UR4 ;  /* 0x0000000400947c02 */ /* 0x000fe40008000f00 */
[----:B------:R-:W-:Y:S02]  /*2560*/  LEA R2, R2, R223, 0xd ;  /* 0x000000df02027211 */ /* 0x000fe400078e68ff */
[----:B------:R-:W-:Y:S02]  /*2570*/  LEA R148, R148, R227, 0xd ;  /* 0x000000e394947211 */ /* 0x000fe400078e68ff */
[----:B------:R-:W-:Y:S02]  /*2580*/  SHF.L.U32 R156, R2, 0x1, RZ ;  /* 0x00000001029c7819 */ /* 0x000fe400000006ff */
[----:B------:R-:W-:Y:S01]  /*2590*/  MOV R149, UR4 ;  /* 0x0000000400957c02 */ /* 0x000fe20008000f00 */
[C---:B--2---:R-:W-:Y:S01]  /*25a0*/  IMAD.IADD R4, R223.reuse, 0x1, R148 ;  /* 0x00000001df047824 */ /* 0x044fe200078e0294 */
[----:B------:R-:W-:Y:S02]  /*25b0*/  IADD3 R148, R223, R148, R226 ;  /* 0x00000094df947210 */ /* 0x000fe40007ffe0e2 */
[----:B------:R-:W-:Y:S02]  /*25c0*/  LEA R149, R149, R232, 0xd ;  /* 0x000000e895957211 */ /* 0x000fe400078e68ff */
[----:B------:R-:W-:Y:S02]  /*25d0*/  SHF.L.U32 R154, R4, 0x1, RZ ;  /* 0x00000001049a7819 */ /* 0x000fe400000006ff */
[----:B------:R-:W-:Y:S02]  /*25e0*/  SHF.L.U32 R148, R148, 0x1, RZ ;  /* 0x0000000194947819 */ /* 0x000fe400000006ff */
[----:B------:R-:W-:Y:S01]  /*25f0*/  PLOP3.LUT P1, PT, PT, PT, UP0, 0x40, 0x0 ;  /* 0x000000000000781c */ /* 0x000fe20003f2e808 */
[----:B------:R-:W-:Y:S06]  /*2600*/  LDSM.16.M88.2 R2, [R217+0x80] ;  /* 0x00008000d902783b */ /* 0x000fec0000000100 */
[----:B------:R-:W1:Y:S08]  /*2610*/  LDSM.16.M88.4 R20, [R156+0x6080] ;  /* 0x006080009c14783b */ /* 0x000e700000000200 */
[----:B------:R-:W2:Y:S08]  /*2620*/  LDSM.16.M88.4 R24, [R156+0x7080] ;  /* 0x007080009c18783b */ /* 0x000eb00000000200 */
[----:B------:R-:W3:Y:S06]  /*2630*/  LDSM.16.M88.2 R16, [R217+0x1080] ;  /* 0x00108000d910783b */ /* 0x000eec0000000100 */
[----:B------:R-:W4:Y:S06]  /*2640*/  LDSM.16.M88.2 R76, [R217+0x2080] ;  /* 0x00208000d94c783b */ /* 0x000f2c0000000100 */
[----:B------:R-:W-:Y:S06]  /*2650*/  LDSM.16.M88.2 R78, [R219+0x80] ;  /* 0x00008000db4e783b */ /* 0x000fec0000000100 */
[----:B------:R-:W5:Y:S01]  /*2660*/  LDSM.16.M88.4 R80, [R154+0x6080] ;  /* 0x006080009a50783b */ /* 0x000f620000000200 */
[-C--:B-1----:R-:W-:Y:S07]  /*2670*/  HMMA.16816.F32 R4, R20, R2.reuse, RZ ;  /* 0x000000021404723c */ /* 0x082fee00000018ff */
[----:B------:R-:W1:Y:S01]  /*2680*/  LDSM.16.M88.4 R132, [R154+0x7080] ;  /* 0x007080009a84783b */ /* 0x000e620000000200 */
[C---:B--2---:R-:W-:Y:S07]  /*2690*/  HMMA.16816.F32 R8, R24.reuse, R2, RZ ;  /* 0x000000021808723c */ /* 0x044fee00000018ff */
[----:B------:R-:W2:Y:S01]  /*26a0*/  LDSM.16.M88.2 R136, [R219+0x1080] ;  /* 0x00108000db88783b */ /* 0x000ea20000000100 */
[-C--:B---3--:R-:W-:Y:S05]  /*26b0*/  HMMA.16816.F32 R12, R24, R16.reuse, RZ ;  /* 0x00000010180c723c */ /* 0x088fea00000018ff */
[----:B------:R-:W3:Y:S06]  /*26c0*/  LDSM.16.M88.2 R2, [R219+0x2080] ;  /* 0x00208000db02783b */ /* 0x000eec0000000100 */
[----:B------:R-:W-:Y:S01]  /*26d0*/  LDSM.16.M88.2 R138, [R218+0x80] ;  /* 0x00008000da8a783b */ /* 0x000fe20000000100 */
[C---:B------:R-:W-:Y:S05]  /*26e0*/  HMMA.16816.F32 R16, R20.reuse, R16, RZ ;  /* 0x000000101410723c */ /* 0x040fea00000018ff */
[----:B------:R-:W-:Y:S03]  /*26f0*/  LDSM.16.M88.2 R144, [R218+0x1080] ;  /* 0x00108000da90783b */ /* 0x000fe60000000100 */
[-C--:B----4-:R-:W-:Y:S03]  /*2700*/  HMMA.16816.F32 R20, R20, R76.reuse, RZ ;  /* 0x0000004c1414723c */ /* 0x090fe600000018ff */
[----:B------:R-:W-:Y:S05]  /*2710*/  LDSM.16.M88.2 R146, [R218+0x2080] ;  /* 0x00208000da92783b */ /* 0x000fea0000000100 */
[----:B------:R-:W-:Y:S01]  /*2720*/  HMMA.16816.F32 R24, R24, R76, RZ ;  /* 0x0000004c1818723c */ /* 0x000fe200000018ff */
[----:B------:R-:W-:Y:S06]  /*2730*/  LDSM.16.M88.2 R152, [R221+0x1080] ;  /* 0x00108000dd98783b */ /* 0x000fec0000000100 */
[----:B------:R-:W-:Y:S01]  /*2740*/  MOV R76, UR4 ;  /* 0x00000004004c7c02 */ /* 0x000fe20008000f00 */
[-C--:B-----5:R-:W-:Y:S05]  /*2750*/  HMMA.16816.F32 R4, R80, R78.reuse, R4 ;  /* 0x0000004e5004723c */ /* 0x0a0fea0000001804 */
[----:B------:R-:W-:Y:S03]  /*2760*/  LEA R76, R76, R226, 0xd ;  /* 0x000000e24c4c7211 */ /* 0x000fe600078e68ff */
[C---:B-1----:R-:W-:Y:S04]  /*2770*/  HMMA.16816.F32 R8, R132.reuse, R78, R8 ;  /* 0x0000004e8408723c */ /* 0x042fe80000001808 */
[C---:B------:R-:W-:Y:S04]  /*2780*/  IADD3 R76, R223.reuse, R76, RZ ;  /* 0x0000004cdf4c7210 */ /* 0x040fe80007ffe0ff */
[-C--:B--2---:R-:W-:Y:S04]  /*2790*/  HMMA.16816.F32 R12, R132, R136.reuse, R12 ;  /* 0x00000088840c723c */ /* 0x084fe8000000180c */
[----:B------:R-:W-:Y:S04]  /*27a0*/  IMAD.SHL.U32 R155, R76, 0x2, RZ ;  /* 0x000000024c9b7824 */ /* 0x000fe800078e00ff */
[C---:B------:R-:W-:Y:S01]  /*27b0*/  HMMA.16816.F32 R16, R80.reuse, R136, R16 ;  /* 0x000000885010723c */ /* 0x040fe20000001810 */
[----:B------:R-:W1:Y:S06]  /*27c0*/  LDSM.16.M88.4 R76, [R155+0x6080] ;  /* 0x006080009b4c783b */ /* 0x000e6c0000000200 */
[----:B------:R-:W-:Y:S01]  /*27d0*/  IADD3 R136, R223, R149, RZ ;  /* 0x00000095df887210 */ /* 0x000fe20007ffe0ff */
[-C--:B---3--:R-:W-:Y:S01]  /*27e0*/  HMMA.16816.F32 R20, R80, R2.reuse, R20 ;  /* 0x000000025014723c */ /* 0x088fe20000001814 */
[----:B------:R-:W2:Y:S03]  /*27f0*/  LDSM.16.M88.4 R140, [R155+0x7080] ;  /* 0x007080009b8c783b */ /* 0x000ea60000000200 */
[----:B------:R-:W-:Y:S04]  /*2800*/  IMAD.SHL.U32 R208, R136, 0x2, RZ ;  /* 0x0000000288d07824 */ /* 0x000fe800078e00ff */
[----:B------:R-:W-:Y:S01]  /*2810*/  HMMA.16816.F32 R24, R132, R2, R24 ;  /* 0x000000028418723c */ /* 0x000fe20000001818 */
[----:B------:R-:W-:Y:S06]  /*2820*/  LDSM.16.M88.2 R136, [R221+0x80] ;  /* 0x00008000dd88783b */ /* 0x000fec0000000100 */
[----:B------:R-:W3:Y:S08]  /*2830*/  LDSM.16.M88.4 R80, [R148+0x6080] ;  /* 0x006080009450783b */ /* 0x000ef00000000200 */
[----:B------:R-:W4:Y:S08]  /*2840*/  LDSM.16.M88.4 R148, [R208+0x7080] ;  /* 0x00708000d094783b */ /* 0x000f300000000200 */
[----:B------:R-:W5:Y:S01]  /*2850*/  LDSM.16.M88.2 R2, [R221+0x2080] ;  /* 0x00208000dd02783b */ /* 0x000f620000000100 */
        /* <DEDUP_REMOVED lines=12> */
[C---:B----4-:R-:W-:Y:S07]  /*2920*/  HMMA.16816.F32 R8, R148.reuse, R136, R8 ;  /* 0x000000889408723c */ /* 0x050fee0000001808 */
[----:B------:R-:W-:Y:S01]  /*2930*/  MOV R136, UR4 ;  /* 0x0000000400887c02 */ /* 0x000fe20008000f00 */
[-C--:B------:R-:W-:Y:S08]  /*2940*/  HMMA.16816.F32 R12, R148, R152.reuse, R12 ;  /* 0x00000098940c723c */ /* 0x080ff0000000180c */
[C---:B------:R-:W-:Y:S08]  /*2950*/  HMMA.16816.F32 R16, R80.reuse, R152, R16 ;  /* 0x000000985010723c */ /* 0x040ff00000001810 */
[-C--:B-----5:R-:W-:Y:S01]  /*2960*/  HMMA.16816.F32 R20, R80, R2.reuse, R20 ;  /* 0x000000025014723c */ /* 0x0a0fe20000001814 */
[----:B------:R-:W3:Y:S06]  /*2970*/  LDSM.16.M88.2 R80, [R217+0x5080] ;  /* 0x00508000d950783b */ /* 0x000eec0000000100 */
[----:B------:R-:W-:Y:S01]  /*2980*/  LEA R82, R136, R231, 0xd ;  /* 0x000000e788527211 */ /* 0x000fe200078e68ff */
[----:B------:R-:W-:Y:S01]  /*2990*/  HMMA.16816.F32 R24, R148, R2, R24 ;  /* 0x000000029418723c */ /* 0x000fe20000001818 */
[----:B------:R-:W-:Y:S03]  /*29a0*/  LDSM.16.M88.2 R2, [R219+0x3080] ;  /* 0x00308000db02783b */ /* 0x000fe60000000100 */
[----:B------:R-:W-:Y:S03]  /*29b0*/  SHF.L.U32 R82, R82, 0x1, RZ ;  /* 0x0000000152527819 */ /* 0x000fe600000006ff */
[----:B------:R-:W-:Y:S01]  /*29c0*/  LDSM.16.M88.2 R148, [R218+0x5080] ;  /* 0x00508000da94783b */ /* 0x000fe20000000100 */
[-C--:B-1----:R-:W-:Y:S05]  /*29d0*/  HMMA.16816.F32 R4, R76, R132.reuse, R4 ;  /* 0x000000844c04723c */ /* 0x082fea0000001804 */
[----:B------:R1:W4:Y:S03]  /*29e0*/  LDSM.16.M88.4 R136, [R82+0x8080] ;  /* 0x008080005288783b */ /* 0x0003260000000200 */
[C---:B--2---:R-:W-:Y:S05]  /*29f0*/  HMMA.16816.F32 R8, R156.reuse, R132, R8 ;  /* 0x000000849c08723c */ /* 0x044fea0000001808 */
[----:B------:R-:W-:Y:S03]  /*2a00*/  LDSM.16.M88.2 R132, [R219+0x5080] ;  /* 0x00508000db84783b */ /* 0x000fe60000000100 */
[-C--:B------:R-:W-:Y:S03]  /*2a10*/  HMMA.16816.F32 R12, R156, R134.reuse, R12 ;  /* 0x000000869c0c723c */ /* 0x080fe6000000180c */
[----:B------:R-:W-:Y:S05]  /*2a20*/  LDSM.16.M88.2 R150, [R221+0x3080] ;  /* 0x00308000dd96783b */ /* 0x000fea0000000100 */
[C---:B------:R-:W-:Y:S01]  /*2a30*/  HMMA.16816.F32 R16, R76.reuse, R134, R16 ;  /* 0x000000864c10723c */ /* 0x040fe20000001810 */
[----:B------:R-:W-:Y:S03]  /*2a40*/  LDSM.16.M88.2 R134, [R218+0x3080] ;  /* 0x00308000da86783b */ /* 0x000fe60000000100 */
[----:B-1----:R-:W-:Y:S04]  /*2a50*/  MOV R82, UR4 ;  /* 0x0000000400527c02 */ /* 0x002fe80008000f00 */
[-C--:B---3--:R-:W-:Y:S04]  /*2a60*/  HMMA.16816.F32 R20, R76, R80.reuse, R20 ;  /* 0x000000504c14723c */ /* 0x088fe80000001814 */
[----:B------:R-:W-:Y:S03]  /*2a70*/  IMAD R82, R82, 0x2000, R228 ;  /* 0x0000200052527824 */ /* 0x000fe600078e02e4 */
[----:B------:R-:W-:Y:S01]  /*2a80*/  MOV R76, UR4 ;  /* 0x00000004004c7c02 */ /* 0x000fe20008000f00 */
[----:B------:R-:W-:Y:S01]  /*2a90*/  HMMA.16816.F32 R24, R156, R80, R24 ;  /* 0x000000509c18723c */ /* 0x000fe20000001818 */
[----:B------:R-:W-:Y:S03]  /*2aa0*/  LDSM.16.M88.2 R80, [R218+0x4080] ;  /* 0x00408000da50783b */ /* 0x000fe60000000100 */
[----:B------:R-:W-:Y:S02]  /*2ab0*/  SHF.L.U32 R144, R82, 0x1, RZ ;  /* 0x0000000152907819 */ /* 0x000fe400000006ff */
[----:B------:R-:W-:Y:S01]  /*2ac0*/  LEA R76, R76, R230, 0xd ;  /* 0x000000e64c4c7211 */ /* 0x000fe200078e68ff */
[----:B------:R-:W1:Y:S01]  /*2ad0*/  LDSM.16.M88.2 R82, [R219+0x4080] ;  /* 0x00408000db52783b */ /* 0x000e620000000100 */
[-C--:B----4-:R-:W-:Y:S05]  /*2ae0*/  HMMA.16816.F32 R4, R136, R2.reuse, R4 ;  /* 0x000000028804723c */ /* 0x090fea0000001804 */
[----:B------:R-:W2:Y:S01]  /*2af0*/  LDSM.16.M88.4 R144, [R144+0x8080] ;  /* 0x008080009090783b */ /* 0x000ea20000000200 */
[----:B------:R-:W-:Y:S02]  /*2b00*/  SHF.L.U32 R152, R76, 0x1, RZ ;  /* 0x000000014c987819 */ /* 0x000fe400000006ff */
[C---:B------:R-:W-:Y:S05]  /*2b10*/  HMMA.16816.F32 R8, R140.reuse, R2, R8 ;  /* 0x000000028c08723c */ /* 0x040fea0000001808 */
[----:B------:R-:W3:Y:S08]  /*2b20*/  LDSM.16.M88.4 R76, [R155+0x9080] ;  /* 0x009080009b4c783b */ /* 0x000ef00000000200 */
[----:B------:R-:W4:Y:S08]  /*2b30*/  LDSM.16.M88.4 R152, [R152+0x8080] ;  /* 0x008080009898783b */ /* 0x000f300000000200 */
[----:B------:R-:W-:Y:S01]  /*2b40*/  LDSM.16.M88.2 R2, [R221+0x4080] ;  /* 0x00408000dd02783b */ /* 0x000fe20000000100 */
[-C--:B-1----:R-:W-:Y:S08]  /*2b50*/  HMMA.16816.F32 R12, R140, R82.reuse, R12 ;  /* 0x000000528c0c723c */ /* 0x082ff0000000180c */
[C---:B------:R-:W-:Y:S08]  /*2b60*/  HMMA.16816.F32 R16, R136.reuse, R82, R16 ;  /* 0x000000528810723c */ /* 0x040ff00000001810 */
[-C--:B------:R-:W-:Y:S01]  /*2b70*/  HMMA.16816.F32 R20, R136, R132.reuse, R20 ;  /* 0x000000848814723c */ /* 0x080fe20000001814 */
[----:B------:R-:W1:Y:S07]  /*2b80*/  LDSM.16.M88.4 R136, [R208+0x9080] ;  /* 0x00908000d088783b */ /* 0x000e6e0000000200 */
[----:B------:R-:W-:Y:S08]  /*2b90*/  HMMA.16816.F32 R24, R140, R132, R24 ;  /* 0x000000848c18723c */ /* 0x000ff00000001818 */
[-C--:B--2---:R-:W-:Y:S08]  /*2ba0*/  HMMA.16816.F32 R4, R144, R134.reuse, R4 ;  /* 0x000000869004723c */ /* 0x084ff00000001804 */
[C---:B---3--:R-:W-:Y:S08]  /*2bb0*/  HMMA.16816.F32 R8, R76.reuse, R134, R8 ;  /* 0x000000864c08723c */ /* 0x048ff00000001808 */
[-C--:B------:R-:W-:Y:S08]  /*2bc0*/  HMMA.16816.F32 R12, R76, R80.reuse, R12 ;  /* 0x000000504c0c723c */ /* 0x080ff0000000180c */
[C---:B------:R-:W-:Y:S08]  /*2bd0*/  HMMA.16816.F32 R16, R144.reuse, R80, R16 ;  /* 0x000000509010723c */ /* 0x040ff00000001810 */
[-C--:B------:R-:W-:Y:S08]  /*2be0*/  HMMA.16816.F32 R20, R144, R148.reuse, R20 ;  /* 0x000000949014723c */ /* 0x080ff00000001814 */
[----:B------:R-:W-:Y:S08]  /*2bf0*/  HMMA.16816.F32 R24, R76, R148, R24 ;  /* 0x000000944c18723c */ /* 0x000ff00000001818 */
[-C--:B----4-:R-:W-:Y:S08]  /*2c00*/  HMMA.16816.F32 R4, R152, R150.reuse, R4 ;  /* 0x000000969804723c */ /* 0x090ff00000001804 */
[C---:B-1----:R-:W-:Y:S08]  /*2c10*/  HMMA.16816.F32 R8, R136.reuse, R150, R8 ;  /* 0x000000968808723c */ /* 0x042ff00000001808 */
[-C--:B------:R-:W-:Y:S08]  /*2c20*/  HMMA.16816.F32 R12, R136, R2.reuse, R12 ;  /* 0x00000002880c723c */ /* 0x080ff0000000180c */
[----:B------:R-:W-:Y:S01]  /*2c30*/  FMUL.FTZ R4, R4, c[0x0][0x2b4] ;  /* 0x0000ad0004047a20 */ /* 0x000fe20000410000 */
[C---:B------:R-:W-:Y:S03]  /*2c40*/  HMMA.16816.F32 R16, R152.reuse, R2, R16 ;  /* 0x000000029810723c */ /* 0x040fe60000001810 */
[----:B------:R-:W1:Y:S01]  /*2c50*/  MUFU.TANH R246, R4 ;  /* 0x0000000400f67308 */ /* 0x000e620000002400 */
[----:B------:R-:W-:Y:S02]  /*2c60*/  FMUL.FTZ R5, R5, c[0x0][0x2b4] ;  /* 0x0000ad0005057a20 */ /* 0x000fe40000410000 */
[----:B------:R-:W-:Y:S02]  /*2c70*/  FMUL.FTZ R6, R6, c[0x0][0x2b4] ;  /* 0x0000ad0006067a20 */ /* 0x000fe40000410000 */
[----:B------:R-:W-:Y:S04]  /*2c80*/  IMAD.U32 R2, RZ, RZ, UR4 ;  /* 0x00000004ff027e24 */ /* 0x000fe8000f8e00ff */
[----:B------:R-:W-:Y:S01]  /*2c90*/  FMUL.FTZ R7, R7, c[0x0][0x2b4] ;  /* 0x0000ad0007077a20 */ /* 0x000fe20000410000 */
[----:B------:R2:W3:Y:S01]  /*2ca0*/  MUFU.TANH R245, R5 ;  /* 0x0000000500f57308 */ /* 0x0004e20000002400 */
[-C--:B------:R-:W-:Y:S01]  /*2cb0*/  LEA R2, R2, R247.reuse, 0x6 ;  /* 0x000000f702027211 */ /* 0x080fe200078e30ff */
[----:B------:R-:W-:Y:S02]  /*2cc0*/  FMUL.FTZ R8, R8, c[0x0][0x2b4] ;  /* 0x0000ad0008087a20 */ /* 0x000fe40000410000 */
[----:B------:R-:W-:Y:S02]  /*2cd0*/  FMUL.FTZ R9, R9, c[0x0][0x2b4] ;  /* 0x0000ad0009097a20 */ /* 0x000fe40000410000 */
[----:B------:R-:W-:Y:S01]  /*2ce0*/  LDS R135, [R2.X4+0x12100] ;  /* 0x0121000002877984 */ /* 0x000fe20000004800 */
[----:B------:R-:W-:Y:S02]  /*2cf0*/  FMUL.FTZ R10, R10, c[0x0][0x2b4] ;  /* 0x0000ad000a0a7a20 */ /* 0x000fe40000410000 */
[----:B------:R-:W-:Y:S01]  /*2d00*/  FMUL.FTZ R11, R11, c[0x0][0x2b4] ;  /* 0x0000ad000b0b7a20 */ /* 0x000fe20000410000 */
        /* <DEDUP_REMOVED lines=8> */
[----:B------:R-:W-:Y:S01]  /*2d90*/  FMUL.FTZ R18, R18, c[0x0][0x2b4] ;  /* 0x0000ad0012127a20 */ /* 0x000fe20000410000 */
[----:B--2---:R-:W2:Y:S01]  /*2da0*/  LDSM.16.M88.2 R4, [R221+0x5080] ;  /* 0x00508000dd04783b */ /* 0x004ea20000000100 */
[----:B------:R-:W-:Y:S05]  /*2db0*/  FMUL.FTZ R19, R19, c[0x0][0x2b4] ;  /* 0x0000ad0013137a20 */ /* 0x000fea0000410000 */
[----:B------:R4:W1:Y:S10]  /*2dc0*/  MUFU.TANH R236, R8 ;  /* 0x0000000800ec7308 */ /* 0x0008740000002400 */
[----:B------:R4:W1:Y:S10]  /*2dd0*/  MUFU.TANH R235, R9 ;  /* 0x0000000900eb7308 */ /* 0x0008740000002400 */
[----:B------:R4:W1:Y:S10]  /*2de0*/  MUFU.TANH R239, R10 ;  /* 0x0000000a00ef7308 */ /* 0x0008740000002400 */
[----:B------:R4:W1:Y:S01]  /*2df0*/  MUFU.TANH R241, R11 ;  /* 0x0000000b00f17308 */ /* 0x0008620000002400 */
[-C--:B--2---:R-:W-:Y:S09]  /*2e00*/  HMMA.16816.F32 R20, R152, R4.reuse, R20 ;  /* 0x000000049814723c */ /* 0x084ff20000001814 */
[----:B------:R4:W2:Y:S01]  /*2e10*/  MUFU.TANH R215, R12 ;  /* 0x0000000c00d77308 */ /* 0x0008a20000002400 */
[----:B------:R-:W-:Y:S01]  /*2e20*/  HMMA.16816.F32 R24, R136, R4, R24 ;  /* 0x000000048818723c */ /* 0x000fe20000001818 */
[----:B------:R4:W1:Y:S04]  /*2e30*/  LDS R138, [R2.X4+0x12080] ;  /* 0x01208000028a7984 */ /* 0x0008680000004800 */
[----:B------:R4:W1:Y:S02]  /*2e40*/  LDS R136, [R2.X4+0x120a0] ;  /* 0x0120a00002887984 */ /* 0x0008640000004800 */
[----:B------:R-:W-:Y:S02]  /*2e50*/  MOV R5, UR12 ;  /* 0x0000000c00057c02 */ /* 0x000fe40008000f00 */
[----:B------:R4:W1:Y:S01]  /*2e60*/  MUFU.TANH R214, R13 ;  /* 0x0000000d00d67308 */ /* 0x0008620000002400 */
[----:B------:R4:W1:Y:S02]  /*2e70*/  LDS R137, [R2.X4+0x12120] ;  /* 0x0121200002897984 */ /* 0x0008640000004800 */
[----:B------:R-:W-:Y:S02]  /*2e80*/  LEA R5, R5, R247, 0x6 ;  /* 0x000000f705057211 */ /* 0x000fe400078e30ff */
[----:B------:R-:W-:Y:S02]  /*2e90*/  FMUL.FTZ R20, R20, c[0x0][0x2b4] ;  /* 0x0000ad0014147a20 */ /* 0x000fe40000410000 */
[----:B------:R-:W-:Y:S03]  /*2ea0*/  IADD3 R134, R5, R249, RZ ;  /* 0x000000f905867210 */ /* 0x000fe60007ffe0ff */
[----:B------:R4:W1:Y:S01]  /*2eb0*/  MUFU.TANH R238, R14 ;  /* 0x0000000e00ee7308 */ /* 0x0008620000002400 */
[----:B------:R-:W-:Y:S01]  /*2ec0*/  FMUL.FTZ R21, R21, c[0x0][0x2b4] ;  /* 0x0000ad0015157a20 */ /* 0x000fe20000410000 */
[----:B------:R-:W-:Y:S01]  /*2ed0*/  IADD3 R133, R5, R250, RZ ;  /* 0x000000fa05857210 */ /* 0x000fe20007ffe0ff */
[----:B------:R-:W-:Y:S01]  /*2ee0*/  FMUL.FTZ R22, R22, c[0x0][0x2b4] ;  /* 0x0000ad0016167a20 */ /* 0x000fe20000410000 */
[----:B------:R-:W-:Y:S01]  /*2ef0*/  IMNMX R134, R252, R134, PT ;  /* 0x00000086fc867217 */ /* 0x000fe20003800200 */
        /* <DEDUP_REMOVED lines=18> */
[----:B------:R-:W-:-:S05]  /*3020*/  @P1 BRA `(.L_x_382) ;  /* 0x0000018000001947 */ /* 0x000fca0003800000 */
[----:B--234-:R-:W-:Y:S01]  /*3030*/  IMAD.MOV.U32 R2, RZ, RZ, c[0x0][0x168] ;  /* 0x00005a00ff027624 */ /* 0x01cfe200078e00ff */
[----:B------:R-:W-:Y:S04]  /*3040*/  BSSY B0, `(.L_x_383) ;  /* 0x0000012000007945 */ /* 0x000fe80003800000 */
[----:B------:R-:W-:Y:S04]  /*3050*/  IADD3 R2, R5, c[0x0][0x198], -R2 ;  /* 0x0000660005027a10 */ /* 0x000fe80007ffe802 */
[----:B------:R-:W-:Y:S11]  /*3060*/  ISETP.GT.AND P1, PT, R2, -0x1, PT ;  /* 0xffffffff0200780c */ /* 0x000ff60003f24270 */
[----:B------:R-:W-:Y:S02]  /*3070*/  @!UPT UIADD3 URZ, URZ, URZ, URZ ;  /* 0x0000003f3f3ff290 */ /* 0x000fe4000fffe03f */
[----:B------:R-:W-:-:S05]  /*3080*/  @P1 BRA `(.L_x_384) ;  /* 0x0000008000001947 */ /* 0x000fca0003800000 */
[----:B------:R-:W-:Y:S01]  /*3090*/  LOP3.LUT R2, RZ, R2, RZ, 0x33, !PT ;  /* 0x00000002ff027212 */ /* 0x000fe200078e33ff */
[----:B------:R-:W-:Y:S05]  /*30a0*/  IMAD.MOV.U32 R3, RZ, RZ, 0x1 ;  /* 0x00000001ff037424 */ /* 0x000fea00078e00ff */
[----:B------:R-:W-:Y:S11]  /*30b0*/  ISETP.NE.AND P1, PT, R3, c[0x0][0x2a8], PT ;  /* 0x0000aa0003007a0c */ /* 0x000ff60003f25270 */
[----:B------:R-:W-:Y:S02]  /*30c0*/  @!UPT UIADD3 URZ, URZ, URZ, URZ ;  /* 0x0000003f3f3ff290 */ /* 0x000fe4000fffe03f */
[----:B------:R-:W-:Y:S05]  /*30d0*/  @P1 IMAD.HI.U32 R3, R2, c[0x0][0x2ac], RZ ;  /* 0x0000ab0002031a27 */ /* 0x000fea00078e00ff */
[----:B------:R-:W-:Y:S04]  /*30e0*/  @P1 SHF.R.U32.HI R2, RZ, c[0x0][0x2b0], R3 ;  /* 0x0000ac00ff021a19 */ /* 0x000fe80000011603 */
[----:B------:R-:W-:Y:S01]  /*30f0*/  LOP3.LUT R2, RZ, R2, RZ, 0x33, !PT ;  /* 0x00000002ff027212 */ /* 0x000fe200078e33ff */
[----:B------:R-:W-:-:S05]  /*3100*/  BRA `(.L_x_385) ;  /* 0x0000005000007947 */ /* 0x000fca0003800000 */
.L_x_384:
[----:B------:R-:W-:Y:S04]  /*3110*/  MOV R3, 0x1 ;  /* 0x0000000100037802 */ /* 0x000fe80000000f00 */
[----:B------:R-:W-:Y:S11]  /*3120*/  ISETP.NE.AND P1, PT, R3, c[0x0][0x2a8], PT ;  /* 0x0000aa0003007a0c */ /* 0x000ff60003f25270 */
[----:B------:R-:W-:Y:S02]  /*3130*/  @!UPT UIADD3 URZ, URZ, URZ, URZ ;  /* 0x0000003f3f3ff290 */ /* 0x000fe4000fffe03f */
[----:B------:R-:W-:Y:S05]  /*3140*/  @P1 IMAD.HI.U32 R3, R2, c[0x0][0x2ac], RZ ;  /* 0x0000ab0002031a27 */ /* 0x000fea00078e00ff */
[----:B------:R-:W-:Y:S02]  /*3150*/  @P1 SHF.R.U32.HI R2, RZ, c[0x0][0x2b0], R3 ;  /* 0x0000ac00ff021a19 */ /* 0x000fe40000011603 */
.L_x_385:
[----:B------:R-:W-:Y:S05]  /*3160*/  BSYNC B0 ;  /* 0x0000000000007941 */ /* 0x000fea0003800000 */
.L_x_383:
[----:B------:R-:W-:Y:S05]  /*3170*/  IMAD R2, R2, c[0x0][0x2a8], R251 ;  /* 0x0000aa0002027a24 */ /* 0x000fea00078e02fb */
[----:B------:R-:W-:Y:S02]  /*3180*/  IADD3 R3, R2, c[0x0][0x2a8], RZ ;  /* 0x0000aa0002037a10 */ /* 0x000fe40007ffe0ff */
[----:B------:R-:W-:Y:S02]  /*3190*/  IMNMX R133, R133, R2, !PT ;  /* 0x0000000285857217 */ /* 0x000fe40007800200 */
[----:B------:R-:W-:Y:S02]  /*31a0*/  IMNMX R134, R134, R3, PT ;  /* 0x0000000386867217 */ /* 0x000fe40003800200 */
.L_x_382:
[----:B--234-:R-:W-:Y:S01]  /*31b0*/  IADD3 R2, R5, 0x8, RZ ;  /* 0x0000000805027810 */ /* 0x01cfe20007ffe0ff */
[----:B------:R-:W-:Y:S04]  /*31c0*/  UISETP.NE.AND UP0, UPT, UR15, URZ, UPT ;  /* 0x0000003f0f00728c */ /* 0x000fe8000bf05270 */
[--C-:B------:R-:W-:Y:S02]  /*31d0*/  IMAD.IADD R4, R249, 0x1, R2.reuse ;  /* 0x00000001f9047824 */ /* 0x100fe400078e0202 */
[----:B------:R-:W-:Y:S01]  /*31e0*/  PLOP3.LUT P1, PT, PT, PT, UP0, 0x40, 0x0 ;  /* 0x000000000000781c */ /* 0x000fe20003f2e808 */
[----:B------:R-:W-:Y:S02]  /*31f0*/  IMAD.IADD R3, R250, 0x1, R2 ;  /* 0x00000001fa037824 */ /* 0x000fe400078e0202 */
[----:B------:R-:W-:Y:S10]  /*3200*/  IMNMX R4, R252, R4, PT ;  /* 0x00000004fc047217 */ /* 0x000ff40003800200 */
[----:B------:R-:W-:-:S05]  /*3210*/  @P1 BRA `(.L_x_386) ;  /* 0x0000018000001947 */ /* 0x000fca0003800000 */
[----:B------:R-:W-:Y:S01]  /*3220*/  IMAD.MOV.U32 R6, RZ, RZ, c[0x0][0x168] ;  /* 0x00005a00ff067624 */ /* 0x000fe200078e00ff */
        /* <DEDUP_REMOVED lines=13> */
.L_x_388:
[----:B------:R-:W-:Y:S04]  /*3300*/  MOV R6, 0x1 ;  /* 0x0000000100067802 */ /* 0x000fe80000000f00 */
[----:B------:R-:W-:Y:S11]  /*3310*/  ISETP.NE.AND P1, PT, R6, c[0x0][0x2a8], PT ;  /* 0x0000aa0006007a0c */ /* 0x000ff60003f25270 */
[----:B------:R-:W-:Y:S02]  /*3320*/  @!UPT UIADD3 URZ, URZ, URZ, URZ ;  /* 0x0000003f3f3ff290 */ /* 0x000fe4000fffe03f */
[----:B------:R-:W-:Y:S05]  /*3330*/  @P1 IMAD.HI.U32 R6, R2, c[0x0][0x2ac], RZ ;  /* 0x0000ab0002061a27 */ /* 0x000fea00078e00ff */
[----:B------:R-:W-:Y:S02]  /*3340*/  @P1 SHF.R.U32.HI R2, RZ, c[0x0][0x2b0], R6 ;  /* 0x0000ac00ff021a19 */ /* 0x000fe40000011606 */
.L_x_389:
[----:B------:R-:W-:Y:S05]  /*3350*/  BSYNC B0 ;  /* 0x0000000000007941 */ /* 0x000fea0003800000 */
.L_x_387:
[----:B------:R-:W-:Y:S05]  /*3360*/  IMAD R2, R2, c[0x0][0x2a8], R251 ;  /* 0x0000aa0002027a24 */ /* 0x000fea00078e02fb */
[----:B------:R-:W-:Y:S02]  /*3370*/  IADD3 R6, R2, c[0x0][0x2a8], RZ ;  /* 0x0000aa0002067a10 */ /* 0x000fe40007ffe0ff */
[----:B------:R-:W-:Y:S02]  /*3380*/  IMNMX R3, R3, R2, !PT ;  /* 0x0000000203037217 */ /* 0x000fe40007800200 */
[----:B------:R-:W-:Y:S02]  /*3390*/  IMNMX R4, R4, R6, PT ;  /* 0x0000000604047217 */ /* 0x000fe40003800200 */
.L_x_386:
[----:B------:R-:W-:Y:S01]  /*33a0*/  IADD3 R6, R5, 0x20, RZ ;  /* 0x0000002005067810 */ /* 0x000fe20007ffe0ff */
        /* <DEDUP_REMOVED lines=20> */
.L_x_392:
[----:B------:R-:W-:Y:S04]  /*34f0*/  MOV R7, 0x1 ;  /* 0x0000000100077802 */ /* 0x000fe80000000f00 */
[----:B------:R-:W-:Y:S11]  /*3500*/  ISETP.NE.AND P1, PT, R7, c[0x0][0x2a8], PT ;  /* 0x0000aa0007007a0c */ /* 0x000ff60003f25270 */
[----:B------:R-:W-:Y:S02]  /*3510*/  @!UPT UIADD3 URZ, URZ, URZ, URZ ;  /* 0x0000003f3f3ff290 */ /* 0x000fe4000fffe03f */
[----:B------:R-:W-:Y:S05]  /*3520*/  @P1 IMAD.HI.U32 R7, R6, c[0x0][0x2ac], RZ ;  /* 0x0000ab0006071a27 */ /* 0x000fea00078e00ff */
[----:B------:R-:W-:Y:S02]  /*3530*/  @P1 SHF.R.U32.HI R6, RZ, c[0x0][0x2b0], R7 ;  /* 0x0000ac00ff061a19 */ /* 0x000fe40000011607 */
.L_x_393:
[----:B------:R-:W-:Y:S05]  /*3540*/  BSYNC B0 ;  /* 0x0000000000007941 */ /* 0x000fea0003800000 */
.L_x_391:
[----:B------:R-:W-:Y:S05]  /*3550*/  IMAD R6, R6, c[0x0][0x2a8], R251 ;  /* 0x0000aa0006067a24 */ /* 0x000fea00078e02fb */
[----:B------:R-:W-:Y:S02]  /*3560*/  IADD3 R7, R6, c[0x0][0x2a8], RZ ;  /* 0x0000aa0006077a10 */ /* 0x000fe40007ffe0ff */
[----:B------:R-:W-:Y:S02]  /*3570*/  IMNMX R2, R2, R6, !PT ;  /* 0x0000000602027217 */ /* 0x000fe40007800200 */
[----:B------:R-:W-:Y:S02]  /*3580*/  IMNMX R8, R8, R7, PT ;  /* 0x0000000708087217 */ /* 0x000fe40003800200 */
.L_x_390:
        /* <DEDUP_REMOVED lines=21> */
.L_x_396:
[----:B------:R-:W-:Y:S04]  /*36e0*/  MOV R6, 0x1 ;  /* 0x0000000100067802 */ /* 0x000fe80000000f00 */
[----:B------:R-:W-:Y:S11]  /*36f0*/  ISETP.NE.AND P1, PT, R6, c[0x0][0x2a8], PT ;  /* 0x0000aa0006007a0c */ /* 0x000ff60003f25270 */
[----:B------:R-:W-:Y:S02]  /*3700*/  @!UPT UIADD3 URZ, URZ, URZ, URZ ;  /* 0x0000003f3f3ff290 */ /* 0x000fe4000fffe03f */
[----:B------:R-:W-:Y:S05]  /*3710*/  @P1 IMAD.HI.U32 R6, R5, c[0x0][0x2ac], RZ ;  /* 0x0000ab0005061a27 */ /* 0x000fea00078e00ff */
[----:B------:R-:W-:Y:S02]  /*3720*/  @P1 SHF.R.U32.HI R5, RZ, c[0x0][0x2b0], R6 ;  /* 0x0000ac00ff051a19 */ /* 0x000fe40000011606 */
.L_x_397:
[----:B------:R-:W-:Y:S05]  /*3730*/  BSYNC B0 ;  /* 0x0000000000007941 */ /* 0x000fea0003800000 */
.L_x_395:
[----:B------:R-:W-:Y:S05]  /*3740*/  IMAD R5, R5, c[0x0][0x2a8], R251 ;  /* 0x0000aa0005057a24 */ /* 0x000fea00078e02fb */
[----:B------:R-:W-:Y:S02]  /*3750*/  IADD3 R6, R5, c[0x0][0x2a8], RZ ;  /* 0x0000aa0005067a10 */ /* 0x000fe40007ffe0ff */
[----:B------:R-:W-:Y:S02]  /*3760*/  IMNMX R16, R16, R5, !PT ;  /* 0x0000000510107217 */ /* 0x000fe40007800200 */
[----:B------:R-:W-:Y:S02]  /*3770*/  IMNMX R132, R132, R6, PT ;  /* 0x0000000684847217 */ /* 0x000fe40003800200 */
.L_x_394:
[----:B------:R-:W-:Y:S04]  /*3780*/  DEPBAR.LE SB0, 0x0 ;  /* 0x000080000000791a */ /* 0x000fe80000000000 */
[----:B------:R-:W-:Y:S01]  /*3790*/  BAR.SYNC.DEFER_BLOCKING 0x0 ;  /* 0x0000000000007b1d */ /* 0x000fe20000010000 */
[----:B------:R-:W-:Y:S04]  /*37a0*/  UIADD3 UR19, UR12, 0x1, URZ ;  /* 0x000000010c137890 */ /* 0x000fe8000fffe03f */
[----:B------:R-:W-:Y:S06]  /*37b0*/  UISETP.GE.AND UP0, UPT, UR19, UR13, UPT ;  /* 0x0000000d1300728c */ /* 0x000fec000bf06270 */
[----:B------:R-:W-:Y:S01]  /*37c0*/  PLOP3.LUT P1, PT, PT, PT, UP0, 0x80, 0x0 ;  /* 0x000000000000781c */ /* 0x000fe20003f2f008 */
[----:B------:R2:W3:Y:S04]  /*37d0*/  LDSM.16.M88.4 R20, [R224+0xe080] ;  /* 0x00e08000e014783b */ /* 0x0004e80000000200 */
[----:B------:R2:W4:Y:S04]  /*37e0*/  LDSM.16.M88.4 R24, [R224+0xf080] ;  /* 0x00f08000e018783b */ /* 0x0005280000000200 */
[----:B------:R2:W1:Y:S04]  /*37f0*/  LDSM.16.M88.4 R76, [R225+0xe080] ;  /* 0x00e08000e14c783b */ /* 0x0004680000000200 */
[----:B------:R2:W1:Y:S01]  /*3800*/  LDSM.16.M88.4 R80, [R225+0xf080] ;  /* 0x00f08000e150783b */ /* 0x0004620000000200 */
[----:B------:R-:W-:-:S05]  /*3810*/  @P1 BRA `(.L_x_398) ;  /* 0x0000039000001947 */ /* 0x000fca0003800000 */
[----:B------:R-:W5:Y:S01]  /*3820*/  LDL.64 R6, [R1+0x10] ;  /* 0x0000100001067983 */ /* 0x000f620000100a00 */
        /* <DEDUP_REMOVED lines=9> */
[----:B------:R-:W-:Y:S02]  /*38c0*/  UIMAD UR25, UR19, UR7, UR25 ;  /* 0x00000007131972a4 */ /* 0x000fe4000f8e0219 */
[----:B------:R-:W-:Y:S01]  /*38d0*/  UIMAD UR7, UR19, -0x40, UR18 ;  /* 0xffffffc0130778a4 */ /* 0x000fe2000f8e0212 */
[----:B------:R-:W4:Y:S01]  /*38e0*/  LDL R17, [R1+0x44] ;  /* 0x0000440001117983 */ /* 0x000f220000100800 */
[----:B------:R-:W-:Y:S03]  /*38f0*/  UIADD3 UR25, UR27, UR25, URZ ;  /* 0x000000191b197290 */ /* 0x000fe6000fffe03f */
[----:B------:R-:W4:Y:S01]  /*3900*/  LDL.64 R18, [R1] ;  /* 0x0000000001127983 */ /* 0x000f220000100a00 */
[----:B------:R-:W-:Y:S03]  /*3910*/  USHF.L.U64.HI UR25, UR26, 0x6, UR25 ;  /* 0x000000061a197899 */ /* 0x000fe60008010219 */
[----:B------:R-:W1:Y:S02]  /*3920*/  @!P2 S2R R9, SR_CTAID.Y ;  /* 0x000000000009a919 */ /* 0x000e640000002600 */
[----:B-1----:R-:W-:Y:S05]  /*3930*/  @!P2 SHF.R.S32.HI R5, RZ, 0x1f, R9 ;  /* 0x0000001fff05a819 */ /* 0x002fea0000011409 */
[----:B------:R-:W-:Y:S01]  /*3940*/  @!P2 IMAD R10, R5, c[0x0][0x270], RZ ;  /* 0x00009c00050aaa24 */ /* 0x000fe200078e02ff */
[----:B------:R-:W-:Y:S01]  /*3950*/  @!P2 LEA R5, R11, 0x40, 0x6 ;  /* 0x000000400b05a811 */ /* 0x000fe200078e30ff */
[----:B------:R-:W-:Y:S02]  /*3960*/  IMAD.U32 R11, RZ, RZ, UR14 ;  /* 0x0000000eff0b7e24 */ /* 0x000fe4000f8e00ff */
[C---:B------:R-:W-:Y:S02]  /*3970*/  @!P2 IMAD R10, R9.reuse, c[0x0][0x274], R10 ;  /* 0x00009d00090aaa24 */ /* 0x040fe400078e020a */
[----:B-----5:R-:W-:Y:S04]  /*3980*/  @!P2 IMAD.WIDE.U32 R6, R9, c[0x0][0x270], R6 ;  /* 0x00009c000906aa25 */ /* 0x020fe800078e0006 */
[----:B------:R-:W-:Y:S01]  /*3990*/  @!P2 IMAD.IADD R7, R7, 0x1, R10 ;  /* 0x000000010707a824 */ /* 0x000fe200078e020a */
[----:B------:R-:W-:Y:S02]  /*39a0*/  @!P2 IADD3 R9, P5, P1, R5, UR20, R6 ;  /* 0x000000140509ac10 */ /* 0x000fe4000f9be006 */
[----:B------:R-:W-:Y:S02]  /*39b0*/  @!P2 SHF.R.S32.HI R6, RZ, 0x1f, R5 ;  /* 0x0000001fff06a819 */ /* 0x000fe40000011405 */
[----:B--2---:R-:W-:Y:S02]  /*39c0*/  IADD3 R5, P6, R140, UR6, RZ ;  /* 0x000000068c057c10 */ /* 0x004fe4000ffde0ff */
[----:B------:R-:W-:Y:S01]  /*39d0*/  @!P2 IADD3.X R15, R6, UR10, R7, P5, P1 ;  /* 0x0000000a060fac10 */ /* 0x000fe2000afe2407 */
[----:B------:R-:W-:Y:S01]  /*39e0*/  IMAD.U32 R7, RZ, RZ, UR24 ;  /* 0x00000018ff077e24 */ /* 0x000fe2000f8e00ff */
[C---:B------:R-:W-:Y:S02]  /*39f0*/  LEA R12, P1, R5.reuse, c[0x0][0x160], 0x1 ;  /* 0x00005800050c7a11 */ /* 0x040fe400078208ff */
[----:B---3--:R-:W-:Y:S02]  /*3a00*/  IADD3.X R10, R14, UR25, RZ, P6, !PT ;  /* 0x000000190e0a7c10 */ /* 0x008fe4000b7fe4ff */
[----:B----4-:R-:W-:Y:S02]  /*3a10*/  IADD3 R6, -R142, UR7, RZ ;  /* 0x000000078e067c10 */ /* 0x010fe4000fffe1ff */
[----:B------:R-:W-:Y:S02]  /*3a20*/  IADD3 R7, P6, P5, R140, UR6, R7 ;  /* 0x000000068c077c10 */ /* 0x000fe4000fdde007 */
[----:B------:R-:W-:Y:S01]  /*3a30*/  LEA.HI.X R13, R5, c[0x0][0x164], R10, 0x1, P1 ;  /* 0x00005900050d7a11 */ /* 0x000fe200008f0c0a */
[----:B------:R-:W-:Y:S01]  /*3a40*/  IMAD.U32 R5, RZ, RZ, UR5 ;  /* 0x00000005ff057e24 */ /* 0x000fe2000f8e00ff */
[----:B------:R-:W-:Y:S02]  /*3a50*/  ISETP.LT.OR P1, PT, R6, 0x1, P4 ;  /* 0x000000010600780c */ /* 0x000fe40002721670 */
[----:B------:R-:W-:Y:S01]  /*3a60*/  IADD3.X R11, R14, UR25, R11, P6, P5 ;  /* 0x000000190e0b7c10 */ /* 0x000fe2000b7ea40b */
[----:B------:R-:W-:Y:S01]  /*3a70*/  IMAD R5, R5, 0x4000, R17 ;  /* 0x0000400005057824 */ /* 0x000fe200078e0211 */
[----:B------:R-:W-:Y:S02]  /*3a80*/  LEA R10, P6, R7, c[0x0][0x160], 0x1 ;  /* 0x00005800070a7a11 */ /* 0x000fe400078c08ff */
[----:B------:R-:W-:Y:S02]  /*3a90*/  @!P2 LEA R14, P5, R9, c[0x0][0x258], 0x2 ;  /* 0x00009600090eaa11 */ /* 0x000fe400078a10ff */
[----:B------:R-:W-:Y:S01]  /*3aa0*/  LEA.HI.X R11, R7, c[0x0][0x164], R11, 0x1, P6 ;  /* 0x00005900070b7a11 */ /* 0x000fe200030f0c0b */
[----:B------:R-:W-:Y:S01]  /*3ab0*/  IMAD.U32 R7, RZ, RZ, UR5 ;  /* 0x00000005ff077e24 */ /* 0x000fe2000f8e00ff */
[C---:B------:R-:W-:Y:S02]  /*3ac0*/  ISETP.LT.OR P6, PT, R6.reuse, 0x1, P3 ;  /* 0x000000010600780c */ /* 0x040fe40001fc1670 */
[----:B------:R-:W-:Y:S01]  /*3ad0*/  @!P2 LEA.HI.X R15, R9, c[0x0][0x25c], R15, 0x2, P5 ;  /* 0x00009700090faa11 */ /* 0x000fe200028f140f */
[----:B------:R-:W-:Y:S01]  /*3ae0*/  @!PT LDS RZ, [RZ] ;  /* 0x00000000fffff984 */ /* 0x000fe20000000800 */
[----:B------:R-:W-:Y:S01]  /*3af0*/  @!PT LDS RZ, [RZ] ;  /* 0x00000000fffff984 */ /* 0x000fe20000000800 */
[----:B------:R-:W-:Y:S01]  /*3b00*/  @!PT LDS RZ, [RZ] ;  /* 0x00000000fffff984 */ /* 0x000fe20000000800 */
[----:B------:R1:W-:Y:S01]  /*3b10*/  LDGSTS.E.BYPASS.LTC128B.128 [R5], [R12.64], !P1 ;  /* 0x000000000c057fae */ /* 0x0003e2000c901d56 */
[C---:B------:R-:W-:Y:S02]  /*3b20*/  ISETP.LT.OR P5, PT, R6.reuse, 0x21, P4 ;  /* 0x000000210600780c */ /* 0x040fe400027a1670 */
[----:B------:R-:W-:Y:S01]  /*3b30*/  ISETP.LT.OR P1, PT, R6, 0x21, P3 ;  /* 0x000000210600780c */ /* 0x000fe20001f21670 */
[----:B------:R-:W-:Y:S04]  /*3b40*/  @!P2 IMAD R6, R7, 0x10, R18 ;  /* 0x000000100706a824 */ /* 0x000fe800078e0212 */
[----:B------:R-:W-:Y:S02]  /*3b50*/  @!P2 IMAD.SHL.U32 R6, R6, 0x4, RZ ;  /* 0x000000040606a824 */ /* 0x000fe400078e00ff */
[----:B------:R1:W-:Y:S02]  /*3b60*/  LDGSTS.E.BYPASS.LTC128B.128 [R5+0x2000], [R12.64+0x80], !P6 ;  /* 0x020000800c057fae */ /* 0x0003e4000f101d56 */
[----:B------:R-:W-:Y:S02]  /*3b70*/  @!P2 IMAD.SHL.U32 R6, R6, 0x4, RZ ;  /* 0x000000040606a824 */ /* 0x000fe400078e00ff */
[----:B------:R1:W-:Y:S04]  /*3b80*/  LDGSTS.E.BYPASS.LTC128B.128 [R5+0x1000], [R10.64], !P5 ;  /* 0x010000000a057fae */ /* 0x0003e8000e901d56 */
[----:B------:R1:W-:Y:S04]  /*3b90*/  LDGSTS.E.BYPASS.LTC128B.128 [R5+0x3000], [R10.64+0x80], !P1 ;  /* 0x030000800a057fae */ /* 0x0003e8000c901d56 */
[----:B------:R1:W-:Y:S02]  /*3ba0*/  @!P2 LDGSTS.E.BYPASS.LTC128B.128 [R6+0x12080], [R14.64] ;  /* 0x120800000e06afae */ /* 0x0003e4000b901d56 */
.L_x_398:
[----:B------:R-:W-:Y:S01]  /*3bb0*/  PLOP3.LUT P1, PT, PT, PT, UP6, 0x40, 0x0 ;  /* 0x000000000000781c */ /* 0x000fe20003f2e868 */
[----:B------:R-:W0:Y:S01]  /*3bc0*/  LDGDEPBAR ;  /* 0x00000000000079af */ /* 0x000e220000000000 */
[----:B------:R-:W-:Y:S02]  /*3bd0*/  PLOP3.LUT P6, PT, PT, PT, UP5, 0x40, 0x0 ;  /* 0x000000000000781c */ /* 0x000fe40003fce858 */
[----:B------:R-:W-:Y:S02]  /*3be0*/  PLOP3.LUT P5, PT, PT, PT, UP4, 0x40, 0x0 ;  /* 0x000000000000781c */ /* 0x000fe40003fae848 */
[C---:B------:R-:W-:Y:S02]  /*3bf0*/  ISETP.GT.AND P1, PT, R3.reuse, RZ, P1 ;  /* 0x000000ff0300720c */ /* 0x040fe40000f24270 */
[C---:B------:R-:W-:Y:S02]  /*3c00*/  ISETP.GT.AND P6, PT, R3.reuse, 0x1, P6 ;  /* 0x000000010300780c */ /* 0x040fe400037c4270 */
[----:B------:R-:W-:Y:S02]  /*3c10*/  ISETP.GT.AND P5, PT, R3, 0x20, P5 ;  /* 0x000000200300780c */ /* 0x000fe40002fa4270 */
[C---:B------:R-:W-:Y:S02]  /*3c20*/  ISETP.LT.OR P1, PT, R4.reuse, 0x1, P1 ;  /* 0x000000010400780c */ /* 0x040fe40000f21670 */
[C---:B------:R-:W-:Y:S02]  /*3c30*/  ISETP.LT.OR P5, PT, R4.reuse, 0x21, P5 ;  /* 0x000000210400780c */ /* 0x040fe40002fa1670 */
[----:B------:R-:W-:Y:S02]  /*3c40*/  ISETP.LT.OR P6, PT, R4, 0x2, P6 ;  /* 0x000000020400780c */ /* 0x000fe400037c1670 */
[----:B-1----:R-:W-:Y:S02]  /*3c50*/  FSEL R150, R209, -INF , !P1 ;  /* 0xff800000d1967808 */ /* 0x002fe40004800000 */
[----:B------:R-:W-:Y:S02]  /*3c60*/  FSEL R148, R158, -INF , !P5 ;  /* 0xff8000009e947808 */ /* 0x000fe40006800000 */
[----:B------:R-:W-:Y:S01]  /*3c70*/  FSEL R149, R157, -INF , !P6 ;  /* 0xff8000009d957808 */ /* 0x000fe20007000000 */
[--C-:B------:R-:W-:Y:S01]  /*3c80*/  FFMA.FTZ R150, R150, c[0x0][0x29c], -R136.reuse ;  /* 0x0000a70096967a23 */ /* 0x100fe20000010888 */
[----:B------:R-:W-:Y:S01]  /*3c90*/  PLOP3.LUT P1, PT, PT, PT, UP3, 0x40, 0x0 ;  /* 0x000000000000781c */ /* 0x000fe20003f2e838 */
[--C-:B------:R-:W-:Y:S01]  /*3ca0*/  FFMA.FTZ R148, R148, c[0x0][0x29c], -R136.reuse ;  /* 0x0000a70094947a23 */ /* 0x100fe20000010888 */
[----:B------:R-:W-:Y:S01]  /*3cb0*/  PLOP3.LUT P6, PT, PT, PT, UP2, 0x40, 0x0 ;  /* 0x000000000000781c */ /* 0x000fe20003fce828 */
[--C-:B------:R-:W-:Y:S01]  /*3cc0*/  FFMA.FTZ R149, R149, c[0x0][0x29c], -R136.reuse ;  /* 0x0000a70095957a23 */ /* 0x100fe20000010888 */
[----:B------:R-:W-:Y:S01]  /*3cd0*/  PLOP3.LUT P5, PT, PT, PT, UP1, 0x40, 0x0 ;  /* 0x000000000000781c */ /* 0x000fe20003fae818 */
[----:B------:R-:W1:Y:S01]  /*3ce0*/  MUFU.EX2 R150, R150 ;  /* 0x0000009600967308 */ /* 0x000e620000000800 */
[C---:B------:R-:W-:Y:S02]  /*3cf0*/  ISETP.GT.AND P1, PT, R3.reuse, 0x21, P1 ;  /* 0x000000210300780c */ /* 0x040fe40000f24270 */
[C---:B------:R-:W-:Y:S02]  /*3d00*/  ISETP.GT.AND P6, PT, R3.reuse, 0x40, P6 ;  /* 0x000000400300780c */ /* 0x040fe400037c4270 */
[----:B------:R-:W-:Y:S02]  /*3d10*/  ISETP.GT.AND P5, PT, R3, 0x41, P5 ;  /* 0x000000410300780c */ /* 0x000fe40002fa4270 */
[C---:B------:R-:W-:Y:S02]  /*3d20*/  ISETP.LT.OR P1, PT, R4.reuse, 0x22, P1 ;  /* 0x000000220400780c */ /* 0x040fe40000f21670 */
[C---:B------:R-:W-:Y:S01]  /*3d30*/  ISETP.LT.OR P6, PT, R4.reuse, 0x41, P6 ;  /* 0x000000410400780c */ /* 0x040fe200037c1670 */
[----:B------:R-:W5:Y:S01]  /*3d40*/  MUFU.EX2 R149, R149 ;  /* 0x0000009500957308 */ /* 0x000f620000000800 */
[----:B------:R-:W-:Y:S02]  /*3d50*/  ISETP.LT.OR P5, PT, R4, 0x42, P5 ;  /* 0x000000420400780c */ /* 0x000fe40002fa1670 */
[-C--:B---3--:R-:W-:Y:S03]  /*3d60*/  HMMA.16816.F32 R4, R20, R160.reuse, RZ ;  /* 0x000000a01404723c */ /* 0x088fe600000018ff */
[----:B------:R-:W-:Y:S02]  /*3d70*/  FSEL R147, R208, -INF , !P1 ;  /* 0xff800000d0937808 */ /* 0x000fe40004800000 */
[----:B------:R-:W-:Y:S02]  /*3d80*/  FSEL R146, R156, -INF , !P6 ;  /* 0xff8000009c927808 */ /* 0x000fe40007000000 */
[----:B------:R-:W-:Y:S01]  /*3d90*/  FSEL R140, R155, -INF , !P5 ;  /* 0xff8000009b8c7808 */ /* 0x000fe20006800000 */
[----:B------:R-:W3:Y:S01]  /*3da0*/  MUFU.EX2 R148, R148 ;  /* 0x0000009400947308 */ /* 0x000ee20000000800 */
[----:B------:R-:W-:Y:S02]  /*3db0*/  PLOP3.LUT P1, PT, PT, PT, UP6, 0x40, 0x0 ;  /* 0x000000000000781c */ /* 0x000fe40003f2e868 */
[----:B------:R-:W-:Y:S01]  /*3dc0*/  PLOP3.LUT P6, PT, PT, PT, UP5, 0x40, 0x0 ;  /* 0x000000000000781c */ /* 0x000fe20003fce858 */
[--C-:B------:R-:W-:Y:S01]  /*3dd0*/  FFMA.FTZ R147, R147, c[0x0][0x29c], -R136.reuse ;  /* 0x0000a70093937a23 */ /* 0x100fe20000010888 */
[----:B------:R-:W-:Y:S01]  /*3de0*/  PLOP3.LUT P5, PT, PT, PT, UP4, 0x40, 0x0 ;  /* 0x000000000000781c */ /* 0x000fe20003fae848 */
[--C-:B------:R-:W-:Y:S01]  /*3df0*/  FFMA.FTZ R146, R146, c[0x0][0x29c], -R136.reuse ;  /* 0x0000a70092927a23 */ /* 0x100fe20000010888 */
[----:B------:R-:W-:Y:S01]  /*3e00*/  ISETP.GT.AND P1, PT, R2, RZ, P1 ;  /* 0x000000ff0200720c */ /* 0x000fe20000f24270 */
[----:B------:R-:W-:Y:S01]  /*3e10*/  FFMA.FTZ R136, R140, c[0x0][0x29c], -R136 ;  /* 0x0000a7008c887a23 */ /* 0x000fe20000010888 */
[C---:B------:R-:W-:Y:S01]  /*3e20*/  ISETP.GT.AND P6, PT, R2.reuse, 0x1, P6 ;  /* 0x000000010200780c */ /* 0x040fe200037c4270 */
[----:B------:R-:W-:Y:S01]  /*3e30*/  MUFU.EX2 R147, R147 ;  /* 0x0000009300937308 */ /* 0x000fe20000000800 */
[----:B------:R-:W-:Y:S02]  /*3e40*/  ISETP.GT.AND P5, PT, R2, 0x20, P5 ;  /* 0x000000200200780c */ /* 0x000fe40002fa4270 */
[C---:B------:R-:W-:Y:S02]  /*3e50*/  ISETP.LT.OR P1, PT, R8.reuse, 0x1, P1 ;  /* 0x000000010800780c */ /* 0x040fe40000f21670 */
[C---:B------:R-:W-:Y:S02]  /*3e60*/  ISETP.LT.OR P6, PT, R8.reuse, 0x2, P6 ;  /* 0x000000020800780c */ /* 0x040fe400037c1670 */
[----:B------:R-:W-:Y:S02]  /*3e70*/  ISETP.LT.OR P5, PT, R8, 0x21, P5 ;  /* 0x000000210800780c */ /* 0x000fe40002fa1670 */
[----:B------:R-:W-:Y:S02]  /*3e80*/  FSEL R145, R236, -INF , !P1 ;  /* 0xff800000ec917808 */ /* 0x000fe40004800000 */
        /* <DEDUP_REMOVED lines=8> */
[----:B------:R-:W-:Y:S01]  /*3f10*/  MUFU.EX2 R145, R145 ;  /* 0x0000009100917308 */ /* 0x000fe20000000800 */
[C---:B------:R-:W-:Y:S02]  /*3f20*/  ISETP.GT.AND P6, PT, R2.reuse, 0x40, P6 ;  /* 0x000000400200780c */ /* 0x040fe400037c4270 */
[C---:B------:R-:W-:Y:S02]  /*3f30*/  ISETP.GT.AND P5, PT, R2.reuse, 0x41, P5 ;  /* 0x000000410200780c */ /* 0x040fe40002fa4270 */
[----:B------:R-:W-:Y:S01]  /*3f40*/  ISETP.GT.AND P1, PT, R2, 0x21, P1 ;  /* 0x000000210200780c */ /* 0x000fe20000f24270 */
[----:B------:R-:W-:Y:S01]  /*3f50*/  IMAD.MOV.U32 R2, RZ, RZ, 0x40 ;  /* 0x00000040ff027424 */ /* 0x000fe200078e00ff */
[C---:B------:R-:W-:Y:S02]  /*3f60*/  ISETP.LT.OR P6, PT, R8.reuse, 0x41, P6 ;  /* 0x000000410800780c */ /* 0x040fe400037c1670 */
[C---:B------:R-:W-:Y:S01]  /*3f70*/  ISETP.LT.OR P5, PT, R8.reuse, 0x42, P5 ;  /* 0x000000420800780c */ /* 0x040fe20002fa1670 */
[----:B------:R-:W-:Y:S01]  /*3f80*/  MUFU.EX2 R144, R144 ;  /* 0x0000009000907308 */ /* 0x000fe20000000800 */
[----:B------:R-:W-:Y:S02]  /*3f90*/  ISETP.LT.OR P1, PT, R8, 0x22, P1 ;  /* 0x000000220800780c */ /* 0x000fe40000f21670 */
[C---:B----4-:R-:W-:Y:S02]  /*3fa0*/  HMMA.16816.F32 R8, R24.reuse, R160, RZ ;  /* 0x000000a01808723c */ /* 0x050fe400000018ff */
[----:B------:R-:W-:Y:S02]  /*3fb0*/  FSEL R141, R211, -INF , !P6 ;  /* 0xff800000d38d7808 */ /* 0x000fe40007000000 */
[----:B------:R-:W-:Y:S02]  /*3fc0*/  FSEL R151, R210, -INF , !P5 ;  /* 0xff800000d2977808 */ /* 0x000fe40006800000 */
[----:B------:R-:W-:Y:S01]  /*3fd0*/  FSEL R142, R214, -INF , !P1 ;  /* 0xff800000d68e7808 */ /* 0x000fe20004800000 */
[----:B------:R-:W-:Y:S01]  /*3fe0*/  MUFU.EX2 R143, R143 ;  /* 0x0000008f008f7308 */ /* 0x000fe20000000800 */
[-C--:B------:R-:W-:Y:S01]  /*3ff0*/  HMMA.16816.F32 R12, R24, R162.reuse, RZ ;  /* 0x000000a2180c723c */ /* 0x080fe200000018ff */
[----:B------:R-:W-:Y:S02]  /*4000*/  PLOP3.LUT P1, PT, PT, PT, UP6, 0x40, 0x0 ;  /* 0x000000000000781c */ /* 0x000fe40003f2e868 */
[----:B------:R-:W-:Y:S01]  /*4010*/  PLOP3.LUT P6, PT, PT, PT, UP5, 0x40, 0x0 ;  /* 0x000000000000781c */ /* 0x000fe20003fce858 */
[--C-:B------:R-:W-:Y:S01]  /*4020*/  FFMA.FTZ R142, R142, c[0x0][0x29c], -R135.reuse ;  /* 0x0000a7008e8e7a23 */ /* 0x100fe20000010887 */
[----:B------:R-:W-:Y:S01]  /*4030*/  PLOP3.LUT P5, PT, PT, PT, UP4, 0x40, 0x0 ;  /* 0x000000000000781c */ /* 0x000fe20003fae848 */
[--C-:B------:R-:W-:Y:S01]  /*4040*/  FFMA.FTZ R141, R141, c[0x0][0x29c], -R135.reuse ;  /* 0x0000a7008d8d7a23 */ /* 0x100fe20000010887 */
[C---:B------:R-:W-:Y:S01]  /*4050*/  ISETP.GT.AND P1, PT, R16.reuse, RZ, P1 ;  /* 0x000000ff1000720c */ /* 0x040fe20000f24270 */
[----:B------:R-:W-:Y:S01]  /*4060*/  FFMA.FTZ R135, R151, c[0x0][0x29c], -R135 ;  /* 0x0000a70097877a23 */ /* 0x000fe20000010887 */
[C---:B------:R-:W-:Y:S01]  /*4070*/  ISETP.GT.AND P6, PT, R16.reuse, 0x1, P6 ;  /* 0x000000011000780c */ /* 0x040fe200037c4270 */
[----:B------:R-:W4:Y:S01]  /*4080*/  MUFU.EX2 R151, R146 ;  /* 0x0000009200977308 */ /* 0x000f220000000800 */
[----:B------:R-:W-:Y:S02]  /*4090*/  ISETP.GT.AND P5, PT, R16, 0x20, P5 ;  /* 0x000000201000780c */ /* 0x000fe40002fa4270 */
[C---:B------:R-:W-:Y:S02]  /*40a0*/  ISETP.LT.OR P1, PT, R132.reuse, 0x1, P1 ;  /* 0x000000018400780c */ /* 0x040fe40000f21670 */
[C---:B------:R-:W-:Y:S02]  /*40b0*/  ISETP.LT.OR P6, PT, R132.reuse, 0x2, P6 ;  /* 0x000000028400780c */ /* 0x040fe400037c1670 */
[----:B------:R-:W-:Y:S02]  /*40c0*/  ISETP.LT.OR P5, PT, R132, 0x21, P5 ;  /* 0x000000218400780c */ /* 0x000fe40002fa1670 */
[----:B------:R-:W-:Y:S01]  /*40d0*/  FSEL R152, R239, -INF , !P1 ;  /* 0xff800000ef987808 */ /* 0x000fe20004800000 */
[----:B------:R2:W1:Y:S01]  /*40e0*/  MUFU.EX2 R146, R136 ;  /* 0x0000008800927308 */ /* 0x0004620000000800 */
[----:B------:R-:W-:Y:S02]  /*40f0*/  FSEL R153, R241, -INF , !P6 ;  /* 0xff800000f1997808 */ /* 0x000fe40007000000 */
[----:B------:R-:W-:Y:S02]  /*4100*/  FSEL R154, R238, -INF , !P5 ;  /* 0xff800000ee9a7808 */ /* 0x000fe40006800000 */
[----:B------:R-:W-:Y:S02]  /*4110*/  PLOP3.LUT P1, PT, PT, PT, UP3, 0x40, 0x0 ;  /* 0x000000000000781c */ /* 0x000fe40003f2e838 */
[----:B------:R-:W-:Y:S02]  /*4120*/  PLOP3.LUT P6, PT, PT, PT, UP2, 0x40, 0x0 ;  /* 0x000000000000781c */ /* 0x000fe40003fce828 */
[----:B------:R-:W-:Y:S01]  /*4130*/  PLOP3.LUT P5, PT, PT, PT, UP1, 0x40, 0x0 ;  /* 0x000000000000781c */ /* 0x000fe20003fae818 */
[----:B------:R-:W1:Y:S01]  /*4140*/  MUFU.EX2 R142, R142 ;  /* 0x0000008e008e7308 */ /* 0x000e620000000800 */
[C---:B------:R-:W-:Y:S02]  /*4150*/  ISETP.GT.AND P1, PT, R16.reuse, 0x21, P1 ;  /* 0x000000211000780c */ /* 0x040fe40000f24270 */
[C---:B------:R-:W-:Y:S02]  /*4160*/  ISETP.GT.AND P6, PT, R16.reuse, 0x40, P6 ;  /* 0x000000401000780c */ /* 0x040fe400037c4270 */
[----:B------:R-:W-:Y:S02]  /*4170*/  ISETP.GT.AND P5, PT, R16, 0x41, P5 ;  /* 0x000000411000780c */ /* 0x000fe40002fa4270 */
[C---:B------:R-:W-:Y:S02]  /*4180*/  HMMA.16816.F32 R16, R20.reuse, R162, RZ ;  /* 0x000000a21410723c */ /* 0x040fe400000018ff */
[----:B------:R-:W-:Y:S02]  /*4190*/  SEL R2, R2, 0xffffffc0, !P0 ;  /* 0xffffffc002027807 */ /* 0x000fe40004000000 */
[----:B------:R-:W-:Y:S02]  /*41a0*/  ISETP.LT.OR P6, PT, R132, 0x41, P6 ;  /* 0x000000418400780c */ /* 0x000fe400037c1670 */
[----:B------:R-:W-:Y:S01]  /*41b0*/  IADD3 R3, R224, R2, RZ ;  /* 0x00000002e0037210 */ /* 0x000fe20007ffe0ff */
[----:B------:R-:W-:Y:S01]  /*41c0*/  IMAD.IADD R2, R2, 0x1, R225 ;  /* 0x0000000102027824 */ /* 0x000fe200078e02e1 */
[-C--:B------:R-:W-:Y:S01]  /*41d0*/  HMMA.16816.F32 R20, R20, R164.reuse, RZ ;  /* 0x000000a41414723c */ /* 0x080fe200000018ff */
[C---:B------:R-:W-:Y:S02]  /*41e0*/  ISETP.LT.OR P5, PT, R132.reuse, 0x42, P5 ;  /* 0x000000428400780c */ /* 0x040fe40002fa1670 */
[----:B------:R-:W-:Y:S01]  /*41f0*/  ISETP.LT.OR P1, PT, R132, 0x22, P1 ;  /* 0x000000228400780c */ /* 0x000fe20000f21670 */
[--C-:B------:R-:W-:Y:S03]  /*4200*/  FFMA.FTZ R132, R154, c[0x0][0x29c], -R137.reuse ;  /* 0x0000a7009a847a23 */ /* 0x100fe60000010889 */
[----:B------:R-:W-:Y:S01]  /*4210*/  FSEL R139, R237, -INF , !P1 ;  /* 0xff800000ed8b7808 */ /* 0x000fe20004800000 */
[----:B------:R-:W-:Y:S01]  /*4220*/  HMMA.16816.F32 R24, R24, R164, RZ ;  /* 0x000000a41818723c */ /* 0x000fe200000018ff */
[----:B------:R-:W-:Y:S03]  /*4230*/  PLOP3.LUT P1, PT, PT, PT, UP0, 0x80, 0x0 ;  /* 0x000000000000781c */ /* 0x000fe60003f2f008 */
[--C-:B------:R-:W-:Y:S04]  /*4240*/  FFMA.FTZ R139, R139, c[0x0][0x29c], -R137.reuse ;  /* 0x0000a7008b8b7a23 */ /* 0x100fe80000010889 */
[-C--:B------:R-:W-:Y:S08]  /*4250*/  HMMA.16816.F32 R4, R76, R166.reuse, R4 ;  /* 0x000000a64c04723c */ /* 0x080ff00000001804 */
[C---:B------:R-:W-:Y:S08]  /*4260*/  HMMA.16816.F32 R8, R80.reuse, R166, R8 ;  /* 0x000000a65008723c */ /* 0x040ff00000001808 */
[-C--:B------:R-:W-:Y:S08]  /*4270*/  HMMA.16816.F32 R12, R80, R168.reuse, R12 ;  /* 0x000000a8500c723c */ /* 0x080ff0000000180c */
[C---:B------:R-:W-:Y:S08]  /*4280*/  HMMA.16816.F32 R16, R76.reuse, R168, R16 ;  /* 0x000000a84c10723c */ /* 0x040ff00000001810 */
[-C--:B------:R-:W-:Y:S01]  /*4290*/  HMMA.16816.F32 R20, R76, R170.reuse, R20 ;  /* 0x000000aa4c14723c */ /* 0x080fe20000001814 */
[----:B------:R-:W1:Y:S07]  /*42a0*/  LDSM.16.M88.4 R76, [R3+0xe080] ;  /* 0x00e08000034c783b */ /* 0x000e6e0000000200 */
[----:B------:R-:W-:Y:S01]  /*42b0*/  HMMA.16816.F32 R24, R80, R170, R24 ;  /* 0x000000aa5018723c */ /* 0x000fe20000001818 */
[----:B------:R-:W2:Y:S07]  /*42c0*/  LDSM.16.M88.4 R80, [R3+0xf080] ;  /* 0x00f080000350783b */ /* 0x000eae0000000200 */
        /* <DEDUP_REMOVED lines=31> */
[----:B------:R2:W3:Y:S03]  /*44c0*/  LDSM.16.M88.4 R80, [R3+0x11080] ;  /* 0x011080000350783b */ /* 0x0004e60000000200 */
[----:B--2---:R-:W-:Y:S02]  /*44d0*/  FSEL R3, R213, -INF , !P6 ;  /* 0xff800000d5037808 */ /* 0x004fe40007000000 */
[----:B------:R-:W-:Y:S03]  /*44e0*/  PLOP3.LUT P6, PT, PT, PT, UP5, 0x40, 0x0 ;  /* 0x000000000000781c */ /* 0x000fe60003fce858 */
[----:B------:R-:W-:Y:S01]  /*44f0*/  FFMA.FTZ R140, R3, c[0x0][0x29c], -R137 ;  /* 0x0000a700038c7a23 */ /* 0x000fe20000010889 */
[C---:B------:R-:W-:Y:S01]  /*4500*/  ISETP.GT.AND P6, PT, R133.reuse, 0x1, P6 ;  /* 0x000000018500780c */ /* 0x040fe200037c4270 */
[----:B------:R-:W-:Y:S01]  /*4510*/  LDS R3, [R247.X4+0x122a0] ;  /* 0x0122a000f7037984 */ /* 0x000fe20000004800 */
[-C--:B-1----:R-:W-:Y:S03]  /*4520*/  HMMA.16816.F32 R4, R76, R196.reuse, R4 ;  /* 0x000000c44c04723c */ /* 0x082fe60000001804 */
[----:B------:R-:W-:Y:S02]  /*4530*/  MUFU.EX2 R140, R140 ;  /* 0x0000008c008c7308 */ /* 0x000fe40000000800 */
[----:B------:R-:W-:Y:S03]  /*4540*/  ISETP.LT.OR P6, PT, R134, 0x2, P6 ;  /* 0x000000028600780c */ /* 0x000fe600037c1670 */
[C---:B---3--:R-:W-:Y:S08]  /*4550*/  HMMA.16816.F32 R8, R80.reuse, R196, R8 ;  /* 0x000000c45008723c */ /* 0x048ff00000001808 */
[-C--:B------:R-:W-:Y:S08]  /*4560*/  HMMA.16816.F32 R12, R80, R198.reuse, R12 ;  /* 0x000000c6500c723c */ /* 0x080ff0000000180c */
[C---:B------:R-:W-:Y:S08]  /*4570*/  HMMA.16816.F32 R16, R76.reuse, R198, R16 ;  /* 0x000000c64c10723c */ /* 0x040ff00000001810 */
[-C--:B------:R-:W-:Y:S01]  /*4580*/  HMMA.16816.F32 R20, R76, R200.reuse, R20 ;  /* 0x000000c84c14723c */ /* 0x080fe20000001814 */
[----:B------:R-:W1:Y:S07]  /*4590*/  LDSM.16.M88.4 R76, [R2+0x10080] ;  /* 0x01008000024c783b */ /* 0x000e6e0000000200 */
[----:B------:R-:W-:Y:S01]  /*45a0*/  HMMA.16816.F32 R24, R80, R200, R24 ;  /* 0x000000c85018723c */ /* 0x000fe20000001818 */
[----:B------:R2:W3:Y:S03]  /*45b0*/  LDSM.16.M88.4 R80, [R2+0x11080] ;  /* 0x011080000250783b */ /* 0x0004e60000000200 */
[----:B--2---:R-:W-:Y:S02]  /*45c0*/  FSEL R2, R212, -INF , !P5 ;  /* 0xff800000d4027808 */ /* 0x004fe40006800000 */
[----:B------:R-:W-:Y:S04]  /*45d0*/  PLOP3.LUT P5, PT, PT, PT, UP6, 0x40, 0x0 ;  /* 0x000000000000781c */ /* 0x000fe80003fae868 */
[C---:B------:R-:W-:Y:S01]  /*45e0*/  ISETP.GT.AND P5, PT, R133.reuse, RZ, P5 ;  /* 0x000000ff8500720c */ /* 0x040fe20002fa4270 */
[-C--:B-1----:R-:W-:Y:S05]  /*45f0*/  HMMA.16816.F32 R4, R76, R202.reuse, R4 ;  /* 0x000000ca4c04723c */ /* 0x082fea0000001804 */
[----:B------:R-:W-:Y:S03]  /*4600*/  ISETP.LT.OR P5, PT, R134, 0x1, P5 ;  /* 0x000000018600780c */ /* 0x000fe60002fa1670 */
[C---:B---3--:R-:W-:Y:S04]  /*4610*/  HMMA.16816.F32 R8, R80.reuse, R202, R8 ;  /* 0x000000ca5008723c */ /* 0x048fe80000001808 */
[----:B------:R-:W-:Y:S02]  /*4620*/  FSEL R136, R246, -INF , !P5 ;  /* 0xff800000f6887808 */ /* 0x000fe40006800000 */
[----:B------:R-:W-:Y:S02]  /*4630*/  PLOP3.LUT P5, PT, PT, PT, UP3, 0x40, 0x0 ;  /* 0x000000000000781c */ /* 0x000fe40003fae838 */
[-C--:B------:R-:W-:Y:S03]  /*4640*/  HMMA.16816.F32 R12, R80, R204.reuse, R12 ;  /* 0x000000cc500c723c */ /* 0x080fe6000000180c */
[----:B------:R-:W-:Y:S01]  /*4650*/  ISETP.GT.AND P5, PT, R133, 0x21, P5 ;  /* 0x000000218500780c */ /* 0x000fe20002fa4270 */
[--C-:B------:R-:W-:Y:S03]  /*4660*/  FFMA.FTZ R136, R136, c[0x0][0x29c], -R138.reuse ;  /* 0x0000a70088887a23 */ /* 0x100fe6000001088a */
[----:B------:R-:W-:Y:S01]  /*4670*/  ISETP.LT.OR P5, PT, R134, 0x22, P5 ;  /* 0x000000228600780c */ /* 0x000fe20002fa1670 */
[C---:B------:R-:W-:Y:S02]  /*4680*/  HMMA.16816.F32 R16, R76.reuse, R204, R16 ;  /* 0x000000cc4c10723c */ /* 0x040fe40000001810 */
[----:B------:R-:W-:Y:S02]  /*4690*/  MUFU.EX2 R136, R136 ;  /* 0x0000008800887308 */ /* 0x000fe40000000800 */
[--C-:B------:R-:W-:Y:S02]  /*46a0*/  FADD.FTZ R6, R6, -R3.reuse ;  /* 0x8000000306067221 */ /* 0x100fe40000010000 */
[----:B------:R-:W-:Y:S02]  /*46b0*/  FADD.FTZ R7, R7, -R3 ;  /* 0x8000000307077221 */ /* 0x000fe40000010000 */
[-C--:B------:R-:W-:Y:S04]  /*46c0*/  HMMA.16816.F32 R20, R76, R206.reuse, R20 ;  /* 0x000000ce4c14723c */ /* 0x080fe80000001814 */
[----:B------:R-:W-:Y:S02]  /*46d0*/  FMUL.FTZ R6, R150, R6 ;  /* 0x0000000696067220 */ /* 0x000fe40000410000 */
[----:B-----5:R-:W-:Y:S01]  /*46e0*/  FMUL.FTZ R7, R149, R7 ;  /* 0x0000000795077220 */ /* 0x020fe20000410000 */
[----:B------:R-:W-:Y:S01]  /*46f0*/  FSEL R78, R243, -INF , !P5 ;  /* 0xff800000f34e7808 */ /* 0x000fe20006800000 */
[----:B------:R-:W-:Y:S01]  /*4700*/  HMMA.16816.F32 R24, R80, R206, R24 ;  /* 0x000000ce5018723c */ /* 0x000fe20000001818 */
[----:B------:R-:W-:Y:S03]  /*4710*/  PLOP3.LUT P5, PT, PT, PT, UP1, 0x40, 0x0 ;  /* 0x000000000000781c */ /* 0x000fe60003fae818 */
[--C-:B------:R-:W-:Y:S01]  /*4720*/  FFMA.FTZ R76, R152, c[0x0][0x29c], -R137.reuse ;  /* 0x0000a700984c7a23 */ /* 0x100fe20000010889 */
[----:B------:R-:W-:Y:S01]  /*4730*/  ISETP.GT.AND P5, PT, R133, 0x41, P5 ;  /* 0x000000418500780c */ /* 0x000fe20002fa4270 */
[----:B------:R1:W-:Y:S01]  /*4740*/  MUFU.EX2 R152, R135 ;  /* 0x0000008700987308 */ /* 0x0003e20000000800 */
[--C-:B------:R-:W-:Y:S01]  /*4750*/  FFMA.FTZ R77, R153, c[0x0][0x29c], -R137.reuse ;  /* 0x0000a700994d7a23 */ /* 0x100fe20000010889 */
[----:B------:R-:W-:Y:S01]  /*4760*/  F2FP.PACK_AB R81, R149, R150 ;  /* 0x000000969551723e */ /* 0x000fe200000000ff */
[----:B------:R-:W-:Y:S01]  /*4770*/  FFMA.FTZ R137, R2, c[0x0][0x29c], -R137 ;  /* 0x0000a70002897a23 */ /* 0x000fe20000010889 */
[----:B------:R-:W-:Y:S01]  /*4780*/  ISETP.LT.OR P5, PT, R134, 0x42, P5 ;  /* 0x000000428600780c */ /* 0x000fe20002fa1670 */
[----:B------:R-:W2:Y:S01]  /*4790*/  LDS R2, [R247.X4+0x12300] ;  /* 0x01230000f7027984 */ /* 0x000ea20000004800 */
[--C-:B------:R-:W-:Y:S02]  /*47a0*/  FADD.FTZ R18, R18, -R3.reuse ;  /* 0x8000000312127221 */ /* 0x100fe40000010000 */
[--C-:B------:R-:W-:Y:S02]  /*47b0*/  FADD.FTZ R19, R19, -R3.reuse ;  /* 0x8000000313137221 */ /* 0x100fe40000010000 */
[--C-:B------:R-:W-:Y:S01]  /*47c0*/  FADD.FTZ R22, R22, -R3.reuse ;  /* 0x8000000316167221 */ /* 0x100fe20000010000 */
[----:B------:R-:W3:Y:S01]  /*47d0*/  MUFU.EX2 R153, R141 ;  /* 0x0000008d00997308 */ /* 0x000ee20000000800 */
[----:B------:R-:W-:Y:S02]  /*47e0*/  FADD.FTZ R23, R23, -R3 ;  /* 0x8000000317177221 */ /* 0x000fe40000010000 */
[----:B------:R-:W-:Y:S01]  /*47f0*/  FFMA.FTZ R80, -R157, R157, 1 ;  /* 0x3f8000009d507423 */ /* 0x000fe2000001019d */
[----:B------:R-:W5:Y:S01]  /*4800*/  LDS R3, [R247.X4+0x12320] ;  /* 0x01232000f7037984 */ /* 0x000f620000004800 */
[----:B------:R-:W-:Y:S02]  /*4810*/  FFMA.FTZ R82, -R209, R209, 1 ;  /* 0x3f800000d1527423 */ /* 0x000fe400000101d1 */
[----:B------:R-:W-:Y:S02]  /*4820*/  FMUL.FTZ R18, R148, R18 ;  /* 0x0000001294127220 */ /* 0x000fe40000410000 */
[----:B------:R-:W-:Y:S01]  /*4830*/  FMUL.FTZ R82, R6, R82 ;  /* 0x0000005206527220 */ /* 0x000fe20000410000 */
[----:B------:R2:W-:Y:S01]  /*4840*/  MUFU.EX2 R157, R132 ;  /* 0x00000084009d7308 */ /* 0x0005e20000000800 */
[----:B------:R-:W-:Y:S01]  /*4850*/  FFMA.FTZ R6, -R158, R158, 1 ;  /* 0x3f8000009e067423 */ /* 0x000fe2000001019e */
[----:B-1----:R-:W-:Y:S01]  /*4860*/  FSEL R135, R245, -INF , !P6 ;  /* 0xff800000f5877808 */ /* 0x002fe20007000000 */
[----:B----4-:R-:W-:Y:S01]  /*4870*/  FMUL.FTZ R22, R151, R22 ;  /* 0x0000001697167220 */ /* 0x010fe20000410000 */
[----:B------:R-:W-:Y:S01]  /*4880*/  PLOP3.LUT P6, PT, PT, PT, UP4, 0x40, 0x0 ;  /* 0x000000000000781c */ /* 0x000fe20003fce848 */
[----:B------:R-:W-:Y:S02]  /*4890*/  FMUL.FTZ R23, R146, R23 ;  /* 0x0000001792177220 */ /* 0x000fe40000410000 */
[----:B------:R-:W-:Y:S01]  /*48a0*/  FMUL.FTZ R19, R147, R19 ;  /* 0x0000001393137220 */ /* 0x000fe20000410000 */
[----:B------:R-:W-:Y:S02]  /*48b0*/  ISETP.GT.AND P6, PT, R133, 0x20, P6 ;  /* 0x000000208500780c */ /* 0x000fe400037c4270 */
[----:B------:R1:W-:Y:S01]  /*48c0*/  MUFU.EX2 R159, R76 ;  /* 0x0000004c009f7308 */ /* 0x0003e20000000800 */
[--C-:B------:R-:W-:Y:S01]  /*48d0*/  FFMA.FTZ R135, R135, c[0x0][0x29c], -R138.reuse ;  /* 0x0000a70087877a23 */ /* 0x100fe2000001088a */
[----:B------:R-:W-:Y:S04]  /*48e0*/  ISETP.LT.OR P6, PT, R134, 0x21, P6 ;  /* 0x000000218600780c */ /* 0x000fe800037c1670 */
[----:B------:R-:W-:Y:S02]  /*48f0*/  FSEL R79, R244, -INF , !P6 ;  /* 0xff800000f44f7808 */ /* 0x000fe40007000000 */
[----:B------:R-:W-:Y:S02]  /*4900*/  PLOP3.LUT P6, PT, PT, PT, UP2, 0x40, 0x0 ;  /* 0x000000000000781c */ /* 0x000fe40003fce828 */
[----:B------:R4:W3:Y:S01]  /*4910*/  MUFU.EX2 R154, R77 ;  /* 0x0000004d009a7308 */ /* 0x0008e20000000800 */
[--C-:B------:R-:W-:Y:S01]  /*4920*/  FFMA.FTZ R83, R79, c[0x0][0x29c], -R138.reuse ;  /* 0x0000a7004f537a23 */ /* 0x100fe2000001088a */
[----:B------:R-:W-:Y:S01]  /*4930*/  ISETP.GT.AND P6, PT, R133, 0x40, P6 ;  /* 0x000000408500780c */ /* 0x000fe200037c4270 */
[----:B------:R-:W-:Y:S02]  /*4940*/  FMUL.FTZ R79, R7, R80 ;  /* 0x00000050074f7220 */ /* 0x000fe40000410000 */
[----:B------:R-:W-:Y:S01]  /*4950*/  FFMA.FTZ R7, -R156, R156, 1 ;  /* 0x3f8000009c077423 */ /* 0x000fe2000001019c */
[----:B------:R-:W-:Y:S01]  /*4960*/  ISETP.LT.OR P6, PT, R134, 0x41, P6 ;  /* 0x000000418600780c */ /* 0x000fe200037c1670 */
[----:B------:R-:W-:Y:S01]  /*4970*/  FMUL.FTZ R80, R18, R6 ;  /* 0x0000000612507220 */ /* 0x000fe20000410000 */
[----:B------:R-:W-:Y:S01]  /*4980*/  F2FP.PACK_AB R79, R79, R82 ;  /* 0x000000524f4f723e */ /* 0x000fe200000000ff */
[----:B------:R-:W-:Y:S01]  /*4990*/  FFMA.FTZ R6, -R155, R155, 1 ;  /* 0x3f8000009b067423 */ /* 0x000fe2000001019b */
[----:B------:R-:W-:Y:S01]  /*49a0*/  MUFU.EX2 R137, R137 ;  /* 0x0000008900897308 */ /* 0x000fe20000000800 */
[----:B--2---:R-:W-:Y:S02]  /*49b0*/  FFMA.FTZ R132, R78, c[0x0][0x29c], -R138 ;  /* 0x0000a7004e847a23 */ /* 0x004fe4000001088a */
[----:B------:R-:W-:Y:S01]  /*49c0*/  FFMA.FTZ R18, -R208, R208, 1 ;  /* 0x3f800000d0127423 */ /* 0x000fe200000101d0 */
[----:B-1----:R-:W-:Y:S01]  /*49d0*/  FSEL R76, R240, -INF , !P5 ;  /* 0xff800000f04c7808 */ /* 0x002fe20006800000 */
[----:B------:R-:W-:Y:S01]  /*49e0*/  FMUL.FTZ R7, R22, R7 ;  /* 0x0000000716077220 */ /* 0x000fe20000410000 */
[----:B------:R-:W-:Y:S01]  /*49f0*/  F2FP.PACK_AB R22, R142, R143 ;  /* 0x0000008f8e16723e */ /* 0x000fe200000000ff */
[----:B------:R-:W-:Y:S01]  /*4a00*/  FMUL.FTZ R6, R23, R6 ;  /* 0x0000000617067220 */ /* 0x000fe20000410000 */
[----:B------:R-:W-:Y:S01]  /*4a10*/  F2FP.PACK_AB R23, R144, R145 ;  /* 0x000000919017723e */ /* 0x000fe200000000ff */
[--C-:B------:R-:W-:Y:S01]  /*4a20*/  FADD.FTZ R9, R9, -R2.reuse ;  /* 0x8000000209097221 */ /* 0x100fe20000010000 */
[----:B------:R-:W-:Y:S01]  /*4a30*/  MUFU.EX2 R134, R132 ;  /* 0x0000008400867308 */ /* 0x000fe20000000800 */
[----:B------:R-:W-:Y:S01]  /*4a40*/  FMUL.FTZ R18, R19, R18 ;  /* 0x0000001213127220 */ /* 0x000fe20000410000 */
[----:B------:R-:W-:Y:S01]  /*4a50*/  F2FP.PACK_AB R78, R6, R7 ;  /* 0x00000007064e723e */ /* 0x000fe200000000ff */
[--C-:B------:R-:W-:Y:S01]  /*4a60*/  FADD.FTZ R8, R8, -R2.reuse ;  /* 0x8000000208087221 */ /* 0x100fe20000010000 */
[----:B----4-:R-:W-:Y:S01]  /*4a70*/  FSEL R77, R242, -INF , !P6 ;  /* 0xff800000f24d7808 */ /* 0x010fe20007000000 */
[----:B------:R-:W-:Y:S01]  /*4a80*/  FMUL.FTZ R9, R144, R9 ;  /* 0x0000000990097220 */ /* 0x000fe20000410000 */
[----:B------:R-:W-:Y:S01]  /*4a90*/  F2FP.PACK_AB R80, R18, R80 ;  /* 0x000000501250723e */ /* 0x000fe200000000ff */
[--C-:B------:R-:W-:Y:S02]  /*4aa0*/  FADD.FTZ R13, R13, -R2.reuse ;  /* 0x800000020d0d7221 */ /* 0x100fe40000010000 */
[----:B------:R-:W-:Y:S01]  /*4ab0*/  FFMA.FTZ R6, -R235, R235, 1 ;  /* 0x3f800000eb067423 */ /* 0x000fe200000101eb */
[----:B------:R-:W1:Y:S01]  /*4ac0*/  MUFU.EX2 R141, R139 ;  /* 0x0000008b008d7308 */ /* 0x000e620000000800 */
[----:B------:R-:W-:Y:S02]  /*4ad0*/  FMUL.FTZ R8, R145, R8 ;  /* 0x0000000891087220 */ /* 0x000fe40000410000 */
[--C-:B------:R-:W-:Y:S02]  /*4ae0*/  FADD.FTZ R12, R12, -R2.reuse ;  /* 0x800000020c0c7221 */ /* 0x100fe40000010000 */
[----:B------:R-:W-:Y:S02]  /*4af0*/  FFMA.FTZ R7, -R236, R236, 1 ;  /* 0x3f800000ec077423 */ /* 0x000fe400000101ec */
[----:B------:R-:W-:Y:S02]  /*4b00*/  FMUL.FTZ R13, R142, R13 ;  /* 0x0000000d8e0d7220 */ /* 0x000fe40000410000 */
[----:B------:R-:W-:Y:S01]  /*4b10*/  FMUL.FTZ R18, R9, R6 ;  /* 0x0000000609127220 */ /* 0x000fe20000410000 */
[----:B------:R-:W2:Y:S01]  /*4b20*/  MUFU.EX2 R139, R135 ;  /* 0x00000087008b7308 */ /* 0x000ea20000000800 */
[----:B------:R-:W-:Y:S02]  /*4b30*/  FFMA.FTZ R6, -R214, R214, 1 ;  /* 0x3f800000d6067423 */ /* 0x000fe400000101d6 */
[--C-:B------:R-:W-:Y:S02]  /*4b40*/  FADD.FTZ R24, R24, -R2.reuse ;  /* 0x8000000218187221 */ /* 0x100fe40000010000 */
[----:B------:R-:W-:Y:S02]  /*4b50*/  FMUL.FTZ R12, R143, R12 ;  /* 0x0000000c8f0c7220 */ /* 0x000fe40000410000 */
[----:B------:R-:W-:Y:S02]  /*4b60*/  FMUL.FTZ R8, R8, R7 ;  /* 0x0000000708087220 */ /* 0x000fe40000410000 */
[----:B------:R-:W-:Y:S01]  /*4b70*/  FFMA.FTZ R7, -R215, R215, 1 ;  /* 0x3f800000d7077423 */ /* 0x000fe200000101d7 */
[----:B------:R4:W2:Y:S01]  /*4b80*/  MUFU.EX2 R135, R83 ;  /* 0x0000005300877308 */ /* 0x0008a20000000800 */
[----:B---3--:R-:W-:Y:S01]  /*4b90*/  FMUL.FTZ R24, R153, R24 ;  /* 0x0000001899187220 */ /* 0x008fe20000410000 */
[----:B------:R-:W-:Y:S01]  /*4ba0*/  F2FP.PACK_AB R18, R18, R8 ;  /* 0x000000081212723e */ /* 0x000fe200000000ff */
[----:B------:R-:W-:Y:S01]  /*4bb0*/  FMUL.FTZ R19, R13, R6 ;  /* 0x000000060d137220 */ /* 0x000fe20000410000 */
[----:B------:R-:W-:Y:S01]  /*4bc0*/  F2FP.PACK_AB R13, R152, R153 ;  /* 0x00000099980d723e */ /* 0x000fe200000000ff */
[----:B------:R-:W-:Y:S02]  /*4bd0*/  FFMA.FTZ R6, -R211, R211, 1 ;  /* 0x3f800000d3067423 */ /* 0x000fe400000101d3 */
[--C-:B-----5:R-:W-:Y:S02]  /*4be0*/  FADD.FTZ R10, R10, -R3.reuse ;  /* 0x800000030a0a7221 */ /* 0x120fe40000010000 */
[----:B------:R-:W-:Y:S01]  /*4bf0*/  FMUL.FTZ R7, R12, R7 ;  /* 0x000000070c077220 */ /* 0x000fe20000410000 */
[----:B------:R-:W-:Y:S01]  /*4c00*/  F2FP.PACK_AB R12, R154, R159 ;  /* 0x0000009f9a0c723e */ /* 0x000fe200000000ff */
[----:B------:R-:W-:Y:S02]  /*4c10*/  FMUL.FTZ R82, R24, R6 ;  /* 0x0000000618527220 */ /* 0x000fe40000410000 */
[----:B------:R-:W-:Y:S01]  /*4c20*/  FMUL.FTZ R10, R159, R10 ;  /* 0x0000000a9f0a7220 */ /* 0x000fe20000410000 */
[----:B------:R-:W-:Y:S01]  /*4c30*/  F2FP.PACK_AB R19, R19, R7 ;  /* 0x000000071313723e */ /* 0x000fe200000000ff */
[--C-:B------:R-:W-:Y:S02]  /*4c40*/  FADD.FTZ R11, R11, -R3.reuse ;  /* 0x800000030b0b7221 */ /* 0x100fe40000010000 */
[----:B------:R-:W-:Y:S02]  /*4c50*/  FFMA.FTZ R6, -R239, R239, 1 ;  /* 0x3f800000ef067423 */ /* 0x000fe400000101ef */
[----:B------:R-:W-:Y:S02]  /*4c60*/  FADD.FTZ R25, R25, -R2 ;  /* 0x8000000219197221 */ /* 0x000fe40000010000 */
[----:B------:R-:W-:Y:S01]  /*4c70*/  FMUL.FTZ R7, R154, R11 ;  /* 0x0000000b9a077220 */ /* 0x000fe20000410000 */
[----:B-1----:R-:W-:Y:S01]  /*4c80*/  F2FP.PACK_AB R11, R141, R157 ;  /* 0x0000009d8d0b723e */ /* 0x002fe200000000ff */
[----:B------:R-:W-:Y:S02]  /*4c90*/  FMUL.FTZ R24, R10, R6 ;  /* 0x000000060a187220 */ /* 0x000fe40000410000 */
[--C-:B------:R-:W-:Y:S02]  /*4ca0*/  FADD.FTZ R26, R26, -R3.reuse ;  /* 0x800000031a1a7221 */ /* 0x100fe40000010000 */
[--C-:B------:R-:W-:Y:S02]  /*4cb0*/  FADD.FTZ R14, R14, -R3.reuse ;  /* 0x800000030e0e7221 */ /* 0x100fe40000010000 */
[----:B------:R-:W-:Y:S02]  /*4cc0*/  FFMA.FTZ R6, -R241, R241, 1 ;  /* 0x3f800000f1067423 */ /* 0x000fe400000101f1 */
[--C-:B------:R-:W-:Y:S02]  /*4cd0*/  FADD.FTZ R27, R27, -R3.reuse ;  /* 0x800000031b1b7221 */ /* 0x100fe40000010000 */
[----:B------:R-:W-:Y:S02]  /*4ce0*/  FMUL.FTZ R25, R152, R25 ;  /* 0x0000001998197220 */ /* 0x000fe40000410000 */
[----:B------:R-:W-:Y:S02]  /*4cf0*/  FFMA.FTZ R2, -R210, R210, 1 ;  /* 0x3f800000d2027423 */ /* 0x000fe400000101d2 */
[----:B------:R-:W-:Y:S02]  /*4d00*/  FMUL.FTZ R132, R157, R14 ;  /* 0x0000000e9d847220 */ /* 0x000fe40000410000 */
[----:B------:R-:W-:Y:S02]  /*4d10*/  FMUL.FTZ R14, R140, R26 ;  /* 0x0000001a8c0e7220 */ /* 0x000fe40000410000 */
[----:B------:R-:W-:Y:S02]  /*4d20*/  FMUL.FTZ R27, R137, R27 ;  /* 0x0000001b891b7220 */ /* 0x000fe40000410000 */
[----:B------:R-:W-:Y:S02]  /*4d30*/  FADD.FTZ R15, R15, -R3 ;  /* 0x800000030f0f7221 */ /* 0x000fe40000010000 */
[----:B------:R-:W-:Y:S01]  /*4d40*/  FMUL.FTZ R10, R7, R6 ;  /* 0x00000006070a7220 */ /* 0x000fe20000410000 */
[----:B------:R-:W-:Y:S01]  /*4d50*/  F2FP.PACK_AB R6, R137, R140 ;  /* 0x0000008c8906723e */ /* 0x000fe200000000ff */
[----:B------:R-:W-:Y:S02]  /*4d60*/  FFMA.FTZ R7, -R213, R213, 1 ;  /* 0x3f800000d5077423 */ /* 0x000fe400000101d5 */
[----:B------:R-:W-:Y:S01]  /*4d70*/  FFMA.FTZ R3, -R212, R212, 1 ;  /* 0x3f800000d4037423 */ /* 0x000fe200000101d4 */
[----:B------:R-:W-:Y:S01]  /*4d80*/  F2FP.PACK_AB R10, R10, R24 ;  /* 0x000000180a0a723e */ /* 0x000fe200000000ff */
[----:B------:R-:W-:Y:S02]  /*4d90*/  FMUL.FTZ R25, R25, R2 ;  /* 0x0000000219197220 */ /* 0x000fe40000410000 */
[----:B------:R-:W-:Y:S01]  /*4da0*/  FMUL.FTZ R14, R14, R7 ;  /* 0x000000070e0e7220 */ /* 0x000fe20000410000 */
[----:B------:R-:W1:Y:S01]  /*4db0*/  LDS R2, [R247.X4+0x12280] ;  /* 0x01228000f7027984 */ /* 0x000e620000004800 */
[----:B------:R-:W-:Y:S01]  /*4dc0*/  FMUL.FTZ R7, R27, R3 ;  /* 0x000000031b077220 */ /* 0x000fe20000410000 */
[----:B--2---:R-:W-:Y:S01]  /*4dd0*/  F2FP.PACK_AB R3, R139, R136 ;  /* 0x000000888b03723e */ /* 0x004fe200000000ff */
[--C-:B------:R-:W-:Y:S01]  /*4de0*/  FFMA.FTZ R133, R77, c[0x0][0x29c], -R138.reuse ;  /* 0x0000a7004d857a23 */ /* 0x100fe2000001088a */
[----:B------:R-:W-:Y:S01]  /*4df0*/  F2FP.PACK_AB R77, R146, R151 ;  /* 0x00000097924d723e */ /* 0x000fe200000000ff */
[----:B------:R-:W-:Y:S01]  /*4e00*/  FFMA.FTZ R138, R76, c[0x0][0x29c], -R138 ;  /* 0x0000a7004c8a7a23 */ /* 0x000fe2000001088a */
[----:B------:R-:W-:Y:S01]  /*4e10*/  F2FP.PACK_AB R76, R147, R148 ;  /* 0x00000094934c723e */ /* 0x000fe200000000ff */
[----:B------:R2:W-:Y:S01]  /*4e20*/  STS [R233+0x12480], R3 ;  /* 0x01248003e9007388 */ /* 0x0005e20000000800 */
[----:B------:R-:W-:Y:S01]  /*4e30*/  F2FP.PACK_AB R7, R7, R14 ;  /* 0x0000000e0707723e */ /* 0x000fe200000000ff */
[----:B------:R-:W-:Y:S01]  /*4e40*/  MUFU.EX2 R133, R133 ;  /* 0x0000008500857308 */ /* 0x000fe20000000800 */
[----:B----4-:R-:W-:Y:S01]  /*4e50*/  FMUL.FTZ R83, R141, R15 ;  /* 0x0000000f8d537220 */ /* 0x010fe20000410000 */
[----:B------:R-:W-:Y:S01]  /*4e60*/  STS [R234], R81 ;  /* 0x00000051ea007388 */ /* 0x000fe20000000800 */
[----:B------:R-:W-:Y:S02]  /*4e70*/  FFMA.FTZ R9, -R238, R238, 1 ;  /* 0x3f800000ee097423 */ /* 0x000fe400000101ee */
[----:B------:R-:W-:Y:S01]  /*4e80*/  FFMA.FTZ R8, -R237, R237, 1 ;  /* 0x3f800000ed087423 */ /* 0x000fe200000101ed */
[----:B------:R-:W-:Y:S01]  /*4e90*/  STS [R233+0x12c80], R23 ;  /* 0x012c8017e9007388 */ /* 0x000fe20000000800 */
[----:B------:R-:W-:Y:S02]  /*4ea0*/  FMUL.FTZ R15, R132, R9 ;  /* 0x00000009840f7220 */ /* 0x000fe40000410000 */
[----:B------:R-:W-:Y:S01]  /*4eb0*/  FMUL.FTZ R9, R83, R8 ;  /* 0x0000000853097220 */ /* 0x000fe20000410000 */
[----:B------:R3:W-:Y:S01]  /*4ec0*/  STS [R234+0x800], R12 ;  /* 0x0008000cea007388 */ /* 0x0007e20000000800 */
[----:B------:R-:W4:Y:S01]  /*4ed0*/  MUFU.EX2 R138, R138 ;  /* 0x0000008a008a7308 */ /* 0x000f220000000800 */
[----:B------:R-:W-:Y:S02]  /*4ee0*/  F2FP.PACK_AB R8, R25, R82 ;  /* 0x000000521908723e */ /* 0x000fe400000000ff */
[----:B------:R-:W-:Y:S02]  /*4ef0*/  F2FP.PACK_AB R9, R9, R15 ;  /* 0x0000000f0909723e */ /* 0x000fe400000000ff */
[----:B--2---:R-:W-:Y:S05]  /*4f00*/  F2FP.PACK_AB R3, R134, R135 ;  /* 0x000000878603723e */ /* 0x004fea00000000ff */
[----:B------:R4:W-:Y:S01]  /*4f10*/  STS [R233+0x13480], R3 ;  /* 0x01348003e9007388 */ /* 0x0009e20000000800 */
[--C-:B-1----:R-:W-:Y:S03]  /*4f20*/  FADD.FTZ R5, R5, -R2.reuse ;  /* 0x8000000205057221 */ /* 0x102fe60000010000 */
[----:B------:R-:W-:Y:S01]  /*4f30*/  STS [R234+0x1000], R76 ;  /* 0x0010004cea007388 */ /* 0x000fe20000000800 */
[--C-:B------:R-:W-:Y:S02]  /*4f40*/  FADD.FTZ R4, R4, -R2.reuse ;  /* 0x8000000204047221 */ /* 0x100fe40000010000 */
[----:B---3--:R-:W-:Y:S01]  /*4f50*/  FMUL.FTZ R12, R139, R5 ;  /* 0x000000058b0c7220 */ /* 0x008fe20000410000 */
[----:B------:R-:W-:Y:S01]  /*4f60*/  STS [R233+0x13c80], R22 ;  /* 0x013c8016e9007388 */ /* 0x000fe20000000800 */
[----:B------:R-:W-:Y:S02]  /*4f70*/  FMUL.FTZ R14, R136, R4 ;  /* 0x00000004880e7220 */ /* 0x000fe40000410000 */
[----:B------:R-:W-:Y:S01]  /*4f80*/  FFMA.FTZ R4, -R245, R245, 1 ;  /* 0x3f800000f5047423 */ /* 0x000fe200000101f5 */
[----:B------:R-:W-:Y:S01]  /*4f90*/  STS [R234+0x1800], R11 ;  /* 0x0018000bea007388 */ /* 0x000fe20000000800 */
[----:B------:R-:W-:Y:S02]  /*4fa0*/  FFMA.FTZ R5, -R246, R246, 1 ;  /* 0x3f800000f6057423 */ /* 0x000fe400000101f6 */
[----:B------:R-:W-:Y:S02]  /*4fb0*/  FMUL.FTZ R4, R12, R4 ;  /* 0x000000040c047220 */ /* 0x000fe40000410000 */
[----:B------:R-:W-:Y:S02]  /*4fc0*/  FMUL.FTZ R5, R14, R5 ;  /* 0x000000050e057220 */ /* 0x000fe40000410000 */
[--C-:B------:R-:W-:Y:S02]  /*4fd0*/  FADD.FTZ R16, R16, -R2.reuse ;  /* 0x8000000210107221 */ /* 0x100fe40000010000 */
[--C-:B------:R-:W-:Y:S02]  /*4fe0*/  FADD.FTZ R17, R17, -R2.reuse ;  /* 0x8000000211117221 */ /* 0x100fe40000010000 */
[----:B------:R-:W-:Y:S01]  /*4ff0*/  FMUL.FTZ R16, R135, R16 ;  /* 0x0000001087107220 */ /* 0x000fe20000410000 */
[----:B----4-:R-:W-:Y:S01]  /*5000*/  F2FP.PACK_AB R3, R138, R133 ;  /* 0x000000858a03723e */ /* 0x010fe200000000ff */
[----:B------:R-:W-:Y:S02]  /*5010*/  FMUL.FTZ R17, R134, R17 ;  /* 0x0000001186117220 */ /* 0x000fe40000410000 */
[--C-:B------:R-:W-:Y:S02]  /*5020*/  FADD.FTZ R20, R20, -R2.reuse ;  /* 0x8000000214147221 */ /* 0x100fe40000010000 */
[----:B------:R1:W-:Y:S01]  /*5030*/  STS [R233+0x14480], R3 ;  /* 0x01448003e9007388 */ /* 0x0003e20000000800 */
[----:B------:R-:W-:Y:S02]  /*5040*/  FADD.FTZ R21, R21, -R2 ;  /* 0x8000000215157221 */ /* 0x000fe40000010000 */
[----:B------:R-:W-:Y:S01]  /*5050*/  FMUL.FTZ R20, R133, R20 ;  /* 0x0000001485147220 */ /* 0x000fe20000410000 */
[----:B------:R-:W-:Y:S01]  /*5060*/  STS [R234+0x2000], R77 ;  /* 0x0020004dea007388 */ /* 0x000fe20000000800 */
[----:B------:R-:W-:Y:S02]  /*5070*/  FMUL.FTZ R21, R138, R21 ;  /* 0x000000158a157220 */ /* 0x000fe40000410000 */
[----:B------:R-:W-:Y:S01]  /*5080*/  FFMA.FTZ R2, -R240, R240, 1 ;  /* 0x3f800000f0027423 */ /* 0x000fe200000101f0 */
[----:B------:R-:W-:Y:S03]  /*5090*/  STS [R233+0x14c80], R13 ;  /* 0x014c800de9007388 */ /* 0x000fe60000000800 */
[----:B------:R-:W-:Y:S01]  /*50a0*/  FMUL.FTZ R2, R21, R2 ;  /* 0x0000000215027220 */ /* 0x000fe20000410000 */
[----:B------:R2:W-:Y:S04]  /*50b0*/  STS [R234+0x2800], R6 ;  /* 0x00280006ea007388 */ /* 0x0005e80000000800 */
[----:B------:R-:W-:Y:S01]  /*50c0*/  BAR.SYNC.DEFER_BLOCKING 0x0 ;  /* 0x0000000000007b1d */ /* 0x000fe20000010000 */
[----:B-1----:R-:W-:Y:S01]  /*50d0*/  F2FP.PACK_AB R3, R4, R5 ;  /* 0x000000050403723e */ /* 0x002fe200000000ff */
[----:B------:R-:W-:Y:S02]  /*50e0*/  FFMA.FTZ R5, -R243, R243, 1 ;  /* 0x3f800000f3057423 */ /* 0x000fe400000101f3 */
[----:B------:R-:W-:Y:S02]  /*50f0*/  FFMA.FTZ R4, -R242, R242, 1 ;  /* 0x3f800000f2047423 */ /* 0x000fe400000101f2 */
[----:B------:R-:W-:Y:S02]  /*5100*/  FMUL.FTZ R5, R17, R5 ;  /* 0x0000000511057220 */ /* 0x000fe40000410000 */
[----:B------:R-:W-:Y:S02]  /*5110*/  FMUL.FTZ R4, R20, R4 ;  /* 0x0000000414047220 */ /* 0x000fe40000410000 */
[----:B--2---:R-:W-:Y:S03]  /*5120*/  FFMA.FTZ R6, -R244, R244, 1 ;  /* 0x3f800000f4067423 */ /* 0x004fe600000101f4 */
[----:B------:R-:W-:Y:S01]  /*5130*/  F2FP.PACK_AB R2, R2, R4 ;  /* 0x000000040202723e */ /* 0x000fe200000000ff */
[----:B------:R1:W-:Y:S01]  /*5140*/  STS [R233+0x15480], R3 ;  /* 0x01548003e9007388 */ /* 0x0003e20000000800 */
[----:B------:R-:W-:Y:S03]  /*5150*/  FMUL.FTZ R6, R16, R6 ;  /* 0x0000000610067220 */ /* 0x000fe60000410000 */
[----:B------:R-:W-:Y:S04]  /*5160*/  STS [R234+0x3000], R79 ;  /* 0x0030004fea007388 */ /* 0x000fe80000000800 */
[----:B------:R-:W-:Y:S04]  /*5170*/  STS [R233+0x15c80], R18 ;  /* 0x015c8012e9007388 */ /* 0x000fe80000000800 */
[----:B------:R-:W-:Y:S01]  /*5180*/  STS [R234+0x3800], R10 ;  /* 0x0038000aea007388 */ /* 0x000fe20000000800 */
[----:B-1----:R-:W-:Y:S05]  /*5190*/  F2FP.PACK_AB R3, R5, R6 ;  /* 0x000000060503723e */ /* 0x002fea00000000ff */
        /* <DEDUP_REMOVED lines=21> */
[----:B------:R-:W-:Y:S01]  /*52f0*/  LDSM.16.MT88.4 R136, [R216+0xf080] ;  /* 0x00f08000d888783b */ /* 0x000fe20000004200 */
[-C--:B------:R-:W-:Y:S07]  /*5300*/  HMMA.16816.F32 R44, R12, R10.reuse, R44 ;  /* 0x0000000a0c2c723c */ /* 0x080fee000000182c */
[----:B------:R-:W-:Y:S01]  /*5310*/  LDSM.16.MT88.4 R140, [R0+0x13c80] ;  /* 0x013c8000008c783b */ /* 0x000fe20000004200 */
[C---:B------:R-:W-:Y:S07]  /*5320*/  HMMA.16816.F32 R48, R4.reuse, R10, R48 ;  /* 0x0000000a0430723c */ /* 0x040fee0000001830 */
[----:B------:R-:W5:Y:S01]  /*5330*/  LDSM.16.MT88.4 R8, [R216+0x10880] ;  /* 0x01088000d808783b */ /* 0x000f620000004200 */
[-C--:B----4-:R-:W-:Y:S07]  /*5340*/  HMMA.16816.F32 R52, R4, R20.reuse, R52 ;  /* 0x000000140434723c */ /* 0x090fee0000001834 */
[----:B------:R-:W-:Y:S01]  /*5350*/  LDSM.16.MT88.4 R144, [R0+0x14080] ;  /* 0x014080000090783b */ /* 0x000fe20000004200 */
[-C--:B------:R-:W-:Y:S07]  /*5360*/  HMMA.16816.F32 R56, R12, R20.reuse, R56 ;  /* 0x000000140c38723c */ /* 0x080fee0000001838 */
[----:B------:R-:W-:Y:S01]  /*5370*/  LDSM.16.MT88.4 R148, [R0+0x15080] ;  /* 0x015080000094783b */ /* 0x000fe20000004200 */
[C---:B------:R-:W-:Y:S08]  /*5380*/  HMMA.16816.F32 R60, R16.reuse, R20, R60 ;  /* 0x00000014103c723c */ /* 0x040ff0000000183c */
[-C--:B------:R-:W-:Y:S01]  /*5390*/  HMMA.16816.F32 R64, R16, R22.reuse, R64 ;  /* 0x000000161040723c */ /* 0x080fe20000001840 */
[----:B------:R-:W4:Y:S07]  /*53a0*/  LDSM.16.MT88.4 R16, [R0+0x12c80] ;  /* 0x012c80000010783b */ /* 0x000f2e0000004200 */
[-C--:B------:R-:W-:Y:S01]  /*53b0*/  HMMA.16816.F32 R68, R12, R22.reuse, R68 ;  /* 0x000000160c44723c */ /* 0x080fe20000001844 */
[----:B------:R-:W4:Y:S07]  /*53c0*/  LDSM.16.MT88.4 R12, [R0+0x14c80] ;  /* 0x014c8000000c783b */ /* 0x000f2e0000004200 */
[----:B------:R-:W-:Y:S01]  /*53d0*/  HMMA.16816.F32 R72, R4, R22, R72 ;  /* 0x000000160448723c */ /* 0x000fe20000001848 */
[----:B------:R-:W4:Y:S07]  /*53e0*/  LDSM.16.MT88.4 R4, [R216+0x11080] ;  /* 0x01108000d804783b */ /* 0x000f2e0000004200 */
[-C--:B-1----:R-:W-:Y:S01]  /*53f0*/  HMMA.16816.F32 R28, R24, R76.reuse, R28 ;  /* 0x0000004c181c723c */ /* 0x082fe2000000181c */
[----:B------:R-:W-:Y:S07]  /*5400*/  LDSM.16.MT88.4 R20, [R0+0x13080] ;  /* 0x013080000014783b */ /* 0x000fee0000004200 */
[-C--:B--2---:R-:W-:Y:S08]  /*5410*/  HMMA.16816.F32 R32, R80, R76.reuse, R32 ;  /* 0x0000004c5020723c */ /* 0x084ff00000001820 */
[C---:B---3--:R-:W-:Y:S08]  /*5420*/  HMMA.16816.F32 R36, R132.reuse, R76, R36 ;  /* 0x0000004c8424723c */ /* 0x048ff00000001824 */
[-C--:B------:R-:W-:Y:S08]  /*5430*/  HMMA.16816.F32 R40, R132, R78.reuse, R40 ;  /* 0x0000004e8428723c */ /* 0x080ff00000001828 */
[-C--:B------:R-:W-:Y:S08]  /*5440*/  HMMA.16816.F32 R44, R80, R78.reuse, R44 ;  /* 0x0000004e502c723c */ /* 0x080ff0000000182c */
[C---:B------:R-:W-:Y:S01]  /*5450*/  HMMA.16816.F32 R48, R24.reuse, R78, R48 ;  /* 0x0000004e1830723c */ /* 0x040fe20000001830 */
[----:B------:R-:W1:Y:S07]  /*5460*/  LDSM.16.MT88.4 R76, [R216+0xf880] ;  /* 0x00f88000d84c783b */ /* 0x000e6e0000004200 */
[-C--:B-----5:R-:W-:Y:S08]  /*5470*/  HMMA.16816.F32 R52, R24, R8.reuse, R52 ;  /* 0x000000081834723c */ /* 0x0a0ff00000001834 */
[-C--:B------:R-:W-:Y:S08]  /*5480*/  HMMA.16816.F32 R56, R80, R8.reuse, R56 ;  /* 0x000000085038723c */ /* 0x080ff00000001838 */
[C---:B------:R-:W-:Y:S08]  /*5490*/  HMMA.16816.F32 R60, R132.reuse, R8, R60 ;  /* 0x00000008843c723c */ /* 0x040ff0000000183c */
[-C--:B------:R-:W-:Y:S08]  /*54a0*/  HMMA.16816.F32 R64, R132, R10.reuse, R64 ;  /* 0x0000000a8440723c */ /* 0x080ff00000001840 */
[-C--:B------:R-:W-:Y:S08]  /*54b0*/  HMMA.16816.F32 R68, R80, R10.reuse, R68 ;  /* 0x0000000a5044723c */ /* 0x080ff00000001844 */
[----:B------:R-:W-:Y:S01]  /*54c0*/  HMMA.16816.F32 R72, R24, R10, R72 ;  /* 0x0000000a1848723c */ /* 0x000fe20000001848 */
[----:B------:R-:W2:Y:S07]  /*54d0*/  LDSM.16.MT88.4 R8, [R216+0x11880] ;  /* 0x01188000d808783b */ /* 0x000eae0000004200 */
[-C--:B----4-:R-:W-:Y:S01]  /*54e0*/  HMMA.16816.F32 R28, R16, R136.reuse, R28 ;  /* 0x00000088101c723c */ /* 0x090fe2000000181c */
[----:B------:R-:W-:Y:S07]  /*54f0*/  BAR.SYNC.DEFER_BLOCKING 0x0 ;  /* 0x0000000000007b1d */ /* 0x000fee0000010000 */
[-C--:B------:R-:W-:Y:S08]  /*5500*/  HMMA.16816.F32 R32, R140, R136.reuse, R32 ;  /* 0x000000888c20723c */ /* 0x080ff00000001820 */
[C---:B------:R-:W-:Y:S08]  /*5510*/  HMMA.16816.F32 R36, R12.reuse, R136, R36 ;  /* 0x000000880c24723c */ /* 0x040ff00000001824 */
[-C--:B------:R-:W-:Y:S08]  /*5520*/  HMMA.16816.F32 R40, R12, R138.reuse, R40 ;  /* 0x0000008a0c28723c */ /* 0x080ff00000001828 */
[-C--:B------:R-:W-:Y:S08]  /*5530*/  HMMA.16816.F32 R44, R140, R138.reuse, R44 ;  /* 0x0000008a8c2c723c */ /* 0x080ff0000000182c */
[C---:B------:R-:W-:Y:S08]  /*5540*/  HMMA.16816.F32 R48, R16.reuse, R138, R48 ;  /* 0x0000008a1030723c */ /* 0x040ff00000001830 */
[-C--:B------:R-:W-:Y:S08]  /*5550*/  HMMA.16816.F32 R52, R16, R4.reuse, R52 ;  /* 0x000000041034723c */ /* 0x080ff00000001834 */
[-C--:B------:R-:W-:Y:S01]  /*5560*/  HMMA.16816.F32 R56, R140, R4.reuse, R56 ;  /* 0x000000048c38723c */ /* 0x080fe20000001838 */
[----:B------:R3:W4:Y:S07]  /*5570*/  LDSM.16.M88.4 R80, [R220] ;  /* 0x00000000dc50783b */ /* 0x00072e0000000200 */
[C---:B------:R-:W-:Y:S01]  /*5580*/  HMMA.16816.F32 R60, R12.reuse, R4, R60 ;  /* 0x000000040c3c723c */ /* 0x040fe2000000183c */
[----:B------:R3:W2:Y:S07]  /*5590*/  LDSM.16.M88.4 R132, [R220+0x800] ;  /* 0x00080000dc84783b */ /* 0x0006ae0000000200 */
[-C--:B------:R-:W-:Y:S01]  /*55a0*/  HMMA.16816.F32 R64, R12, R6.reuse, R64 ;  /* 0x000000060c40723c */ /* 0x080fe20000001840 */
[----:B------:R3:W2:Y:S07]  /*55b0*/  LDSM.16.MT88.4 R136, [R216+0x3080] ;  /* 0x00308000d888783b */ /* 0x0006ae0000004200 */
[-C--:B------:R-:W-:Y:S01]  /*55c0*/  HMMA.16816.F32 R68, R140, R6.reuse, R68 ;  /* 0x000000068c44723c */ /* 0x080fe20000001844 */
[----:B------:R3:W2:Y:S07]  /*55d0*/  LDSM.16.M88.4 R140, [R222] ;  /* 0x00000000de8c783b */ /* 0x0006ae0000000200 */
[----:B------:R-:W-:Y:S01]  /*55e0*/  HMMA.16816.F32 R72, R16, R6, R72 ;  /* 0x000000061048723c */ /* 0x000fe20000001848 */
[----:B------:R3:W2:Y:S07]  /*55f0*/  LDSM.16.MT88.4 R16, [R216+0x80] ;  /* 0x00008000d810783b */ /* 0x0006ae0000004200 */
        /* <DEDUP_REMOVED lines=17> */
[----:B------:R-:W-:Y:S01]  /*5710*/  ULDC.64 UR6, c[0x0][0x208] ;  /* 0x0000820000067ab9 */ /* 0x000fe20000000a00 */
[----:B------:R-:W-:Y:S01]  /*5720*/  IMAD.U32 R8, RZ, RZ, UR8 ;  /* 0x00000008ff087e24 */ /* 0x000fe2000f8e00ff */
[----:B------:R-:W-:Y:S01]  /*5730*/  USHF.L.U32 UR26, UR19, 0x6, URZ ;  /* 0x00000006131a7899 */ /* 0x000fe2000800063f */
[----:B------:R-:W3:Y:S01]  /*5740*/  LDL.64 R244, [R1+0x30] ;  /* 0x0000300001f47983 */ /* 0x000ee20000100a00 */
[----:B------:R-:W-:Y:S02]  /*5750*/  UIMAD.WIDE.U32 UR28, UR19, UR6, URZ ;  /* 0x00000006131c72a5 */ /* 0x000fe4000f8e003f */
[----:B------:R-:W-:Y:S01]  /*5760*/  USHF.R.S32.HI UR25, URZ, 0x1f, UR19 ;  /* 0x0000001f3f197899 */ /* 0x000fe20008011413 */
[----:B------:R-:W4:Y:S01]  /*5770*/  LDL.64 R238, [R1+0x20] ;  /* 0x0000200001ee7983 */ /* 0x000f220000100a00 */
[----:B------:R-:W-:Y:S02]  /*5780*/  IMAD.U32 R9, RZ, RZ, UR26 ;  /* 0x0000001aff097e24 */ /* 0x000fe4000f8e00ff */
[----:B------:R-:W-:Y:S01]  /*5790*/  UIMAD UR25, UR25, UR6, URZ ;  /* 0x00000006191972a4 */ /* 0x000fe2000f8e023f */
[----:B------:R-:W5:Y:S03]  /*57a0*/  LDL.64 R212, [R1+0x8] ;  /* 0x0000080001d47983 */ /* 0x000f660000100a00 */
[----:B------:R-:W-:Y:S01]  /*57b0*/  UIMAD UR6, UR19, UR7, UR25 ;  /* 0x00000007130672a4 */ /* 0x000fe2000f8e0219 */
[----:B------:R-:W5:Y:S01]  /*57c0*/  LDL R236, [R1+0x18] ;  /* 0x0000180001ec7983 */ /* 0x000f620000100800 */
[----:B------:R-:W-:Y:S02]  /*57d0*/  USHF.R.S32.HI UR25, URZ, 0x1f, UR26 ;  /* 0x0000001f3f197899 */ /* 0x000fe4000801141a */
[----:B------:R-:W-:Y:S01]  /*57e0*/  USHF.L.U32 UR7, UR28, 0x6, URZ ;  /* 0x000000061c077899 */ /* 0x000fe2000800063f */
[----:B------:R-:W1:Y:S01]  /*57f0*/  S2R R4, SR_CTAID.Y ;  /* 0x0000000000047919 */ /* 0x000e620000002600 */
[----:B------:R-:W-:Y:S02]  /*5800*/  UIADD3 UR6, UR29, UR6, URZ ;  /* 0x000000061d067290 */ /* 0x000fe4000fffe03f */
[----:B------:R-:W-:Y:S02]  /*5810*/  IMAD.U32 R10, RZ, RZ, UR25 ;  /* 0x00000019ff0a7e24 */ /* 0x000fe4000f8e00ff */
[----:B------:R-:W-:Y:S01]  /*5820*/  USHF.L.U64.HI UR6, UR28, 0x6, UR6 ;  /* 0x000000061c067899 */ /* 0x000fe20008010206 */
[----:B-1----:R-:W-:Y:S05]  /*5830*/  SHF.R.S32.HI R5, RZ, 0x1f, R4 ;  /* 0x0000001fff057819 */ /* 0x002fea0000011404 */
[----:B------:R-:W-:Y:S04]  /*5840*/  IMAD R5, R5, c[0x0][0x288], RZ ;  /* 0x0000a20005057a24 */ /* 0x000fe800078e02ff */
[C---:B------:R-:W-:Y:S02]  /*5850*/  IMAD R5, R4.reuse, c[0x0][0x28c], R5 ;  /* 0x0000a30004057a24 */ /* 0x040fe400078e0205 */
[----:B--2---:R-:W-:Y:S02]  /*5860*/  IMAD.MOV.U32 R2, RZ, RZ, R214 ;  /* 0x000000ffff027224 */ /* 0x004fe400078e00d6 */
[----:B------:R-:W-:Y:S02]  /*5870*/  IMAD.MOV.U32 R3, RZ, RZ, R215 ;  /* 0x000000ffff037224 */ /* 0x000fe400078e00d7 */
[----:B------:R-:W2:Y:S02]  /*5880*/  LDL.64 R214, [R1] ;  /* 0x0000000001d67983 */ /* 0x000ea40000100a00 */
[----:B------:R-:W-:Y:S01]  /*5890*/  IMAD.WIDE.U32 R2, R4, c[0x0][0x288], R2 ;  /* 0x0000a20004027a25 */ /* 0x000fe200078e0002 */
[----:B---3--:R-:W-:Y:S04]  /*58a0*/  IADD3 R4, P6, R244, UR7, RZ ;  /* 0x00000007f4047c10 */ /* 0x008fe8000ffde0ff */
[----:B------:R-:W-:Y:S01]  /*58b0*/  IADD3 R9, P5, P1, R9, UR16, R2 ;  /* 0x0000001009097c10 */ /* 0x000fe2000f9be002 */
[----:B------:R-:W-:Y:S01]  /*58c0*/  IMAD.IADD R2, R3, 0x1, R5 ;  /* 0x0000000103027824 */ /* 0x000fe200078e0205 */
[C---:B----4-:R-:W-:Y:S01]  /*58d0*/  IADD3.X R3, R239.reuse, UR6, RZ, P6, !PT ;  /* 0x00000006ef037c10 */ /* 0x050fe2000b7fe4ff */
[----:B------:R-:W-:Y:S01]  /*58e0*/  IMAD.U32 R5, RZ, RZ, UR9 ;  /* 0x00000009ff057e24 */ /* 0x000fe2000f8e00ff */
[----:B------:R-:W-:Y:S02]  /*58f0*/  LEA R6, P6, R4, c[0x0][0x1f0], 0x1 ;  /* 0x00007c0004067a11 */ /* 0x000fe400078c08ff */
[----:B------:R-:W-:Y:S01]  /*5900*/  IADD3.X R10, R10, UR11, R2, P5, P1 ;  /* 0x0000000b0a0a7c10 */ /* 0x000fe2000afe2402 */
[----:B------:R-:W-:Y:S01]  /*5910*/  IMAD.U32 R2, RZ, RZ, UR26 ;  /* 0x0000001aff027e24 */ /* 0x000fe2000f8e00ff */
[----:B------:R-:W-:Y:S02]  /*5920*/  LEA.HI.X R7, R4, c[0x0][0x1f4], R3, 0x1, P6 ;  /* 0x00007d0004077a11 */ /* 0x000fe400030f0c03 */
[----:B-----5:R-:W-:Y:S02]  /*5930*/  LOP3.LUT P5, RZ, R236, 0x1, RZ, 0xc0, !PT ;  /* 0x00000001ecff7812 */ /* 0x020fe400078ac0ff */
[----:B------:R-:W-:Y:S02]  /*5940*/  IADD3 R3, P6, P1, R244, UR7, R8 ;  /* 0x00000007f4037c10 */ /* 0x000fe4000f9de008 */
[----:B------:R-:W-:Y:S02]  /*5950*/  IADD3 R2, -R212, c[0x0][0x168], -R2 ;  /* 0x00005a00d4027a10 */ /* 0x000fe40007ffe902 */
[----:B------:R-:W-:Y:S02]  /*5960*/  IADD3.X R5, R239, UR6, R5, P6, P1 ;  /* 0x00000006ef057c10 */ /* 0x000fe4000b7e2405 */
[C---:B------:R-:W-:Y:S02]  /*5970*/  ISETP.LT.OR P6, PT, R2.reuse, 0x1, !P5 ;  /* 0x000000010200780c */ /* 0x040fe40006fc1670 */
[C---:B------:R-:W-:Y:S02]  /*5980*/  LEA R4, P1, R3.reuse, c[0x0][0x1f0], 0x1 ;  /* 0x00007c0003047a11 */ /* 0x040fe400078208ff */
[----:B------:R-:W-:Y:S02]  /*5990*/  ISETP.LT.OR P5, PT, R2, 0x21, !P5 ;  /* 0x000000210200780c */ /* 0x000fe40006fa1670 */
[----:B------:R-:W-:Y:S02]  /*59a0*/  LEA.HI.X R5, R3, c[0x0][0x1f4], R5, 0x1, P1 ;  /* 0x00007d0003057a11 */ /* 0x000fe400008f0c05 */
[C---:B------:R-:W-:Y:S04]  /*59b0*/  LEA R8, P1, R9.reuse, c[0x0][0x280], 0x2 ;  /* 0x0000a00009087a11 */ /* 0x040fe800078210ff */
[----:B------:R-:W-:Y:S01]  /*59c0*/  LEA.HI.X R9, R9, c[0x0][0x284], R10, 0x2, P1 ;  /* 0x0000a10009097a11 */ /* 0x000fe200008f140a */
[----:B------:R-:W-:Y:S01]  /*59d0*/  @!PT LDS RZ, [RZ] ;  /* 0x00000000fffff984 */ /* 0x000fe20000000800 */
[----:B------:R-:W-:Y:S01]  /*59e0*/  @!PT LDS RZ, [RZ] ;  /* 0x00000000fffff984 */ /* 0x000fe20000000800 */
[----:B------:R-:W-:Y:S01]  /*59f0*/  @!PT LDS RZ, [RZ] ;  /* 0x00000000fffff984 */ /* 0x000fe20000000800 */
[----:B------:R1:W-:Y:S01]  /*5a00*/  LDGSTS.E.BYPASS.LTC128B.128 [R248+0xe080], [R6.64], !P6 ;  /* 0x0e08000006f87fae */ /* 0x0003e2000f101d56 */
[----:B------:R-:W-:Y:S04]  /*5a10*/  LOP3.LUT P1, RZ, R236, 0x2, RZ, 0xc0, !PT ;  /* 0x00000002ecff7812 */ /* 0x000fe8000782c0ff */
[C---:B------:R-:W-:Y:S02]  /*5a20*/  ISETP.LT.OR P6, PT, R2.reuse, 0x1, !P1 ;  /* 0x000000010200780c */ /* 0x040fe40004fc1670 */
[----:B------:R-:W-:Y:S11]  /*5a30*/  ISETP.LT.OR P1, PT, R2, 0x21, !P1 ;  /* 0x000000210200780c */ /* 0x000ff60004f21670 */
[----:B------:R1:W-:Y:S04]  /*5a40*/  LDGSTS.E.BYPASS.LTC128B.128 [R248+0x10080], [R6.64+0x80], !P6 ;  /* 0x1008008006f87fae */ /* 0x0003e8000f101d56 */
[----:B------:R1:W-:Y:S04]  /*5a50*/  LDGSTS.E.BYPASS.LTC128B.128 [R248+0xf080], [R4.64], !P5 ;  /* 0x0f08000004f87fae */ /* 0x0003e8000e901d56 */
[----:B------:R1:W-:Y:S01]  /*5a60*/  LDGSTS.E.BYPASS.LTC128B.128 [R248+0x11080], [R4.64+0x80], !P1 ;  /* 0x1108008004f87fae */ /* 0x0003e2000c901d56 */
[----:B--2---:R-:W-:Y:S05]  /*5a70*/  @!P2 IMAD.SHL.U32 R2, R214, 0x10, RZ ;  /* 0x00000010d602a824 */ /* 0x004fea00078e00ff */
[----:B------:R1:W-:Y:S02]  /*5a80*/  @!P2 LDGSTS.E.BYPASS.LTC128B.128 [R2+0x12280], [R8.64] ;  /* 0x122800000802afae */ /* 0x0003e4000b901d56 */
.L_x_399:
[-C--:B-1-34-:R-:W-:Y:S01]  /*5a90*/  HMMA.16816.F32 R4, R80, R16.reuse, RZ ;  /* 0x000000105004723c */ /* 0x09afe200000018ff */
[----:B------:R-:W2:Y:S01]  /*5aa0*/  LDL.64 R236, [R1+0x38] ;  /* 0x0000380001ec7983 */ /* 0x000ea20000100a00 */
[----:B------:R-:W-:Y:S02]  /*5ab0*/  USHF.L.U32 UR12, UR12, 0xd, URZ ;  /* 0x0000000d0c0c7899 */ /* 0x000fe4000800063f */
[----:B------:R-:W-:Y:S01]  /*5ac0*/  IMAD.U32 R2, RZ, RZ, UR4 ;  /* 0x00000004ff027e24 */ /* 0x000fe2000f8e00ff */
[----:B------:R-:W3:Y:S01]  /*5ad0*/  LDL R235, [R1+0x40] ;  /* 0x0000400001eb7983 */ /* 0x000ee20000100800 */
[----:B------:R-:W-:Y:S02]  /*5ae0*/  UIADD3 UR6, UR4, 0x1, URZ ;  /* 0x0000000104067890 */ /* 0x000fe4000fffe03f */
[C---:B------:R-:W-:Y:S01]  /*5af0*/  HMMA.16816.F32 R8, R132.reuse, R16, RZ ;  /* 0x000000108408723c */ /* 0x040fe200000018ff */
[----:B------:R-:W-:Y:S01]  /*5b00*/  LDSM.16.M88.4 R144, [R220+0x1000] ;  /* 0x00100000dc90783b */ /* 0x000fe20000000200 */
[----:B------:R-:W-:Y:S02]  /*5b10*/  UISETP.GE.AND UP0, UPT, UR4, 0x1, UPT ;  /* 0x000000010400788c */ /* 0x000fe4000bf06270 */
[----:B------:R-:W-:Y:S01]  /*5b20*/  IMAD R2, R2, 0x2000, R229 ;  /* 0x0000200002027824 */ /* 0x000fe200078e02e5 */
[----:B------:R-:W1:Y:S01]  /*5b30*/  LDSM.16.MT88.4 R148, [R216+0x1080] ;  /* 0x00108000d894783b */ /* 0x000e620000004200 */
[----:B------:R-:W-:Y:S02]  /*5b40*/  USEL UR4, UR6, URZ, !UP0 ;  /* 0x0000003f06047287 */ /* 0x000fe4000c000000 */
[-C--:B------:R-:W-:Y:S01]  /*5b50*/  HMMA.16816.F32 R12, R132, R18.reuse, RZ ;  /* 0x00000012840c723c */ /* 0x080fe200000018ff */
[----:B------:R-:W4:Y:S01]  /*5b60*/  LDSM.16.M88.4 R212, [R220+0x1800] ;  /* 0x00180000dcd4783b */ /* 0x000f220000000200 */
[----:B------:R-:W-:Y:S02]  /*5b70*/  UISETP.GE.AND UP0, UPT, UR19, UR13, UPT ;  /* 0x0000000d1300728c */ /* 0x000fe4000bf06270 */
[----:B------:R-:W-:Y:S01]  /*5b80*/  IMAD.SHL.U32 R2, R2, 0x2, RZ ;  /* 0x0000000202027824 */ /* 0x000fe200078e00ff */
[----:B------:R-:W0:Y:S01]  /*5b90*/  LDGDEPBAR ;  /* 0x00000000000079af */ /* 0x000e220000000000 */
[----:B------:R-:W-:Y:S02]  /*5ba0*/  UIADD3 UR6, UR5, 0x1, URZ ;  /* 0x0000000105067890 */ /* 0x000fe4000fffe03f */
[C---:B------:R-:W-:Y:S01]  /*5bb0*/  HMMA.16816.F32 R16, R80.reuse, R18, RZ ;  /* 0x000000125010723c */ /* 0x040fe200000018ff */
[----:B------:R-:W-:Y:S01]  /*5bc0*/  PLOP3.LUT P1, PT, PT, PT, UP0, 0x80, 0x0 ;  /* 0x000000000000781c */ /* 0x000fe20003f2f008 */
[----:B------:R-:W-:Y:S04]  /*5bd0*/  UISETP.GE.AND UP0, UPT, UR5, 0x1, UPT ;  /* 0x000000010500788c */ /* 0x000fe8000bf06270 */
[----:B------:R-:W-:Y:S02]  /*5be0*/  USEL UR5, UR6, URZ, !UP0 ;  /* 0x0000003f06057287 */ /* 0x000fe4000c000000 */
[-C--:B------:R-:W-:Y:S08]  /*5bf0*/  HMMA.16816.F32 R20, R80, R136.reuse, RZ ;  /* 0x000000885014723c */ /* 0x080ff000000018ff */
[C---:B------:R-:W-:Y:S08]  /*5c00*/  HMMA.16816.F32 R24, R132.reuse, R136, RZ ;  /* 0x000000888418723c */ /* 0x040ff000000018ff */
[-C--:B------:R-:W-:Y:S01]  /*5c10*/  HMMA.16816.F32 R76, R132, R138.reuse, RZ ;  /* 0x0000008a844c723c */ /* 0x080fe200000018ff */
[----:B------:R-:W5:Y:S07]  /*5c20*/  LDSM.16.MT88.4 R132, [R216+0x4080] ;  /* 0x00408000d884783b */ /* 0x000f6e0000004200 */
[----:B------:R-:W-:Y:S01]  /*5c30*/  HMMA.16816.F32 R80, R80, R138, RZ ;  /* 0x0000008a5050723c */ /* 0x000fe200000018ff */
[----:B------:R-:W-:Y:S07]  /*5c40*/  LDSM.16.M88.4 R136, [R222+0x1000] ;  /* 0x00100000de88783b */ /* 0x000fee0000000200 */
[-C--:B------:R-:W-:Y:S08]  /*5c50*/  HMMA.16816.F32 R4, R140, R152.reuse, R4 ;  /* 0x000000988c04723c */ /* 0x080ff00000001804 */
        /* <DEDUP_REMOVED lines=9> */
[----:B------:R-:W5:Y:S04]  /*5cf0*/  LDSM.16.MT88.4 R140, [R216+0x1880] ;  /* 0x00188000d88c783b */ /* 0x000f680000004200 */
[----:B------:R-:W-:Y:S03]  /*5d00*/  LDSM.16.MT88.4 R208, [R216+0x2080] ;  /* 0x00208000d8d0783b */ /* 0x000fe60000004200 */
[-C--:B-1----:R-:W-:Y:S08]  /*5d10*/  HMMA.16816.F32 R4, R144, R148.reuse, R4 ;  /* 0x000000949004723c */ /* 0x082ff00000001804 */
[C---:B----4-:R-:W-:Y:S08]  /*5d20*/  HMMA.16816.F32 R8, R212.reuse, R148, R8 ;  /* 0x00000094d408723c */ /* 0x050ff00000001808 */
[-C--:B------:R-:W-:Y:S08]  /*5d30*/  HMMA.16816.F32 R12, R212, R150.reuse, R12 ;  /* 0x00000096d40c723c */ /* 0x080ff0000000180c */
[C---:B------:R-:W-:Y:S01]  /*5d40*/  HMMA.16816.F32 R16, R144.reuse, R150, R16 ;  /* 0x000000969010723c */ /* 0x040fe20000001810 */
[----:B------:R-:W1:Y:S07]  /*5d50*/  LDSM.16.M88.4 R148, [R222+0x1800] ;  /* 0x00180000de94783b */ /* 0x000e6e0000000200 */
[-C--:B-----5:R-:W-:Y:S08]  /*5d60*/  HMMA.16816.F32 R20, R144, R132.reuse, R20 ;  /* 0x000000849014723c */ /* 0x0a0ff00000001814 */
[C---:B------:R-:W-:Y:S08]  /*5d70*/  HMMA.16816.F32 R24, R212.reuse, R132, R24 ;  /* 0x00000084d418723c */ /* 0x040ff00000001818 */
[-C--:B------:R-:W-:Y:S08]  /*5d80*/  HMMA.16816.F32 R76, R212, R134.reuse, R76 ;  /* 0x00000086d44c723c */ /* 0x080ff0000000184c */
[----:B------:R-:W-:Y:S01]  /*5d90*/  HMMA.16816.F32 R80, R144, R134, R80 ;  /* 0x000000869050723c */ /* 0x000fe20000001850 */
[----:B------:R-:W4:Y:S04]  /*5da0*/  LDSM.16.M88.4 R132, [R220+0x2800] ;  /* 0x00280000dc84783b */ /* 0x000f280000000200 */
[----:B------:R-:W5:Y:S03]  /*5db0*/  LDSM.16.MT88.4 R144, [R216+0x5080] ;  /* 0x00508000d890783b */ /* 0x000f660000004200 */
[-C--:B------:R-:W-:Y:S08]  /*5dc0*/  HMMA.16816.F32 R4, R136, R140.reuse, R4 ;  /* 0x0000008c8804723c */ /* 0x080ff00000001804 */
[C---:B-1----:R-:W-:Y:S08]  /*5dd0*/  HMMA.16816.F32 R8, R148.reuse, R140, R8 ;  /* 0x0000008c9408723c */ /* 0x042ff00000001808 */
        /* <DEDUP_REMOVED lines=9> */
[----:B------:R-:W1:Y:S03]  /*5e70*/  LDSM.16.MT88.4 R152, [R216+0x5880] ;  /* 0x00588000d898783b */ /* 0x000e660000004200 */
[-C--:B------:R-:W-:Y:S08]  /*5e80*/  HMMA.16816.F32 R4, R156, R208.reuse, R4 ;  /* 0x000000d09c04723c */ /* 0x080ff00000001804 */
[C---:B----4-:R-:W-:Y:S08]  /*5e90*/  HMMA.16816.F32 R8, R132.reuse, R208, R8 ;  /* 0x000000d08408723c */ /* 0x050ff00000001808 */
[-C--:B------:R-:W-:Y:S08]  /*5ea0*/  HMMA.16816.F32 R12, R132, R210.reuse, R12 ;  /* 0x000000d2840c723c */ /* 0x080ff0000000180c */
[C---:B------:R-:W-:Y:S08]  /*5eb0*/  HMMA.16816.F32 R16, R156.reuse, R210, R16 ;  /* 0x000000d29c10723c */ /* 0x040ff00000001810 */
[-C--:B-----5:R-:W-:Y:S08]  /*5ec0*/  HMMA.16816.F32 R20, R156, R144.reuse, R20 ;  /* 0x000000909c14723c */ /* 0x0a0ff00000001814 */
[C---:B------:R-:W-:Y:S04]  /*5ed0*/  HMMA.16816.F32 R24, R132.reuse, R144, R24 ;  /* 0x000000908418723c */ /* 0x040fe80000001818 */
[----:B--2---:R-:W-:Y:S04]  /*5ee0*/  IADD3 R3, P5, R236, UR12, RZ ;  /* 0x0000000cec037c10 */ /* 0x004fe8000ffbe0ff */
[-C--:B------:R-:W-:Y:S07]  /*5ef0*/  HMMA.16816.F32 R76, R132, R146.reuse, R76 ;  /* 0x00000092844c723c */ /* 0x080fee000000184c */
[----:B------:R-:W-:Y:S01]  /*5f00*/  IMAD.U32 R133, RZ, RZ, UR12 ;  /* 0x0000000cff857e24 */ /* 0x000fe2000f8e00ff */
[----:B------:R-:W-:Y:S01]  /*5f10*/  HMMA.16816.F32 R80, R156, R146, R80 ;  /* 0x000000929c50723c */ /* 0x000fe20000001850 */
[----:B------:R-:W-:Y:S03]  /*5f20*/  UMOV UR12, UR19 ;  /* 0x00000013000c7c82 */ /* 0x000fe60008000000 */
[----:B---3--:R-:W-:Y:S02]  /*5f30*/  LEA.HI.X.SX32 R133, R133, R235, 0x1, P5 ;  /* 0x000000eb85857211 */ /* 0x008fe400028f0eff */
[C---:B------:R-:W-:Y:S02]  /*5f40*/  LEA R132, P5, R3.reuse, c[0x0][0x220], 0x2 ;  /* 0x0000880003847a11 */ /* 0x040fe400078a10ff */
[-C--:B-1----:R-:W-:Y:S05]  /*5f50*/  HMMA.16816.F32 R4, R136, R140.reuse, R4 ;  /* 0x0000008c8804723c */ /* 0x082fea0000001804 */
[----:B------:R-:W-:Y:S03]  /*5f60*/  LEA.HI.X R133, R3, c[0x0][0x224], R133, 0x2, P5 ;  /* 0x0000890003857a11 */ /* 0x000fe600028f1485 */
[C---:B------:R-:W-:Y:S08]  /*5f70*/  HMMA.16816.F32 R8, R148.reuse, R140, R8 ;  /* 0x0000008c9408723c */ /* 0x040ff00000001808 */
[-C--:B------:R-:W-:Y:S07]  /*5f80*/  HMMA.16816.F32 R12, R148, R142.reuse, R12 ;  /* 0x0000008e940c723c */ /* 0x080fee000000180c */
        /* <DEDUP_REMOVED lines=27> */
[----:B------:R-:W-:Y:S04]  /*6140*/  LDSM.16.MT88.4 R140, [R0+0x18080] ;  /* 0x01808000008c783b */ /* 0x000fe80000004200 */
[----:B------:R-:W-:Y:S01]  /*6150*/  RED.E.ADD.F32.FTZ.RN.STRONG.GPU [R132.64+0x4400], R21 ;  /* 0x004400158400798e */ /* 0x000fe2000c10e796 */
[-C--:B-1----:R-:W-:Y:S03]  /*6160*/  HMMA.16816.F32 R84, R4, R8.reuse, R84 ;  /* 0x000000080454723c */ /* 0x082fe60000001854 */
[----:B------:R-:W-:Y:S04]  /*6170*/  RED.E.ADD.F32.FTZ.RN.STRONG.GPU [R132.64+0x4800], R22 ;  /* 0x004800168400798e */ /* 0x000fe8000c10e796 */
[----:B------:R-:W-:Y:S04]  /*6180*/  RED.E.ADD.F32.FTZ.RN.STRONG.GPU [R132.64+0x4c00], R23 ;  /* 0x004c00178400798e */ /* 0x000fe8000c10e796 */
[----:B------:R-:W1:Y:S04]  /*6190*/  LDSM.16.MT88.4 R20, [R2+0x8080] ;  /* 0x008080000214783b */ /* 0x000e680000004200 */
[----:B------:R-:W-:Y:S01]  /*61a0*/  RED.E.ADD.F32.FTZ.RN.STRONG.GPU [R132.64+0x5000], R24 ;  /* 0x005000188400798e */ /* 0x000fe2000c10e796 */
[-C--:B--2---:R-:W-:Y:S03]  /*61b0*/  HMMA.16816.F32 R88, R12, R8.reuse, R88 ;  /* 0x000000080c58723c */ /* 0x084fe60000001858 */
[----:B------:R-:W-:Y:S04]  /*61c0*/  RED.E.ADD.F32.FTZ.RN.STRONG.GPU [R132.64+0x5400], R25 ;  /* 0x005400198400798e */ /* 0x000fe8000c10e796 */
[----:B------:R-:W-:Y:S01]  /*61d0*/  RED.E.ADD.F32.FTZ.RN.STRONG.GPU [R132.64+0x5800], R26 ;  /* 0x0058001a8400798e */ /* 0x000fe2000c10e796 */
[C---:B---3--:R-:W-:Y:S03]  /*61e0*/  HMMA.16816.F32 R92, R16.reuse, R8, R92 ;  /* 0x00000008105c723c */ /* 0x048fe6000000185c */
[----:B------:R-:W-:Y:S04]  /*61f0*/  RED.E.ADD.F32.FTZ.RN.STRONG.GPU [R132.64+0x5c00], R27 ;  /* 0x005c001b8400798e */ /* 0x000fe8000c10e796 */
[----:B------:R-:W-:Y:S01]  /*6200*/  LDSM.16.MT88.4 R24, [R0+0x15880] ;  /* 0x015880000018783b */ /* 0x000fe20000004200 */
[-C--:B------:R-:W-:Y:S03]  /*6210*/  HMMA.16816.F32 R96, R16, R10.reuse, R96 ;  /* 0x0000000a1060723c */ /* 0x080fe60000001860 */
[----:B------:R-:W-:Y:S04]  /*6220*/  RED.E.ADD.F32.FTZ.RN.STRONG.GPU [R132.64+0x6000], R80 ;  /* 0x006000508400798e */ /* 0x000fe8000c10e796 */
[----:B------:R-:W-:Y:S01]  /*6230*/  RED.E.ADD.F32.FTZ.RN.STRONG.GPU [R132.64+0x6400], R81 ;  /* 0x006400518400798e */ /* 0x000fe2000c10e796 */
[-C--:B------:R-:W-:Y:S03]  /*6240*/  HMMA.16816.F32 R100, R12, R10.reuse, R100 ;  /* 0x0000000a0c64723c */ /* 0x080fe60000001864 */
[----:B------:R-:W-:Y:S04]  /*6250*/  RED.E.ADD.F32.FTZ.RN.STRONG.GPU [R132.64+0x6800], R82 ;  /* 0x006800528400798e */ /* 0x000fe8000c10e796 */
[----:B------:R-:W-:Y:S01]  /*6260*/  RED.E.ADD.F32.FTZ.RN.STRONG.GPU [R132.64+0x6c00], R83 ;  /* 0x006c00538400798e */ /* 0x000fe2000c10e796 */
        /* <DEDUP_REMOVED lines=10> */
[----:B------:R-:W2:Y:S04]  /*6310*/  LDSM.16.MT88.4 R132, [R0+0x17880] ;  /* 0x017880000084783b */ /* 0x000ea80000004200 */
[----:B------:R-:W-:Y:S01]  /*6320*/  LDSM.16.MT88.4 R8, [R2+0x7080] ;  /* 0x007080000208783b */ /* 0x000fe20000004200 */
[-C--:B------:R-:W-:Y:S03]  /*6330*/  HMMA.16816.F32 R120, R16, R22.reuse, R120 ;  /* 0x000000161078723c */ /* 0x080fe60000001878 */
[----:B------:R-:W-:Y:S05]  /*6340*/  LDSM.16.MT88.4 R16, [R0+0x17c80] ;  /* 0x017c80000010783b */ /* 0x000fea0000004200 */
        /* <DEDUP_REMOVED lines=95> */
.L_x_381:
[----:B------:R-:W-:Y:S05]  /*6940*/  @P1 EXIT ;  /* 0x000000000000194d */ /* 0x000fea0003800000 */
[----:B------:R-:W2:Y:S01]  /*6950*/  LDL.LU.64 R4, [R1] ;  /* 0x0000000001047983 */ /* 0x000ea20000300a00 */
[----:B------:R-:W3:Y:S01]  /*6960*/  S2UR UR5, SR_CTAID.X ;  /* 0x00000000000579c3 */ /* 0x000ee20000002500 */
[----:B-1----:R-:W-:Y:S02]  /*6970*/  MOV R2, 0x1 ;  /* 0x0000000100027802 */ /* 0x002fe40000000f00 */
[----:B------:R-:W1:Y:S04]  /*6980*/  S2R R0, SR_CTAID.Y ;  /* 0x0000000000007919 */ /* 0x000e680000002600 */
[----:B------:R-:W-:Y:S01]  /*6990*/  BAR.SYNC.DEFER_BLOCKING 0x1, 0x100 ;  /* 0x0044000000007b1d */ /* 0x000fe20000010000 */
[----:B------:R-:W-:-:S05]  /*69a0*/  ISETP.NE.AND P1, PT, R2, c[0x0][0x338], PT ;  /* 0x0000ce0002007a0c */ /* 0x000fca0003f25270 */
[----:B------:R-:W4:Y:S01]  /*69b0*/  S2R R11, SR_CTAID.Z ;  /* 0x00000000000b7919 */ /* 0x000f220000002700 */
[----:B---3--:R-:W-:-:S07]  /*69c0*/  UIMAD UR5, UR5, 0x3000, URZ ;  /* 0x00003000050578a4 */ /* 0x008fce000f8e023f */
[----:B-1----:R-:W-:Y:S01]  /*69d0*/  @P1 IMAD.HI.U32 R3, R0, c[0x0][0x33c], RZ ;  /* 0x0000cf0000031a27 */ /* 0x002fe200078e00ff */
[----:B------:R-:W-:-:S04]  /*69e0*/  USHF.R.S32.HI UR4, URZ, 0x1f, UR5 ;  /* 0x0000001f3f047899 */ /* 0x000fc80008011405 */
[----:B------:R-:W-:Y:S02]  /*69f0*/  @P1 SHF.R.U32.HI R0, RZ, c[0x0][0x340], R3 ;  /* 0x0000d000ff001a19 */ /* 0x000fe40000011603 */
[----:B--2---:R-:W-:-:S04]  /*6a00*/  IADD3 R2, P0, R4, UR5, RZ ;  /* 0x0000000504027c10 */ /* 0x004fc8000ff1e0ff */
[----:B------:R-:W-:Y:S02]  /*6a10*/  LEA.HI.X.SX32 R3, R4, UR4, 0x1, P0 ;  /* 0x0000000404037c11 */ /* 0x000fe400080f0eff */
[----:B------:R-:W-:-:S05]  /*6a20*/  SHF.R.S32.HI R4, RZ, 0x1f, R0 ;  /* 0x0000001fff047819 */ /* 0x000fca0000011400 */
[C---:B------:R-:W-:Y:S02]  /*6a30*/  IMAD R6, R4.reuse, c[0x0][0x328], RZ ;  /* 0x0000ca0004067a24 */ /* 0x040fe400078e02ff */
[----:B------:R-:W-:Y:S02]  /*6a40*/  IMAD R7, R4, c[0x0][0x300], RZ ;  /* 0x0000c00004077a24 */ /* 0x000fe400078e02ff */
[----:B------:R-:W-:-:S04]  /*6a50*/  IMAD.WIDE.U32 R4, R0, c[0x0][0x328], R2 ;  /* 0x0000ca0000047a25 */ /* 0x000fc800078e0002 */
[----:B------:R-:W-:-:S04]  /*6a60*/  IMAD.WIDE.U32 R2, R0, c[0x0][0x300], R2 ;  /* 0x0000c00000027a25 */ /* 0x000fc800078e0002 */
[C---:B------:R-:W-:Y:S02]  /*6a70*/  IMAD R6, R0.reuse, c[0x0][0x32c], R6 ;  /* 0x0000cb0000067a24 */ /* 0x040fe400078e0206 */
[----:B------:R-:W-:Y:S01]  /*6a80*/  IMAD R0, R0, c[0x0][0x304], R7 ;  /* 0x0000c10000007a24 */ /* 0x000fe200078e0207 */
[----:B----4-:R-:W-:Y:S02]  /*6a90*/  SHF.R.S32.HI R7, RZ, 0x1f, R11 ;  /* 0x0000001fff077819 */ /* 0x010fe4000001140b */
[----:B------:R-:W-:Y:S02]  /*6aa0*/  IADD3 R5, R5, R6, RZ ;  /* 0x0000000605057210 */ /* 0x000fe40007ffe0ff */
[----:B------:R-:W-:Y:S01]  /*6ab0*/  IADD3 R3, R3, R0, RZ ;  /* 0x0000000003037210 */ /* 0x000fe20007ffe0ff */
[----:B------:R-:W-:Y:S02]  /*6ac0*/  IMAD R10, R7, c[0x0][0x330], RZ ;  /* 0x0000cc00070a7a24 */ /* 0x000fe400078e02ff */
[----:B------:R-:W-:-:S04]  /*6ad0*/  IMAD.WIDE.U32 R8, R11, c[0x0][0x330], R4 ;  /* 0x0000cc000b087a25 */ /* 0x000fc800078e0004 */
[----:B------:R-:W-:Y:S01]  /*6ae0*/  IMAD R10, R11, c[0x0][0x334], R10 ;  /* 0x0000cd000b0a7a24 */ /* 0x000fe200078e020a */
[----:B------:R-:W-:Y:S01]  /*6af0*/  LEA R4, P1, R8, c[0x0][0x310], 0x2 ;  /* 0x0000c40008047a11 */ /* 0x000fe200078210ff */
        /* <DEDUP_REMOVED lines=105> */
.L_x_401:
        /* <DEDUP_REMOVED lines=15> */
.L_x_2297:


//--------------------- .text._ZN7cutlass13device_kernelIN5flash19enable_sm80_to_sm89INS1_16FlashAttnBwdSm80INS1_25CollectiveMainloopBwdSm80ILi2ELi1EN4cute5tupleIJNS5_1CILi64EEENS7_ILi96EEENS7_ILi128EEEEEENS_6half_tEfNS_4arch4Sm80ELb0ELb1ELb1ELb0ELb1ELb0ELb0ELb0ELi2ELi2ELi2ELi2ELb1EEENS1_24CollectiveEpilogueBwdGQAISB_fSE_Li256ELb0ELb1EEENS1_19SingleTileSchedulerILb0ELb0ELb0ELi96EEEEEEEEEvNT_6ParamsE --------------------------
	.section	.text._ZN7cutlass13device_kernelIN5flash19enable_sm80_to_sm89INS1_16FlashAttnBwdSm80INS1_25CollectiveMainloopBwdSm80ILi2ELi1EN4cute5tupleIJNS5_1CILi64EEENS7_ILi96EEENS7_ILi128EEEEEENS_6half_tEfNS_4arch4Sm80ELb0ELb1ELb1ELb0ELb1ELb0ELb0ELb0ELi2ELi2ELi2ELi2ELb1EEENS1_24CollectiveEpilogueBwdGQAISB_fSE_Li256ELb0ELb1EEENS1_19SingleTileSchedulerILb0ELb0ELb0ELi96EEEEEEEEEvNT_6ParamsE,"ax",@progbits
	.sectioninfo	@"SHI_REGISTERS=255"
	.align	128
.text._ZN7cutlass13device_kernelIN5flash19enable_sm80_to_sm89INS1_16FlashAttnBwdSm80INS1_25CollectiveMainloopBwdSm80ILi2ELi1EN4cute5tupleIJNS5_1CILi64EEENS7_ILi96EEENS7_ILi128EEEEEENS_6half_tEfNS_4arch4Sm80ELb0ELb1ELb1ELb0ELb1ELb0ELb0ELb0ELi2ELi2ELi2ELi2ELb1EEENS1_24CollectiveEpilogueBwdGQAISB_fSE_Li256ELb0ELb1EEENS1_19SingleTileSchedulerILb0ELb0ELb0ELi96EEEEEEEEEvNT_6ParamsE:
        .type           _ZN7cutlass13device_kernelIN5flash19enable_sm80_to_sm89INS1_16FlashAttnBwdSm80INS1_25CollectiveMainloopBwdSm80ILi2ELi1EN4cute5tupleIJNS5_1CILi64EEENS7_ILi96EEENS7_ILi128EEEEEENS_6half_tEfNS_4arch4Sm80ELb0ELb1ELb1ELb0ELb1ELb0ELb0ELb0ELi2ELi2ELi2ELi2ELb1EEENS1_24CollectiveEpilogueBwdGQAISB_fSE_Li256ELb0ELb1EEENS1_19SingleTileSchedulerILb0ELb0ELb0ELi96EEEEEEEEEvNT_6ParamsE,@function
        .size           _ZN7cutlass13device_kernelIN5flash19enable_sm80_to_sm89INS1_16FlashAttnBwdSm80INS1_25CollectiveMainloopBwdSm80ILi2ELi1EN4cute5tupleIJNS5_1CILi64EEENS7_ILi96EEENS7_ILi128EEEEEENS_6half_tEfNS_4arch4Sm80ELb0ELb1ELb1ELb0ELb1ELb0ELb0ELb0ELi2ELi2ELi2ELi2ELb1EEENS1_24CollectiveEpilogueBwdGQAISB_fSE_Li256ELb0ELb1EEENS1_19SingleTileSchedulerILb0ELb0ELb0ELi96EEEEEEEEEvNT_6ParamsE,(.L_x_2298 - _ZN7cutlass13device_kernelIN5flash19enable_sm80_to_sm89INS1_16FlashAttnBwdSm80INS1_25CollectiveMainloopBwdSm80ILi2ELi1EN4cute5tupleIJNS5_1CILi64EEENS7_ILi96EEENS7_ILi128EEEEEENS_6half_tEfNS_4arch4Sm80ELb0ELb1ELb1ELb0ELb1ELb0ELb0ELb0ELi2ELi2ELi2ELi2ELb1EEENS1_24CollectiveEpilogueBwdGQAISB_fSE_Li256ELb0ELb1EEENS1_19SingleTileSchedulerILb0ELb0ELb0ELi96EEEEEEEEEvNT_6ParamsE)
        .other          _ZN7cutlass13device_kernelIN5flash19enable_sm80_to_sm89INS1_16FlashAttnBwdSm80INS1_25CollectiveMainloopBwdSm80ILi2ELi1EN4cute5tupleIJNS5_1CILi64EEENS7_ILi96EEENS7_ILi128EEEEEENS_6half_tEfNS_4arch4Sm80ELb0ELb1ELb1ELb0ELb1ELb0ELb0ELb0ELi2ELi2ELi2ELi2ELb1EEENS1_24CollectiveEpilogueBwdGQAISB_fSE_Li256ELb0ELb1EEENS1_19SingleTileSchedulerILb0ELb0ELb0ELi96EEEEEEEEEvNT_6ParamsE,@"STO_CUDA_ENTRY STV_DEFAULT"
_ZN7cutlass13device_kernelIN5flash19enable_sm80_to_sm89INS1_16FlashAttnBwdSm80INS1_25CollectiveMainloopBwdSm80ILi2ELi1EN4cute5tupleIJNS5_1CILi64EEENS7_ILi96EEENS7_ILi128EEEEEENS_6half_tEfNS_4arch4Sm80ELb0ELb1ELb1ELb0ELb1ELb0ELb0ELb0ELi2ELi2ELi2ELi2ELb1EEENS1_24CollectiveEpilogueBwdGQAISB_fSE_Li256ELb0ELb1EEENS1_19SingleTileSchedulerILb0ELb0ELb0ELi96EEEEEEEEEvNT_6ParamsE:
        /* <DEDUP_REMOVED lines=27> */
.L_x_402:
        /* <DEDUP_REMOVED lines=322> */
[----:B------:R-:W-:Y:S01]  /*15d0*/  IMAD.MOV.U32 R223, RZ, RZ, 0x10 ;  /* 0x00000010ffdf7424 */ /* 0x000fe200078e00ff */
[----:B------:R-:W-:Y:S01]  /*15e0*/  CS2R R42, SRZ ;  /* 0x00000000002a7805 */ /* 0x000fe2000001ff00 */
[----:B------:R5:W-:Y:S01]  /*15f0*/  LDGSTS.E.BYPASS.LTC128B.128 [R77+0xa080], [R8.64], !P6 ;  /* 0x0a080000084d7fae */ /* 0x000be2000f101d52 */
[C---:B------:R-:W-:Y:S01]  /*1600*/  ISETP.LT.OR P6, PT, R10.reuse, 0x21, P4 ;  /* 0x000000210a00780c */ /* 0x040fe200027c1670 */
[----:B------:R-:W-:Y:S01]  /*1610*/  IMAD.MOV.U32 R231, RZ, RZ, 0x20 ;  /* 0x00000020ffe77424 */ /* 0x000fe200078e00ff */
[----:B-1----:R-:W-:Y:S01]  /*1620*/  CS2R R40, SRZ ;  /* 0x0000000000287805 */ /* 0x002fe2000001ff00 */
[----:B------:R1:W-:Y:S01]  /*1630*/  LDGSTS.E.BYPASS.LTC128B.128 [R77+0x8080], [R6.64], !P2 ;  /* 0x08080000064d7fae */ /* 0x0003e2000d101d52 */
[C---:B------:R-:W-:Y:S01]  /*1640*/  ISETP.LT.OR P2, PT, R10.reuse, 0x1, P4 ;  /* 0x000000010a00780c */ /* 0x040fe20002741670 */
[----:B------:R-:W-:Y:S01]  /*1650*/  IMAD.MOV.U32 R226, RZ, RZ, 0x10 ;  /* 0x00000010ffe27424 */ /* 0x000fe200078e00ff */
[----:B---3--:R-:W-:Y:S01]  /*1660*/  CS2R R38, SRZ ;  /* 0x0000000000267805 */ /* 0x008fe2000001ff00 */
[----:B------:R1:W-:Y:S01]  /*1670*/  LDGSTS.E.BYPASS.LTC128B.128 [R77+0xb080], [R6.64+0x80], !P1 ;  /* 0x0b080080064d7fae */ /* 0x0003e2000c901d52 */
[----:B------:R-:W-:Y:S01]  /*1680*/  ISETP.LT.OR P1, PT, R10, 0x1, P3 ;  /* 0x000000010a00780c */ /* 0x000fe20001f21670 */
[----:B------:R-:W-:-:S02]  /*1690*/  ULDC UR22, c[0x0][0x2a0] ;  /* 0x0000a80000167ab9 */ /* 0x000fc40000000800 */
[----:B------:R-:W0:Y:S01]  /*16a0*/  LDGDEPBAR ;  /* 0x00000000000079af */ /* 0x000e220000000000 */
[----:B------:R-:W-:Y:S02]  /*16b0*/  UISETP.GE.AND UP6, UPT, UR21, 0x1, UPT ;  /* 0x000000011500788c */ /* 0x000fe4000bfc6270 */
        /* <DEDUP_REMOVED lines=12> */
[----:B------:R-:W-:-:S02]  /*1780*/  UMOV UR23, 0x1 ;  /* 0x0000000100177882 */ /* 0x000fc40000000000 */
[----:B------:R-:W-:Y:S01]  /*1790*/  STL [R1+0x54], R33 ;  /* 0x0000542101007387 */ /* 0x000fe20000100800 */
[----:B------:R-:W-:-:S03]  /*17a0*/  ULOP3.LUT UR22, URZ, UR22, URZ, 0x33, !UPT ;  /* 0x000000163f167292 */ /* 0x000fc6000f8e333f */
[----:B------:R4:W-:Y:S01]  /*17b0*/  LDGSTS.E.BYPASS.LTC128B.128 [R77+0x1080], [R2.64], !P6 ;  /* 0x01080000024d7fae */ /* 0x0009e2000f101d52 */
[----:B-1----:R-:W-:Y:S01]  /*17c0*/  IMAD.U32 R6, RZ, RZ, UR28 ;  /* 0x0000001cff067e24 */ /* 0x002fe2000f8e00ff */
        /* <DEDUP_REMOVED lines=10> */
[----:B---3--:R-:W-:Y:S02]  /*1870*/  IADD3 R4, P0, R2, UR26, RZ ;  /* 0x0000001a02047c10 */ /* 0x008fe4000ff1e0ff */
[C---:B------:R-:W-:Y:S02]  /*1880*/  ISETP.LT.OR P1, PT, R10.reuse, 0x21, P3 ;  /* 0x000000210a00780c */ /* 0x040fe40001f21670 */
[----:B------:R-:W-:Y:S01]  /*1890*/  IADD3.X R5, R3, UR25, RZ, P0, !PT ;  /* 0x0000001903057c10 */ /* 0x000fe200087fe4ff */
[----:B------:R-:W-:Y:S01]  /*18a0*/  ULDC UR25, c[0x0][0x198] ;  /* 0x0000660000197ab9 */ /* 0x000fe20000000800 */
[----:B----4-:R-:W-:Y:S01]  /*18b0*/  SEL R3, RZ, 0x2, P4 ;  /* 0x00000002ff037807 */ /* 0x010fe20002000000 */
[----:B------:R-:W-:Y:S01]  /*18c0*/  UIADD3 UR25, UR21, UR25, URZ ;  /* 0x0000001915197290 */ /* 0x000fe2000fffe03f */
[----:B------:R-:W-:-:S02]  /*18d0*/  ISETP.LT.OR P4, PT, R10, 0x41, P3 ;  /* 0x000000410a00780c */ /* 0x000fc40001f81670 */
[----:B------:R-:W-:Y:S02]  /*18e0*/  LOP3.LUT R8, R0, 0x8, R216, 0xf8, !PT ;  /* 0x0000000800087812 */ /* 0x000fe400078ef8d8 */
[----:B------:R-:W-:Y:S02]  /*18f0*/  SHF.R.U32.HI R2, RZ, 0x3, R0 ;  /* 0x00000003ff027819 */ /* 0x000fe40000011600 */
[----:B------:R-:W-:Y:S01]  /*1900*/  SEL R0, RZ, 0x1, P6 ;  /* 0x00000001ff007807 */ /* 0x000fe20003000000 */
[----:B------:R1:W-:Y:S01]  /*1910*/  LDGSTS.E.BYPASS.LTC128B.128 [R77+0x4080], [R6.64], !P1 ;  /* 0x04080000064d7fae */ /* 0x0003e2000c901d52 */
[----:B------:R-:W-:Y:S01]  /*1920*/  LOP3.LUT R2, R23, R8, R2, 0xf6, !PT ;  /* 0x0000000817027212 */ /* 0x000fe200078ef602 */
[----:B------:R-:W-:Y:S01]  /*1930*/  IMAD.U32 R8, RZ, RZ, UR4 ;  /* 0x00000004ff087e24 */ /* 0x000fe2000f8e00ff */
[----:B--2---:R-:W-:Y:S01]  /*1940*/  LEA R12, P0, R9, c[0x0][0x160], 0x1 ;  /* 0x00005800090c7a11 */ /* 0x004fe200078008ff */
        /* <DEDUP_REMOVED lines=23> */
[----:B------:R-:W-:-:S02]  /*1ac0*/  ULDC UR15, c[0x0][0x290] ;  /* 0x0000a400000f7ab9 */ /* 0x000fc40000000800 */
        /* <DEDUP_REMOVED lines=24> */
[----:B------:R-:W-:Y:S01]  /*1c50*/  USHF.L.U32 UR9, UR4, 0x5, URZ ;  /* 0x0000000504097899 */ /* 0x000fe2000800063f */
[----:B------:R-:W-:Y:S01]  /*1c60*/  LOP3.LUT R2, R2, 0xfffffffe, RZ, 0xc0, !PT ;  /* 0xfffffffe02027812 */ /* 0x000fe200078ec0ff */
[----:B------:R-:W-:-:S02]  /*1c70*/  UIMAD UR15, UR12, UR15, URZ ;  /* 0x0000000f0c0f72a4 */ /* 0x000fc4000f8e023f */
[----:B------:R-:W-:Y:S01]  /*1c80*/  UMOV UR4, URZ ;  /* 0x0000003f00047c82 */ /* 0x000fe20008000000 */
[----:B------:R-:W1:Y:S01]  /*1c90*/  LDSM.16.M88.2 R178, [R0+0x6080] ;  /* 0x0060800000b2783b */ /* 0x000e620000000100 */
[----:B------:R-:W-:Y:S01]  /*1ca0*/  IMAD.IADD R3, R3, 0x1, -R2 ;  /* 0x0000000103037824 */ /* 0x000fe200078e0a02 */
[----:B------:R-:W-:Y:S02]  /*1cb0*/  IADD3 R2, -R23, c[0x0][0x168], -R34 ;  /* 0x00005a0017027a10 */ /* 0x000fe40007ffe922 */
[----:B------:R-:W2:Y:S01]  /*1cc0*/  LDSM.16.M88.2 R180, [R0+0x7080] ;  /* 0x0070800000b4783b */ /* 0x000ea20000000100 */
[----:B------:R-:W-:Y:S01]  /*1cd0*/  IMAD.SHL.U32 R220, R3, 0x8, RZ ;  /* 0x0000000803dc7824 */ /* 0x000fe200078e00ff */
[----:B------:R-:W-:Y:S02]  /*1ce0*/  CS2R R34, SRZ ;  /* 0x0000000000227805 */ /* 0x000fe4000001ff00 */
[----:B------:R-:W3:Y:S02]  /*1cf0*/  LDSM.16.M88.2 R182, [R0+0x8080] ;  /* 0x0080800000b6783b */ /* 0x000ee40000000100 */
[----:B------:R-:W-:-:S02]  /*1d00*/  LOP3.LUT R220, R220, 0x8, RZ, 0xc0, !PT ;  /* 0x00000008dcdc7812 */ /* 0x000fc400078ec0ff */
        /* <DEDUP_REMOVED lines=35> */
[----:B------:R-:W-:Y:S02]  /*1f40*/  IMAD.WIDE.U32 R20, R11, c[0x0][0x240], R4 ;  /* 0x000090000b147a25 */ /* 0x000fe400078e0004 */
        /* <DEDUP_REMOVED lines=77> */
[----:B------:R-:W-:Y:S01]  /*2420*/  STL [R1+0x44], R5 ;  /* 0x0000440501007387 */ /* 0x000fe20000100800 */
[----:B------:R-:W-:Y:S01]  /*2430*/  SEL R224, R231, 0xffffffe0, !P1 ;  /* 0xffffffe0e7e07807 */ /* 0x000fe20004800000 */
[----:B------:R-:W-:Y:S01]  /*2440*/  CS2R R28, SRZ ;  /* 0x00000000001c7805 */ /* 0x000fe2000001ff00 */
[----:B------:R-:W-:Y:S01]  /*2450*/  LEA R221, R221, 0x15480, 0x1 ;  /* 0x00015480dddd7811 */ /* 0x000fe200078e08ff */
[----:B------:R-:W-:Y:S01]  /*2460*/  STL [R1+0x50], R3 ;  /* 0x0000500301007387 */ /* 0x000fe20000100800 */
[----:B------:R-:W-:Y:S01]  /*2470*/  SEL R226, R226, 0xfffffff0, !P0 ;  /* 0xfffffff0e2e27807 */ /* 0x000fe20004000000 */
[----:B------:R-:W-:Y:S02]  /*2480*/  IMAD.IADD R227, R220, 0x1, R224 ;  /* 0x00000001dce37824 */ /* 0x000fe400078e02e0 */
[----:B------:R-:W0:Y:S01]  /*2490*/  LDGDEPBAR ;  /* 0x00000000000079af */ /* 0x000e220000000000 */
[----:B------:R-:W-:-:S02]  /*24a0*/  IMAD R223, R223, 0x2, R221 ;  /* 0x00000002dfdf7824 */ /* 0x000fc400078e02dd */
[----:B------:R-:W-:Y:S01]  /*24b0*/  IMAD.IADD R230, R226, 0x1, R224 ;  /* 0x00000001e2e67824 */ /* 0x000fe200078e02e0 */
[----:B------:R-:W0:Y:S01]  /*24c0*/  LDGDEPBAR ;  /* 0x00000000000079af */ /* 0x000e220000000000 */
[----:B------:R-:W-:Y:S02]  /*24d0*/  IMAD.IADD R229, R220, 0x1, R226 ;  /* 0x00000001dce57824 */ /* 0x000fe400078e02e2 */
[----:B------:R-:W-:Y:S02]  /*24e0*/  IMAD.IADD R228, R226, 0x1, R227 ;  /* 0x00000001e2e47824 */ /* 0x000fe400078e02e3 */
[----:B-----5:R-:W-:-:S05]  /*24f0*/  IMAD.SHL.U32 R0, R19, 0x2, RZ ;  /* 0x0000000213007824 */ /* 0x020fca00078e00ff */
[C---:B------:R-:W-:Y:S02]  /*2500*/  IADD3 R2, -R0.reuse, UR25, RZ ;  /* 0x0000001900027c10 */ /* 0x040fe4000fffe1ff */
[C---:B------:R-:W-:Y:S02]  /*2510*/  IADD3 R234, -R0.reuse, UR6, RZ ;  /* 0x0000000600ea7c10 */ /* 0x040fe4000fffe1ff */
[----:B------:R-:W-:Y:S01]  /*2520*/  IADD3 R0, -R0, UR21, RZ ;  /* 0x0000001500007c10 */ /* 0x000fe2000fffe1ff */
[----:B------:R5:W-:Y:S01]  /*2530*/  STL [R1+0x4], R2 ;  /* 0x0000040201007387 */ /* 0x000be20000100800 */
[----:B------:R-:W-:-:S03]  /*2540*/  ULDC UR21, c[0x0][0x168] ;  /* 0x00005a0000157ab9 */ /* 0x000fc60000000800 */
[----:B------:R1:W-:Y:S01]  /*2550*/  STL [R1+0x8], R0 ;  /* 0x0000080001007387 */ /* 0x0003e20000100800 */
[----:B-----5:R-:W-:-:S05]  /*2560*/  IMAD.MOV.U32 R2, RZ, RZ, 0x1 ;  /* 0x00000001ff027424 */ /* 0x020fca00078e00ff */
[----:B-1234-:R-:W-:Y:S02]  /*2570*/  ISETP.LE.AND P2, PT, R2, c[0x0][0x2a8], PT ;  /* 0x0000aa0002007a0c */ /* 0x01efe40003f43270 */
.L_x_422:
        /* <DEDUP_REMOVED lines=191> */
.L_x_406:
[----:B------:R-:W-:Y:S11]  /*3170*/  ISETP.NE.AND P2, PT, R238, c[0x0][0x2a8], PT ;  /* 0x0000aa00ee007a0c */ /* 0x000ff60003f45270 */
[----:B------:R-:W-:Y:S02]  /*3180*/  @!UPT UIADD3 URZ, URZ, URZ, URZ ;  /* 0x0000003f3f3ff290 */ /* 0x000fe4000fffe03f */
[----:B------:R-:W-:Y:S05]  /*3190*/  @P2 IMAD.HI.U32 R3, R2, c[0x0][0x2ac], RZ ;  /* 0x0000ab0002032a27 */ /* 0x000fea00078e00ff */
[----:B------:R-:W-:Y:S02]  /*31a0*/  @P2 SHF.R.U32.HI R2, RZ, c[0x0][0x2b0], R3 ;  /* 0x0000ac00ff022a19 */ /* 0x000fe40000011603 */
.L_x_407:
[----:B------:R-:W-:Y:S05]  /*31b0*/  BSYNC B0 ;  /* 0x0000000000007941 */ /* 0x000fea0003800000 */
.L_x_405:
        /* <DEDUP_REMOVED lines=8> */
.L_x_404:
        /* <DEDUP_REMOVED lines=17> */
.L_x_410:
[----:B------:R-:W-:Y:S11]  /*3350*/  ISETP.NE.AND P2, PT, R238, c[0x0][0x2a8], PT ;  /* 0x0000aa00ee007a0c */ /* 0x000ff60003f45270 */
[----:B------:R-:W-:Y:S02]  /*3360*/  @!UPT UIADD3 URZ, URZ, URZ, URZ ;  /* 0x0000003f3f3ff290 */ /* 0x000fe4000fffe03f */
[----:B------:R-:W-:Y:S05]  /*3370*/  @P2 IMAD.HI.U32 R3, R2, c[0x0][0x2ac], RZ ;  /* 0x0000ab0002032a27 */ /* 0x000fea00078e00ff */
[----:B------:R-:W-:Y:S02]  /*3380*/  @P2 SHF.R.U32.HI R2, RZ, c[0x0][0x2b0], R3 ;  /* 0x0000ac00ff022a19 */ /* 0x000fe40000011603 */
.L_x_411:
[----:B------:R-:W-:Y:S05]  /*3390*/  BSYNC B0 ;  /* 0x0000000000007941 */ /* 0x000fea0003800000 */
.L_x_409:
[----:B------:R-:W3:Y:S02]  /*33a0*/  LDL R3, [R1+0x8] ;  /* 0x0000080001037983 */ /* 0x000ee40000100800 */
[----:B---3--:R-:W-:Y:S05]  /*33b0*/  IMAD R2, R2, c[0x0][0x2a8], R3 ;  /* 0x0000aa0002027a24 */ /* 0x008fea00078e0203 */
[----:B------:R-:W-:Y:S02]  /*33c0*/  IADD3 R3, R2, c[0x0][0x2a8], RZ ;  /* 0x0000aa0002037a10 */ /* 0x000fe40007ffe0ff */
[----:B------:R-:W-:Y:S02]  /*33d0*/  IMNMX R5, R5, R2, !PT ;  /* 0x0000000205057217 */ /* 0x000fe40007800200 */
[----:B------:R-:W-:Y:S02]  /*33e0*/  IMNMX R6, R6, R3, PT ;  /* 0x0000000306067217 */ /* 0x000fe40003800200 */
.L_x_408:
        /* <DEDUP_REMOVED lines=17> */
.L_x_414:
[----:B------:R-:W-:Y:S11]  /*3500*/  ISETP.NE.AND P2, PT, R238, c[0x0][0x2a8], PT ;  /* 0x0000aa00ee007a0c */ /* 0x000ff60003f45270 */
[----:B------:R-:W-:Y:S02]  /*3510*/  @!UPT UIADD3 URZ, URZ, URZ, URZ ;  /* 0x0000003f3f3ff290 */ /* 0x000fe4000fffe03f */
[----:B------:R-:W-:Y:S05]  /*3520*/  @P2 IMAD.HI.U32 R7, R2, c[0x0][0x2ac], RZ ;  /* 0x0000ab0002072a27 */ /* 0x000fea00078e00ff */
[----:B------:R-:W-:Y:S02]  /*3530*/  @P2 SHF.R.U32.HI R2, RZ, c[0x0][0x2b0], R7 ;  /* 0x0000ac00ff022a19 */ /* 0x000fe40000011607 */
.L_x_415:
[----:B------:R-:W-:Y:S05]  /*3540*/  BSYNC B0 ;  /* 0x0000000000007941 */ /* 0x000fea0003800000 */
.L_x_413:
[----:B------:R-:W3:Y:S02]  /*3550*/  LDL R7, [R1+0x8] ;  /* 0x0000080001077983 */ /* 0x000ee40000100800 */
[----:B---3--:R-:W-:Y:S05]  /*3560*/  IMAD R2, R2, c[0x0][0x2a8], R7 ;  /* 0x0000aa0002027a24 */ /* 0x008fea00078e0207 */
[----:B------:R-:W-:Y:S02]  /*3570*/  IADD3 R7, R2, c[0x0][0x2a8], RZ ;  /* 0x0000aa0002077a10 */ /* 0x000fe40007ffe0ff */
[----:B------:R-:W-:Y:S02]  /*3580*/  IMNMX R3, R3, R2, !PT ;  /* 0x0000000203037217 */ /* 0x000fe40007800200 */
[----:B------:R-:W-:Y:S02]  /*3590*/  IMNMX R4, R4, R7, PT ;  /* 0x0000000704047217 */ /* 0x000fe40003800200 */
.L_x_412:
        /* <DEDUP_REMOVED lines=17> */
.L_x_418:
[----:B------:R-:W-:Y:S11]  /*36b0*/  ISETP.NE.AND P2, PT, R238, c[0x0][0x2a8], PT ;  /* 0x0000aa00ee007a0c */ /* 0x000ff60003f45270 */
[----:B------:R-:W-:Y:S02]  /*36c0*/  @!UPT UIADD3 URZ, URZ, URZ, URZ ;  /* 0x0000003f3f3ff290 */ /* 0x000fe4000fffe03f */
[----:B------:R-:W-:Y:S05]  /*36d0*/  @P2 IMAD.HI.U32 R2, R0, c[0x0][0x2ac], RZ ;  /* 0x0000ab0000022a27 */ /* 0x000fea00078e00ff */
[----:B------:R-:W-:Y:S02]  /*36e0*/  @P2 SHF.R.U32.HI R0, RZ, c[0x0][0x2b0], R2 ;  /* 0x0000ac00ff002a19 */ /* 0x000fe40000011602 */
.L_x_419:
[----:B------:R-:W-:Y:S05]  /*36f0*/  BSYNC B0 ;  /* 0x0000000000007941 */ /* 0x000fea0003800000 */
.L_x_417:
[----:B------:R-:W2:Y:S02]  /*3700*/  LDL R2, [R1+0x8] ;  /* 0x0000080001027983 */ /* 0x000ea40000100800 */
[----:B--2---:R-:W-:Y:S05]  /*3710*/  IMAD R0, R0, c[0x0][0x2a8], R2 ;  /* 0x0000aa0000007a24 */ /* 0x004fea00078e0202 */
[----:B------:R-:W-:Y:S02]  /*3720*/  IADD3 R2, R0, c[0x0][0x2a8], RZ ;  /* 0x0000aa0000027a10 */ /* 0x000fe40007ffe0ff */
[----:B------:R-:W-:Y:S02]  /*3730*/  IMNMX R8, R8, R0, !PT ;  /* 0x0000000008087217 */ /* 0x000fe40007800200 */
[----:B------:R-:W-:Y:S02]  /*3740*/  IMNMX R9, R9, R2, PT ;  /* 0x0000000209097217 */ /* 0x000fe40003800200 */
.L_x_416:
        /* <DEDUP_REMOVED lines=75> */
.L_x_420:
        /* <DEDUP_REMOVED lines=496> */
.L_x_421:
        /* <DEDUP_REMOVED lines=235> */
.L_x_403:
[----:B------:R-:W-:Y:S05]  /*69b0*/  @P0 EXIT ;  /* 0x000000000000094d */ /* 0x000fea0003800000 */
[----:B------:R-:W2:Y:S01]  /*69c0*/  LDL.64 R4, [R1+0x20] ;  /* 0x0000200001047983 */ /* 0x000ea20000100a00 */
[----:B------:R-:W3:Y:S01]  /*69d0*/  S2UR UR6, SR_CTAID.X ;  /* 0x00000000000679c3 */ /* 0x000ee20000002500 */
[----:B------:R-:W-:Y:S01]  /*69e0*/  IMAD.MOV.U32 R0, RZ, RZ, c[0x0][0x338] ;  /* 0x0000ce00ff007624 */ /* 0x000fe200078e00ff */
[----:B------:R-:W-:Y:S01]  /*69f0*/  ULDC UR5, c[0x0][0x358] ;  /* 0x0000d60000057ab9 */ /* 0x000fe20000000800 */
[----:B-1----:R-:W1:Y:S01]  /*6a00*/  S2R R2, SR_CTAID.Y ;  /* 0x0000000000027919 */ /* 0x002e620000002600 */
[----:B------:R-:W-:Y:S01]  /*6a10*/  ULDC UR4, c[0x0][0x2f4] ;  /* 0x0000bd0000047ab9 */ /* 0x000fe20000000800 */
[----:B------:R-:W-:Y:S02]  /*6a20*/  BSSY B0, `(.L_x_423) ;  /* 0x000001d000007945 */ /* 0x000fe40003800000 */
[----:B------:R-:W-:Y:S01]  /*6a30*/  BAR.SYNC.DEFER_BLOCKING 0x1, 0x100 ;  /* 0x0044000000007b1d */ /* 0x000fe20000010000 */
[----:B------:R-:W-:-:S05]  /*6a40*/  ISETP.NE.AND P0, PT, R0, 0x1, PT ;  /* 0x000000010000780c */ /* 0x000fca0003f05270 */
[----:B------:R-:W4:Y:S01]  /*6a50*/  S2R R15, SR_CTAID.Z ;  /* 0x00000000000f7919 */ /* 0x000f220000002700 */
[----:B---3--:R-:W-:-:S07]  /*6a60*/  UIMAD UR5, UR6, UR5, URZ ;  /* 0x00000005060572a4 */ /* 0x008fce000f8e023f */
[----:B-1----:R-:W-:Y:S01]  /*6a70*/  @P0 IMAD.HI.U32 R0, R2, c[0x0][0x33c], RZ ;  /* 0x0000cf0002000a27 */ /* 0x002fe200078e00ff */
[----:B------:R-:W-:-:S03]  /*6a80*/  UIMAD UR5, UR5, UR4, URZ ;  /* 0x00000004050572a4 */ /* 0x000fc6000f8e023f */
[----:B------:R-:W-:Y:S01]  /*6a90*/  IMAD.MOV.U32 R7, RZ, RZ, R2 ;  /* 0x000000ffff077224 */ /* 0x000fe200078e0002 */
[----:B------:R-:W-:Y:S01]  /*6aa0*/  @P0 SHF.R.U32.HI R7, RZ, c[0x0][0x340], R0 ;  /* 0x0000d000ff070a19 */ /* 0x000fe20000011600 */
[----:B------:R-:W-:-:S03]  /*6ab0*/  USHF.R.S32.HI UR4, URZ, 0x1f, UR5 ;  /* 0x0000001f3f047899 */ /* 0x000fc60008011405 */
[----:B------:R-:W-:Y:S01]  /*6ac0*/  SHF.R.S32.HI R10, RZ, 0x1f, R7 ;  /* 0x0000001fff0a7819 */ /* 0x000fe20000011407 */
[----:B----4-:R-:W-:Y:S01]  /*6ad0*/  IMAD R3, R15, c[0x0][0x2f4], RZ ;  /* 0x0000bd000f037a24 */ /* 0x010fe200078e02ff */
[----:B------:R-:W-:Y:S01]  /*6ae0*/  SHF.R.S32.HI R16, RZ, 0x1f, R15 ;  /* 0x0000001fff107819 */ /* 0x000fe2000001140f */
[----:B------:R-:W-:-:S03]  /*6af0*/  IMAD.MOV R6, RZ, RZ, -R7 ;  /* 0x000000ffff067224 */ /* 0x000fc600078e0a07 */
[----:B------:R-:W-:Y:S01]  /*6b00*/  SHF.R.S32.HI R14, RZ, 0x1f, R3 ;  /* 0x0000001fff0e7819 */ /* 0x000fe20000011403 */
[----:B------:R-:W-:Y:S01]  /*6b10*/  IMAD R6, R6, c[0x0][0x338], R2 ;  /* 0x0000ce0006067a24 */ /* 0x000fe200078e0202 */
[----:B------:R-:W-:-:S04]  /*6b20*/  IADD3 R0, P1, P0, R3, UR5, R7 ;  /* 0x0000000503007c10 */ /* 0x000fc8000f83e007 */
[----:B------:R-:W-:Y:S01]  /*6b30*/  IADD3.X R14, R14, UR4, R10, P1, P0 ;  /* 0x000000040e0e7c10 */ /* 0x000fe20008fe040a */
[----:B------:R-:W-:-:S03]  /*6b40*/  IMAD.SHL.U32 R11, R0, 0x4, RZ ;  /* 0x00000004000b7824 */ /* 0x000fc600078e00ff */
[----:B------:R-:W-:Y:S02]  /*6b50*/  SHF.L.U64.HI R14, R0, 0x2, R14 ;  /* 0x00000002000e7819 */ /* 0x000fe4000001020e */
[----:B--2---:R-:W-:Y:S02]  /*6b60*/  ISETP.NE.AND P1, PT, R4, RZ, PT ;  /* 0x000000ff0400720c */ /* 0x004fe40003f25270 */
[----:B------:R-:W-:-:S04]  /*6b70*/  IADD3 R4, P0, R11, c[0x0][0x350], RZ ;  /* 0x0000d4000b047a10 */ /* 0x000fc80007f1e0ff */
[----:B------:R-:W-:-:S07]  /*6b80*/  IADD3.X R5, R14, c[0x0][0x354], RZ, P0, !PT ;  /* 0x0000d5000e057a10 */ /* 0x000fce00007fe4ff */
[----:B------:R-:W-:Y:S05]  /*6b90*/  @P1 BRA `(.L_x_424) ;  /* 0x0000005000001947 */ /* 0x000fea0003800000 */
.L_x_425:
[----:B------:R-:W2:Y:S01]  /*6ba0*/  LDG.E.STRONG.GPU R0, [R4.64] ;  /* 0x0000001204007981 */ /* 0x000ea2000c1ef900 */
[----:B------:R-:W-:Y:S01]  /*6bb0*/  YIELD ;  /* 0x0000000000007946 */ /* 0x000fe20003800000 */
[----:B--2---:R-:W-:Y:S01]  /*6bc0*/  ISETP.NE.AND P0, PT, R0, R6, PT ;  /* 0x000000060000720c */ /* 0x004fe20003f05270 */
[----:B------:R-:W-:-:S12]  /*6bd0*/  CCTL.IVALL ;  /* 0x00000000ff00798f */ /* 0x000fd80002000000 */
[----:B------:R-:W-:Y:S05]  /*6be0*/  @P0 BRA `(.L_x_425) ;  /* 0xffffffb000000947 */ /* 0x000fea000383ffff */
.L_x_424:
[----:B------:R-:W-:Y:S05]  /*6bf0*/  BSYNC B0 ;  /* 0x0000000000007941 */ /* 0x000fea0003800000 */
.L_x_423:
[----:B------:R-:W-:Y:S01]  /*6c00*/  MOV R17, 0xffffffff ;  /* 0xffffffff00117802 */ /* 0x000fe20000000f00 */
[----:B------:R-:W-:Y:S05]  /*6c10*/  BRA.CONV ~URZ, `(.L_x_426) ;  /* 0x000000237f007947 */ /* 0x000fea000b800000 */
[----:B------:R-:W-:Y:S02]  /*6c20*/  MOV R2, 0x6c40 ;  /* 0x00006c4000027802 */ /* 0x000fe40000000f00 */
[----:B------:R-:W-:Y:S05]  /*6c30*/  CALL.REL.NOINC `($__internal_2_$__cuda_sm70_warpsync) ;  /* 0x00000a9000007944 */ /* 0x000fea0003c00000 */
.L_x_426:
[----:B------:R-:W2:Y:S01]  /*6c40*/  LDL.LU.64 R2, [R1+0x20] ;  /* 0x0000200001027983 */ /* 0x000ea20000300a00 */
[----:B------:R-:W-:Y:S01]  /*6c50*/  UIMAD UR5, UR6, 0x3000, URZ ;  /* 0x00003000060578a4 */ /* 0x000fe2000f8e023f */
[----:B------:R-:W-:Y:S02]  /*6c60*/  IMAD R0, R10, c[0x0][0x328], RZ ;  /* 0x0000ca000a007a24 */ /* 0x000fe400078e02ff */
[----:B------:R-:W-:Y:S01]  /*6c70*/  IMAD R12, R16, c[0x0][0x330], RZ ;  /* 0x0000cc00100c7a24 */ /* 0x000fe200078e02ff */
[----:B------:R-:W-:Y:S01]  /*6c80*/  USHF.R.S32.HI UR4, URZ, 0x1f, UR5 ;  /* 0x0000001f3f047899 */ /* 0x000fe20008011405 */
[----:B------:R-:W-:Y:S01]  /*6c90*/  IMAD R0, R7, c[0x0][0x32c], R0 ;  /* 0x0000cb0007007a24 */ /* 0x000fe200078e0200 */
[----:B------:R-:W-:-:S06]  /*6ca0*/  NOP ;  /* 0x0000000000007918 */ /* 0x000fcc0000000000 */
[----:B--2---:R-:W-:-:S04]  /*6cb0*/  IADD3 R8, P0, R2, UR5, RZ ;  /* 0x0000000502087c10 */ /* 0x004fc8000ff1e0ff */
[----:B------:R-:W-:-:S05]  /*6cc0*/  LEA.HI.X.SX32 R9, R2, UR4, 0x1, P0 ;  /* 0x0000000402097c11 */ /* 0x000fca00080f0eff */
[----:B------:R-:W-:-:S05]  /*6cd0*/  IMAD.WIDE.U32 R2, R7, c[0x0][0x328], R8 ;  /* 0x0000ca0007027a25 */ /* 0x000fca00078e0008 */
[----:B------:R-:W-:Y:S01]  /*6ce0*/  IADD3 R3, R3, R0, RZ ;  /* 0x0000000003037210 */ /* 0x000fe20007ffe0ff */
[----:B------:R-:W-:-:S04]  /*6cf0*/  IMAD R0, R15, c[0x0][0x334], R12 ;  /* 0x0000cd000f007a24 */ /* 0x000fc800078e020c */
        /* <DEDUP_REMOVED lines=53> */
[----:B-1----:R-:W-:Y:S02]  /*7050*/  MOV R2, 0x7070 ;  /* 0x0000707000027802 */ /* 0x002fe40000000f00 */
[----:B------:R-:W-:Y:S05]  /*7060*/  CALL.REL.NOINC `($__internal_2_$__cuda_sm70_warpsync) ;  /* 0x0000066000007944 */ /* 0x000fea0003c00000 */
.L_x_427:
        /* <DEDUP_REMOVED lines=12> */
.L_x_429:
[----:B------:R-:W-:Y:S05]  /*7130*/  BSYNC B0 ;  /* 0x0000000000007941 */ /* 0x000fea0003800000 */
.L_x_428:
[----:B--2---:R-:W-:Y:S01]  /*7140*/  IADD3 R4, P0, R11, c[0x0][0x348], RZ ;  /* 0x0000d2000b047a10 */ /* 0x004fe20007f1e0ff */
[----:B------:R-:W-:Y:S03]  /*7150*/  BSSY B0, `(.L_x_430) ;  /* 0x0000008000007945 */ /* 0x000fe60003800000 */
[----:B------:R-:W-:Y:S01]  /*7160*/  IADD3.X R5, R14, c[0x0][0x34c], RZ, P0, !PT ;  /* 0x0000d3000e057a10 */ /* 0x000fe200007fe4ff */
[----:B------:R-:W-:Y:S05]  /*7170*/  @P1 BRA `(.L_x_431) ;  /* 0x0000005000001947 */ /* 0x000fea0003800000 */
.L_x_432:
[----:B------:R-:W2:Y:S01]  /*7180*/  LDG.E.STRONG.GPU R0, [R4.64] ;  /* 0x0000001204007981 */ /* 0x000ea2000c1ef900 */
[----:B------:R-:W-:Y:S01]  /*7190*/  YIELD ;  /* 0x0000000000007946 */ /* 0x000fe20003800000 */
[----:B--2---:R-:W-:Y:S01]  /*71a0*/  ISETP.NE.AND P0, PT, R0, R6, PT ;  /* 0x000000060000720c */ /* 0x004fe20003f05270 */
[----:B------:R-:W-:-:S12]  /*71b0*/  CCTL.IVALL ;  /* 0x00000000ff00798f */ /* 0x000fd80002000000 */
[----:B------:R-:W-:Y:S05]  /*71c0*/  @P0 BRA `(.L_x_432) ;  /* 0xffffffb000000947 */ /* 0x000fea000383ffff */
.L_x_431:
[----:B------:R-:W-:Y:S05]  /*71d0*/  BSYNC B0 ;  /* 0x0000000000007941 */ /* 0x000fea0003800000 */
.L_x_430:
[----:B------:R-:W-:Y:S05]  /*71e0*/  BRA.CONV ~URZ, `(.L_x_433) ;  /* 0x000000237f007947 */ /* 0x000fea000b800000 */
[----:B-1----:R-:W-:Y:S02]  /*71f0*/  MOV R2, 0x7210 ;  /* 0x0000721000027802 */ /* 0x002fe40000000f00 */
[----:B------:R-:W-:Y:S05]  /*7200*/  CALL.REL.NOINC `($__internal_2_$__cuda_sm70_warpsync) ;  /* 0x000004c000007944 */ /* 0x000fea0003c00000 */
.L_x_433:
[----:B-1----:R-:W-:Y:S01]  /*7210*/  MOV R2, R8 ;  /* 0x0000000800027202 */ /* 0x002fe20000000f00 */
[----:B------:R-:W-:Y:S01]  /*7220*/  IMAD R0, R10, c[0x0][0x300], RZ ;  /* 0x0000c0000a007a24 */ /* 0x000fe200078e02ff */
[----:B------:R-:W-:Y:S01]  /*7230*/  MOV R3, R9 ;  /* 0x0000000900037202 */ /* 0x000fe20000000f00 */
[----:B------:R-:W-:Y:S01]  /*7240*/  IMAD R6, R16, c[0x0][0x308], RZ ;  /* 0x0000c20010067a24 */ /* 0x000fe200078e02ff */
[----:B------:R-:W-:-:S06]  /*7250*/  NOP ;  /* 0x0000000000007918 */ /* 0x000fcc0000000000 */
[----:B------:R-:W-:-:S04]  /*7260*/  IMAD.WIDE.U32 R2, R7, c[0x0][0x300], R2 ;  /* 0x0000c00007027a25 */ /* 0x000fc800078e0002 */
[----:B------:R-:W-:-:S05]  /*7270*/  IMAD R0, R7, c[0x0][0x304], R0 ;  /* 0x0000c10007007a24 */ /* 0x000fca00078e0200 */
        /* <DEDUP_REMOVED lines=57> */
.L_x_434:
        /* <DEDUP_REMOVED lines=12> */
        .weak           $__internal_2_$__cuda_sm70_warpsync
        .type           $__internal_2_$__cuda_sm70_warpsync,@function
        .size           $__internal_2_$__cuda_sm70_warpsync,(.L_x_2298 - $__internal_2_$__cuda_sm70_warpsync)
$__internal_2_$__cuda_sm70_warpsync:
[----:B------:R-:W-:Y:S01]  /*76d0*/  MOV R3, 0x0 ;  /* 0x0000000000037802 */ /* 0x000fe20000000f00 */
[----:B------:R-:W-:Y:S04]  /*76e0*/  WARPSYNC R17 ;  /* 0x0000001100007348 */ /* 0x000fe80003800000 */
[----:B------:R-:W-:Y:S05]  /*76f0*/  RET.REL.NODEC R2 `(_ZN7cutlass13device_kernelIN5flash19enable_sm80_to_sm89INS1_16FlashAttnBwdSm80INS1_25CollectiveMainloopBwdSm80ILi2ELi1EN4cute5tupleIJNS5_1CILi64EEENS7_ILi96EEENS7_ILi128EEEEEENS_6half_tEfNS_4arch4Sm80ELb0ELb1ELb1ELb0ELb1ELb0ELb0ELb0ELi2ELi2ELi2ELi2ELb1EEENS1_24CollectiveEpilogueBwdGQAISB_fSE_Li256ELb0ELb1EEENS1_19SingleTileSchedulerILb0ELb0ELb0ELi96EEEEEEEEEvNT_6ParamsE) ;  /* 0xffff890002007950 */ /* 0x000fea0003c3ffff */
.L_x_435:
        /* <DEDUP_REMOVED lines=16> */
.L_x_2298:


//--------------------- .text._ZN7cutlass13device_kernelIN5flash19enable_sm80_to_sm89INS1_16FlashAttnBwdSm80INS1_25CollectiveMainloopBwdSm80ILi2ELi1EN4cute5tupleIJNS5_1CILi64EEENS7_ILi96EEENS7_ILi128EEEEEENS_6half_tEfNS_4arch4Sm80ELb0ELb1ELb1ELb1ELb0ELb0ELb0ELb0ELi2ELi2ELi2ELi2ELb1EEENS1_21CollectiveEpilogueBwdISB_SC_SE_Li256ELb1ELb0ELi4EEENS1_19SingleTileSchedulerILb1ELb0ELb0ELi96EEEEEEEEEvNT_6ParamsE --------------------------
	.section	.text._ZN7cutlass13device_kernelIN5flash19enable_sm80_to_sm89INS1_16FlashAttnBwdSm80INS1_25CollectiveMainloopBwdSm80ILi2ELi1EN4cute5tupleIJNS5_1CILi64EEENS7_ILi96EEENS7_ILi128EEEEEENS_6half_tEfNS_4arch4Sm80ELb0ELb1ELb1ELb1ELb0ELb0ELb0ELb0ELi2ELi2ELi2ELi2ELb1EEENS1_21CollectiveEpilogueBwdISB_SC_SE_Li256ELb1ELb0ELi4EEENS1_19SingleTileSchedulerILb1ELb0ELb0ELi96EEEEEEEEEvNT_6ParamsE,"ax",@progbits
	.sectioninfo	@"SHI_REGISTERS=255"
	.align	128
.text._ZN7cutlass13device_kernelIN5flash19enable_sm80_to_sm89INS1_16FlashAttnBwdSm80INS1_25CollectiveMainloopBwdSm80ILi2ELi1EN4cute5tupleIJNS5_1CILi64EEENS7_ILi96EEENS7_ILi128EEEEEENS_6half_tEfNS_4arch4Sm80ELb0ELb1ELb1ELb1ELb0ELb0ELb0ELb0ELi2ELi2ELi2ELi2ELb1EEENS1_21CollectiveEpilogueBwdISB_SC_SE_Li256ELb1ELb0ELi4EEENS1_19SingleTileSchedulerILb1ELb0ELb0ELi96EEEEEEEEEvNT_6ParamsE:
        .type           _ZN7cutlass13device_kernelIN5flash19enable_sm80_to_sm89INS1_16FlashAttnBwdSm80INS1_25CollectiveMainloopBwdSm80ILi2ELi1EN4cute5tupleIJNS5_1CILi64EEENS7_ILi96EEENS7_ILi128EEEEEENS_6half_tEfNS_4arch4Sm80ELb0ELb1ELb1ELb1ELb0ELb0ELb0ELb0ELi2ELi2ELi2ELi2ELb1EEENS1_21CollectiveEpilogueBwdISB_SC_SE_Li256ELb1ELb0ELi4EEENS1_19SingleTileSchedulerILb1ELb0ELb0ELi96EEEEEEEEEvNT_6ParamsE,@function
        .size           _ZN7cutlass13device_kernelIN5flash19enable_sm80_to_sm89INS1_16FlashAttnBwdSm80INS1_25CollectiveMainloopBwdSm80ILi2ELi1EN4cute5tupleIJNS5_1CILi64EEENS7_ILi96EEENS7_ILi128EEEEEENS_6half_tEfNS_4arch4Sm80ELb0ELb1ELb1ELb1ELb0ELb0ELb0ELb0ELi2ELi2ELi2ELi2ELb1EEENS1_21CollectiveEpilogueBwdISB_SC_SE_Li256ELb1ELb0ELi4EEENS1_19SingleTileSchedulerILb1ELb0ELb0ELi96EEEEEEEEEvNT_6ParamsE,(.L_x_2300 - _ZN7cutlass13device_kernelIN5flash19enable_sm80_to_sm89INS1_16FlashAttnBwdSm80INS1_25CollectiveMainloopBwdSm80ILi2ELi1EN4cute5tupleIJNS5_1CILi64EEENS7_ILi96EEENS7_ILi128EEEEEENS_6half_tEfNS_4arch4Sm80ELb0ELb1ELb1ELb1ELb0ELb0ELb0ELb0ELi2ELi2ELi2ELi2ELb1EEENS1_21CollectiveEpilogueBwdISB_SC_SE_Li256ELb1ELb0ELi4EEENS1_19SingleTileSchedulerILb1ELb0ELb0ELi96EEEEEEEEEvNT_6ParamsE)
        .other          _ZN7cutlass13device_kernelIN5flash19enable_sm80_to_sm89INS1_16FlashAttnBwdSm80INS1_25CollectiveMainloopBwdSm80ILi2ELi1EN4cute5tupleIJNS5_1CILi64EEENS7_ILi96EEENS7_ILi128EEEEEENS_6half_tEfNS_4arch4Sm80ELb0ELb1ELb1ELb1ELb0ELb0ELb0ELb0ELi2ELi2ELi2ELi2ELb1EEENS1_21CollectiveEpilogueBwdISB_SC_SE_Li256ELb1ELb0ELi4EEENS1_19SingleTileSchedulerILb1ELb0ELb0ELi96EEEEEEEEEvNT_6ParamsE,@"STO_CUDA_ENTRY STV_DEFAULT"
_ZN7cutlass13device_kernelIN5flash19enable_sm80_to_sm89INS1_16FlashAttnBwdSm80INS1_25CollectiveMainloopBwdSm80ILi2ELi1EN4cute5tupleIJNS5_1CILi64EEENS7_ILi96EEENS7_ILi128EEEEEENS_6half_tEfNS_4arch4Sm80ELb0ELb1ELb1ELb1ELb0ELb0ELb0ELb0ELi2ELi2ELi2ELi2ELb1EEENS1_21CollectiveEpilogueBwdISB_SC_SE_Li256ELb1ELb0ELi4EEENS1_19SingleTileSchedulerILb1ELb0ELb0ELi96EEEEEEEEEvNT_6ParamsE:
[----:B------:R-:W-:Y:S02]  /*0000*/  MOV R1, c[0x0][0x28] ;  /* 0x00000a0000017a02 */ /* 0x000fe40000000f00 */
[----:B------:R-:W1:Y:S01]  /*0010*/  S2R R236, SR_TID.X ;  /* 0x0000000000ec7919 */ /* 0x000e620000002100 */
[----:B------:R-:W2:Y:S01]  /*0020*/  S2UR UR15, SR_CTAID.Z ;  /* 0x00000000000f79c3 */ /* 0x000ea20000002700 */
[----:B------:R-:W-:Y:S01]  /*0030*/  UMOV UR6, 0x4 ;  /* 0x0000000400067882 */ /* 0x000fe20000000000 */
[----:B------:R-:W-:Y:S01]  /*0040*/  IADD3 R1, R1, -0x48, RZ ;  /* 0xffffffb801017810 */ /* 0x000fe20007ffe0ff */
[----:B------:R-:W3:Y:S01]  /*0050*/  S2R R0, SR_CTAID.Y ;  /* 0x0000000000007919 */ /* 0x000ee20000002600 */
[----:B------:R-:W-:Y:S02]  /*0060*/  ULDC.64 UR4, c[0x0][0x3c0] ;  /* 0x0000f00000047ab9 */ /* 0x000fe40000000a00 */
[----:B------:R-:W-:Y:S02]  /*0070*/  ULDC.64 UR18, c[0x0][0x118] ;  /* 0x0000460000127ab9 */ /* 0x000fe40000000a00 */
[----:B------:R-:W4:Y:S01]  /*0080*/  S2UR UR10, SR_CTAID.X ;  /* 0x00000000000a79c3 */ /* 0x000f220000002500 */
[----:B-1----:R-:W-:Y:S01]  /*0090*/  SHF.R.U32.HI R2, RZ, 0x5, R236 ;  /* 0x00000005ff027819 */ /* 0x002fe200000116ec */
[----:B--2---:R-:W-:-:S05]  /*00a0*/  UIMAD.WIDE UR4, UR15, UR6, UR4 ;  /* 0x000000060f0472a5 */ /* 0x004fca000f8e0204 */
[----:B------:R-:W1:Y:S02]  /*00b0*/  SHFL.IDX PT, R2, R2, RZ, 0x1f ;  /* 0x00001fff02027589 */ /* 0x000e6400000e0000 */
[----:B-1----:R-:W-:-:S13]  /*00c0*/  ISETP.NE.AND P0, PT, R2, RZ, PT ;  /* 0x000000ff0200720c */ /* 0x002fda0003f05270 */
[----:B----4-:R-:W-:Y:S05]  /*00d0*/  @!P0 BRA `(.L_x_436) ;  /* 0x000001a000008947 */ /* 0x010fea0003800000 */
[----:B---3--:R-:W-:-:S04]  /*00e0*/  ISETP.NE.U32.AND P0, PT, RZ, c[0x0][0x3c0], PT ;  /* 0x0000f000ff007a0c */ /* 0x008fc80003f05070 */
[----:B------:R-:W-:-:S13]  /*00f0*/  ISETP.NE.AND.EX P0, PT, RZ, c[0x0][0x3c4], PT, P0 ;  /* 0x0000f100ff007a0c */ /* 0x000fda0003f05300 */
[----:B------:R-:W-:Y:S05]  /*0100*/  @!P0 BRA `(.L_x_437) ;  /* 0x0000005000008947 */ /* 0x000fea0003800000 */
[----:B------:R-:W-:Y:S02]  /*0110*/  MOV R2, UR4 ;  /* 0x0000000400027c02 */ /* 0x000fe40008000f00 */
[----:B------:R-:W-:-:S05]  /*0120*/  MOV R3, UR5 ;  /* 0x0000000500037c02 */ /* 0x000fca0008000f00 */
[----:B------:R-:W2:Y:S02]  /*0130*/  LDG.E R2, [R2.64] ;  /* 0x0000001202027981 */ /* 0x000ea4000c1e1900 */
[----:B--2---:R1:W2:Y:S02]  /*0140*/  R2UR UR5, R2 ;  /* 0x00000000020573c2 */ /* 0x0042a400000e0000 */
[----:B-12---:R-:W-:Y:S05]  /*0150*/  BRA `(.L_x_438) ;  /* 0x000000e000007947 */ /* 0x006fea0003800000 */
.L_x_437:
[----:B------:R-:W-:-:S04]  /*0160*/  ISETP.NE.U32.AND P0, PT, RZ, c[0x0][0x3b8], PT ;  /* 0x0000ee00ff007a0c */ /* 0x000fc80003f05070 */
[----:B------:R-:W-:-:S13]  /*0170*/  ISETP.NE.AND.EX P0, PT, RZ, c[0x0][0x3bc], PT, P0 ;  /* 0x0000ef00ff007a0c */ /* 0x000fda0003f05300 */
[----:B------:R-:W-:Y:S05]  /*0180*/  @!P0 BRA `(.L_x_439) ;  /* 0x000000a000008947 */ /* 0x000fea0003800000 */
[----:B------:R-:W-:Y:S02]  /*0190*/  ULDC.64 UR4, c[0x0][0x3b8] ;  /* 0x0000ee0000047ab9 */ /* 0x000fe40000000a00 */
[----:B------:R-:W-:-:S06]  /*01a0*/  UIMAD.WIDE UR4, UR15, UR6, UR4 ;  /* 0x000000060f0472a5 */ /* 0x000fcc000f8e0204 */
[----:B------:R-:W-:Y:S02]  /*01b0*/  MOV R4, UR4 ;  /* 0x0000000400047c02 */ /* 0x000fe40008000f00 */
[----:B------:R-:W-:-:S05]  /*01c0*/  MOV R5, UR5 ;  /* 0x0000000500057c02 */ /* 0x000fca0008000f00 */
[----:B------:R-:W2:Y:S04]  /*01d0*/  LDG.E R3, [R4.64] ;  /* 0x0000001204037981 */ /* 0x000ea8000c1e1900 */
[----:B------:R-:W3:Y:S01]  /*01e0*/  LDG.E R2, [R4.64+0x4] ;  /* 0x0000041204027981 */ /* 0x000ee2000c1e1900 */
[----:B--2---:R-:W1:Y:S08]  /*01f0*/  R2UR UR5, R3 ;  /* 0x00000000030573c2 */ /* 0x004e7000000e0000 */
[----:B---3--:R-:W1:Y:S02]  /*0200*/  R2UR UR4, R2 ;  /* 0x00000000020473c2 */ /* 0x008e6400000e0000 */
[----:B-1----:R-:W-:Y:S01]  /*0210*/  UIADD3 UR5, -UR5, UR4, URZ ;  /* 0x0000000405057290 */ /* 0x002fe2000fffe13f */
[----:B------:R-:W-:Y:S05]  /*0220*/  BRA `(.L_x_438) ;  /* 0x0000001000007947 */ /* 0x000fea0003800000 */
.L_x_439:
[----:B------:R-:W-:Y:S02]  /*0230*/  ULDC UR5, c[0x0][0x3a4] ;  /* 0x0000e90000057ab9 */ /* 0x000fe40000000800 */
.L_x_438:
[----:B------:R-:W-:-:S04]  /*0240*/  UIMAD UR4, UR10, 0x60, URZ ;  /* 0x000000600a0478a4 */ /* 0x000fc8000f8e023f */
[----:B------:R-:W-:-:S04]  /*0250*/  UISETP.GE.AND UP0, UPT, UR4, UR5, UPT ;  /* 0x000000050400728c */ /* 0x000fc8000bf06270 */
[----:B------:R-:W-:Y:S01]  /*0260*/  USEL UR15, UR15, 0xffffffff, !UP0 ;  /* 0xffffffff0f0f7887 */ /* 0x000fe2000c000000 */
[----:B------:R-:W-:Y:S05]  /*0270*/  BRA `(.L_x_440) ;  /* 0x0000019000007947 */ /* 0x000fea0003800000 */
.L_x_436:
        /* <DEDUP_REMOVED lines=8> */
.L_x_441:
        /* <DEDUP_REMOVED lines=13> */
.L_x_443:
[----:B------:R-:W-:Y:S02]  /*03d0*/  ULDC UR5, c[0x0][0x3a4] ;  /* 0x0000e90000057ab9 */ /* 0x000fe40000000800 */
.L_x_442:
[----:B------:R-:W-:-:S04]  /*03e0*/  UIMAD UR4, UR10, 0x60, URZ ;  /* 0x000000600a0478a4 */ /* 0x000fc8000f8e023f */
[----:B------:R-:W-:-:S04]  /*03f0*/  UISETP.GE.AND UP0, UPT, UR4, UR5, UPT ;  /* 0x000000050400728c */ /* 0x000fc8000bf06270 */
[----:B------:R-:W-:-:S06]  /*0400*/  USEL UR15, UR15, 0xffffffff, !UP0 ;  /* 0xffffffff0f0f7887 */ /* 0x000fcc000c000000 */
.L_x_440:
[----:B------:R-:W-:-:S13]  /*0410*/  ISETP.LE.AND P0, PT, RZ, UR15, PT ;  /* 0x0000000fff007c0c */ /* 0x000fda000bf03270 */
[----:B------:R-:W-:Y:S05]  /*0420*/  @!P0 EXIT ;  /* 0x000000000000894d */ /* 0x000fea0003800000 */
[----:B------:R-:W-:Y:S02]  /*0430*/  ULDC.64 UR4, c[0x0][0x2c8] ;  /* 0x0000b20000047ab9 */ /* 0x000fe40000000a00 */
[----:B------:R-:W-:Y:S02]  /*0440*/  UISETP.NE.U32.AND UP2, UPT, URZ, UR4, UPT ;  /* 0x000000043f00728c */ /* 0x000fe4000bf45070 */
[----:B------:R-:W-:Y:S02]  /*0450*/  ULDC.64 UR8, c[0x0][0x2c8] ;  /* 0x0000b20000087ab9 */ /* 0x000fe40000000a00 */
[----:B------:R-:W-:Y:S02]  /*0460*/  UISETP.NE.AND.EX UP2, UPT, URZ, UR5, UPT, UP2 ;  /* 0x000000053f00728c */ /* 0x000fe4000bf45320 */
[----:B------:R-:W-:Y:S02]  /*0470*/  UIMAD.WIDE UR8, UR15, UR6, UR8 ;  /* 0x000000060f0872a5 */ /* 0x000fe4000f8e0208 */
[----:B------:R-:W-:-:S02]  /*0480*/  ULDC.64 UR4, c[0x0][0x2d8] ;  /* 0x0000b60000047ab9 */ /* 0x000fc40000000a00 */
[----:B------:R-:W-:Y:S01]  /*0490*/  PLOP3.LUT P0, PT, PT, PT, UP2, 0x80, 0x0 ;  /* 0x000000000000781c */ /* 0x000fe20003f0f028 */
[----:B------:R-:W-:Y:S01]  /*04a0*/  UISETP.NE.U32.AND UP0, UPT, URZ, UR4, UPT ;  /* 0x000000043f00728c */ /* 0x000fe2000bf05070 */
[----:B------:R-:W-:Y:S02]  /*04b0*/  IMAD.U32 R8, RZ, RZ, UR8 ;  /* 0x00000008ff087e24 */ /* 0x000fe4000f8e00ff */
[----:B------:R-:W-:Y:S01]  /*04c0*/  IMAD.U32 R9, RZ, RZ, UR9 ;  /* 0x00000009ff097e24 */ /* 0x000fe2000f8e00ff */
[----:B------:R-:W-:-:S08]  /*04d0*/  UISETP.NE.AND.EX UP0, UPT, URZ, UR5, UPT, UP0 ;  /* 0x000000053f00728c */ /* 0x000fd0000bf05300 */
[----:B------:R-:W2:Y:S01]  /*04e0*/  @P0 LDG.E R3, [R8.64] ;  /* 0x0000001208030981 */ /* 0x000ea2000c1e1900 */
[----:B------:R-:W-:Y:S01]  /*04f0*/  ULDC.64 UR4, c[0x0][0x2d8] ;  /* 0x0000b60000047ab9 */ /* 0x000fe20000000a00 */
[----:B------:R-:W-:Y:S01]  /*0500*/  PLOP3.LUT P1, PT, PT, PT, UP0, 0x80, 0x0 ;  /* 0x000000000000781c */ /* 0x000fe20003f2f008 */
[----:B------:R-:W-:-:S06]  /*0510*/  @UP0 UIMAD.WIDE UR4, UR15, UR6, UR4 ;  /* 0x000000060f0402a5 */ /* 0x000fcc000f8e0204 */
[----:B------:R-:W-:Y:S01]  /*0520*/  MOV R10, UR4 ;  /* 0x00000004000a7c02 */ /* 0x000fe20008000f00 */
[----:B------:R-:W-:Y:S01]  /*0530*/  IMAD.U32 R11, RZ, RZ, UR5 ;  /* 0x00000005ff0b7e24 */ /* 0x000fe2000f8e00ff */
[----:B------:R-:W-:Y:S02]  /*0540*/  ULDC.64 UR4, c[0x0][0x2d0] ;  /* 0x0000b40000047ab9 */ /* 0x000fe40000000a00 */
[----:B------:R-:W-:Y:S01]  /*0550*/  UISETP.NE.U32.AND UP1, UPT, URZ, UR4, UPT ;  /* 0x000000043f00728c */ /* 0x000fe2000bf25070 */
[----:B------:R-:W-:Y:S01]  /*0560*/  MOV R2, RZ ;  /* 0x000000ff00027202 */ /* 0x000fe20000000f00 */
[----:B------:R-:W3:Y:S01]  /*0570*/  @P1 LDG.E R5, [R10.64] ;  /* 0x000000120a051981 */ /* 0x000ee2000c1e1900 */
[----:B------:R-:W-:Y:S01]  /*0580*/  IMAD.MOV.U32 R4, RZ, RZ, RZ ;  /* 0x000000ffff047224 */ /* 0x000fe200078e00ff */
[----:B------:R-:W-:-:S03]  /*0590*/  UISETP.NE.AND.EX UP1, UPT, URZ, UR5, UPT, UP1 ;  /* 0x000000053f00728c */ /* 0x000fc6000bf25310 */
[----:B------:R-:W-:Y:S01]  /*05a0*/  ULDC.64 UR4, c[0x0][0x2d0] ;  /* 0x0000b40000047ab9 */ /* 0x000fe20000000a00 */
[----:B------:R1:W5:Y:S01]  /*05b0*/  @P0 LDG.E R2, [R8.64] ;  /* 0x0000001208020981 */ /* 0x000362000c1e1900 */
[----:B------:R-:W-:Y:S01]  /*05c0*/  UIMAD.WIDE UR4, UR15, UR6, UR4 ;  /* 0x000000060f0472a5 */ /* 0x000fe2000f8e0204 */
[----:B------:R-:W-:-:S05]  /*05d0*/  PLOP3.LUT P2, PT, PT, PT, UP1, 0x80, 0x0 ;  /* 0x000000000000781c */ /* 0x000fca0003f4f018 */
[----:B------:R-:W-:Y:S01]  /*05e0*/  MOV R6, UR4 ;  /* 0x0000000400067c02 */ /* 0x000fe20008000f00 */
[----:B------:R-:W-:-:S07]  /*05f0*/  IMAD.U32 R7, RZ, RZ, UR5 ;  /* 0x00000005ff077e24 */ /* 0x000fce000f8e00ff */
[----:B------:R1:W5:Y:S01]  /*0600*/  @P2 LDG.E R4, [R6.64] ;  /* 0x0000001206042981 */ /* 0x000362000c1e1900 */
[----:B------:R-:W-:Y:S02]  /*0610*/  ULDC UR14, c[0x0][0x168] ;  /* 0x00005a00000e7ab9 */ /* 0x000fe40000000800 */
[----:B------:R-:W-:Y:S02]  /*0620*/  UMOV UR23, URZ ;  /* 0x0000003f00177c82 */ /* 0x000fe40008000000 */
[----:B------:R-:W-:Y:S01]  /*0630*/  ULDC UR13, c[0x0][0x198] ;  /* 0x00006600000d7ab9 */ /* 0x000fe20000000800 */
[----:B--2---:R-:W2:Y:S02]  /*0640*/  @P0 R2UR UR5, R3 ;  /* 0x00000000030503c2 */ /* 0x004ea400000e0000 */
[----:B--2---:R-:W-:-:S04]  /*0650*/  @UP2 ULEA UR5, UR15, UR5, 0x6 ;  /* 0x000000050f052291 */ /* 0x004fc8000f8e303f */
[----:B------:R-:W-:-:S04]  /*0660*/  @UP2 USHF.R.S32.HI UR4, URZ, 0x1f, UR5 ;  /* 0x0000001f3f042899 */ /* 0x000fc80008011405 */
[----:B------:R-:W-:Y:S01]  /*0670*/  @UP2 ULEA.HI UR4, UR4, UR5, URZ, 0x6 ;  /* 0x0000000504042291 */ /* 0x000fe2000f8f303f */
[----:B---3--:R1:W2:Y:S03]  /*0680*/  @P1 R2UR UR14, R5 ;  /* 0x00000000050e13c2 */ /* 0x0082a600000e0000 */
[----:B------:R-:W-:Y:S01]  /*0690*/  @UP2 ULOP3.LUT UR23, UR4, 0xffffffc0, URZ, 0xc0, !UPT ;  /* 0xffffffc004172892 */ /* 0x000fe2000f8ec03f */
[----:B------:R-:W-:Y:S06]  /*06a0*/  @P1 BRA `(.L_x_444) ;  /* 0x0000006000001947 */ /* 0x000fec0003800000 */
[----:B------:R-:W-:Y:S05]  /*06b0*/  @!P0 BRA `(.L_x_444) ;  /* 0x0000005000008947 */ /* 0x000fea0003800000 */
[----:B------:R-:W3:Y:S04]  /*06c0*/  LDG.E R3, [R8.64] ;  /* 0x0000001208037981 */ /* 0x000ee8000c1e1900 */
[----:B-1----:R-:W4:Y:S01]  /*06d0*/  LDG.E R5, [R8.64+0x4] ;  /* 0x0000041208057981 */ /* 0x002f22000c1e1900 */
[----:B--23--:R-:W1:Y:S08]  /*06e0*/  R2UR UR14, R3 ;  /* 0x00000000030e73c2 */ /* 0x00ce7000000e0000 */
[----:B----4-:R-:W1:Y:S02]  /*06f0*/  R2UR UR4, R5 ;  /* 0x00000000050473c2 */ /* 0x010e6400000e0000 */
[----:B-1----:R-:W-:-:S06]  /*0700*/  UIADD3 UR14, -UR14, UR4, URZ ;  /* 0x000000040e0e7290 */ /* 0x002fcc000fffe13f */
.L_x_444:
[----:B------:R-:W-:-:S04]  /*0710*/  ISETP.NE.U32.AND P0, PT, RZ, c[0x0][0x2e0], PT ;  /* 0x0000b800ff007a0c */ /* 0x000fc80003f05070 */
[----:B------:R-:W-:-:S13]  /*0720*/  ISETP.NE.AND.EX P0, PT, RZ, c[0x0][0x2e4], PT, P0 ;  /* 0x0000b900ff007a0c */ /* 0x000fda0003f05300 */
[----:B------:R-:W-:Y:S05]  /*0730*/  @!P0 BRA `(.L_x_445) ;  /* 0x0000007000008947 */ /* 0x000fea0003800000 */
[----:B------:R-:W-:Y:S02]  /*0740*/  ULDC.64 UR4, c[0x0][0x2e0] ;  /* 0x0000b80000047ab9 */ /* 0x000fe40000000a00 */
[----:B------:R-:W-:-:S06]  /*0750*/  UIMAD.WIDE UR4, UR15, UR6, UR4 ;  /* 0x000000060f0472a5 */ /* 0x000fcc000f8e0204 */
[----:B-1----:R-:W-:Y:S02]  /*0760*/  MOV R6, UR4 ;  /* 0x0000000400067c02 */ /* 0x002fe40008000f00 */
[----:B------:R-:W-:-:S05]  /*0770*/  MOV R7, UR5 ;  /* 0x0000000500077c02 */ /* 0x000fca0008000f00 */
[----:B------:R-:W3:Y:S02]  /*0780*/  LDG.E R6, [R6.64] ;  /* 0x0000001206067981 */ /* 0x000ee4000c1e1900 */
[----:B---3--:R1:W3:Y:S02]  /*0790*/  R2UR UR13, R6 ;  /* 0x00000000060d73c2 */ /* 0x0082e400000e0000 */
[----:B-1-3--:R-:W-:Y:S05]  /*07a0*/  BRA `(.L_x_446) ;  /* 0x0000006000007947 */ /* 0x00afea0003800000 */
.L_x_445:
[----:B------:R-:W-:Y:S05]  /*07b0*/  @!P2 BRA `(.L_x_446) ;  /* 0x000000500000a947 */ /* 0x000fea0003800000 */
[----:B------:R-:W3:Y:S04]  /*07c0*/  LDG.E R3, [R6.64] ;  /* 0x0000001206037981 */ /* 0x000ee8000c1e1900 */
[----:B-1----:R-:W4:Y:S01]  /*07d0*/  LDG.E R5, [R6.64+0x4] ;  /* 0x0000041206057981 */ /* 0x002f22000c1e1900 */
[----:B---3--:R-:W1:Y:S08]  /*07e0*/  R2UR UR13, R3 ;  /* 0x00000000030d73c2 */ /* 0x008e7000000e0000 */
[----:B----4-:R-:W1:Y:S02]  /*07f0*/  R2UR UR4, R5 ;  /* 0x00000000050473c2 */ /* 0x010e6400000e0000 */
[----:B-1----:R-:W-:-:S06]  /*0800*/  UIADD3 UR13, -UR13, UR4, URZ ;  /* 0x000000040d0d7290 */ /* 0x002fcc000fffe13f */
.L_x_446:
[----:B--2---:R-:W-:Y:S01]  /*0810*/  UIADD3 UR5, UR14, 0x3f, URZ ;  /* 0x0000003f0e057890 */ /* 0x004fe2000fffe03f */
[----:B------:R-:W-:-:S03]  /*0820*/  ISETP.LE.AND P0, PT, RZ, UR10, PT ;  /* 0x0000000aff007c0c */ /* 0x000fc6000bf03270 */
[----:B------:R-:W-:-:S04]  /*0830*/  USHF.R.S32.HI UR4, URZ, 0x1f, UR5 ;  /* 0x0000001f3f047899 */ /* 0x000fc80008011405 */
[----:B------:R-:W-:-:S04]  /*0840*/  ULEA.HI UR4, UR4, UR5, URZ, 0x6 ;  /* 0x0000000504047291 */ /* 0x000fc8000f8f303f */
[----:B------:R-:W-:Y:S02]  /*0850*/  USHF.R.S32.HI UR12, URZ, 0x6, UR4 ;  /* 0x000000063f0c7899 */ /* 0x000fe40008011404 */
[----:B------:R-:W-:Y:S05]  /*0860*/  @!P0 BRA `(.L_x_447) ;  /* 0x0000009000008947 */ /* 0x000fea0003800000 */
[----:B------:R-:W-:Y:S02]  /*0870*/  UIADD3 UR4, -UR13, 0x9f, UR14 ;  /* 0x0000009f0d047890 */ /* 0x000fe4000fffe10e */
[----:B------:R-:W-:Y:S02]  /*0880*/  ULDC UR5, c[0x0][0x2a0] ;  /* 0x0000a80000057ab9 */ /* 0x000fe40000000800 */
[----:B------:R-:W-:-:S04]  /*0890*/  UIMAD UR4, UR10, 0x60, UR4 ;  /* 0x000000600a0478a4 */ /* 0x000fc8000f8e0204 */
[----:B------:R-:W-:-:S04]  /*08a0*/  UIADD3 UR5, UR4, UR5, URZ ;  /* 0x0000000504057290 */ /* 0x000fc8000fffe03f */
[----:B------:R-:W-:-:S04]  /*08b0*/  USHF.R.S32.HI UR4, URZ, 0x1f, UR5 ;  /* 0x0000001f3f047899 */ /* 0x000fc80008011405 */
[----:B------:R-:W-:-:S04]  /*08c0*/  ULEA.HI UR4, UR4, UR5, URZ, 0x6 ;  /* 0x0000000504047291 */ /* 0x000fc8000f8f303f */
[----:B------:R-:W-:-:S04]  /*08d0*/  USHF.R.S32.HI UR4, URZ, 0x6, UR4 ;  /* 0x000000063f047899 */ /* 0x000fc80008011404 */
[----:B------:R-:W-:-:S04]  /*08e0*/  UISETP.LT.AND UP0, UPT, UR12, UR4, UPT ;  /* 0x000000040c00728c */ /* 0x000fc8000bf01270 */
[----:B------:R-:W-:Y:S02]  /*08f0*/  USEL UR12, UR12, UR4, UP0 ;  /* 0x000000040c0c7287 */ /* 0x000fe40008000000 */
.L_x_447:
[----:B------:R-:W-:Y:S01]  /*0900*/  UIADD3 UR4, -UR13, UR14, URZ ;  /* 0x0000000e0d047290 */ /* 0x000fe2000fffe13f */
[----:B------:R-:W-:Y:S01]  /*0910*/  PLOP3.LUT P0, PT, PT, PT, PT, 0x80, 0x0 ;  /* 0x000000000000781c */ /* 0x000fe20003f0f070 */
[----:B------:R-:W-:Y:S01]  /*0920*/  ULDC UR5, c[0x0][0x2a4] ;  /* 0x0000a90000057ab9 */ /* 0x000fe20000000800 */
[----:B------:R-:W-:Y:S01]  /*0930*/  CS2R R122, SRZ ;  /* 0x00000000007a7805 */ /* 0x000fe2000001ff00 */
[----:B------:R-:W-:Y:S01]  /*0940*/  UIMAD UR4, UR10, 0x60, UR4 ;  /* 0x000000600a0478a4 */ /* 0x000fe2000f8e0204 */
[----:B------:R-:W-:Y:S01]  /*0950*/  CS2R R120, SRZ ;  /* 0x0000000000787805 */ /* 0x000fe2000001ff00 */
[----:B------:R-:W-:Y:S01]  /*0960*/  CS2R R126, SRZ ;  /* 0x00000000007e7805 */ /* 0x000fe2000001ff00 */
[----:B------:R-:W-:Y:S01]  /*0970*/  CS2R R124, SRZ ;  /* 0x00000000007c7805 */ /* 0x000fe2000001ff00 */
[----:B------:R-:W-:Y:S01]  /*0980*/  UIADD3 UR5, UR4, -UR5, URZ ;  /* 0x8000000504057290 */ /* 0x000fe2000fffe03f */
[----:B------:R-:W-:Y:S01]  /*0990*/  CS2R R130, SRZ ;  /* 0x0000000000827805 */ /* 0x000fe2000001ff00 */
[----:B------:R-:W-:Y:S01]  /*09a0*/  CS2R R128, SRZ ;  /* 0x0000000000807805 */ /* 0x000fe2000001ff00 */
        /* <DEDUP_REMOVED lines=51> */
[----:B------:R-:W-:Y:S01]  /*0ce0*/  USHF.L.U32 UR4, UR23, 0x7, URZ ;  /* 0x0000000717047899 */ /* 0x000fe2000800063f */
[--C-:B------:R-:W-:Y:S01]  /*0cf0*/  SHF.R.S32.HI R15, RZ, 0x1f, R236.reuse ;  /* 0x0000001fff0f7819 */ /* 0x100fe200000114ec */
[----:B------:R-:W2:Y:S01]  /*0d00*/  S2R R12, SR_CTAID.X ;  /* 0x00000000000c7919 */ /* 0x000ea20000002500 */
[----:B-1----:R-:W-:Y:S01]  /*0d10*/  SHF.R.S32.HI R6, RZ, 0x1f, R236 ;  /* 0x0000001fff067819 */ /* 0x002fe200000114ec */
[----:B------:R-:W-:Y:S01]  /*0d20*/  USHF.R.S32.HI UR16, URZ, 0x1f, UR15 ;  /* 0x0000001f3f107899 */ /* 0x000fe2000801140f */
[----:B------:R-:W-:Y:S01]  /*0d30*/  ISETP.NE.AND P2, PT, R3, 0x1, PT ;  /* 0x000000010300780c */ /* 0x000fe20003f45270 */
[----:B------:R-:W-:Y:S01]  /*0d40*/  IMAD.U32 R3, RZ, RZ, UR4 ;  /* 0x00000004ff037e24 */ /* 0x000fe2000f8e00ff */
[----:B------:R-:W-:Y:S01]  /*0d50*/  IADD3 R24, P0, R236, UR4, RZ ;  /* 0x00000004ec187c10 */ /* 0x000fe2000ff1e0ff */
[----:B------:R-:W-:Y:S01]  /*0d60*/  USEL UR22, UR15, URZ, !UP1 ;  /* 0x0000003f0f167287 */ /* 0x000fe2000c800000 */
[----:B------:R-:W-:Y:S01]  /*0d70*/  LEA.HI R5, R15, R236, RZ, 0x3 ;  /* 0x000000ec0f057211 */ /* 0x000fe200078f18ff */
[----:B------:R-:W-:Y:S01]  /*0d80*/  USEL UR17, UR16, URZ, !UP1 ;  /* 0x0000003f10117287 */ /* 0x000fe2000c800000 */
[----:B------:R-:W-:Y:S01]  /*0d90*/  LEA.HI.X.SX32 R25, R3, R6, 0x1, P0 ;  /* 0x0000000603197211 */ /* 0x000fe200000f0eff */
[----:B------:R-:W-:Y:S01]  /*0da0*/  IMAD.MOV.U32 R3, RZ, RZ, R0 ;  /* 0x000000ffff037224 */ /* 0x000fe200078e0000 */
[----:B------:R-:W-:Y:S01]  /*0db0*/  LOP3.LUT R13, R5, 0xfffffff8, RZ, 0xc0, !PT ;  /* 0xfffffff8050d7812 */ /* 0x000fe200078ec0ff */
[----:B------:R-:W-:Y:S01]  /*0dc0*/  ULDC.64 UR4, c[0x0][0x1e8] ;  /* 0x00007a0000047ab9 */ /* 0x000fe20000000a00 */
[----:B------:R-:W-:Y:S01]  /*0dd0*/  SHF.R.S32.HI R239, RZ, 0x3, R5 ;  /* 0x00000003ffef7819 */ /* 0x000fe20000011405 */
[----:B------:R-:W-:Y:S01]  /*0de0*/  UIMAD UR4, UR17, UR4, URZ ;  /* 0x00000004110472a4 */ /* 0x000fe2000f8e023f */
[----:B------:R-:W-:Y:S01]  /*0df0*/  LEA.HI R8, R15, R236, RZ, 0x6 ;  /* 0x000000ec0f087211 */ /* 0x000fe200078f30ff */
[----:B------:R-:W-:Y:S01]  /*0e00*/  @P2 IMAD.HI.U32 R6, R0, c[0x0][0x24c], RZ ;  /* 0x0000930000062a27 */ /* 0x000fe200078e00ff */
[----:B------:R-:W-:Y:S01]  /*0e10*/  SHF.R.S32.HI R9, RZ, 0x1f, R239 ;  /* 0x0000001fff097819 */ /* 0x000fe200000114ef */
[----:B------:R-:W-:Y:S01]  /*0e20*/  UIMAD UR7, UR22, UR5, UR4 ;  /* 0x00000005160772a4 */ /* 0x000fe2000f8e0204 */
[C---:B-----5:R-:W-:Y:S01]  /*0e30*/  IADD3 R7, P1, R239.reuse, R2, RZ ;  /* 0x00000002ef077210 */ /* 0x060fe20007f3e0ff */
[C---:B------:R-:W-:Y:S01]  /*0e40*/  IMAD.SHL.U32 R237, R239.reuse, 0x40, RZ ;  /* 0x00000040efed7824 */ /* 0x040fe200078e00ff */
[----:B------:R-:W-:Y:S01]  /*0e50*/  @P2 SHF.R.U32.HI R3, RZ, c[0x0][0x250], R6 ;  /* 0x00009400ff032a19 */ /* 0x000fe20000011606 */
[----:B------:R-:W-:Y:S01]  /*0e60*/  IMAD.IADD R6, R236, 0x1, -R13 ;  /* 0x00000001ec067824 */ /* 0x000fe200078e0a0d */
[----:B------:R-:W-:Y:S01]  /*0e70*/  IADD3 R10, P0, R239, R4, RZ ;  /* 0x00000004ef0a7210 */ /* 0x000fe20007f1e0ff */
[----:B------:R-:W-:Y:S01]  /*0e80*/  UMOV UR6, 0x6 ;  /* 0x0000000600067882 */ /* 0x000fe20000000000 */
[----:B------:R-:W-:Y:S01]  /*0e90*/  SHF.R.S32.HI R18, RZ, 0x1f, R3 ;  /* 0x0000001fff127819 */ /* 0x000fe20000011403 */
[----:B------:R-:W-:Y:S01]  /*0ea0*/  IMAD.SHL.U32 R30, R6, 0x8, RZ ;  /* 0x00000008061e7824 */ /* 0x000fe200078e00ff */
[-C--:B------:R-:W-:Y:S01]  /*0eb0*/  LEA.HI.X.SX32 R2, R2, R9.reuse, 0x1, P1 ;  /* 0x0000000902027211 */ /* 0x080fe200008f0eff */
[----:B------:R-:W-:Y:S01]  /*0ec0*/  ULDC.64 UR8, c[0x0][0x1d8] ;  /* 0x0000760000087ab9 */ /* 0x000fe20000000a00 */
[----:B------:R-:W-:Y:S01]  /*0ed0*/  LEA.HI.X.SX32 R11, R4, R9, 0x1, P0 ;  /* 0x00000009040b7211 */ /* 0x000fe200000f0eff */
[C---:B------:R-:W-:Y:S01]  /*0ee0*/  IMAD R20, R18.reuse, c[0x0][0x1e0], RZ ;  /* 0x0000780012147a24 */ /* 0x040fe200078e02ff */
[----:B------:R-:W-:Y:S01]  /*0ef0*/  SHF.R.S32.HI R31, RZ, 0x1f, R30 ;  /* 0x0000001fff1f7819 */ /* 0x000fe2000001141e */
[----:B------:R-:W-:Y:S01]  /*0f00*/  IMAD R18, R18, c[0x0][0x1b0], RZ ;  /* 0x00006c0012127a24 */ /* 0x000fe200078e02ff */
[----:B------:R-:W-:Y:S01]  /*0f10*/  USHF.L.U64.HI UR20, UR8, UR6, UR9 ;  /* 0x0000000608147299 */ /* 0x000fe20008010209 */
[C---:B------:R-:W-:Y:S01]  /*0f20*/  IMAD R28, R2.reuse, c[0x0][0x178], RZ ;  /* 0x00005e00021c7a24 */ /* 0x040fe200078e02ff */
[----:B------:R-:W-:Y:S01]  /*0f30*/  USHF.L.U32 UR21, UR8, 0x6, URZ ;  /* 0x0000000608157899 */ /* 0x000fe2000800063f */
[----:B------:R-:W-:Y:S01]  /*0f40*/  IMAD R22, R2, c[0x0][0x208], RZ ;  /* 0x0000820002167a24 */ /* 0x000fe200078e02ff */
[----:B------:R-:W-:Y:S01]  /*0f50*/  USHF.R.S32.HI UR8, URZ, 0x1f, UR23 ;  /* 0x0000001f3f087899 */ /* 0x000fe20008011417 */
[C---:B------:R-:W-:Y:S01]  /*0f60*/  IMAD R20, R3.reuse, c[0x0][0x1e4], R20 ;  /* 0x0000790003147a24 */ /* 0x040fe200078e0214 */
[----:B------:R-:W-:Y:S01]  /*0f70*/  SHF.R.S32.HI R8, RZ, 0x6, R8 ;  /* 0x00000006ff087819 */ /* 0x000fe20000011408 */
[----:B------:R-:W-:Y:S01]  /*0f80*/  IMAD R18, R3, c[0x0][0x1b4], R18 ;  /* 0x00006d0003127a24 */ /* 0x000fe200078e0212 */
[----:B------:R-:W-:Y:S01]  /*0f90*/  LOP3.LUT R237, R237, 0x1c0, RZ, 0xc0, !PT ;  /* 0x000001c0eded7812 */ /* 0x000fe200078ec0ff */
[----:B------:R-:W-:Y:S01]  /*0fa0*/  IMAD.WIDE.U32 R16, R3, c[0x0][0x1e0], R30 ;  /* 0x0000780003107a25 */ /* 0x000fe200078e001e */
[----:B------:R-:W-:Y:S01]  /*0fb0*/  ULDC.64 UR4, c[0x0][0x1b8] ;  /* 0x00006e0000047ab9 */ /* 0x000fe20000000a00 */
[----:B------:R-:W-:Y:S01]  /*0fc0*/  ISETP.GE.AND P4, PT, R30, c[0x0][0x1cc], PT ;  /* 0x000073001e007a0c */ /* 0x000fe20003f86270 */
[----:B------:R-:W-:Y:S01]  /*0fd0*/  UIMAD UR10, UR10, -0x60, URZ ;  /* 0xffffffa00a0a78a4 */ /* 0x000fe2000f8e023f */
[----:B--2---:R-:W-:Y:S01]  /*0fe0*/  IMAD.WIDE R12, R12, 0x60, R10 ;  /* 0x000000600c0c7825 */ /* 0x004fe200078e020a */
[--C-:B------:R-:W-:Y:S01]  /*0ff0*/  LOP3.LUT R9, R237, 0x38, R30.reuse, 0xf8, !PT ;  /* 0x00000038ed097812 */ /* 0x100fe200078ef81e */
[----:B------:R-:W-:Y:S01]  /*1000*/  UIMAD UR4, UR17, UR4, URZ ;  /* 0x00000004110472a4 */ /* 0x000fe2000f8e023f */
[----:B------:R-:W-:Y:S01]  /*1010*/  SHF.R.U32.HI R237, RZ, 0x3, R237 ;  /* 0x00000003ffed7819 */ /* 0x000fe200000116ed */
[----:B------:R-:W-:Y:S01]  /*1020*/  IMAD.WIDE.U32 R2, R3, c[0x0][0x1b0], R30 ;  /* 0x00006c0003027a25 */ /* 0x000fe200078e001e */
[----:B------:R-:W-:Y:S01]  /*1030*/  USEL UR17, UR15, URZ, !UP2 ;  /* 0x0000003f0f117287 */ /* 0x000fe2000d000000 */
[----:B------:R-:W-:Y:S01]  /*1040*/  LOP3.LUT R4, R4, 0xfffffffe, RZ, 0xc0, !PT ;  /* 0xfffffffe04047812 */ /* 0x000fe200078ec0ff */
[----:B------:R-:W-:Y:S01]  /*1050*/  USEL UR16, UR16, URZ, !UP2 ;  /* 0x0000003f10107287 */ /* 0x000fe2000d000000 */
[C---:B------:R-:W-:Y:S01]  /*1060*/  IMAD R28, R7.reuse, c[0x0][0x17c], R28 ;  /* 0x00005f00071c7a24 */ /* 0x040fe200078e021c */
[----:B------:R-:W-:Y:S01]  /*1070*/  USHF.R.S32.HI UR24, URZ, 0x1f, UR11 ;  /* 0x0000001f3f187899 */ /* 0x000fe2000801140b */
[C---:B------:R-:W-:Y:S01]  /*1080*/  IMAD.WIDE.U32 R10, R7.reuse, c[0x0][0x178], R30 ;  /* 0x00005e00070a7a25 */ /* 0x040fe200078e001e */
[----:B------:R-:W-:Y:S01]  /*1090*/  CS2R R130, SRZ ;  /* 0x0000000000827805 */ /* 0x000fe2000001ff00 */
[----:B------:R-:W-:Y:S01]  /*10a0*/  CS2R R128, SRZ ;  /* 0x0000000000807805 */ /* 0x000fe2000001ff00 */
[----:B------:R-:W-:Y:S01]  /*10b0*/  CS2R R126, SRZ ;  /* 0x00000000007e7805 */ /* 0x000fe2000001ff00 */
[C---:B------:R-:W-:Y:S01]  /*10c0*/  IMAD R22, R7.reuse, c[0x0][0x20c], R22 ;  /* 0x0000830007167a24 */ /* 0x040fe200078e0216 */
[----:B------:R-:W-:Y:S01]  /*10d0*/  CS2R R124, SRZ ;  /* 0x00000000007c7805 */ /* 0x000fe2000001ff00 */
[----:B------:R-:W-:Y:S01]  /*10e0*/  IMAD.WIDE.U32 R26, R7, c[0x0][0x208], R30 ;  /* 0x00008200071a7a25 */ /* 0x000fe200078e001e */
[----:B------:R-:W-:Y:S01]  /*10f0*/  SHF.R.S32.HI R7, RZ, 0x1f, R0 ;  /* 0x0000001fff077819 */ /* 0x000fe20000011400 */
[----:B------:R-:W-:Y:S01]  /*1100*/  CS2R R122, SRZ ;  /* 0x00000000007a7805 */ /* 0x000fe2000001ff00 */
[----:B------:R-:W-:Y:S01]  /*1110*/  CS2R R120, SRZ ;  /* 0x0000000000787805 */ /* 0x000fe2000001ff00 */
[----:B------:R-:W-:Y:S01]  /*1120*/  IMAD.IADD R19, R3, 0x1, R18 ;  /* 0x0000000103137824 */ /* 0x000fe200078e0212 */
[----:B------:R-:W-:Y:S01]  /*1130*/  CS2R R118, SRZ ;  /* 0x0000000000767805 */ /* 0x000fe2000001ff00 */
[----:B------:R-:W-:Y:S01]  /*1140*/  IMAD.IADD R21, R17, 0x1, R20 ;  /* 0x0000000111157824 */ /* 0x000fe200078e0214 */
[----:B------:R-:W-:Y:S01]  /*1150*/  CS2R R116, SRZ ;  /* 0x0000000000747805 */ /* 0x000fe2000001ff00 */
[----:B------:R-:W-:Y:S01]  /*1160*/  IMAD.MOV.U32 R18, RZ, RZ, R2 ;  /* 0x000000ffff127224 */ /* 0x000fe200078e0002 */
[----:B------:R-:W-:Y:S01]  /*1170*/  CS2R R114, SRZ ;  /* 0x0000000000727805 */ /* 0x000fe2000001ff00 */
[----:B------:R-:W-:Y:S01]  /*1180*/  IMAD.IADD R23, R27, 0x1, R22 ;  /* 0x000000011b177824 */ /* 0x000fe200078e0216 */
[----:B------:R-:W-:Y:S01]  /*1190*/  CS2R R112, SRZ ;  /* 0x0000000000707805 */ /* 0x000fe2000001ff00 */
[----:B------:R-:W-:Y:S01]  /*11a0*/  IMAD.MOV.U32 R20, RZ, RZ, R16 ;  /* 0x000000ffff147224 */ /* 0x000fe200078e0010 */
[----:B------:R-:W-:Y:S01]  /*11b0*/  CS2R R110, SRZ ;  /* 0x00000000006e7805 */ /* 0x000fe2000001ff00 */
[----:B------:R-:W-:Y:S01]  /*11c0*/  IMAD.U32 R2, RZ, RZ, UR22 ;  /* 0x00000016ff027e24 */ /* 0x000fe2000f8e00ff */
[----:B------:R-:W-:Y:S01]  /*11d0*/  CS2R R108, SRZ ;  /* 0x00000000006c7805 */ /* 0x000fe2000001ff00 */
[----:B------:R-:W-:Y:S01]  /*11e0*/  IMAD.MOV.U32 R22, RZ, RZ, R26 ;  /* 0x000000ffff167224 */ /* 0x000fe200078e001a */
[----:B------:R-:W-:Y:S01]  /*11f0*/  CS2R R106, SRZ ;  /* 0x00000000006a7805 */ /* 0x000fe2000001ff00 */
[----:B------:R-:W-:Y:S01]  /*1200*/  IMAD R3, R7, c[0x0][0x210], RZ ;  /* 0x0000840007037a24 */ /* 0x000fe200078e02ff */
[----:B------:R-:W-:Y:S01]  /*1210*/  CS2R R104, SRZ ;  /* 0x0000000000687805 */ /* 0x000fe2000001ff00 */
[----:B------:R-:W-:Y:S01]  /*1220*/  IMAD.WIDE.U32 R20, R2, c[0x0][0x1e8], R20 ;  /* 0x00007a0002147a25 */ /* 0x000fe200078e0014 */
[----:B------:R-:W-:Y:S01]  /*1230*/  CS2R R102, SRZ ;  /* 0x0000000000667805 */ /* 0x000fe2000001ff00 */
[----:B------:R-:W-:Y:S01]  /*1240*/  CS2R R100, SRZ ;  /* 0x0000000000647805 */ /* 0x000fe2000001ff00 */
[----:B------:R-:W-:Y:S01]  /*1250*/  CS2R R98, SRZ ;  /* 0x0000000000627805 */ /* 0x000fe2000001ff00 */
[C---:B------:R-:W-:Y:S01]  /*1260*/  IMAD R3, R0.reuse, c[0x0][0x214], R3 ;  /* 0x0000850000037a24 */ /* 0x040fe200078e0203 */
[----:B------:R-:W-:Y:S01]  /*1270*/  IADD3 R21, R21, UR7, RZ ;  /* 0x0000000715157c10 */ /* 0x000fe2000fffe0ff */
[----:B------:R-:W-:Y:S01]  /*1280*/  IMAD.WIDE.U32 R240, R0, c[0x0][0x210], R22 ;  /* 0x0000840000f07a25 */ /* 0x000fe200078e0016 */
[----:B------:R-:W-:Y:S01]  /*1290*/  CS2R R96, SRZ ;  /* 0x0000000000607805 */ /* 0x000fe2000001ff00 */
[----:B------:R-:W-:Y:S01]  /*12a0*/  CS2R R94, SRZ ;  /* 0x00000000005e7805 */ /* 0x000fe2000001ff00 */
[----:B------:R-:W-:Y:S01]  /*12b0*/  CS2R R92, SRZ ;  /* 0x00000000005c7805 */ /* 0x000fe2000001ff00 */
[----:B------:R-:W-:Y:S01]  /*12c0*/  IMAD.SHL.U32 R238, R236, 0x4, RZ ;  /* 0x00000004ecee7824 */ /* 0x000fe200078e00ff */
[----:B------:R-:W-:Y:S01]  /*12d0*/  CS2R R90, SRZ ;  /* 0x00000000005a7805 */ /* 0x000fe2000001ff00 */
[----:B------:R-:W-:Y:S01]  /*12e0*/  IMAD.IADD R241, R241, 0x1, R3 ;  /* 0x00000001f1f17824 */ /* 0x000fe200078e0203 */
[----:B------:R-:W-:Y:S01]  /*12f0*/  CS2R R88, SRZ ;  /* 0x0000000000587805 */ /* 0x000fe2000001ff00 */
[----:B------:R-:W-:Y:S01]  /*1300*/  IMAD R3, R13, c[0x0][0x1d8], RZ ;  /* 0x000076000d037a24 */ /* 0x000fe200078e02ff */
[----:B------:R-:W-:Y:S01]  /*1310*/  IADD3 R26, P0, R238, UR23, RZ ;  /* 0x00000017ee1a7c10 */ /* 0x000fe2000ff1e0ff */
[----:B------:R-:W-:Y:S01]  /*1320*/  IMAD.WIDE.U32 R18, R2, c[0x0][0x1b8], R18 ;  /* 0x00006e0002127a25 */ /* 0x000fe200078e0012 */
[----:B------:R-:W-:Y:S01]  /*1330*/  CS2R R86, SRZ ;  /* 0x0000000000567805 */ /* 0x000fe2000001ff00 */
[----:B------:R-:W-:Y:S01]  /*1340*/  CS2R R84, SRZ ;  /* 0x0000000000547805 */ /* 0x000fe2000001ff00 */
[----:B------:R-:W-:Y:S01]  /*1350*/  LEA.HI.X.SX32 R27, R238, UR8, 0x1, P0 ;  /* 0x00000008ee1b7c11 */ /* 0x000fe200080f0eff */
[C---:B------:R-:W-:Y:S01]  /*1360*/  IMAD R2, R12.reuse, c[0x0][0x1dc], R3 ;  /* 0x000077000c027a24 */ /* 0x040fe200078e0203 */
[----:B------:R-:W-:Y:S01]  /*1370*/  UIMAD UR8, UR22, UR5, UR4 ;  /* 0x00000005160872a4 */ /* 0x000fe2000f8e0204 */
[----:B------:R-:W-:Y:S01]  /*1380*/  IMAD.WIDE.U32 R20, R12, c[0x0][0x1d8], R20 ;  /* 0x000076000c147a25 */ /* 0x000fe200078e0014 */
[----:B------:R-:W-:Y:S01]  /*1390*/  CS2R R74, SRZ ;  /* 0x00000000004a7805 */ /* 0x000fe2000001ff00 */
[----:B------:R-:W-:Y:S01]  /*13a0*/  ULDC.64 UR4, c[0x0][0x1a8] ;  /* 0x00006a0000047ab9 */ /* 0x000fe20000000a00 */
[----:B------:R-:W-:Y:S01]  /*13b0*/  CS2R R72, SRZ ;  /* 0x0000000000487805 */ /* 0x000fe2000001ff00 */
[----:B------:R-:W-:Y:S01]  /*13c0*/  IMAD.SHL.U32 R232, R8, 0x200, RZ ;  /* 0x0000020008e87824 */ /* 0x000fe200078e00ff */
[----:B------:R-:W-:Y:S01]  /*13d0*/  LEA R22, P0, R20, c[0x0][0x1c0], 0x1 ;  /* 0x0000700014167a11 */ /* 0x000fe200078008ff */
[----:B------:R-:W-:Y:S01]  /*13e0*/  IMAD.IADD R2, R21, 0x1, R2 ;  /* 0x0000000115027824 */ /* 0x000fe200078e0202 */
[----:B------:R-:W-:Y:S01]  /*13f0*/  USHF.L.U64.HI UR22, UR4, UR6, UR5 ;  /* 0x0000000604167299 */ /* 0x000fe20008010205 */
[----:B------:R-:W-:Y:S01]  /*1400*/  IMAD.IADD R29, R11, 0x1, R28 ;  /* 0x000000010b1d7824 */ /* 0x000fe200078e021c */
[----:B------:R-:W-:Y:S01]  /*1410*/  LOP3.LUT R237, R232, R9, R237, 0xf6, !PT ;  /* 0x00000009e8ed7212 */ /* 0x000fe200078ef6ed */
[C---:B------:R-:W-:Y:S01]  /*1420*/  IMAD R9, R7.reuse, c[0x0][0x180], RZ ;  /* 0x0000600007097a24 */ /* 0x040fe200078e02ff */
[----:B------:R-:W-:Y:S01]  /*1430*/  LEA.HI.X R23, R20, c[0x0][0x1c4], R2, 0x1, P0 ;  /* 0x0000710014177a11 */ /* 0x000fe200000f0c02 */
[----:B------:R-:W-:Y:S01]  /*1440*/  IMAD.U32 R2, RZ, RZ, UR13 ;  /* 0x0000000dff027e24 */ /* 0x000fe2000f8e00ff */
[----:B------:R-:W-:Y:S01]  /*1450*/  IADD3 R20, R30, 0x40, RZ ;  /* 0x000000401e147810 */ /* 0x000fe20007ffe0ff */
[----:B------:R-:W-:Y:S01]  /*1460*/  IMAD R242, R0, c[0x0][0x184], R9 ;  /* 0x0000610000f27a24 */ /* 0x000fe200078e0209 */
[----:B------:R-:W-:Y:S01]  /*1470*/  USHF.L.U32 UR23, UR4, 0x6, URZ ;  /* 0x0000000604177899 */ /* 0x000fe2000800063f */
[C---:B------:R-:W-:Y:S01]  /*1480*/  IMAD R11, R7.reuse, c[0x0][0x270], RZ ;  /* 0x00009c00070b7a24 */ /* 0x040fe200078e02ff */
[----:B------:R-:W-:Y:S01]  /*1490*/  IADD3 R9, R2, UR10, -R239 ;  /* 0x0000000a02097c10 */ /* 0x000fe2000fffe8ef */
[----:B------:R-:W-:Y:S01]  /*14a0*/  ULDC.64 UR4, c[0x0][0x218] ;  /* 0x0000860000047ab9 */ /* 0x000fe20000000a00 */
[----:B------:R-:W-:Y:S01]  /*14b0*/  ISETP.GE.AND P3, PT, R20, c[0x0][0x1cc], PT ;  /* 0x0000730014007a0c */ /* 0x000fe20003f66270 */
[----:B------:R-:W-:Y:S01]  /*14c0*/  IMAD R17, R7, c[0x0][0x288], RZ ;  /* 0x0000a20007117a24 */ /* 0x000fe200078e02ff */
[C---:B------:R-:W-:Y:S01]  /*14d0*/  ISETP.LT.OR P2, PT, R9.reuse, 0x1, P4 ;  /* 0x000000010900780c */ /* 0x040fe20002741670 */
[----:B------:R-:W-:Y:S01]  /*14e0*/  IMAD.MOV.U32 R28, RZ, RZ, R10 ;  /* 0x000000ffff1c7224 */ /* 0x000fe200078e000a */
[----:B------:R-:W-:Y:S01]  /*14f0*/  ISETP.LT.OR P1, PT, R9, 0x1, P3 ;  /* 0x000000010900780c */ /* 0x000fe20001f21670 */
[----:B------:R-:W-:Y:S01]  /*1500*/  IMAD R7, R7, c[0x0][0x238], RZ ;  /* 0x00008e0007077a24 */ /* 0x000fe200078e02ff */
[----:B------:R-:W-:Y:S01]  /*1510*/  IADD3 R19, R19, UR8, RZ ;  /* 0x0000000813137c10 */ /* 0x000fe2000fffe0ff */
[----:B------:R-:W-:Y:S01]  /*1520*/  IMAD R3, R13, c[0x0][0x1a8], RZ ;  /* 0x00006a000d037a24 */ /* 0x000fe200078e02ff */
[----:B------:R-:W-:Y:S01]  /*1530*/  UIMAD UR4, UR16, UR4, URZ ;  /* 0x00000004100472a4 */ /* 0x000fe2000f8e023f */
[----:B------:R-:W-:Y:S01]  /*1540*/  IMAD.U32 R13, RZ, RZ, UR17 ;  /* 0x00000011ff0d7e24 */ /* 0x000fe2000f8e00ff */
[----:B------:R-:W-:Y:S01]  /*1550*/  ULDC.64 UR8, c[0x0][0x208] ;  /* 0x0000820000087ab9 */ /* 0x000fe20000000a00 */
[C---:B------:R-:W-:Y:S01]  /*1560*/  IMAD.WIDE.U32 R32, R0.reuse, c[0x0][0x270], R26 ;  /* 0x00009c0000207a25 */ /* 0x040fe200078e001a */
[----:B------:R-:W-:Y:S01]  /*1570*/  UIMAD UR5, UR17, UR5, UR4 ;  /* 0x00000005110572a4 */ /* 0x000fe2000f8e0204 */
[----:B------:R-:W-:Y:S01]  /*1580*/  CS2R R70, SRZ ;  /* 0x0000000000467805 */ /* 0x000fe2000001ff00 */
[----:B------:R-:W-:Y:S01]  /*1590*/  USHF.L.U32 UR4, UR8, 0x6, URZ ;  /* 0x0000000608047899 */ /* 0x000fe2000800063f */
[C---:B------:R-:W-:Y:S01]  /*15a0*/  IMAD R10, R0.reuse, c[0x0][0x274], R11 ;  /* 0x00009d00000a7a24 */ /* 0x040fe200078e020b */
[----:B------:R-:W-:Y:S01]  /*15b0*/  USHF.L.U64.HI UR6, UR8, UR6, UR9 ;  /* 0x0000000608067299 */ /* 0x000fe20008010209 */
[C---:B------:R-:W-:Y:S01]  /*15c0*/  IMAD R17, R0.reuse, c[0x0][0x28c], R17 ;  /* 0x0000a30000117a24 */ /* 0x040fe200078e0211 */
[----:B------:R-:W-:Y:S01]  /*15d0*/  CS2R R68, SRZ ;  /* 0x0000000000447805 */ /* 0x000fe2000001ff00 */
[C---:B------:R-:W-:Y:S01]  /*15e0*/  IMAD R16, R0.reuse, c[0x0][0x23c], R7 ;  /* 0x00008f0000107a24 */ /* 0x040fe200078e0207 */
[----:B------:R-:W-:Y:S01]  /*15f0*/  UIMAD UR6, UR6, UR11, URZ ;  /* 0x0000000b060672a4 */ /* 0x000fe2000f8e023f */
[C---:B------:R-:W-:Y:S01]  /*1600*/  IMAD.WIDE.U32 R24, R0.reuse, c[0x0][0x238], R24 ;  /* 0x00008e0000187a25 */ /* 0x040fe200078e0018 */
[----:B------:R-:W-:Y:S01]  /*1610*/  CS2R R66, SRZ ;  /* 0x0000000000427805 */ /* 0x000fe2000001ff00 */
[----:B------:R-:W-:Y:S01]  /*1620*/  CS2R R64, SRZ ;  /* 0x0000000000407805 */ /* 0x000fe2000001ff00 */
[----:B------:R-:W-:Y:S01]  /*1630*/  CS2R R62, SRZ ;  /* 0x00000000003e7805 */ /* 0x000fe2000001ff00 */
[C---:B------:R-:W-:Y:S01]  /*1640*/  IMAD.WIDE.U32 R28, R0.reuse, c[0x0][0x180], R28 ;  /* 0x00006000001c7a25 */ /* 0x040fe200078e001c */
[----:B------:R-:W-:Y:S01]  /*1650*/  CS2R R60, SRZ ;  /* 0x00000000003c7805 */ /* 0x000fe2000001ff00 */
[----:B------:R-:W-:Y:S01]  /*1660*/  CS2R R58, SRZ ;  /* 0x00000000003a7805 */ /* 0x000fe2000001ff00 */
[----:B------:R-:W-:Y:S01]  /*1670*/  CS2R R56, SRZ ;  /* 0x0000000000387805 */ /* 0x000fe2000001ff00 */
[----:B------:R-:W-:Y:S01]  /*1680*/  IMAD.WIDE.U32 R26, R0, c[0x0][0x288], R26 ;  /* 0x0000a200001a7a25 */ /* 0x000fe200078e001a */
[----:B------:R-:W-:Y:S01]  /*1690*/  CS2R R54, SRZ ;  /* 0x0000000000367805 */ /* 0x000fe2000001ff00 */
[----:B------:R-:W-:Y:S01]  /*16a0*/  CS2R R52, SRZ ;  /* 0x0000000000347805 */ /* 0x000fe2000001ff00 */
[----:B------:R-:W-:Y:S01]  /*16b0*/  CS2R R50, SRZ ;  /* 0x0000000000327805 */ /* 0x000fe2000001ff00 */
[C---:B------:R-:W-:Y:S01]  /*16c0*/  IMAD R0, R12.reuse, c[0x0][0x1ac], R3 ;  /* 0x00006b000c007a24 */ /* 0x040fe200078e0203 */
[----:B------:R-:W-:Y:S01]  /*16d0*/  CS2R R48, SRZ ;  /* 0x0000000000307805 */ /* 0x000fe2000001ff00 */
[----:B------:R-:W-:Y:S01]  /*16e0*/  IMAD.WIDE.U32 R18, R12, c[0x0][0x1a8], R18 ;  /* 0x00006a000c127a25 */ /* 0x000fe200078e0012 */
[----:B------:R-:W-:Y:S01]  /*16f0*/  CS2R R46, SRZ ;  /* 0x00000000002e7805 */ /* 0x000fe2000001ff00 */
[----:B------:R-:W-:Y:S01]  /*1700*/  CS2R R44, SRZ ;  /* 0x00000000002c7805 */ /* 0x000fe2000001ff00 */
[----:B------:R-:W-:Y:S01]  /*1710*/  CS2R R42, SRZ ;  /* 0x00000000002a7805 */ /* 0x000fe2000001ff00 */
[----:B------:R-:W-:Y:S01]  /*1720*/  IMAD.WIDE.U32 R240, R13, c[0x0][0x218], R240 ;  /* 0x000086000df07a25 */ /* 0x000fe200078e00f0 */
[----:B------:R-:W-:-:S02]  /*1730*/  UISETP.GE.AND UP6, UPT, UR10, 0x1, UPT ;  /* 0x000000010a00788c */ /* 0x000fc4000bfc6270 */
[----:B------:R-:W-:Y:S01]  /*1740*/  UISETP.GE.AND UP5, UPT, UR10, 0x2, UPT ;  /* 0x000000020a00788c */ /* 0x000fe2000bfa6270 */
[----:B------:R-:W-:Y:S01]  /*1750*/  IMAD.SHL.U32 R237, R237, 0x2, RZ ;  /* 0x00000002eded7824 */ /* 0x000fe200078e00ff */
[----:B------:R-:W-:Y:S01]  /*1760*/  IADD3 R247, R241, UR5, RZ ;  /* 0x00000005f1f77c10 */ /* 0x000fe2000fffe0ff */
[----:B------:R-:W-:Y:S01]  /*1770*/  IMAD.IADD R243, R29, 0x1, R242 ;  /* 0x000000011df37824 */ /* 0x000fe200078e02f2 */
[----:B------:R-:W-:Y:S01]  /*1780*/  UISETP.GE.AND UP4, UPT, UR10, 0x21, UPT ;  /* 0x000000210a00788c */ /* 0x000fe2000bf86270 */
[----:B------:R-:W-:Y:S01]  /*1790*/  IMAD.MOV.U32 R242, RZ, RZ, R28 ;  /* 0x000000fffff27224 */ /* 0x000fe200078e001c */
[C---:B------:R-:W-:Y:S01]  /*17a0*/  LEA R28, P0, R18.reuse, c[0x0][0x190], 0x1 ;  /* 0x00006400121c7a11 */ /* 0x040fe200078008ff */
[----:B------:R-:W-:Y:S01]  /*17b0*/  IMAD.IADD R0, R19, 0x1, R0 ;  /* 0x0000000113007824 */ /* 0x000fe200078e0200 */
[----:B------:R-:W-:Y:S01]  /*17c0*/  @!PT LDS RZ, [RZ] ;  /* 0x00000000fffff984 */ /* 0x000fe20000000800 */
[----:B------:R-:W-:Y:S01]  /*17d0*/  @!PT LDS RZ, [RZ] ;  /* 0x00000000fffff984 */ /* 0x000fe20000000800 */
[----:B------:R-:W-:Y:S01]  /*17e0*/  @!PT LDS RZ, [RZ] ;  /* 0x00000000fffff984 */ /* 0x000fe20000000800 */
[----:B------:R1:W-:Y:S01]  /*17f0*/  LDGSTS.E.BYPASS.LTC128B.128 [R237+0x6080], [R22.64], !P2 ;  /* 0x0608000016ed7fae */ /* 0x0003e2000d101d52 */
[----:B------:R-:W-:Y:S01]  /*1800*/  IMAD.U32 R3, RZ, RZ, UR4 ;  /* 0x00000004ff037e24 */ /* 0x000fe2000f8e00ff */
[----:B------:R-:W-:Y:S01]  /*1810*/  UIMAD UR4, UR24, UR4, UR6 ;  /* 0x00000004180472a4 */ /* 0x000fe2000f8e0206 */
[----:B------:R-:W-:Y:S01]  /*1820*/  IMAD.MOV.U32 R246, RZ, RZ, R240 ;  /* 0x000000fffff67224 */ /* 0x000fe200078e00f0 */
[----:B------:R1:W-:Y:S01]  /*1830*/  LDGSTS.E.BYPASS.LTC128B.128 [R237+0x9080], [R22.64+0x80], !P1 ;  /* 0x0908008016ed7fae */ /* 0x0003e2000c901d52 */
[----:B------:R-:W-:Y:S01]  /*1840*/  ISETP.LT.OR P1, PT, R9, 0x21, P4 ;  /* 0x000000210900780c */ /* 0x000fe20002721670 */
[----:B------:R-:W-:Y:S01]  /*1850*/  ULDC.64 UR6, c[0x0][0x188] ;  /* 0x0000620000067ab9 */ /* 0x000fe20000000a00 */
[----:B------:R-:W-:Y:S01]  /*1860*/  LEA.HI.X R29, R18, c[0x0][0x194], R0, 0x1, P0 ;  /* 0x00006500121d7a11 */ /* 0x000fe200000f0c00 */
[----:B------:R-:W-:Y:S01]  /*1870*/  IMAD.WIDE.U32 R36, R3, UR11, R246 ;  /* 0x0000000b03247c25 */ /* 0x000fe2000f8e00f6 */
[----:B------:R-:W-:Y:S01]  /*1880*/  P2R R3, PR, RZ, 0x2 ;  /* 0x00000002ff037803 */ /* 0x000fe20000000000 */
[----:B------:R-:W-:Y:S01]  /*1890*/  UIMAD UR6, UR16, UR6, URZ ;  /* 0x00000006100672a4 */ /* 0x000fe2000f8e023f */
[----:B------:R-:W-:Y:S01]  /*18a0*/  ISETP.LT.OR P1, PT, R9, 0x21, P3 ;  /* 0x000000210900780c */ /* 0x000fe20001f21670 */
[----:B------:R-:W-:Y:S01]  /*18b0*/  IMAD.U32 R0, RZ, RZ, UR21 ;  /* 0x00000015ff007e24 */ /* 0x000fe2000f8e00ff */
[----:B------:R-:W-:Y:S01]  /*18c0*/  IADD3 R34, P0, R22, UR21, RZ ;  /* 0x0000001516227c10 */ /* 0x000fe2000ff1e0ff */
[----:B------:R-:W-:Y:S01]  /*18d0*/  IMAD.SHL.U32 R12, R6, 0x40, RZ ;  /* 0x00000040060c7824 */ /* 0x000fe200078e00ff */
[----:B------:R-:W-:Y:S01]  /*18e0*/  IADD3 R2, R37, UR4, RZ ;  /* 0x0000000425027c10 */ /* 0x000fe2000fffe0ff */
[----:B------:R-:W-:Y:S01]  /*18f0*/  ULDC.64 UR4, c[0x0][0x178] ;  /* 0x00005e0000047ab9 */ /* 0x000fe20000000a00 */
[----:B------:R-:W-:Y:S01]  /*1900*/  IADD3 R38, P6, P5, R0, 0x80, R22 ;  /* 0x0000008000267810 */ /* 0x000fe20007dde016 */
[----:B------:R-:W-:Y:S01]  /*1910*/  UIMAD UR24, UR24, UR4, URZ ;  /* 0x00000004181872a4 */ /* 0x000fe2000f8e023f */
[----:B------:R-:W-:Y:S01]  /*1920*/  P2R R0, PR, RZ, 0x2 ;  /* 0x00000002ff007803 */ /* 0x000fe20000000000 */
[----:B------:R-:W-:Y:S01]  /*1930*/  UIMAD.WIDE.U32 UR26, UR11, UR4, URZ ;  /* 0x000000040b1a72a5 */ /* 0x000fe2000f8e003f */
[----:B------:R-:W-:Y:S01]  /*1940*/  ISETP.LT.OR P1, PT, R9, 0x41, P3 ;  /* 0x000000410900780c */ /* 0x000fe20001f21670 */
[----:B------:R-:W-:Y:S01]  /*1950*/  UIMAD UR24, UR11, UR5, UR24 ;  /* 0x000000050b1872a4 */ /* 0x000fe2000f8e0218 */
[----:B------:R-:W-:Y:S01]  /*1960*/  ISETP.NE.AND P3, PT, R3, RZ, PT ;  /* 0x000000ff0300720c */ /* 0x000fe20003f65270 */
[----:B------:R-:W-:Y:S01]  /*1970*/  UIMAD UR6, UR17, UR7, UR6 ;  /* 0x00000007110672a4 */ /* 0x000fe2000f8e0206 */
[----:B------:R-:W-:Y:S01]  /*1980*/  IADD3.X R35, R23, UR20, RZ, P0, !PT ;  /* 0x0000001417237c10 */ /* 0x000fe200087fe4ff */
[----:B------:R-:W-:Y:S01]  /*1990*/  UIADD3 UR24, UR27, UR24, URZ ;  /* 0x000000181b187290 */ /* 0x000fe2000fffe03f */
[----:B------:R-:W-:Y:S01]  /*19a0*/  ISETP.LT.OR P2, PT, R9, 0x41, P4 ;  /* 0x000000410900780c */ /* 0x000fe20002741670 */
[----:B------:R-:W-:Y:S01]  /*19b0*/  IMAD.WIDE.U32 R242, R13, c[0x0][0x188], R242 ;  /* 0x000062000df27a25 */ /* 0x000fe200078e00f2 */
[----:B------:R-:W-:Y:S01]  /*19c0*/  LEA R18, P0, R36, c[0x0][0x1f0], 0x1 ;  /* 0x00007c0024127a11 */ /* 0x000fe200078008ff */
[----:B------:R-:W-:Y:S01]  /*19d0*/  UISETP.GE.AND UP3, UPT, UR10, 0x22, UPT ;  /* 0x000000220a00788c */ /* 0x000fe2000bf66270 */
[----:B------:R-:W-:Y:S01]  /*19e0*/  ISETP.NE.AND P4, PT, R0, RZ, PT ;  /* 0x000000ff0000720c */ /* 0x000fe20003f85270 */
[----:B------:R-:W-:Y:S01]  /*19f0*/  IMAD.U32 R0, RZ, RZ, UR24 ;  /* 0x00000018ff007e24 */ /* 0x000fe2000f8e00ff */
[----:B------:R-:W-:Y:S01]  /*1a00*/  LEA.HI.X R19, R36, c[0x0][0x1f4], R2, 0x1, P0 ;  /* 0x00007d0024137a11 */ /* 0x000fe200000f0c02 */
[----:B------:R-:W-:Y:S01]  /*1a10*/  IMAD.IADD R33, R33, 0x1, R10 ;  /* 0x0000000121217824 */ /* 0x000fe200078e020a */
[----:B------:R-:W-:Y:S01]  /*1a20*/  IADD3 R2, P0, R34, UR21, RZ ;  /* 0x0000001522027c10 */ /* 0x000fe2000ff1e0ff */
[----:B------:R2:W-:Y:S01]  /*1a30*/  LDGSTS.E.BYPASS.LTC128B.128 [R237+0x7080], [R34.64], !P3 ;  /* 0x0708000022ed7fae */ /* 0x0005e2000d901d52 */
[----:B------:R-:W-:Y:S01]  /*1a40*/  IADD3.X R39, RZ, UR20, R23, P6, P5 ;  /* 0x00000014ff277c10 */ /* 0x000fe2000b7ea417 */
[----:B------:R-:W-:Y:S01]  /*1a50*/  USHF.L.U32 UR21, UR11, 0x6, URZ ;  /* 0x000000060b157899 */ /* 0x000fe2000800063f */
[----:B------:R-:W-:Y:S01]  /*1a60*/  IADD3.X R3, R35, UR20, RZ, P0, !PT ;  /* 0x0000001423037c10 */ /* 0x000fe200087fe4ff */
[----:B------:R-:W-:Y:S01]  /*1a70*/  USHF.L.U32 UR20, UR8, 0x5, URZ ;  /* 0x0000000508147899 */ /* 0x000fe2000800063f */
[----:B------:R-:W-:Y:S01]  /*1a80*/  LOP3.LUT R12, R12, 0x1c0, RZ, 0xc0, !PT ;  /* 0x000001c00c0c7812 */ /* 0x000fe200078ec0ff */
[----:B------:R-:W-:Y:S01]  /*1a90*/  IMAD.WIDE.U32 R40, R13, c[0x0][0x278], R32 ;  /* 0x00009e000d287a25 */ /* 0x000fe200078e0020 */
[----:B------:R-:W-:Y:S01]  /*1aa0*/  IADD3 R235, R243, UR6, RZ ;  /* 0x00000006f3eb7c10 */ /* 0x000fe2000fffe0ff */
[----:B------:R3:W-:Y:S01]  /*1ab0*/  LDGSTS.E.BYPASS.LTC128B.128 [R237+0xa080], [R38.64], !P4 ;  /* 0x0a08000026ed7fae */ /* 0x0007e2000e101d52 */
[----:B------:R-:W-:Y:S01]  /*1ac0*/  ISETP.GE.AND P4, PT, R30, c[0x0][0x19c], PT ;  /* 0x000067001e007a0c */ /* 0x000fe20003f86270 */
[----:B------:R-:W-:Y:S01]  /*1ad0*/  ULDC.64 UR6, c[0x0][0x278] ;  /* 0x00009e0000067ab9 */ /* 0x000fe20000000a00 */
[----:B------:R-:W-:Y:S01]  /*1ae0*/  IMAD.IADD R27, R27, 0x1, R17 ;  /* 0x000000011b1b7824 */ /* 0x000fe200078e0211 */
[----:B------:R4:W-:Y:S01]  /*1af0*/  LDGSTS.E.BYPASS.LTC128B.128 [R237+0x8080], [R2.64], !P2 ;  /* 0x0808000002ed7fae */ /* 0x0009e2000d101d52 */
[C---:B------:R-:W-:Y:S01]  /*1b00*/  ISETP.LT.OR P3, PT, R9.reuse, 0x1, P4 ;  /* 0x000000010900780c */ /* 0x040fe20002761670 */
[----:B------:R-:W-:Y:S01]  /*1b10*/  UIMAD UR6, UR16, UR6, URZ ;  /* 0x00000006100672a4 */ /* 0x000fe2000f8e023f */
[C---:B------:R-:W-:Y:S01]  /*1b20*/  ISETP.LT.OR P6, PT, R9.reuse, 0x21, P4 ;  /* 0x000000210900780c */ /* 0x040fe200027c1670 */
[----:B------:R4:W-:Y:S01]  /*1b30*/  LDGSTS.E.BYPASS.LTC128B.128 [R237+0xb080], [R2.64+0x80], !P1 ;  /* 0x0b08008002ed7fae */ /* 0x0009e2000c901d52 */
[----:B-1----:R-:W-:Y:S01]  /*1b40*/  IADD3 R22, P1, R28, UR23, RZ ;  /* 0x000000171c167c10 */ /* 0x002fe2000ff3e0ff */
[----:B------:R-:W-:Y:S01]  /*1b50*/  UIMAD UR6, UR17, UR7, UR6 ;  /* 0x00000007110672a4 */ /* 0x000fe2000f8e0206 */
[----:B------:R-:W-:Y:S01]  /*1b60*/  ISETP.LT.OR P4, PT, R9, 0x41, P4 ;  /* 0x000000410900780c */ /* 0x000fe20002781670 */
[----:B------:R-:W0:Y:S01]  /*1b70*/  LDGDEPBAR ;  /* 0x00000000000079af */ /* 0x000e220000000000 */
[----:B------:R-:W-:Y:S01]  /*1b80*/  IADD3.X R23, R29, UR22, RZ, P1, !PT ;  /* 0x000000161d177c10 */ /* 0x000fe20008ffe4ff */
[----:B------:R-:W-:Y:S01]  /*1b90*/  IMAD.IADD R25, R25, 0x1, R16 ;  /* 0x0000000119197824 */ /* 0x000fe200078e0210 */
[----:B------:R-:W-:Y:S01]  /*1ba0*/  ISETP.GE.AND P2, PT, R20, c[0x0][0x19c], PT ;  /* 0x0000670014007a0c */ /* 0x000fe20003f46270 */
[----:B------:R-:W-:Y:S01]  /*1bb0*/  IMAD.MOV.U32 R229, RZ, RZ, 0x10 ;  /* 0x00000010ffe57424 */ /* 0x000fe200078e00ff */
[----:B------:R-:W-:Y:S01]  /*1bc0*/  IADD3 R245, R41, UR6, RZ ;  /* 0x0000000629f57c10 */ /* 0x000fe2000fffe0ff */
[----:B------:R1:W-:Y:S01]  /*1bd0*/  LDGSTS.E.BYPASS.LTC128B.128 [R237+0x80], [R28.64], !P3 ;  /* 0x000800001ced7fae */ /* 0x0003e2000d901d52 */
[----:B--2---:R-:W-:Y:S01]  /*1be0*/  IMAD.U32 R34, RZ, RZ, UR26 ;  /* 0x0000001aff227e24 */ /* 0x004fe2000f8e00ff */
[C---:B------:R-:W-:Y:S01]  /*1bf0*/  ISETP.LT.OR P5, PT, R9.reuse, 0x1, P2 ;  /* 0x000000010900780c */ /* 0x040fe200017a1670 */
[----:B------:R-:W-:Y:S01]  /*1c00*/  IMAD.U32 R35, RZ, RZ, UR27 ;  /* 0x0000001bff237e24 */ /* 0x000fe2000f8e00ff */
[----:B------:R-:W-:Y:S01]  /*1c10*/  ISETP.LT.OR P3, PT, R9, 0x21, P2 ;  /* 0x000000210900780c */ /* 0x000fe20001761670 */
[----:B------:R-:W-:Y:S01]  /*1c20*/  IMAD.WIDE.U32 R76, R13, c[0x0][0x240], R24 ;  /* 0x000090000d4c7a25 */ /* 0x000fe200078e0018 */
[----:B------:R-:W-:Y:S01]  /*1c30*/  SHF.R.S32.HI R17, RZ, 0x1f, R8 ;  /* 0x0000001fff117819 */ /* 0x000fe20000011408 */
[----:B------:R-:W-:Y:S01]  /*1c40*/  ULDC.64 UR6, c[0x0][0x290] ;  /* 0x0000a40000067ab9 */ /* 0x000fe20000000a00 */
[----:B------:R-:W-:Y:S01]  /*1c50*/  STL.64 [R1+0x20], R40 ;  /* 0x0000202801007387 */ /* 0x000fe20000100a00 */
[----:B------:R-:W-:Y:S01]  /*1c60*/  UIMAD UR6, UR16, UR6, URZ ;  /* 0x00000006100672a4 */ /* 0x000fe2000f8e023f */
[----:B------:R-:W-:Y:S01]  /*1c70*/  LEA.HI R17, R17, R8, RZ, 0x2 ;  /* 0x0000000811117211 */ /* 0x000fe200078f10ff */
[----:B------:R-:W-:Y:S01]  /*1c80*/  IMAD.MOV.U32 R228, RZ, RZ, 0x10 ;  /* 0x00000010ffe47424 */ /* 0x000fe200078e00ff */
[----:B------:R-:W-:Y:S01]  /*1c90*/  CS2R R32, SRZ ;  /* 0x0000000000207805 */ /* 0x000fe2000001ff00 */
[----:B------:R-:W-:Y:S01]  /*1ca0*/  UIMAD UR6, UR17, UR7, UR6 ;  /* 0x00000007110672a4 */ /* 0x000fe2000f8e0206 */
[----:B------:R-:W-:Y:S01]  /*1cb0*/  LOP3.LUT R17, R17, 0x1ffffffc, RZ, 0xc0, !PT ;  /* 0x1ffffffc11117812 */ /* 0x000fe200078ec0ff */
[----:B------:R1:W-:Y:S01]  /*1cc0*/  LDGSTS.E.BYPASS.LTC128B.128 [R237+0x3080], [R28.64+0x80], !P5 ;  /* 0x030800801ced7fae */ /* 0x0003e2000e901d52 */
[----:B------:R-:W-:Y:S01]  /*1cd0*/  ISETP.GE.AND P5, PT, R30, c[0x0][0x16c], PT ;  /* 0x00005b001e007a0c */ /* 0x000fe20003fa6270 */
[----:B------:R-:W-:Y:S01]  /*1ce0*/  UISETP.GE.AND UP2, UPT, UR10, 0x41, UPT ;  /* 0x000000410a00788c */ /* 0x000fe2000bf46270 */
[----:B----4-:R-:W-:Y:S01]  /*1cf0*/  LOP3.LUT R2, R12, 0x8, R5, 0xf8, !PT ;  /* 0x000000080c027812 */ /* 0x010fe200078ef805 */
[----:B------:R2:W-:Y:S01]  /*1d00*/  LDGSTS.E.BYPASS.LTC128B.128 [R237+0x1080], [R22.64], !P6 ;  /* 0x0108000016ed7fae */ /* 0x0005e2000f101d52 */
[----:B------:R-:W-:Y:S01]  /*1d10*/  SHF.R.U32.HI R3, RZ, 0x3, R12 ;  /* 0x00000003ff037819 */ /* 0x000fe2000001160c */
[----:B------:R-:W-:Y:S01]  /*1d20*/  UISETP.GE.AND UP1, UPT, UR10, 0x42, UPT ;  /* 0x000000420a00788c */ /* 0x000fe2000bf26270 */
[----:B------:R-:W-:-:S02]  /*1d30*/  LEA R12, P0, R34, R242, 0x6 ;  /* 0x000000f2220c7211 */ /* 0x000fc400078030ff */
[----:B------:R-:W-:Y:S02]  /*1d40*/  LOP3.LUT R232, R232, R2, R3, 0xf6, !PT ;  /* 0x00000002e8e87212 */ /* 0x000fe400078ef603 */
[----:B------:R-:W-:Y:S01]  /*1d50*/  LEA.HI.X R3, R34, R235, R0, 0x6, P0 ;  /* 0x000000eb22037211 */ /* 0x000fe200000f3400 */
[----:B------:R-:W-:Y:S01]  /*1d60*/  IMAD.U32 R0, RZ, RZ, UR23 ;  /* 0x00000017ff007e24 */ /* 0x000fe2000f8e00ff */
[----:B------:R-:W-:Y:S01]  /*1d70*/  P2R R2, PR, RZ, 0x10 ;  /* 0x00000010ff027803 */ /* 0x000fe20000000000 */
[----:B------:R-:W-:Y:S01]  /*1d80*/  IMAD.SHL.U32 R232, R232, 0x2, RZ ;  /* 0x00000002e8e87824 */ /* 0x000fe200078e00ff */
[----:B------:R-:W-:Y:S02]  /*1d90*/  ISETP.LT.OR P4, PT, R9, 0x41, P2 ;  /* 0x000000410900780c */ /* 0x000fe40001781670 */
[----:B------:R-:W-:Y:S02]  /*1da0*/  IADD3 R36, P1, P0, R0, 0x80, R28 ;  /* 0x0000008000247810 */ /* 0x000fe4000783e01c */
[----:B------:R-:W-:-:S02]  /*1db0*/  ISETP.GE.AND P6, PT, R20, c[0x0][0x16c], PT ;  /* 0x00005b0014007a0c */ /* 0x000fc40003fc6270 */
[----:B------:R-:W-:Y:S02]  /*1dc0*/  IADD3.X R37, RZ, UR22, R29, P1, P0 ;  /* 0x00000016ff257c10 */ /* 0x000fe40008fe041d */
[----:B---3--:R-:W-:Y:S02]  /*1dd0*/  IADD3 R38, P1, R22, UR23, RZ ;  /* 0x0000001716267c10 */ /* 0x008fe4000ff3e0ff */
[----:B------:R-:W-:Y:S01]  /*1de0*/  SEL R0, RZ, 0x1, P5 ;  /* 0x00000001ff007807 */ /* 0x000fe20002800000 */
[----:B------:R3:W-:Y:S01]  /*1df0*/  LDGSTS.E.BYPASS.LTC128B.128 [R237+0x4080], [R36.64], !P3 ;  /* 0x0408000024ed7fae */ /* 0x0007e2000d901d52 */
[----:B------:R-:W-:Y:S01]  /*1e00*/  IADD3.X R39, R23, UR22, RZ, P1, !PT ;  /* 0x0000001617277c10 */ /* 0x000fe20008ffe4ff */
[----:B------:R-:W-:Y:S01]  /*1e10*/  UMOV UR22, 0x5 ;  /* 0x0000000500167882 */ /* 0x000fe20000000000 */
[----:B------:R-:W-:Y:S01]  /*1e20*/  ISETP.NE.AND P1, PT, R2, RZ, PT ;  /* 0x000000ff0200720c */ /* 0x000fe20003f25270 */
[----:B------:R-:W-:Y:S01]  /*1e30*/  USHF.L.U64.HI UR8, UR8, UR22, UR9 ;  /* 0x0000001608087299 */ /* 0x000fe20008010209 */
[----:B------:R-:W-:Y:S01]  /*1e40*/  SEL R7, RZ, 0x2, P6 ;  /* 0x00000002ff077807 */ /* 0x000fe20003000000 */
[----:B------:R-:W-:Y:S01]  /*1e50*/  USHF.R.S32.HI UR9, URZ, 0x1f, UR21 ;  /* 0x0000001f3f097899 */ /* 0x000fe20008011415 */
[----:B------:R-:W-:-:S02]  /*1e60*/  LEA R34, P0, R12, c[0x0][0x160], 0x1 ;  /* 0x000058000c227a11 */ /* 0x000fc400078008ff */
[-C--:B------:R-:W-:Y:S01]  /*1e70*/  LEA.HI R9, R15, R236.reuse, RZ, 0x5 ;  /* 0x000000ec0f097211 */ /* 0x080fe200078f28ff */
[----:B------:R-:W-:Y:S01]  /*1e80*/  IMAD.IADD R0, R7, 0x1, R0 ;  /* 0x0000000107007824 */ /* 0x000fe200078e0200 */
[----:B------:R-:W-:Y:S01]  /*1e90*/  LEA.HI.X R35, R12, c[0x0][0x164], R3, 0x1, P0 ;  /* 0x000059000c237a11 */ /* 0x000fe200000f0c03 */
[----:B------:R-:W-:Y:S01]  /*1ea0*/  IMAD.U32 R7, RZ, RZ, UR4 ;  /* 0x00000004ff077e24 */ /* 0x000fe2000f8e00ff */
[----:B------:R-:W-:Y:S01]  /*1eb0*/  LEA.HI R2, R15, R236, RZ, 0x2 ;  /* 0x000000ec0f027211 */ /* 0x000fe200078f10ff */
[----:B------:R-:W-:Y:S01]  /*1ec0*/  IMAD.U32 R3, RZ, RZ, UR5 ;  /* 0x00000005ff037e24 */ /* 0x000fe2000f8e00ff */
[C---:B------:R-:W-:Y:S01]  /*1ed0*/  LOP3.LUT P2, RZ, R0.reuse, 0x1, RZ, 0xc0, !PT ;  /* 0x0000000100ff7812 */ /* 0x040fe2000784c0ff */
[----:B------:R4:W-:Y:S01]  /*1ee0*/  LDGSTS.E.BYPASS.LTC128B.128 [R237+0x2080], [R38.64], !P1 ;  /* 0x0208000026ed7fae */ /* 0x0009e2000c901d52 */
[C---:B-1----:R-:W-:Y:S01]  /*1ef0*/  LEA R28, P0, R7.reuse, R34, 0x6 ;  /* 0x00000022071c7211 */ /* 0x042fe200078030ff */
[----:B------:R-:W-:Y:S01]  /*1f00*/  IMAD.U32 R12, RZ, RZ, UR21 ;  /* 0x00000015ff0c7e24 */ /* 0x000fe2000f8e00ff */
[----:B------:R-:W-:Y:S01]  /*1f10*/  LOP3.LUT P3, RZ, R0, 0x2, RZ, 0xc0, !PT ;  /* 0x0000000200ff7812 */ /* 0x000fe2000786c0ff */
[----:B------:R4:W-:Y:S01]  /*1f20*/  LDGSTS.E.BYPASS.LTC128B.128 [R237+0x5080], [R38.64+0x80], !P4 ;  /* 0x0508008026ed7fae */ /* 0x0009e2000e101d52 */
[----:B------:R-:W-:Y:S01]  /*1f30*/  LEA.HI.X R29, R7, R35, R3, 0x6, P0 ;  /* 0x00000023071d7211 */ /* 0x000fe200000f3403 */
[----:B------:R-:W-:Y:S01]  /*1f40*/  IMAD.MOV.U32 R3, RZ, RZ, 0x40 ;  /* 0x00000040ff037424 */ /* 0x000fe200078e00ff */
[C---:B------:R-:W-:Y:S01]  /*1f50*/  LOP3.LUT P0, RZ, R6.reuse, 0x4, RZ, 0xc0, !PT ;  /* 0x0000000406ff7812 */ /* 0x040fe2000780c0ff */
[----:B------:R-:W0:Y:S01]  /*1f60*/  LDGDEPBAR ;  /* 0x00000000000079af */ /* 0x000e220000000000 */
[----:B------:R-:W-:Y:S01]  /*1f70*/  IMAD.MOV.U32 R0, RZ, RZ, 0x20 ;  /* 0x00000020ff007424 */ /* 0x000fe200078e00ff */
[C---:B------:R-:W-:Y:S01]  /*1f80*/  LOP3.LUT P1, RZ, R6.reuse, 0x2, RZ, 0xc0, !PT ;  /* 0x0000000206ff7812 */ /* 0x040fe2000782c0ff */
[----:B------:R-:W-:Y:S01]  /*1f90*/  IMAD.SHL.U32 R6, R6, 0x20, RZ ;  /* 0x0000002006067824 */ /* 0x000fe200078e00ff */
[----:B------:R-:W-:Y:S01]  /*1fa0*/  SEL R3, R3, 0xffffffc0, !P0 ;  /* 0xffffffc003037807 */ /* 0x000fe20004000000 */
[----:B---3--:R-:W-:Y:S01]  /*1fb0*/  CS2R R36, SRZ ;  /* 0x0000000000247805 */ /* 0x008fe2000001ff00 */
[----:B------:R-:W-:Y:S01]  /*1fc0*/  SEL R0, R0, 0xffffffe0, !P1 ;  /* 0xffffffe000007807 */ /* 0x000fe20004800000 */
[----:B------:R-:W-:Y:S01]  /*1fd0*/  USHF.L.U64.HI UR5, UR4, 0x5, UR5 ;  /* 0x0000000504057899 */ /* 0x000fe20008010205 */
[----:B------:R-:W-:Y:S01]  /*1fe0*/  ISETP.GE.AND P0, PT, R30, c[0x0][0x1fc], PT ;  /* 0x00007f001e007a0c */ /* 0x000fe20003f06270 */
[C---:B------:R-:W-:Y:S01]  /*1ff0*/  IMAD.IADD R221, R232.reuse, 0x1, R3 ;  /* 0x00000001e8dd7824 */ /* 0x040fe200078e0203 */
[----:B------:R-:W-:Y:S01]  /*2000*/  IADD3 R11, -R239, UR14, -R12 ;  /* 0x0000000eef0b7c10 */ /* 0x000fe2000fffe90c */
[----:B------:R-:W-:Y:S01]  /*2010*/  IMAD.IADD R222, R232, 0x1, R0 ;  /* 0x00000001e8de7824 */ /* 0x000fe200078e0200 */
[----:B------:R-:W-:Y:S01]  /*2020*/  P2R R21, PR, RZ, 0x1 ;  /* 0x00000001ff157803 */ /* 0x000fe20000000000 */
[----:B------:R-:W-:Y:S01]  /*2030*/  IMAD.IADD R0, R0, 0x1, R221 ;  /* 0x0000000100007824 */ /* 0x000fe200078e02dd */
[----:B------:R-:W-:Y:S01]  /*2040*/  ISETP.LT.OR P0, PT, R11, 0x1, !P2 ;  /* 0x000000010b00780c */ /* 0x000fe20005701670 */
[----:B------:R-:W-:Y:S01]  /*2050*/  IMAD.IADD R220, R3, 0x1, R222 ;  /* 0x0000000103dc7824 */ /* 0x000fe200078e02de */
[----:B------:R-:W-:-:S02]  /*2060*/  ISETP.LT.OR P1, PT, R11, 0x1, !P3 ;  /* 0x000000010b00780c */ /* 0x000fc40005f21670 */
[----:B--2---:R-:W-:Y:S02]  /*2070*/  SHF.R.S32.HI R22, RZ, 0x5, R9 ;  /* 0x00000005ff167819 */ /* 0x004fe40000011409 */
[--C-:B------:R-:W-:Y:S02]  /*2080*/  SHF.R.S32.HI R14, RZ, 0x2, R2.reuse ;  /* 0x00000002ff0e7819 */ /* 0x100fe40000011402 */
[----:B------:R-:W-:Y:S01]  /*2090*/  SHF.R.S32.HI R7, RZ, 0x1f, R2 ;  /* 0x0000001fff077819 */ /* 0x000fe20000011402 */
[----:B----4-:R-:W-:Y:S01]  /*20a0*/  CS2R R38, SRZ ;  /* 0x0000000000267805 */ /* 0x010fe2000001ff00 */
[----:B------:R-:W-:-:S04]  /*20b0*/  DEPBAR.LE SB0, 0x1 ;  /* 0x000080400000791a */ /* 0x000fc80000000000 */
[----:B------:R-:W-:Y:S01]  /*20c0*/  BAR.SYNC.DEFER_BLOCKING 0x0 ;  /* 0x0000000000007b1d */ /* 0x000fe20000010000 */
[----:B------:R-:W-:Y:S02]  /*20d0*/  LEA.HI R23, R9, R22, RZ, 0x1 ;  /* 0x0000001609177211 */ /* 0x000fe400078f08ff */
[----:B------:R-:W-:Y:S02]  /*20e0*/  LEA.HI R7, R7, R14, RZ, 0x3 ;  /* 0x0000000e07077211 */ /* 0x000fe400078f18ff */
[----:B------:R-:W-:Y:S02]  /*20f0*/  LOP3.LUT R23, R23, 0xfffffffe, RZ, 0xc0, !PT ;  /* 0xfffffffe17177812 */ /* 0x000fe400078ec0ff */
[----:B------:R-:W-:Y:S02]  /*2100*/  LOP3.LUT R31, R7, 0xfffffff8, RZ, 0xc0, !PT ;  /* 0xfffffff8071f7812 */ /* 0x000fe400078ec0ff */
[----:B------:R-:W-:Y:S01]  /*2110*/  ISETP.GE.AND P4, PT, R30, c[0x0][0x1fc], PT ;  /* 0x00007f001e007a0c */ /* 0x000fe20003f86270 */
[----:B------:R-:W-:Y:S01]  /*2120*/  IMAD.IADD R7, R22, 0x1, -R23 ;  /* 0x0000000116077824 */ /* 0x000fe200078e0a17 */
[----:B------:R-:W-:Y:S01]  /*2130*/  LOP3.LUT R9, R9, 0xffffffe0, RZ, 0xc0, !PT ;  /* 0xffffffe009097812 */ /* 0x000fe200078ec0ff */
[----:B------:R-:W-:-:S02]  /*2140*/  IMAD.U32 R23, RZ, RZ, UR20 ;  /* 0x00000014ff177e24 */ /* 0x000fc4000f8e00ff */
[----:B------:R-:W-:Y:S02]  /*2150*/  IMAD.U32 R22, RZ, RZ, UR20 ;  /* 0x00000014ff167e24 */ /* 0x000fe4000f8e00ff */
[----:B------:R-:W-:Y:S02]  /*2160*/  IMAD.IADD R14, R14, 0x1, -R31 ;  /* 0x000000010e0e7824 */ /* 0x000fe400078e0a1f */
[----:B------:R-:W-:Y:S01]  /*2170*/  IMAD.WIDE.U32 R30, R13, c[0x0][0x290], R26 ;  /* 0x0000a4000d1e7a25 */ /* 0x000fe200078e001a */
[----:B------:R-:W-:-:S03]  /*2180*/  IADD3 R13, -R12, UR14, -R239 ;  /* 0x0000000e0c0d7c10 */ /* 0x000fc6000fffe9ef */
[----:B------:R-:W-:Y:S01]  /*2190*/  IMAD.IADD R12, R8, 0x1, -R17 ;  /* 0x00000001080c7824 */ /* 0x000fe200078e0a11 */
[----:B------:R-:W-:Y:S01]  /*21a0*/  IADD3 R244, R31, UR6, RZ ;  /* 0x000000061ff47c10 */ /* 0x000fe2000fffe0ff */
[----:B------:R-:W1:Y:S01]  /*21b0*/  LDSM.16.M88.2 R174, [R0+0x6080] ;  /* 0x0060800000ae783b */ /* 0x000e620000000100 */
[----:B------:R-:W-:Y:S01]  /*21c0*/  IMAD.IADD R9, R236, 0x1, -R9 ;  /* 0x00000001ec097824 */ /* 0x000fe200078e0a09 */
[----:B------:R-:W-:Y:S01]  /*21d0*/  ULDC.64 UR6, c[0x0][0x240] ;  /* 0x0000900000067ab9 */ /* 0x000fe20000000a00 */
[----:B------:R-:W-:Y:S01]  /*21e0*/  IMAD.SHL.U32 R250, R14, 0x4, RZ ;  /* 0x000000040efa7824 */ /* 0x000fe200078e00ff */
[----:B------:R-:W2:Y:S01]  /*21f0*/  LDSM.16.M88.2 R176, [R0+0x7080] ;  /* 0x0070800000b0783b */ /* 0x000ea20000000100 */
[----:B------:R-:W-:Y:S01]  /*2200*/  IMAD.SHL.U32 R230, R7, 0x200, RZ ;  /* 0x0000020007e67824 */ /* 0x000fe200078e00ff */
[----:B------:R-:W-:Y:S02]  /*2210*/  UIMAD UR6, UR16, UR6, URZ ;  /* 0x00000006100672a4 */ /* 0x000fe4000f8e023f */
[----:B------:R-:W3:Y:S01]  /*2220*/  LDSM.16.M88.2 R178, [R0+0x8080] ;  /* 0x0080800000b2783b */ /* 0x000ee20000000100 */
[----:B------:R-:W-:-:S02]  /*2230*/  UIADD3 UR16, UR13, -UR14, URZ ;  /* 0x8000000e0d107290 */ /* 0x000fc4000fffe03f */
[----:B------:R-:W-:Y:S01]  /*2240*/  UIADD3 UR13, UR10, UR13, URZ ;  /* 0x0000000d0a0d7290 */ /* 0x000fe2000fffe03f */
[----:B------:R-:W4:Y:S01]  /*2250*/  LDSM.16.M88.2 R198, [R0+0x9080] ;  /* 0x0090800000c6783b */ /* 0x000f220000000100 */
[----:B------:R-:W-:Y:S02]  /*2260*/  UIMAD UR7, UR17, UR7, UR6 ;  /* 0x00000007110772a4 */ /* 0x000fe4000f8e0206 */
[----:B------:R-:W-:Y:S01]  /*2270*/  UIADD3 UR17, -UR14, 0x1, UR13 ;  /* 0x000000010e117890 */ /* 0x000fe2000fffe10d */
[----:B------:R-:W1:Y:S01]  /*2280*/  LDSM.16.M88.2 R200, [R0+0xa080] ;  /* 0x00a0800000c8783b */ /* 0x000e620000000100 */
[----:B------:R-:W-:Y:S02]  /*2290*/  ULDC UR6, c[0x0][0x2a0] ;  /* 0x0000a80000067ab9 */ /* 0x000fe40000000800 */
[----:B------:R-:W-:Y:S01]  /*22a0*/  ULOP3.LUT UR6, URZ, UR6, URZ, 0x33, !UPT ;  /* 0x000000063f067292 */ /* 0x000fe2000f8e333f */
[----:B------:R2:W1:Y:S01]  /*22b0*/  LDSM.16.M88.2 R202, [R0+0xb080] ;  /* 0x00b0800000ca783b */ /* 0x0004620000000100 */
[----:B------:R-:W-:-:S03]  /*22c0*/  IADD3 R252, R77, UR7, RZ ;  /* 0x000000074dfc7c10 */ /* 0x000fc6000fffe0ff */
[----:B------:R-:W1:Y:S04]  /*22d0*/  LDSM.16.M88.2 R156, [R232+0x6080] ;  /* 0x00608000e89c783b */ /* 0x000e680000000100 */
[----:B------:R-:W1:Y:S04]  /*22e0*/  LDSM.16.M88.2 R158, [R232+0x7080] ;  /* 0x00708000e89e783b */ /* 0x000e680000000100 */
[----:B------:R-:W1:Y:S04]  /*22f0*/  LDSM.16.M88.2 R160, [R232+0x8080] ;  /* 0x00808000e8a0783b */ /* 0x000e680000000100 */
[----:B------:R-:W1:Y:S04]  /*2300*/  LDSM.16.M88.2 R162, [R222+0x6080] ;  /* 0x00608000dea2783b */ /* 0x000e680000000100 */
[----:B------:R-:W1:Y:S01]  /*2310*/  LDSM.16.M88.2 R164, [R222+0x7080] ;  /* 0x00708000dea4783b */ /* 0x000e620000000100 */
[----:B--2---:R-:W-:-:S03]  /*2320*/  LEA.HI R0, R15, R236, RZ, 0x4 ;  /* 0x000000ec0f007211 */ /* 0x004fc600078f20ff */
[----:B------:R-:W2:Y:S01]  /*2330*/  LDSM.16.M88.2 R166, [R222+0x8080] ;  /* 0x00808000dea6783b */ /* 0x000ea20000000100 */
[----:B------:R-:W-:-:S03]  /*2340*/  SHF.R.S32.HI R15, RZ, 0x4, R0 ;  /* 0x00000004ff0f7819 */ /* 0x000fc60000011400 */
        /* <DEDUP_REMOVED lines=13> */
[----:B------:R1:W-:Y:S04]  /*2420*/  STL.64 [R1+0x10], R30 ;  /* 0x0000101e01007387 */ /* 0x0003e80000100a00 */
[----:B------:R-:W-:Y:S04]  /*2430*/  STL.64 [R1], R76 ;  /* 0x0000004c01007387 */ /* 0x000fe80000100a00 */
[----:B------:R-:W-:Y:S01]  /*2440*/  @!PT LDS RZ, [RZ] ;  /* 0x00000000fffff984 */ /* 0x000fe20000000800 */
[----:B------:R-:W-:Y:S01]  /*2450*/  @!PT LDS RZ, [RZ] ;  /* 0x00000000fffff984 */ /* 0x000fe20000000800 */
[----:B------:R-:W-:Y:S01]  /*2460*/  @!PT LDS RZ, [RZ] ;  /* 0x00000000fffff984 */ /* 0x000fe20000000800 */
[----:B------:R1:W-:Y:S01]  /*2470*/  LDGSTS.E.BYPASS.LTC128B.128 [R237+0x6080], [R34.64], !P0 ;  /* 0x0608000022ed7fae */ /* 0x0003e2000c101d52 */
[----:B------:R-:W-:-:S02]  /*2480*/  ISETP.LT.OR P0, PT, R11, 0x21, !P2 ;  /* 0x000000210b00780c */ /* 0x000fc40005701670 */
[----:B------:R-:W-:Y:S01]  /*2490*/  ISETP.NE.AND P2, PT, R21, RZ, PT ;  /* 0x000000ff1500720c */ /* 0x000fe20003f45270 */
[----:B------:R1:W-:Y:S01]  /*24a0*/  LDGSTS.E.BYPASS.LTC128B.128 [R237+0x8080], [R34.64+0x80], !P1 ;  /* 0x0808008022ed7fae */ /* 0x0003e2000c901d52 */
[----:B------:R-:W-:Y:S01]  /*24b0*/  ISETP.GT.AND P1, PT, R236, 0xf, PT ;  /* 0x0000000fec00780c */ /* 0x000fe20003f24270 */
[----:B------:R-:W-:Y:S01]  /*24c0*/  IMAD.U32 R21, RZ, RZ, UR8 ;  /* 0x00000008ff157e24 */ /* 0x000fe2000f8e00ff */
[----:B------:R-:W-:Y:S02]  /*24d0*/  SEL R248, RZ, 0x1, P2 ;  /* 0x00000001fff87807 */ /* 0x000fe40001000000 */
[----:B------:R-:W-:-:S05]  /*24e0*/  ISETP.LT.OR P2, PT, R13, 0x1, P4 ;  /* 0x000000010d00780c */ /* 0x000fca0002741670 */
[----:B------:R2:W-:Y:S01]  /*24f0*/  LDGSTS.E.BYPASS.LTC128B.128 [R237+0x7080], [R28.64], !P0 ;  /* 0x070800001ced7fae */ /* 0x0005e2000c101d52 */
[----:B------:R-:W-:Y:S02]  /*2500*/  LEA R10, P0, R23, R18, 0x1 ;  /* 0x00000012170a7211 */ /* 0x000fe400078008ff */
[----:B------:R-:W-:Y:S02]  /*2510*/  LEA.HI R23, R0, R15, RZ, 0x1 ;  /* 0x0000000f00177211 */ /* 0x000fe400078f08ff */
[----:B------:R-:W-:Y:S02]  /*2520*/  @P1 LOP3.LUT R4, R4, 0x1, RZ, 0xfc, !PT ;  /* 0x0000000104041812 */ /* 0x000fe400078efcff */
[----:B------:R-:W-:Y:S02]  /*2530*/  ISETP.LT.OR P1, PT, R11, 0x21, !P3 ;  /* 0x000000210b00780c */ /* 0x000fe40005f21670 */
[----:B------:R-:W-:Y:S02]  /*2540*/  ISETP.GT.AND P3, PT, R236, 0xf, PT ;  /* 0x0000000fec00780c */ /* 0x000fe40003f64270 */
[----:B------:R-:W-:-:S02]  /*2550*/  LEA.HI.X R11, R22, R19, R21, 0x1, P0 ;  /* 0x00000013160b7211 */ /* 0x000fc400000f0c15 */
[----:B------:R-:W-:Y:S01]  /*2560*/  LOP3.LUT R22, R23, 0xfffffffe, RZ, 0xc0, !PT ;  /* 0xfffffffe17167812 */ /* 0x000fe200078ec0ff */
[----:B-1----:R-:W-:-:S04]  /*2570*/  CS2R R34, SRZ ;  /* 0x0000000000227805 */ /* 0x002fc8000001ff00 */
[----:B------:R-:W-:Y:S02]  /*2580*/  IMAD.IADD R15, R15, 0x1, -R22 ;  /* 0x000000010f0f7824 */ /* 0x000fe400078e0a16 */
[----:B------:R2:W-:Y:S01]  /*2590*/  LDGSTS.E.BYPASS.LTC128B.128 [R237+0x9080], [R28.64+0x80], !P1 ;  /* 0x090800801ced7fae */ /* 0x0005e2000c901d52 */
[----:B------:R-:W-:Y:S01]  /*25a0*/  ISETP.GE.AND P1, PT, R20, c[0x0][0x1fc], PT ;  /* 0x00007f0014007a0c */ /* 0x000fe20003f26270 */
[C---:B------:R-:W-:Y:S01]  /*25b0*/  IMAD.SHL.U32 R233, R15.reuse, 0x20, RZ ;  /* 0x000000200fe97824 */ /* 0x040fe200078e00ff */
[----:B------:R-:W-:Y:S01]  /*25c0*/  @!P3 IADD3 R21, P0, R40, UR21, RZ ;  /* 0x000000152815bc10 */ /* 0x000fe2000ff1e0ff */
[C---:B------:R-:W-:Y:S01]  /*25d0*/  IMAD.SHL.U32 R234, R15.reuse, 0x8, RZ ;  /* 0x000000080fea7824 */ /* 0x040fe200078e00ff */
[----:B------:R-:W-:Y:S01]  /*25e0*/  CS2R R40, SRZ ;  /* 0x0000000000287805 */ /* 0x000fe2000001ff00 */
[----:B------:R-:W-:Y:S01]  /*25f0*/  IMAD.SHL.U32 R15, R15, 0x100, RZ ;  /* 0x000001000f0f7824 */ /* 0x000fe200078e00ff */
[----:B------:R-:W-:Y:S02]  /*2600*/  @!P3 IADD3.X R16, R245, UR9, RZ, P0, !PT ;  /* 0x00000009f510bc10 */ /* 0x000fe400087fe4ff */
[----:B------:R-:W-:-:S02]  /*2610*/  @!P3 LEA R22, P0, R21, c[0x0][0x258], 0x2 ;  /* 0x000096001516ba11 */ /* 0x000fc400078010ff */
[----:B------:R-:W-:Y:S02]  /*2620*/  LOP3.LUT R234, R234, 0x8, RZ, 0xc0, !PT ;  /* 0x00000008eaea7812 */ /* 0x000fe400078ec0ff */
[----:B------:R-:W-:Y:S01]  /*2630*/  @!P3 LEA.HI.X R23, R21, c[0x0][0x25c], R16, 0x2, P0 ;  /* 0x000097001517ba11 */ /* 0x000fe200000f1410 */
[----:B------:R-:W-:Y:S01]  /*2640*/  IMAD.SHL.U32 R16, R8, 0x8, RZ ;  /* 0x0000000808107824 */ /* 0x000fe200078e00ff */
[----:B------:R-:W-:Y:S01]  /*2650*/  ISETP.GE.AND P0, PT, R20, c[0x0][0x1fc], PT ;  /* 0x00007f0014007a0c */ /* 0x000fe20003f06270 */
[----:B------:R-:W-:Y:S01]  /*2660*/  IMAD.SHL.U32 R21, R7, 0x10, RZ ;  /* 0x0000001007157824 */ /* 0x000fe200078e00ff */
[C---:B------:R-:W-:Y:S02]  /*2670*/  ISETP.LT.OR P3, PT, R13.reuse, 0x21, P4 ;  /* 0x000000210d00780c */ /* 0x040fe40002761670 */
[----:B------:R-:W-:Y:S02]  /*2680*/  SEL R8, RZ, 0xffffffff, P0 ;  /* 0xffffffffff087807 */ /* 0x000fe40000000000 */
[----:B------:R-:W-:-:S02]  /*2690*/  ISETP.LT.OR P0, PT, R13, 0x1, P1 ;  /* 0x000000010d00780c */ /* 0x000fc40000f01670 */
[----:B------:R-:W-:Y:S01]  /*26a0*/  ISETP.LT.OR P4, PT, R13, 0x21, P1 ;  /* 0x000000210d00780c */ /* 0x000fe20000f81670 */
[----:B------:R-:W-:Y:S01]  /*26b0*/  IMAD.SHL.U32 R13, R14, 0x20, RZ ;  /* 0x000000200e0d7824 */ /* 0x000fe200078e00ff */
[----:B------:R-:W-:Y:S02]  /*26c0*/  ISETP.GT.AND P1, PT, R236, 0xf, PT ;  /* 0x0000000fec00780c */ /* 0x000fe40003f24270 */
[----:B------:R-:W-:Y:S01]  /*26d0*/  LOP3.LUT R16, R16, 0x18, RZ, 0xc0, !PT ;  /* 0x0000001810107812 */ /* 0x000fe200078ec0ff */
[----:B--2---:R-:W-:-:S03]  /*26e0*/  CS2R R28, SRZ ;  /* 0x00000000001c7805 */ /* 0x004fc6000001ff00 */
[C---:B------:R-:W-:Y:S02]  /*26f0*/  LOP3.LUT R13, R16.reuse, 0xe0, R13, 0xf8, !PT ;  /* 0x000000e0100d7812 */ /* 0x040fe400078ef80d */
[----:B------:R-:W-:Y:S02]  /*2700*/  LOP3.LUT R233, R16, 0x20, R233, 0xf8, !PT ;  /* 0x0000002010e97812 */ /* 0x000fe400078ef8e9 */
[----:B------:R-:W-:Y:S02]  /*2710*/  SHF.R.S32.HI R16, RZ, 0x1f, R9 ;  /* 0x0000001fff107819 */ /* 0x000fe40000011409 */
[----:B------:R-:W-:Y:S01]  /*2720*/  LOP3.LUT R250, R13, 0x18, R250, 0x78, !PT ;  /* 0x000000180dfa7812 */ /* 0x000fe200078e78fa */
[----:B------:R-:W-:Y:S01]  /*2730*/  @!P1 IMAD.SHL.U32 R17, R236, 0x10, RZ ;  /* 0x00000010ec119824 */ /* 0x000fe200078e00ff */
[----:B------:R-:W-:Y:S02]  /*2740*/  LEA.HI R20, R16, R9, RZ, 0x2 ;  /* 0x0000000910147211 */ /* 0x000fe400078f10ff */
[----:B------:R-:W-:-:S02]  /*2750*/  LOP3.LUT R13, R2, 0x3ffffffc, RZ, 0xc0, !PT ;  /* 0x3ffffffc020d7812 */ /* 0x000fc400078ec0ff */
[C---:B------:R-:W-:Y:S01]  /*2760*/  LOP3.LUT R16, R20.reuse, 0x7ffffffc, RZ, 0xc0, !PT ;  /* 0x7ffffffc14107812 */ /* 0x040fe200078ec0ff */
[----:B------:R1:W-:Y:S01]  /*2770*/  @!P1 LDGSTS.E.BYPASS.LTC128B.128 [R17+0x12080], [R22.64] ;  /* 0x1208000016119fae */ /* 0x0003e2000b901d52 */
[----:B------:R-:W-:Y:S02]  /*2780*/  LEA.HI.SX32 R249, R20, R21, 0x1e ;  /* 0x0000001514f97211 */ /* 0x000fe400078ff2ff */
[----:B------:R-:W-:Y:S01]  /*2790*/  LOP3.LUT R21, R21, 0x10, RZ, 0xc0, !PT ;  /* 0x0000001015157812 */ /* 0x000fe200078ec0ff */
[----:B------:R-:W0:Y:S01]  /*27a0*/  LDGDEPBAR ;  /* 0x00000000000079af */ /* 0x000e220000000000 */
[----:B------:R-:W-:-:S03]  /*27b0*/  IMAD.IADD R9, R9, 0x1, -R16 ;  /* 0x0000000109097824 */ /* 0x000fc600078e0a10 */
[----:B------:R2:W-:Y:S01]  /*27c0*/  LDGSTS.E.BYPASS.LTC128B.128 [R237+0xe080], [R18.64], !P2 ;  /* 0x0e08000012ed7fae */ /* 0x0005e2000d101d52 */
[----:B------:R-:W-:Y:S02]  /*27d0*/  LOP3.LUT P2, RZ, R14, 0x1, RZ, 0xc0, !PT ;  /* 0x000000010eff7812 */ /* 0x000fe4000784c0ff */
[----:B------:R-:W-:Y:S01]  /*27e0*/  LOP3.LUT R14, R21, 0xe0, R6, 0xf8, !PT ;  /* 0x000000e0150e7812 */ /* 0x000fe200078ef806 */
[----:B------:R-:W-:Y:S01]  /*27f0*/  IMAD R6, R12, 0x4, R9 ;  /* 0x000000040c067824 */ /* 0x000fe200078e0209 */
[----:B------:R2:W-:Y:S01]  /*2800*/  LDGSTS.E.BYPASS.LTC128B.128 [R237+0x10080], [R18.64+0x80], !P0 ;  /* 0x1008008012ed7fae */ /* 0x0005e2000c101d52 */
[----:B------:R-:W-:Y:S01]  /*2810*/  IMAD.IADD R9, R236, 0x1, -R13 ;  /* 0x00000001ec097824 */ /* 0x000fe200078e0a0d */
[----:B------:R-:W-:Y:S02]  /*2820*/  LOP3.LUT R14, R14, 0x100, R15, 0xf8, !PT ;  /* 0x000001000e0e7812 */ /* 0x000fe400078ef80f */
[----:B------:R2:W-:Y:S01]  /*2830*/  LDGSTS.E.BYPASS.LTC128B.128 [R237+0xf080], [R10.64], !P3 ;  /* 0x0f0800000aed7fae */ /* 0x0005e2000d901d52 */
[----:B------:R-:W-:Y:S01]  /*2840*/  IMAD R9, R9, 0x2, R230 ;  /* 0x0000000209097824 */ /* 0x000fe200078e02e6 */
[----:B------:R-:W-:-:S02]  /*2850*/  LOP3.LUT R231, R14, 0x8, R5, 0xf8, !PT ;  /* 0x000000080ee77812 */ /* 0x000fc400078ef805 */
[----:B------:R2:W-:Y:S01]  /*2860*/  LDGSTS.E.BYPASS.LTC128B.128 [R237+0x11080], [R10.64+0x80], !P4 ;  /* 0x110800800aed7fae */ /* 0x0005e2000e101d52 */
[----:B------:R-:W-:Y:S01]  /*2870*/  IMAD.IADD R250, R9, 0x1, R250 ;  /* 0x0000000109fa7824 */ /* 0x000fe200078e02fa */
[----:B------:R-:W-:Y:S02]  /*2880*/  IADD3 R9, P0, R30, UR21, RZ ;  /* 0x000000151e097c10 */ /* 0x000fe4000ff1e0ff */
[----:B------:R-:W-:Y:S01]  /*2890*/  CS2R R30, SRZ ;  /* 0x00000000001e7805 */ /* 0x000fe2000001ff00 */
[----:B------:R-:W-:Y:S01]  /*28a0*/  IMAD.SHL.U32 R250, R250, 0x2, RZ ;  /* 0x00000002fafa7824 */ /* 0x000fe200078e00ff */
[----:B-1----:R-:W-:Y:S02]  /*28b0*/  LOP3.LUT R17, R0, 0xfffffff0, RZ, 0xc0, !PT ;  /* 0xfffffff000117812 */ /* 0x002fe400078ec0ff */
[----:B------:R-:W-:Y:S01]  /*28c0*/  IADD3.X R2, R244, UR9, RZ, P0, !PT ;  /* 0x00000009f4027c10 */ /* 0x000fe200087fe4ff */
[----:B------:R-:W-:Y:S01]  /*28d0*/  USHF.L.U32 UR9, UR4, 0x5, URZ ;  /* 0x0000000504097899 */ /* 0x000fe2000800063f */
[----:B------:R-:W-:Y:S01]  /*28e0*/  IADD3 R251, R250, 0x126c0, RZ ;  /* 0x000126c0fafb7810 */ /* 0x000fe20007ffe0ff */
[----:B------:R-:W-:Y:S01]  /*28f0*/  IMAD.IADD R13, R236, 0x1, -R17 ;  /* 0x00000001ec0d7824 */ /* 0x000fe200078e0a11 */
[----:B------:R-:W-:Y:S01]  /*2900*/  UMOV UR4, URZ ;  /* 0x0000003f00047c82 */ /* 0x000fe20008000000 */
[----:B------:R-:W-:Y:S01]  /*2910*/  IMAD.SHL.U32 R17, R8, 0x2, RZ ;  /* 0x0000000208117824 */ /* 0x000fe200078e00ff */
[----:B------:R-:W-:Y:S01]  /*2920*/  LEA R8, P0, R9, c[0x0][0x280], 0x2 ;  /* 0x0000a00009087a11 */ /* 0x000fe200078010ff */
[----:B------:R-:W-:Y:S01]  /*2930*/  IMAD.SHL.U32 R21, R13, 0x20, RZ ;  /* 0x000000200d157824 */ /* 0x000fe200078e00ff */
[----:B------:R-:W-:-:S02]  /*2940*/  SHF.R.S32.HI R0, RZ, 0x1f, R13 ;  /* 0x0000001fff007819 */ /* 0x000fc4000001140d */
[----:B------:R-:W-:Y:S02]  /*2950*/  LOP3.LUT R248, R17, 0x2, R248, 0xe2, !PT ;  /* 0x0000000211f87812 */ /* 0x000fe400078ee2f8 */
[----:B------:R-:W-:Y:S02]  /*2960*/  LEA.HI R17, R0, R13, RZ, 0x3 ;  /* 0x0000000d00117211 */ /* 0x000fe400078f18ff */
[----:B------:R-:W-:Y:S02]  /*2970*/  LEA.HI.X R9, R9, c[0x0][0x284], R2, 0x2, P0 ;  /* 0x0000a10009097a11 */ /* 0x000fe400000f1402 */
[C---:B------:R-:W-:Y:S01]  /*2980*/  LOP3.LUT R0, R17.reuse, 0xfffffff8, RZ, 0xc0, !PT ;  /* 0xfffffff811007812 */ /* 0x040fe200078ec0ff */
[----:B------:R-:W-:Y:S01]  /*2990*/  IMAD.SHL.U32 R2, R17, 0x40, RZ ;  /* 0x0000004011027824 */ /* 0x000fe200078e00ff */
[----:B------:R-:W-:Y:S02]  /*29a0*/  ISETP.GE.AND P0, PT, R236, 0x10, PT ;  /* 0x00000010ec00780c */ /* 0x000fe40003f06270 */
[----:B------:R-:W-:Y:S01]  /*29b0*/  LOP3.LUT R12, R234, 0x1e0, R21, 0xf8, !PT ;  /* 0x000001e0ea0c7812 */ /* 0x000fe200078ef815 */
[----:B------:R-:W-:Y:S01]  /*29c0*/  IMAD.IADD R0, R13, 0x1, -R0 ;  /* 0x000000010d007824 */ /* 0x000fe200078e0a00 */
[----:B------:R-:W-:-:S02]  /*29d0*/  LOP3.LUT R2, R2, 0xfffffe00, RZ, 0xc0, !PT ;  /* 0xfffffe0002027812 */ /* 0x000fc400078ec0ff */
[C---:B------:R-:W-:Y:S01]  /*29e0*/  LOP3.LUT P1, RZ, R13.reuse, 0x4, RZ, 0xc0, !PT ;  /* 0x000000040dff7812 */ /* 0x040fe2000782c0ff */
[----:B------:R-:W-:Y:S02]  /*29f0*/  IMAD.SHL.U32 R16, R0, 0x40, RZ ;  /* 0x0000004000107824 */ /* 0x000fe400078e00ff */
[----:B------:R-:W-:Y:S01]  /*2a00*/  IMAD.SHL.U32 R13, R13, 0x4, RZ ;  /* 0x000000040d0d7824 */ /* 0x000fe200078e00ff */
[----:B------:R-:W-:Y:S02]  /*2a10*/  SEL R229, R229, 0xfffffff0, !P1 ;  /* 0xfffffff0e5e57807 */ /* 0x000fe40004800000 */
[----:B------:R-:W-:Y:S02]  /*2a20*/  LOP3.LUT R16, R16, 0x1c0, RZ, 0xc0, !PT ;  /* 0x000001c010107812 */ /* 0x000fe400078ec0ff */
[----:B------:R-:W-:Y:S02]  /*2a30*/  LOP3.LUT P1, RZ, R0, 0x2, RZ, 0xc0, !PT ;  /* 0x0000000200ff7812 */ /* 0x000fe4000782c0ff */
[----:B------:R-:W-:-:S02]  /*2a40*/  SHF.R.U32.HI R5, RZ, 0x3, R16 ;  /* 0x00000003ff057819 */ /* 0x000fc40000011610 */
[----:B------:R-:W-:Y:S02]  /*2a50*/  LOP3.LUT R13, R12, 0x38, R13, 0x78, !PT ;  /* 0x000000380c0d7812 */ /* 0x000fe400078e780d */
[C---:B------:R-:W-:Y:S02]  /*2a60*/  LOP3.LUT R234, R5.reuse, R16, R234, 0x1e, !PT ;  /* 0x0000001005ea7212 */ /* 0x040fe400078e1eea */
[----:B------:R-:W-:Y:S01]  /*2a70*/  LOP3.LUT R233, R5, R233, R16, 0x1e, !PT ;  /* 0x000000e905e97212 */ /* 0x000fe200078e1e10 */
[----:B------:R-:W-:Y:S01]  /*2a80*/  IMAD R5, R7, 0x400, R2 ;  /* 0x0000040007057824 */ /* 0x000fe200078e0202 */
[----:B------:R-:W-:Y:S02]  /*2a90*/  LOP3.LUT R12, R14, 0x1c0, RZ, 0xc0, !PT ;  /* 0x000001c00e0c7812 */ /* 0x000fe400078ec0ff */
[----:B------:R-:W-:Y:S01]  /*2aa0*/  LOP3.LUT R233, R233, R2, RZ, 0xfc, !PT ;  /* 0x00000002e9e97212 */ /* 0x000fe200078efcff */
[----:B------:R-:W-:Y:S01]  /*2ab0*/  IMAD.IADD R234, R5, 0x1, R234 ;  /* 0x0000000105ea7824 */ /* 0x000fe200078e02ea */
[----:B------:R-:W-:-:S02]  /*2ac0*/  IADD3 R5, R250, 0x12480, RZ ;  /* 0x00012480fa057810 */ /* 0x000fc40007ffe0ff */
[----:B------:R-:W-:Y:S02]  /*2ad0*/  LOP3.LUT R230, R13, R230, RZ, 0xfc, !PT ;  /* 0x000000e60de67212 */ /* 0x000fe400078efcff */
[----:B------:R-:W-:Y:S01]  /*2ae0*/  @P2 IADD3 R251, R5, 0x1c0, RZ ;  /* 0x000001c005fb2810 */ /* 0x000fe20007ffe0ff */
[----:B------:R-:W-:Y:S01]  /*2af0*/  @!P0 IMAD.SHL.U32 R5, R236, 0x10, RZ ;  /* 0x00000010ec058824 */ /* 0x000fe200078e00ff */
[----:B------:R-:W-:Y:S02]  /*2b00*/  SHF.R.U32.HI R12, RZ, 0x3, R12 ;  /* 0x00000003ff0c7819 */ /* 0x000fe4000001160c */
[----:B------:R-:W-:Y:S02]  /*2b10*/  LEA R230, R230, 0x15480, 0x1 ;  /* 0x00015480e6e67811 */ /* 0x000fe400078e08ff */
[----:B------:R1:W-:Y:S01]  /*2b20*/  @!P0 LDGSTS.E.BYPASS.LTC128B.128 [R5+0x12280], [R8.64] ;  /* 0x1228000008058fae */ /* 0x0003e2000b901d52 */
[----:B------:R-:W-:Y:S01]  /*2b30*/  LOP3.LUT P0, RZ, R0, 0x4, RZ, 0xc0, !PT ;  /* 0x0000000400ff7812 */ /* 0x000fe2000780c0ff */
[----:B------:R-:W-:Y:S01]  /*2b40*/  IMAD.MOV.U32 R0, RZ, RZ, 0x20 ;  /* 0x00000020ff007424 */ /* 0x000fe200078e00ff */
[----:B------:R-:W-:Y:S01]  /*2b50*/  LOP3.LUT R231, R12, R231, RZ, 0x3c, !PT ;  /* 0x000000e70ce77212 */ /* 0x000fe200078e3cff */
[----:B------:R-:W0:Y:S01]  /*2b60*/  LDGDEPBAR ;  /* 0x00000000000079af */ /* 0x000e220000000000 */
[----:B------:R-:W-:Y:S01]  /*2b70*/  SEL R228, R228, 0xfffffff0, !P1 ;  /* 0xfffffff0e4e47807 */ /* 0x000fe20004800000 */
[----:B------:R-:W-:Y:S01]  /*2b80*/  IMAD R229, R229, 0x2, R230 ;  /* 0x00000002e5e57824 */ /* 0x000fe200078e02e6 */
[----:B------:R-:W-:Y:S01]  /*2b90*/  SEL R227, R0, 0xffffffe0, !P0 ;  /* 0xffffffe000e37807 */ /* 0x000fe20004000000 */
[----:B------:R-:W0:Y:S01]  /*2ba0*/  LDGDEPBAR ;  /* 0x00000000000079af */ /* 0x000e220000000000 */
[----:B------:R-:W-:-:S02]  /*2bb0*/  IMAD.SHL.U32 R231, R231, 0x2, RZ ;  /* 0x00000002e7e77824 */ /* 0x000fc400078e00ff */
[C---:B------:R-:W-:Y:S02]  /*2bc0*/  IMAD.IADD R225, R234.reuse, 0x1, R228 ;  /* 0x00000001eae17824 */ /* 0x040fe400078e02e4 */
[--C-:B------:R-:W-:Y:S02]  /*2bd0*/  IMAD.IADD R224, R234, 0x1, R227.reuse ;  /* 0x00000001eae07824 */ /* 0x100fe400078e02e3 */
[C---:B------:R-:W-:Y:S02]  /*2be0*/  IMAD.IADD R226, R228.reuse, 0x1, R227 ;  /* 0x00000001e4e27824 */ /* 0x040fe400078e02e3 */
[----:B------:R-:W-:Y:S02]  /*2bf0*/  IMAD.IADD R223, R228, 0x1, R224 ;  /* 0x00000001e4df7824 */ /* 0x000fe400078e02e0 */
[----:B-1----:R-:W-:Y:S01]  /*2c00*/  IMAD.SHL.U32 R5, R6, 0x2, RZ ;  /* 0x0000000206057824 */ /* 0x002fe200078e00ff */
[----:B------:R-:W-:-:S04]  /*2c10*/  IADD3 R6, R237, 0x6080, RZ ;  /* 0x00006080ed067810 */ /* 0x000fc80007ffe0ff */
[C---:B------:R-:W-:Y:S01]  /*2c20*/  IADD3 R3, -R5.reuse, UR13, RZ ;  /* 0x0000000d05037c10 */ /* 0x040fe2000fffe1ff */
[----:B------:R-:W-:Y:S01]  /*2c30*/  STL [R1+0x8], R6 ;  /* 0x0000080601007387 */ /* 0x000fe20000100800 */
[C---:B------:R-:W-:Y:S01]  /*2c40*/  IADD3 R2, -R5.reuse, UR17, RZ ;  /* 0x0000001105027c10 */ /* 0x040fe2000fffe1ff */
[----:B------:R-:W-:Y:S01]  /*2c50*/  UMOV UR13, 0x1 ;  /* 0x00000001000d7882 */ /* 0x000fe20000000000 */
[----:B------:R-:W-:Y:S01]  /*2c60*/  IADD3 R5, -R5, UR10, RZ ;  /* 0x0000000a05057c10 */ /* 0x000fe2000fffe1ff */
[----:B------:R1:W-:Y:S04]  /*2c70*/  STL [R1+0xc], R3 ;  /* 0x00000c0301007387 */ /* 0x0003e80000100800 */
[----:B------:R-:W-:Y:S01]  /*2c80*/  STL [R1+0x28], R5 ;  /* 0x0000280501007387 */ /* 0x000fe20000100800 */
[----:B-1----:R-:W-:-:S02]  /*2c90*/  IADD3 R3, R2, c[0x0][0x2a4], RZ ;  /* 0x0000a90002037a10 */ /* 0x002fc40007ffe0ff */
[----:B------:R-:W-:-:S03]  /*2ca0*/  IADD3 R2, R2, UR6, RZ ;  /* 0x0000000602027c10 */ /* 0x000fc6000fffe0ff */
[----:B------:R-:W-:Y:S04]  /*2cb0*/  STL [R1+0x1c], R3 ;  /* 0x00001c0301007387 */ /* 0x000fe80000100800 */
[----:B------:R1:W-:Y:S02]  /*2cc0*/  STL [R1+0x18], R2 ;  /* 0x0000180201007387 */ /* 0x0003e40000100800 */
[----:B-1----:R-:W-:-:S05]  /*2cd0*/  IMAD.MOV.U32 R2, RZ, RZ, 0x1 ;  /* 0x00000001ff027424 */ /* 0x002fca00078e00ff */
[----:B--234-:R-:W-:Y:S02]  /*2ce0*/  ISETP.LE.AND P2, PT, R2, c[0x0][0x2a8], PT ;  /* 0x0000aa0002007a0c */ /* 0x01cfe40003f43270 */
.L_x_467:
[----:B------:R-:W-:Y:S04]  /*2cf0*/  DEPBAR.LE SB0, 0x1 ;  /* 0x000080400000791a */ /* 0x000fe80000000000 */
[----:B------:R-:W-:Y:S01]  /*2d00*/  BAR.SYNC.DEFER_BLOCKING 0x0 ;  /* 0x0000000000007b1d */ /* 0x000fe20000010000 */
[----:B------:R-:W-:Y:S02]  /*2d10*/  MOV R3, UR4 ;  /* 0x0000000400037c02 */ /* 0x000fe40008000f00 */
[----:B------:R-:W-:Y:S02]  /*2d20*/  MOV R149, UR4 ;  /* 0x0000000400957c02 */ /* 0x000fe40008000f00 */
[----:B------:R-:W-:Y:S02]  /*2d30*/  LEA R3, R3, R234, 0xd ;  /* 0x000000ea03037211 */ /* 0x000fe400078e68ff */
[----:B------:R-:W-:Y:S02]  /*2d40*/  LEA R149, R149, R228, 0xd ;  /* 0x000000e495957211 */ /* 0x000fe400078e68ff */
[----:B------:R-:W-:Y:S02]  /*2d50*/  SHF.L.U32 R155, R3, 0x1, RZ ;  /* 0x00000001039b7819 */ /* 0x000fe400000006ff */
[----:B------:R-:W-:Y:S01]  /*2d60*/  MOV R151, UR4 ;  /* 0x0000000400977c02 */ /* 0x000fe20008000f00 */
[C---:B------:R-:W-:Y:S01]  /*2d70*/  IMAD.IADD R136, R234.reuse, 0x1, R149 ;  /* 0x00000001ea887824 */ /* 0x040fe200078e0295 */
[----:B------:R-:W-:Y:S02]  /*2d80*/  IADD3 R149, R234, R149, R227 ;  /* 0x00000095ea957210 */ /* 0x000fe40007ffe0e3 */
[----:B------:R-:W-:Y:S02]  /*2d90*/  LEA R151, R151, R226, 0xd ;  /* 0x000000e297977211 */ /* 0x000fe400078e68ff */
[----:B------:R-:W-:Y:S02]  /*2da0*/  SHF.L.U32 R154, R136, 0x1, RZ ;  /* 0x00000001889a7819 */ /* 0x000fe400000006ff */
[----:B------:R-:W-:Y:S02]  /*2db0*/  SHF.L.U32 R206, R149, 0x1, RZ ;  /* 0x0000000195ce7819 */ /* 0x000fe400000006ff */
[----:B------:R-:W-:Y:S01]  /*2dc0*/  IADD3 R151, R234, R151, RZ ;  /* 0x00000097ea977210 */ /* 0x000fe20007ffe0ff */
[----:B------:R-:W-:Y:S04]  /*2dd0*/  LDSM.16.M88.2 R2, [R232+0x80] ;  /* 0x00008000e802783b */ /* 0x000fe80000000100 */
[----:B------:R-:W-:Y:S02]  /*2de0*/  IMAD.SHL.U32 R204, R151, 0x2, RZ ;  /* 0x0000000297cc7824 */ /* 0x000fe400078e00ff */
        /* <DEDUP_REMOVED lines=12> */
[----:B------:R-:W-:Y:S01]  /*2eb0*/  LDSM.16.M88.4 R148, [R204+0x7080] ;  /* 0x00708000cc94783b */ /* 0x000fe20000000200 */
[C---:B------:R-:W-:Y:S07]  /*2ec0*/  HMMA.16816.F32 R16, R76.reuse, R132, RZ ;  /* 0x000000844c10723c */ /* 0x040fee00000018ff */
[----:B------:R-:W-:Y:S01]  /*2ed0*/  LDSM.16.M88.2 R152, [R220+0x1080] ;  /* 0x00108000dc98783b */ /* 0x000fe20000000100 */
[-C--:B----4-:R-:W-:Y:S07]  /*2ee0*/  HMMA.16816.F32 R20, R76, R134.reuse, RZ ;  /* 0x000000864c14723c */ /* 0x090fee00000018ff */
[----:B------:R-:W-:Y:S01]  /*2ef0*/  MOV R76, UR4 ;  /* 0x00000004004c7c02 */ /* 0x000fe20008000f00 */
[----:B------:R-:W-:Y:S01]  /*2f00*/  HMMA.16816.F32 R24, R80, R134, RZ ;  /* 0x000000865018723c */ /* 0x000fe200000018ff */
[----:B------:R-:W-:Y:S03]  /*2f10*/  LDSM.16.M88.2 R80, [R221+0x80] ;  /* 0x00008000dd50783b */ /* 0x000fe60000000100 */
[----:B------:R-:W-:Y:S03]  /*2f20*/  LEA R77, R76, R227, 0xd ;  /* 0x000000e34c4d7211 */ /* 0x000fe600078e68ff */
[----:B------:R-:W-:Y:S01]  /*2f30*/  LDSM.16.M88.2 R82, [R221+0x1080] ;  /* 0x00108000dd52783b */ /* 0x000fe20000000100 */
[-C--:B-----5:R-:W-:Y:S05]  /*2f40*/  HMMA.16816.F32 R4, R136, R140.reuse, R4 ;  /* 0x0000008c8804723c */ /* 0x0a0fea0000001804 */
[----:B------:R-:W-:Y:S03]  /*2f50*/  IADD3 R77, R234, R77, RZ ;  /* 0x0000004dea4d7210 */ /* 0x000fe60007ffe0ff */
[C---:B-1----:R-:W-:Y:S01]  /*2f60*/  HMMA.16816.F32 R8, R144.reuse, R140, R8 ;  /* 0x0000008c9008723c */ /* 0x042fe20000001808 */
[----:B------:R-:W-:Y:S03]  /*2f70*/  LDSM.16.M88.2 R140, [R221+0x2080] ;  /* 0x00208000dd8c783b */ /* 0x000fe60000000100 */
[----:B------:R-:W-:Y:S04]  /*2f80*/  IMAD.SHL.U32 R205, R77, 0x2, RZ ;  /* 0x000000024dcd7824 */ /* 0x000fe800078e00ff */
[-C--:B--2---:R-:W-:Y:S01]  /*2f90*/  HMMA.16816.F32 R12, R144, R142.reuse, R12 ;  /* 0x0000008e900c723c */ /* 0x084fe2000000180c */
[----:B------:R-:W1:Y:S07]  /*2fa0*/  LDSM.16.M88.4 R76, [R205+0x6080] ;  /* 0x00608000cd4c783b */ /* 0x000e6e0000000200 */
[C---:B------:R-:W-:Y:S01]  /*2fb0*/  HMMA.16816.F32 R16, R136.reuse, R142, R16 ;  /* 0x0000008e8810723c */ /* 0x040fe20000001810 */
[----:B------:R-:W2:Y:S07]  /*2fc0*/  LDSM.16.M88.4 R132, [R205+0x7080] ;  /* 0x00708000cd84783b */ /* 0x000eae0000000200 */
[-C--:B---3--:R-:W-:Y:S01]  /*2fd0*/  HMMA.16816.F32 R20, R136, R2.reuse, R20 ;  /* 0x000000028814723c */ /* 0x088fe20000001814 */
[----:B------:R-:W-:Y:S06]  /*2fe0*/  LDSM.16.M88.2 R142, [R220+0x80] ;  /* 0x00008000dc8e783b */ /* 0x000fec0000000100 */
[----:B------:R-:W3:Y:S01]  /*2ff0*/  LDSM.16.M88.4 R136, [R206+0x6080] ;  /* 0x00608000ce88783b */ /* 0x000ee20000000200 */
[----:B------:R-:W-:Y:S07]  /*3000*/  HMMA.16816.F32 R24, R144, R2, R24 ;  /* 0x000000029018723c */ /* 0x000fee0000001818 */
[----:B------:R-:W4:Y:S06]  /*3010*/  LDSM.16.M88.2 R2, [R220+0x2080] ;  /* 0x00208000dc02783b */ /* 0x000f2c0000000100 */
[----:B------:R-:W-:Y:S01]  /*3020*/  LDSM.16.M88.4 R144, [R155+0x9080] ;  /* 0x009080009b90783b */ /* 0x000fe20000000200 */
[-C--:B-1----:R-:W-:Y:S08]  /*3030*/  HMMA.16816.F32 R4, R76, R80.reuse, R4 ;  /* 0x000000504c04723c */ /* 0x082ff00000001804 */
[C---:B--2---:R-:W-:Y:S01]  /*3040*/  HMMA.16816.F32 R8, R132.reuse, R80, R8 ;  /* 0x000000508408723c */ /* 0x044fe20000001808 */
[----:B------:R-:W-:Y:S07]  /*3050*/  LDSM.16.M88.2 R80, [R232+0x3080] ;  /* 0x00308000e850783b */ /* 0x000fee0000000100 */
[-C--:B------:R-:W-:Y:S08]  /*3060*/  HMMA.16816.F32 R12, R132, R82.reuse, R12 ;  /* 0x00000052840c723c */ /* 0x080ff0000000180c */
[C---:B------:R-:W-:Y:S01]  /*3070*/  HMMA.16816.F32 R16, R76.reuse, R82, R16 ;  /* 0x000000524c10723c */ /* 0x040fe20000001810 */
[----:B------:R-:W-:Y:S07]  /*3080*/  LDSM.16.M88.2 R82, [R232+0x4080] ;  /* 0x00408000e852783b */ /* 0x000fee0000000100 */
[-C--:B------:R-:W-:Y:S01]  /*3090*/  HMMA.16816.F32 R20, R76, R140.reuse, R20 ;  /* 0x0000008c4c14723c */ /* 0x080fe20000001814 */
[----:B------:R-:W1:Y:S07]  /*30a0*/  LDSM.16.M88.4 R76, [R155+0x8080] ;  /* 0x008080009b4c783b */ /* 0x000e6e0000000200 */
[----:B------:R-:W-:Y:S07]  /*30b0*/  HMMA.16816.F32 R24, R132, R140, R24 ;  /* 0x0000008c8418723c */ /* 0x000fee0000001818 */
[----:B------:R-:W-:Y:S01]  /*30c0*/  MOV R132, UR4 ;  /* 0x0000000400847c02 */ /* 0x000fe20008000f00 */
[-C--:B---3--:R-:W-:Y:S05]  /*30d0*/  HMMA.16816.F32 R4, R136, R142.reuse, R4 ;  /* 0x0000008e8804723c */ /* 0x088fea0000001804 */
[----:B------:R-:W-:Y:S02]  /*30e0*/  LEA R134, R132, R225, 0xd ;  /* 0x000000e184867211 */ /* 0x000fe400078e68ff */
[----:B------:R-:W2:Y:S01]  /*30f0*/  LDSM.16.M88.2 R132, [R232+0x5080] ;  /* 0x00508000e884783b */ /* 0x000ea20000000100 */
[C---:B------:R-:W-:Y:S05]  /*3100*/  HMMA.16816.F32 R8, R148.reuse, R142, R8 ;  /* 0x0000008e9408723c */ /* 0x040fea0000001808 */
[----:B------:R-:W-:Y:S03]  /*3110*/  LDSM.16.M88.4 R140, [R154+0x9080] ;  /* 0x009080009a8c783b */ /* 0x000fe60000000200 */
[-C--:B------:R-:W-:Y:S08]  /*3120*/  HMMA.16816.F32 R12, R148, R152.reuse, R12 ;  /* 0x00000098940c723c */ /* 0x080ff0000000180c */
[C---:B------:R-:W-:Y:S08]  /*3130*/  HMMA.16816.F32 R16, R136.reuse, R152, R16 ;  /* 0x000000988810723c */ /* 0x040ff00000001810 */
[-C--:B----4-:R-:W-:Y:S07]  /*3140*/  HMMA.16816.F32 R20, R136, R2.reuse, R20 ;  /* 0x000000028814723c */ /* 0x090fee0000001814 */
[----:B------:R-:W-:Y:S01]  /*3150*/  SHF.L.U32 R136, R134, 0x1, RZ ;  /* 0x0000000186887819 */ /* 0x000fe200000006ff */
[----:B------:R-:W-:Y:S01]  /*3160*/  HMMA.16816.F32 R24, R148, R2, R24 ;  /* 0x000000029418723c */ /* 0x000fe20000001818 */
[----:B------:R-:W-:Y:S06]  /*3170*/  LDSM.16.M88.2 R2, [R222+0x3080] ;  /* 0x00308000de02783b */ /* 0x000fec0000000100 */
[----:B------:R-:W3:Y:S01]  /*3180*/  LDSM.16.M88.4 R136, [R136+0x8080] ;  /* 0x008080008888783b */ /* 0x000ee20000000200 */
[-C--:B-1----:R-:W-:Y:S07]  /*3190*/  HMMA.16816.F32 R4, R76, R80.reuse, R4 ;  /* 0x000000504c04723c */ /* 0x082fee0000001804 */
[----:B------:R-:W-:Y:S01]  /*31a0*/  LDSM.16.M88.2 R134, [R221+0x3080] ;  /* 0x00308000dd86783b */ /* 0x000fe20000000100 */
[C---:B------:R-:W-:Y:S07]  /*31b0*/  HMMA.16816.F32 R8, R144.reuse, R80, R8 ;  /* 0x000000509008723c */ /* 0x040fee0000001808 */
[----:B------:R-:W-:Y:S01]  /*31c0*/  MOV R81, UR4 ;  /* 0x0000000400517c02 */ /* 0x000fe20008000f00 */
[-C--:B------:R-:W-:Y:S04]  /*31d0*/  HMMA.16816.F32 R12, R144, R82.reuse, R12 ;  /* 0x00000052900c723c */ /* 0x080fe8000000180c */
[----:B------:R-:W-:Y:S04]  /*31e0*/  IMAD R81, R81, 0x2000, R224 ;  /* 0x0000200051517824 */ /* 0x000fe800078e02e0 */
[C---:B------:R-:W-:Y:S01]  /*31f0*/  HMMA.16816.F32 R16, R76.reuse, R82, R16 ;  /* 0x000000524c10723c */ /* 0x040fe20000001810 */
[----:B------:R-:W-:Y:S03]  /*3200*/  LDSM.16.M88.2 R82, [R222+0x5080] ;  /* 0x00508000de52783b */ /* 0x000fe60000000100 */
[----:B------:R-:W-:Y:S03]  /*3210*/  SHF.L.U32 R148, R81, 0x1, RZ ;  /* 0x0000000151947819 */ /* 0x000fe600000006ff */
[----:B------:R-:W1:Y:S01]  /*3220*/  LDSM.16.M88.2 R80, [R222+0x4080] ;  /* 0x00408000de50783b */ /* 0x000e620000000100 */
[-C--:B--2---:R-:W-:Y:S05]  /*3230*/  HMMA.16816.F32 R20, R76, R132.reuse, R20 ;  /* 0x000000844c14723c */ /* 0x084fea0000001814 */
[----:B------:R-:W2:Y:S02]  /*3240*/  LDSM.16.M88.4 R148, [R148+0x8080] ;  /* 0x008080009494783b */ /* 0x000ea40000000200 */
[----:B------:R-:W-:Y:S01]  /*3250*/  MOV R76, UR4 ;  /* 0x00000004004c7c02 */ /* 0x000fe20008000f00 */
[----:B------:R-:W-:Y:S04]  /*3260*/  HMMA.16816.F32 R24, R144, R132, R24 ;  /* 0x000000849018723c */ /* 0x000fe80000001818 */
[----:B------:R-:W-:Y:S01]  /*3270*/  LEA R76, R76, R223, 0xd ;  /* 0x000000df4c4c7211 */ /* 0x000fe200078e68ff */
[----:B------:R-:W-:Y:S03]  /*3280*/  LDSM.16.M88.2 R132, [R221+0x4080] ;  /* 0x00408000dd84783b */ /* 0x000fe60000000100 */
[-C--:B---3--:R-:W-:Y:S03]  /*3290*/  HMMA.16816.F32 R4, R136, R2.reuse, R4 ;  /* 0x000000028804723c */ /* 0x088fe60000001804 */
[----:B------:R-:W-:Y:S02]  /*32a0*/  LDSM.16.M88.2 R144, [R221+0x5080] ;  /* 0x00508000dd90783b */ /* 0x000fe40000000100 */
[----:B------:R-:W-:Y:S03]  /*32b0*/  SHF.L.U32 R152, R76, 0x1, RZ ;  /* 0x000000014c987819 */ /* 0x000fe600000006ff */
[C---:B------:R-:W-:Y:S01]  /*32c0*/  HMMA.16816.F32 R8, R140.reuse, R2, R8 ;  /* 0x000000028c08723c */ /* 0x040fe20000001808 */
[----:B------:R-:W3:Y:S08]  /*32d0*/  LDSM.16.M88.4 R76, [R205+0x9080] ;  /* 0x00908000cd4c783b */ /* 0x000ef00000000200 */
[----:B------:R-:W-:Y:S01]  /*32e0*/  LDSM.16.M88.2 R146, [R220+0x3080] ;  /* 0x00308000dc92783b */ /* 0x000fe20000000100 */
[-C--:B-1----:R-:W-:Y:S05]  /*32f0*/  HMMA.16816.F32 R12, R140, R80.reuse, R12 ;  /* 0x000000508c0c723c */ /* 0x082fea000000180c */
[----:B------:R-:W1:Y:S03]  /*3300*/  LDSM.16.M88.4 R152, [R152+0x8080] ;  /* 0x008080009898783b */ /* 0x000e660000000200 */
[C---:B------:R-:W-:Y:S05]  /*3310*/  HMMA.16816.F32 R16, R136.reuse, R80, R16 ;  /* 0x000000508810723c */ /* 0x040fea0000001810 */
[----:B------:R-:W-:Y:S03]  /*3320*/  LDSM.16.M88.2 R2, [R220+0x4080] ;  /* 0x00408000dc02783b */ /* 0x000fe60000000100 */
[-C--:B------:R-:W-:Y:S03]  /*3330*/  HMMA.16816.F32 R20, R136, R82.reuse, R20 ;  /* 0x000000528814723c */ /* 0x080fe60000001814 */
[----:B------:R-:W4:Y:S04]  /*3340*/  LDL R136, [R1+0x1c] ;  /* 0x00001c0001887983 */ /* 0x000f280000100800 */
[----:B------:R-:W5:Y:S01]  /*3350*/  LDL R137, [R1+0x18] ;  /* 0x0000180001897983 */ /* 0x000f620000100800 */
[----:B------:R-:W-:Y:S01]  /*3360*/  MOV R139, 0x1 ;  /* 0x00000001008b7802 */ /* 0x000fe20000000f00 */
[----:B------:R-:W-:Y:S02]  /*3370*/  HMMA.16816.F32 R24, R140, R82, R24 ;  /* 0x000000528c18723c */ /* 0x000fe40000001818 */
[----:B------:R-:W5:Y:S02]  /*3380*/  LDL R138, [R1+0xc] ;  /* 0x00000c00018a7983 */ /* 0x000f640000100800 */
[----:B------:R-:W-:Y:S02]  /*3390*/  ISETP.LE.AND P3, PT, R139, c[0x0][0x2a8], PT ;  /* 0x0000aa008b007a0c */ /* 0x000fe40003f63270 */
[----:B------:R-:W1:Y:S01]  /*33a0*/  LDSM.16.M88.4 R80, [R204+0x9080] ;  /* 0x00908000cc50783b */ /* 0x000e620000000200 */
[----:B------:R-:W-:Y:S01]  /*33b0*/  MOV R143, UR11 ;  /* 0x0000000b008f7c02 */ /* 0x000fe20008000f00 */
[-C--:B--2---:R-:W-:Y:S08]  /*33c0*/  HMMA.16816.F32 R4, R148, R134.reuse, R4 ;  /* 0x000000869404723c */ /* 0x084ff00000001804 */
[C---:B---3--:R-:W-:Y:S08]  /*33d0*/  HMMA.16816.F32 R8, R76.reuse, R134, R8 ;  /* 0x000000864c08723c */ /* 0x048ff00000001808 */
[-C--:B------:R-:W-:Y:S08]  /*33e0*/  HMMA.16816.F32 R12, R76, R132.reuse, R12 ;  /* 0x000000844c0c723c */ /* 0x080ff0000000180c */
[C---:B------:R-:W-:Y:S08]  /*33f0*/  HMMA.16816.F32 R16, R148.reuse, R132, R16 ;  /* 0x000000849410723c */ /* 0x040ff00000001810 */
[-C--:B------:R-:W-:Y:S08]  /*3400*/  HMMA.16816.F32 R20, R148, R144.reuse, R20 ;  /* 0x000000909414723c */ /* 0x080ff00000001814 */
[----:B------:R-:W-:Y:S01]  /*3410*/  HMMA.16816.F32 R24, R76, R144, R24 ;  /* 0x000000904c18723c */ /* 0x000fe20000001818 */
[----:B------:R-:W2:Y:S07]  /*3420*/  LDSM.16.M88.2 R76, [R220+0x5080] ;  /* 0x00508000dc4c783b */ /* 0x000eae0000000100 */
[-C--:B-1----:R-:W-:Y:S08]  /*3430*/  HMMA.16816.F32 R4, R152, R146.reuse, R4 ;  /* 0x000000929804723c */ /* 0x082ff00000001804 */
[C---:B------:R-:W-:Y:S08]  /*3440*/  HMMA.16816.F32 R8, R80.reuse, R146, R8 ;  /* 0x000000925008723c */ /* 0x040ff00000001808 */
[-C--:B------:R-:W-:Y:S08]  /*3450*/  HMMA.16816.F32 R12, R80, R2.reuse, R12 ;  /* 0x00000002500c723c */ /* 0x080ff0000000180c */
[C---:B------:R-:W-:Y:S04]  /*3460*/  HMMA.16816.F32 R16, R152.reuse, R2, R16 ;  /* 0x000000029810723c */ /* 0x040fe80000001810 */
[----:B------:R-:W-:Y:S02]  /*3470*/  FMUL.FTZ R208, R4, c[0x0][0x2b4] ;  /* 0x0000ad0004d07a20 */ /* 0x000fe40000410000 */
[----:B------:R-:W-:Y:S02]  /*3480*/  FMUL.FTZ R209, R5, c[0x0][0x2b4] ;  /* 0x0000ad0005d17a20 */ /* 0x000fe40000410000 */
[----:B------:R-:W-:Y:S01]  /*3490*/  FMUL.FTZ R214, R11, c[0x0][0x2b4] ;  /* 0x0000ad000bd67a20 */ /* 0x000fe20000410000 */
[-C--:B--2---:R-:W-:Y:S01]  /*34a0*/  HMMA.16816.F32 R20, R152, R76.reuse, R20 ;  /* 0x0000004c9814723c */ /* 0x084fe20000001814 */
[----:B------:R-:W1:Y:S02]  /*34b0*/  MUFU.TANH R208, R208 ;  /* 0x000000d000d07308 */ /* 0x000e640000002400 */
[----:B------:R-:W-:Y:S02]  /*34c0*/  FMUL.FTZ R210, R6, c[0x0][0x2b4] ;  /* 0x0000ad0006d27a20 */ /* 0x000fe40000410000 */
[----:B------:R-:W-:Y:S02]  /*34d0*/  FMUL.FTZ R211, R7, c[0x0][0x2b4] ;  /* 0x0000ad0007d37a20 */ /* 0x000fe40000410000 */
[----:B------:R-:W-:Y:S01]  /*34e0*/  MOV R155, UR4 ;  /* 0x00000004009b7c02 */ /* 0x000fe20008000f00 */
[----:B------:R-:W-:Y:S03]  /*34f0*/  HMMA.16816.F32 R24, R80, R76, R24 ;  /* 0x0000004c5018723c */ /* 0x000fe60000001818 */
[----:B------:R-:W2:Y:S01]  /*3500*/  MUFU.TANH R209, R209 ;  /* 0x000000d100d17308 */ /* 0x000ea20000002400 */
[----:B------:R-:W-:Y:S02]  /*3510*/  IMAD R11, R155, 0x40, R249 ;  /* 0x000000409b0b7824 */ /* 0x000fe400078e02f9 */
[----:B------:R-:W-:Y:S02]  /*3520*/  FMUL.FTZ R207, R8, c[0x0][0x2b4] ;  /* 0x0000ad0008cf7a20 */ /* 0x000fe40000410000 */
[----:B------:R-:W-:Y:S01]  /*3530*/  FMUL.FTZ R219, R17, c[0x0][0x2b4] ;  /* 0x0000ad0011db7a20 */ /* 0x000fe20000410000 */
[----:B------:R3:W1:Y:S03]  /*3540*/  LDS R146, [R11.X4+0x12080] ;  /* 0x012080000b927984 */ /* 0x0006660000004800 */
[----:B------:R-:W-:Y:S01]  /*3550*/  FMUL.FTZ R212, R9, c[0x0][0x2b4] ;  /* 0x0000ad0009d47a20 */ /* 0x000fe20000410000 */
[----:B------:R2:W1:Y:S01]  /*3560*/  MUFU.TANH R153, R219 ;  /* 0x000000db00997308 */ /* 0x0004620000002400 */
[----:B------:R3:W1:Y:S01]  /*3570*/  LDS R151, [R11.X4+0x120a0] ;  /* 0x0120a0000b977984 */ /* 0x0006620000004800 */
[----:B------:R-:W-:Y:S01]  /*3580*/  FMUL.FTZ R213, R10, c[0x0][0x2b4] ;  /* 0x0000ad000ad57a20 */ /* 0x000fe20000410000 */
[----:B------:R-:W-:Y:S01]  /*3590*/  LEA R10, R143, R249, 0x6 ;  /* 0x000000f98f0a7211 */ /* 0x000fe200078e30ff */
[----:B------:R-:W-:Y:S01]  /*35a0*/  FMUL.FTZ R154, R21, c[0x0][0x2b4] ;  /* 0x0000ad00159a7a20 */ /* 0x000fe20000410000 */
[----:B------:R3:W1:Y:S01]  /*35b0*/  LDS R142, [R11.X4+0x12100] ;  /* 0x012100000b8e7984 */ /* 0x0006620000004800 */
[----:B------:R-:W-:Y:S02]  /*35c0*/  FMUL.FTZ R215, R12, c[0x0][0x2b4] ;  /* 0x0000ad000cd77a20 */ /* 0x000fe40000410000 */
[----:B------:R-:W-:Y:S01]  /*35d0*/  FMUL.FTZ R216, R13, c[0x0][0x2b4] ;  /* 0x0000ad000dd87a20 */ /* 0x000fe20000410000 */
[----:B------:R3:W1:Y:S01]  /*35e0*/  LDS R134, [R11.X4+0x12120] ;  /* 0x012120000b867984 */ /* 0x0006620000004800 */
[----:B------:R3:W1:Y:S01]  /*35f0*/  MUFU.TANH R145, R154 ;  /* 0x0000009a00917308 */ /* 0x0006620000002400 */
[----:B------:R-:W-:Y:S02]  /*3600*/  FMUL.FTZ R217, R14, c[0x0][0x2b4] ;  /* 0x0000ad000ed97a20 */ /* 0x000fe40000410000 */
[----:B------:R-:W-:Y:S02]  /*3610*/  FMUL.FTZ R218, R15, c[0x0][0x2b4] ;  /* 0x0000ad000fda7a20 */ /* 0x000fe40000410000 */
[----:B------:R-:W-:Y:S02]  /*3620*/  FMUL.FTZ R206, R16, c[0x0][0x2b4] ;  /* 0x0000ad0010ce7a20 */ /* 0x000fe40000410000 */
[----:B------:R-:W-:Y:S02]  /*3630*/  FMUL.FTZ R204, R19, c[0x0][0x2b4] ;  /* 0x0000ad0013cc7a20 */ /* 0x000fe40000410000 */
[----:B------:R-:W-:Y:S01]  /*3640*/  FMUL.FTZ R205, R20, c[0x0][0x2b4] ;  /* 0x0000ad0014cd7a20 */ /* 0x000fe20000410000 */
[----:B------:R-:W1:Y:S01]  /*3650*/  MUFU.TANH R210, R210 ;  /* 0x000000d200d27308 */ /* 0x000e620000002400 */
[----:B------:R-:W-:Y:S02]  /*3660*/  FMUL.FTZ R150, R23, c[0x0][0x2b4] ;  /* 0x0000ad0017967a20 */ /* 0x000fe40000410000 */
[----:B------:R-:W-:Y:S02]  /*3670*/  FMUL.FTZ R155, R24, c[0x0][0x2b4] ;  /* 0x0000ad00189b7a20 */ /* 0x000fe40000410000 */
[----:B--2---:R-:W-:Y:S02]  /*3680*/  FMUL.FTZ R219, R18, c[0x0][0x2b4] ;  /* 0x0000ad0012db7a20 */ /* 0x004fe40000410000 */
[----:B------:R-:W-:Y:S02]  /*3690*/  FMUL.FTZ R135, R25, c[0x0][0x2b4] ;  /* 0x0000ad0019877a20 */ /* 0x000fe40000410000 */
[----:B------:R-:W-:Y:S01]  /*36a0*/  FMUL.FTZ R147, R26, c[0x0][0x2b4] ;  /* 0x0000ad001a937a20 */ /* 0x000fe20000410000 */
[----:B------:R-:W2:Y:S01]  /*36b0*/  MUFU.TANH R211, R211 ;  /* 0x000000d300d37308 */ /* 0x000ea20000002400 */
[----:B------:R-:W-:Y:S02]  /*36c0*/  FMUL.FTZ R141, R27, c[0x0][0x2b4] ;  /* 0x0000ad001b8d7a20 */ /* 0x000fe40000410000 */
[----:B---3--:R-:W-:Y:S07]  /*36d0*/  FMUL.FTZ R154, R22, c[0x0][0x2b4] ;  /* 0x0000ad00169a7a20 */ /* 0x008fee0000410000 */
[----:B------:R-:W3:Y:S10]  /*36e0*/  MUFU.TANH R207, R207 ;  /* 0x000000cf00cf7308 */ /* 0x000ef40000002400 */
[----:B------:R-:W1:Y:S10]  /*36f0*/  MUFU.TANH R212, R212 ;  /* 0x000000d400d47308 */ /* 0x000e740000002400 */
        /* <DEDUP_REMOVED lines=12> */
[----:B------:R-:W1:Y:S01]  /*37c0*/  MUFU.TANH R155, R155 ;  /* 0x0000009b009b7308 */ /* 0x000e620000002400 */
[-C--:B----4-:R-:W-:Y:S02]  /*37d0*/  IADD3 R9, R136, R10.reuse, RZ ;  /* 0x0000000a88097210 */ /* 0x090fe40007ffe0ff */
[----:B-----5:R-:W-:Y:S07]  /*37e0*/  IADD3 R143, R137, R10, RZ ;  /* 0x0000000a898f7210 */ /* 0x020fee0007ffe0ff */
[----:B------:R-:W4:Y:S01]  /*37f0*/  MUFU.TANH R135, R135 ;  /* 0x0000008700877308 */ /* 0x000f220000002400 */
[----:B------:R-:W-:Y:S09]  /*3800*/  IMNMX R9, R138, R9, PT ;  /* 0x000000098a097217 */ /* 0x000ff20003800200 */
[----:B------:R-:W1:Y:S10]  /*3810*/  MUFU.TANH R147, R147 ;  /* 0x0000009300937308 */ /* 0x000e740000002400 */
[----:B------:R-:W1:Y:S01]  /*3820*/  MUFU.TANH R141, R141 ;  /* 0x0000008d008d7308 */ /* 0x000e620000002400 */
[----:B------:R-:W-:-:S05]  /*3830*/  @!P3 BRA `(.L_x_449) ;  /* 0x000001800000b947 */ /* 0x000fca0003800000 */
[----:B--23--:R-:W-:Y:S01]  /*3840*/  IADD3 R3, R10, UR16, RZ ;  /* 0x000000100a037c10 */ /* 0x00cfe2000fffe0ff */
[----:B------:R-:W-:Y:S03]  /*3850*/  BSSY B0, `(.L_x_450) ;  /* 0x000000e000007945 */ /* 0x000fe60003800000 */
        /* <DEDUP_REMOVED lines=9> */
.L_x_451:
[----:B------:R-:W-:Y:S11]  /*38f0*/  ISETP.NE.AND P2, PT, R139, c[0x0][0x2a8], PT ;  /* 0x0000aa008b007a0c */ /* 0x000ff60003f45270 */
[----:B------:R-:W-:Y:S02]  /*3900*/  @!UPT UIADD3 URZ, URZ, URZ, URZ ;  /* 0x0000003f3f3ff290 */ /* 0x000fe4000fffe03f */
[----:B------:R-:W-:Y:S05]  /*3910*/  @P2 IMAD.HI.U32 R2, R3, c[0x0][0x2ac], RZ ;  /* 0x0000ab0003022a27 */ /* 0x000fea00078e00ff */
[----:B------:R-:W-:Y:S02]  /*3920*/  @P2 SHF.R.U32.HI R3, RZ, c[0x0][0x2b0], R2 ;  /* 0x0000ac00ff032a19 */ /* 0x000fe40000011602 */
.L_x_452:
[----:B------:R-:W-:Y:S05]  /*3930*/  BSYNC B0 ;  /* 0x0000000000007941 */ /* 0x000fea0003800000 */
.L_x_450:
[----:B------:R-:W2:Y:S01]  /*3940*/  LDL R2, [R1+0x28] ;  /* 0x0000280001027983 */ /* 0x000ea20000100800 */
[----:B------:R-:W-:Y:S02]  /*3950*/  IMAD.IADD R4, R137, 0x1, R10 ;  /* 0x0000000189047824 */ /* 0x000fe400078e020a */
[----:B--2---:R-:W-:Y:S02]  /*3960*/  IMAD R143, R3, c[0x0][0x2a8], R2 ;  /* 0x0000aa00038f7a24 */ /* 0x004fe400078e0202 */
[----:B------:R-:W-:Y:S03]  /*3970*/  IMAD.IADD R2, R136, 0x1, R10 ;  /* 0x0000000188027824 */ /* 0x000fe600078e020a */
[----:B------:R-:W-:Y:S02]  /*3980*/  IADD3 R9, R143, c[0x0][0x2a8], RZ ;  /* 0x0000aa008f097a10 */ /* 0x000fe40007ffe0ff */
[----:B------:R-:W-:Y:S02]  /*3990*/  IMNMX R2, R138, R2, PT ;  /* 0x000000028a027217 */ /* 0x000fe40003800200 */
[----:B------:R-:W-:Y:S02]  /*39a0*/  IMNMX R143, R4, R143, !PT ;  /* 0x0000008f048f7217 */ /* 0x000fe40007800200 */
[----:B------:R-:W-:Y:S02]  /*39b0*/  IMNMX R9, R2, R9, PT ;  /* 0x0000000902097217 */ /* 0x000fe40003800200 */
.L_x_449:
[----:B--23--:R-:W-:Y:S05]  /*39c0*/  IADD3 R3, R10, 0x8, RZ ;  /* 0x000000080a037810 */ /* 0x00cfea0007ffe0ff */
[--C-:B------:R-:W-:Y:S02]  /*39d0*/  IMAD.IADD R13, R136, 0x1, R3.reuse ;  /* 0x00000001880d7824 */ /* 0x100fe400078e0203 */
[----:B------:R-:W-:Y:S03]  /*39e0*/  IMAD.IADD R7, R137, 0x1, R3 ;  /* 0x0000000189077824 */ /* 0x000fe600078e0203 */
[----:B------:R-:W-:Y:S01]  /*39f0*/  IMNMX R13, R138, R13, PT ;  /* 0x0000000d8a0d7217 */ /* 0x000fe20003800200 */
[----:B------:R-:W-:-:S05]  /*3a00*/  @!P3 BRA `(.L_x_453) ;  /* 0x000001500000b947 */ /* 0x000fca0003800000 */
[----:B------:R-:W-:Y:S01]  /*3a10*/  IADD3 R3, R3, UR16, RZ ;  /* 0x0000001003037c10 */ /* 0x000fe2000fffe0ff */
        /* <DEDUP_REMOVED lines=10> */
.L_x_455:
[----:B------:R-:W-:Y:S11]  /*3ac0*/  ISETP.NE.AND P2, PT, R139, c[0x0][0x2a8], PT ;  /* 0x0000aa008b007a0c */ /* 0x000ff60003f45270 */
[----:B------:R-:W-:Y:S02]  /*3ad0*/  @!UPT UIADD3 URZ, URZ, URZ, URZ ;  /* 0x0000003f3f3ff290 */ /* 0x000fe4000fffe03f */
[----:B------:R-:W-:Y:S05]  /*3ae0*/  @P2 IMAD.HI.U32 R2, R3, c[0x0][0x2ac], RZ ;  /* 0x0000ab0003022a27 */ /* 0x000fea00078e00ff */
[----:B------:R-:W-:Y:S02]  /*3af0*/  @P2 SHF.R.U32.HI R3, RZ, c[0x0][0x2b0], R2 ;  /* 0x0000ac00ff032a19 */ /* 0x000fe40000011602 */
.L_x_456:
[----:B------:R-:W-:Y:S05]  /*3b00*/  BSYNC B0 ;  /* 0x0000000000007941 */ /* 0x000fea0003800000 */
.L_x_454:
[----:B------:R-:W2:Y:S02]  /*3b10*/  LDL R2, [R1+0x28] ;  /* 0x0000280001027983 */ /* 0x000ea40000100800 */
[----:B--2---:R-:W-:Y:S05]  /*3b20*/  IMAD R4, R3, c[0x0][0x2a8], R2 ;  /* 0x0000aa0003047a24 */ /* 0x004fea00078e0202 */
[----:B------:R-:W-:Y:S02]  /*3b30*/  IADD3 R2, R4, c[0x0][0x2a8], RZ ;  /* 0x0000aa0004027a10 */ /* 0x000fe40007ffe0ff */
[----:B------:R-:W-:Y:S02]  /*3b40*/  IMNMX R7, R7, R4, !PT ;  /* 0x0000000407077217 */ /* 0x000fe40007800200 */
[----:B------:R-:W-:Y:S02]  /*3b50*/  IMNMX R13, R13, R2, PT ;  /* 0x000000020d0d7217 */ /* 0x000fe40003800200 */
.L_x_453:
[----:B------:R-:W-:Y:S05]  /*3b60*/  IADD3 R3, R10, 0x20, RZ ;  /* 0x000000200a037810 */ /* 0x000fea0007ffe0ff */
        /* <DEDUP_REMOVED lines=15> */
.L_x_459:
[----:B------:R-:W-:Y:S11]  /*3c60*/  ISETP.NE.AND P2, PT, R139, c[0x0][0x2a8], PT ;  /* 0x0000aa008b007a0c */ /* 0x000ff60003f45270 */
[----:B------:R-:W-:Y:S02]  /*3c70*/  @!UPT UIADD3 URZ, URZ, URZ, URZ ;  /* 0x0000003f3f3ff290 */ /* 0x000fe4000fffe03f */
[----:B------:R-:W-:Y:S05]  /*3c80*/  @P2 IMAD.HI.U32 R2, R3, c[0x0][0x2ac], RZ ;  /* 0x0000ab0003022a27 */ /* 0x000fea00078e00ff */
[----:B------:R-:W-:Y:S02]  /*3c90*/  @P2 SHF.R.U32.HI R3, RZ, c[0x0][0x2b0], R2 ;  /* 0x0000ac00ff032a19 */ /* 0x000fe40000011602 */
.L_x_460:
[----:B------:R-:W-:Y:S05]  /*3ca0*/  BSYNC B0 ;  /* 0x0000000000007941 */ /* 0x000fea0003800000 */
.L_x_458:
[----:B------:R-:W2:Y:S02]  /*3cb0*/  LDL R2, [R1+0x28] ;  /* 0x0000280001027983 */ /* 0x000ea40000100800 */
[----:B--2---:R-:W-:Y:S05]  /*3cc0*/  IMAD R2, R3, c[0x0][0x2a8], R2 ;  /* 0x0000aa0003027a24 */ /* 0x004fea00078e0202 */
[----:B------:R-:W-:Y:S02]  /*3cd0*/  IADD3 R3, R2, c[0x0][0x2a8], RZ ;  /* 0x0000aa0002037a10 */ /* 0x000fe40007ffe0ff */
[----:B------:R-:W-:Y:S02]  /*3ce0*/  IMNMX R5, R5, R2, !PT ;  /* 0x0000000205057217 */ /* 0x000fe40007800200 */
[----:B------:R-:W-:Y:S02]  /*3cf0*/  IMNMX R6, R6, R3, PT ;  /* 0x0000000306067217 */ /* 0x000fe40003800200 */
.L_x_457:
        /* <DEDUP_REMOVED lines=16> */
.L_x_463:
[----:B------:R-:W-:Y:S11]  /*3e00*/  ISETP.NE.AND P2, PT, R139, c[0x0][0x2a8], PT ;  /* 0x0000aa008b007a0c */ /* 0x000ff60003f45270 */
[----:B------:R-:W-:Y:S02]  /*3e10*/  @!UPT UIADD3 URZ, URZ, URZ, URZ ;  /* 0x0000003f3f3ff290 */ /* 0x000fe4000fffe03f */
[----:B------:R-:W-:Y:S05]  /*3e20*/  @P2 IMAD.HI.U32 R2, R3, c[0x0][0x2ac], RZ ;  /* 0x0000ab0003022a27 */ /* 0x000fea00078e00ff */
[----:B------:R-:W-:Y:S02]  /*3e30*/  @P2 SHF.R.U32.HI R3, RZ, c[0x0][0x2b0], R2 ;  /* 0x0000ac00ff032a19 */ /* 0x000fe40000011602 */
.L_x_464:
[----:B------:R-:W-:Y:S05]  /*3e40*/  BSYNC B0 ;  /* 0x0000000000007941 */ /* 0x000fea0003800000 */
.L_x_462:
[----:B------:R-:W2:Y:S02]  /*3e50*/  LDL R2, [R1+0x28] ;  /* 0x0000280001027983 */ /* 0x000ea40000100800 */
[----:B--2---:R-:W-:Y:S05]  /*3e60*/  IMAD R11, R3, c[0x0][0x2a8], R2 ;  /* 0x0000aa00030b7a24 */ /* 0x004fea00078e0202 */
[----:B------:R-:W-:Y:S02]  /*3e70*/  IADD3 R3, R11, c[0x0][0x2a8], RZ ;  /* 0x0000aa000b037a10 */ /* 0x000fe40007ffe0ff */
[----:B------:R-:W-:Y:S02]  /*3e80*/  IMNMX R4, R4, R11, !PT ;  /* 0x0000000b04047217 */ /* 0x000fe40007800200 */
[----:B------:R-:W-:Y:S02]  /*3e90*/  IMNMX R136, R136, R3, PT ;  /* 0x0000000388887217 */ /* 0x000fe40003800200 */
.L_x_461:
        /* <DEDUP_REMOVED lines=13> */
[----:B------:R-:W-:Y:S01]  /*3f70*/  ISETP.GT.AND P4, PT, R236, 0xf, PT ;  /* 0x0000000fec00780c */ /* 0x000fe20003f84270 */
[----:B------:R-:W5:Y:S01]  /*3f80*/  LDL R10, [R1+0x8] ;  /* 0x00000800010a7983 */ /* 0x000f620000100800 */
[----:B------:R-:W-:Y:S01]  /*3f90*/  USHF.R.S32.HI UR17, URZ, 0x1f, UR10 ;  /* 0x0000001f3f117899 */ /* 0x000fe2000801140a */
[----:B------:R-:W-:Y:S01]  /*3fa0*/  IMAD.U32 R3, RZ, RZ, UR9 ;  /* 0x00000009ff037e24 */ /* 0x000fe2000f8e00ff */
[----:B------:R-:W-:Y:S01]  /*3fb0*/  ULDC.64 UR6, c[0x0][0x178] ;  /* 0x00005e0000067ab9 */ /* 0x000fe20000000a00 */
[----:B--2---:R-:W2:Y:S01]  /*3fc0*/  LDL.64 R14, [R1+0x20] ;  /* 0x00002000010e7983 */ /* 0x004ea20000100a00 */
[----:B------:R-:W-:Y:S01]  /*3fd0*/  UIMAD UR17, UR17, UR6, URZ ;  /* 0x00000006111172a4 */ /* 0x000fe2000f8e023f */
[----:B------:R-:W-:Y:S01]  /*3fe0*/  IMAD.U32 R2, RZ, RZ, UR5 ;  /* 0x00000005ff027e24 */ /* 0x000fe2000f8e00ff */
[----:B------:R-:W-:Y:S02]  /*3ff0*/  UIMAD.WIDE.U32 UR22, UR10, UR6, URZ ;  /* 0x000000060a1672a5 */ /* 0x000fe4000f8e003f */
[----:B------:R-:W-:Y:S02]  /*4000*/  UIMAD UR17, UR10, UR7, UR17 ;  /* 0x000000070a1172a4 */ /* 0x000fe4000f8e0211 */
[----:B------:R-:W-:Y:S02]  /*4010*/  USHF.L.U32 UR6, UR22, 0x6, URZ ;  /* 0x0000000616067899 */ /* 0x000fe4000800063f */
[----:B------:R-:W-:Y:S02]  /*4020*/  UIADD3 UR17, UR23, UR17, URZ ;  /* 0x0000001117117290 */ /* 0x000fe4000fffe03f */
[----:B------:R-:W-:Y:S02]  /*4030*/  UIMAD UR7, UR10, -0x40, UR14 ;  /* 0xffffffc00a0778a4 */ /* 0x000fe4000f8e020e */
[C---:B------:R-:W-:Y:S01]  /*4040*/  IADD3 R3, P3, P2, R242.reuse, UR6, R3 ;  /* 0x00000006f2037c10 */ /* 0x040fe2000fa7e003 */
[----:B------:R-:W-:Y:S03]  /*4050*/  USHF.L.U64.HI UR17, UR22, 0x6, UR17 ;  /* 0x0000000616117899 */ /* 0x000fe60008010211 */
[----:B------:R-:W-:Y:S03]  /*4060*/  IADD3 R12, -R239, UR7, RZ ;  /* 0x00000007ef0c7c10 */ /* 0x000fe6000fffe1ff */
[C---:B------:R-:W-:Y:S02]  /*4070*/  IADD3.X R2, R235.reuse, UR17, R2, P3, P2 ;  /* 0x00000011eb027c10 */ /* 0x040fe40009fe4402 */
[----:B------:R-:W-:Y:S04]  /*4080*/  IADD3 R11, P2, R242, UR6, RZ ;  /* 0x00000006f20b7c10 */ /* 0x000fe8000ff5e0ff */
[----:B------:R-:W-:Y:S02]  /*4090*/  IADD3.X R8, R235, UR17, RZ, P2, !PT ;  /* 0x00000011eb087c10 */ /* 0x000fe400097fe4ff */
[C---:B------:R-:W-:Y:S04]  /*40a0*/  LEA R16, P2, R11.reuse, c[0x0][0x160], 0x1 ;  /* 0x000058000b107a11 */ /* 0x040fe800078408ff */
[----:B------:R-:W-:Y:S01]  /*40b0*/  LEA.HI.X R17, R11, c[0x0][0x164], R8, 0x1, P2 ;  /* 0x000059000b117a11 */ /* 0x000fe200010f0c08 */
[----:B------:R-:W-:Y:S01]  /*40c0*/  IMAD.U32 R8, RZ, RZ, UR13 ;  /* 0x0000000dff087e24 */ /* 0x000fe2000f8e00ff */
[----:B------:R-:W-:Y:S03]  /*40d0*/  ISETP.LT.OR P2, PT, R12, 0x1, P5 ;  /* 0x000000010c00780c */ /* 0x000fe60002f41670 */
[----:B-----5:R-:W-:Y:S02]  /*40e0*/  IMAD R10, R8, 0x4000, R10 ;  /* 0x00004000080a7824 */ /* 0x020fe400078e020a */
[----:B------:R-:W-:Y:S08]  /*40f0*/  IMAD.U32 R8, RZ, RZ, UR11 ;  /* 0x0000000bff087e24 */ /* 0x000ff0000f8e00ff */
[----:B------:R-:W-:Y:S01]  /*4100*/  @!PT LDS RZ, [RZ] ;  /* 0x00000000fffff984 */ /* 0x000fe20000000800 */
[----:B------:R-:W-:Y:S01]  /*4110*/  @!PT LDS RZ, [RZ] ;  /* 0x00000000fffff984 */ /* 0x000fe20000000800 */
[----:B------:R-:W-:Y:S01]  /*4120*/  @!PT LDS RZ, [RZ] ;  /* 0x00000000fffff984 */ /* 0x000fe20000000800 */
[----:B------:R4:W-:Y:S01]  /*4130*/  LDGSTS.E.BYPASS.LTC128B.128 [R10], [R16.64], !P2 ;  /* 0x00000000100a7fae */ /* 0x0009e2000d101d52 */
[----:B------:R-:W-:Y:S02]  /*4140*/  ISETP.LT.OR P2, PT, R12, 0x1, P6 ;  /* 0x000000010c00780c */ /* 0x000fe40003741670 */
[----:B------:R-:W-:Y:S11]  /*4150*/  @!P4 LEA R8, R8, 0x40, 0x6 ;  /* 0x000000400808c811 */ /* 0x000ff600078e30ff */
[----:B------:R4:W-:Y:S01]  /*4160*/  LDGSTS.E.BYPASS.LTC128B.128 [R10+0x2000], [R16.64+0x80], !P2 ;  /* 0x02000080100a7fae */ /* 0x0009e2000d101d52 */
[C---:B--2---:R-:W-:Y:S04]  /*4170*/  @!P4 IADD3 R11, P2, R8.reuse, R14, RZ ;  /* 0x0000000e080bc210 */ /* 0x044fe80007f5e0ff */
[----:B------:R-:W-:Y:S02]  /*4180*/  @!P4 LEA.HI.X.SX32 R8, R8, R245, 0x1, P2 ;  /* 0x000000f50808c211 */ /* 0x000fe400010f0eff */
[C---:B------:R-:W-:Y:S04]  /*4190*/  LEA R14, P2, R3.reuse, c[0x0][0x160], 0x1 ;  /* 0x00005800030e7a11 */ /* 0x040fe800078408ff */
[----:B------:R-:W-:Y:S01]  /*41a0*/  LEA.HI.X R15, R3, c[0x0][0x164], R2, 0x1, P2 ;  /* 0x00005900030f7a11 */ /* 0x000fe200010f0c02 */
[----:B------:R-:W-:Y:S01]  /*41b0*/  IMAD.U32 R3, RZ, RZ, UR13 ;  /* 0x0000000dff037e24 */ /* 0x000fe2000f8e00ff */
[----:B------:R-:W-:Y:S03]  /*41c0*/  @!P4 LEA R18, P2, R11, c[0x0][0x258], 0x2 ;  /* 0x000096000b12ca11 */ /* 0x000fe600078410ff */
[----:B------:R-:W-:Y:S01]  /*41d0*/  @!P4 IMAD R3, R3, 0x40, R238 ;  /* 0x000000400303c824 */ /* 0x000fe200078e02ee */
[----:B------:R-:W-:Y:S02]  /*41e0*/  @!P4 LEA.HI.X R19, R11, c[0x0][0x25c], R8, 0x2, P2 ;  /* 0x000097000b13ca11 */ /* 0x000fe400010f1408 */
[C---:B------:R-:W-:Y:S01]  /*41f0*/  ISETP.LT.OR P2, PT, R12.reuse, 0x21, P5 ;  /* 0x000000210c00780c */ /* 0x040fe20002f41670 */
[----:B------:R-:W-:Y:S11]  /*4200*/  @!P4 IMAD.SHL.U32 R2, R3, 0x4, RZ ;  /* 0x000000040302c824 */ /* 0x000ff600078e00ff */
[----:B------:R-:W-:Y:S01]  /*4210*/  @!UPT UIADD3 URZ, URZ, URZ, URZ ;  /* 0x0000003f3f3ff290 */ /* 0x000fe2000fffe03f */
[----:B------:R4:W-:Y:S01]  /*4220*/  LDGSTS.E.BYPASS.LTC128B.128 [R10+0x1000], [R14.64], !P2 ;  /* 0x010000000e0a7fae */ /* 0x0009e2000d101d52 */
[----:B------:R-:W-:Y:S11]  /*4230*/  ISETP.LT.OR P2, PT, R12, 0x21, P6 ;  /* 0x000000210c00780c */ /* 0x000ff60003741670 */
[----:B------:R-:W-:Y:S02]  /*4240*/  @!UPT UIADD3 URZ, URZ, URZ, URZ ;  /* 0x0000003f3f3ff290 */ /* 0x000fe4000fffe03f */
[----:B------:R4:W-:Y:S04]  /*4250*/  LDGSTS.E.BYPASS.LTC128B.128 [R10+0x3000], [R14.64+0x80], !P2 ;  /* 0x030000800e0a7fae */ /* 0x0009e8000d101d52 */
[----:B------:R4:W-:Y:S02]  /*4260*/  @!P4 LDGSTS.E.BYPASS.LTC128B.128 [R2+0x12080], [R18.64] ;  /* 0x120800001202cfae */ /* 0x0009e4000b901d52 */
.L_x_465:
[----:B------:R-:W-:Y:S01]  /*4270*/  PLOP3.LUT P2, PT, PT, PT, UP6, 0x40, 0x0 ;  /* 0x000000000000781c */ /* 0x000fe20003f4e868 */
[----:B------:R2:W-:Y:S03]  /*4280*/  STL [R1+0x44], R89 ;  /* 0x0000445901007387 */ /* 0x0005e60000100800 */
[----:B------:R-:W-:Y:S01]  /*4290*/  ISETP.GT.AND P2, PT, R143, RZ, P2 ;  /* 0x000000ff8f00720c */ /* 0x000fe20001744270 */
[----:B------:R4:W-:Y:S03]  /*42a0*/  STL [R1+0x40], R88 ;  /* 0x0000405801007387 */ /* 0x0009e60000100800 */
[----:B------:R-:W-:Y:S01]  /*42b0*/  ISETP.LT.OR P2, PT, R9, 0x1, P2 ;  /* 0x000000010900780c */ /* 0x000fe20001741670 */
[----:B------:R-:W-:Y:S03]  /*42c0*/  STL [R1+0x3c], R87 ;  /* 0x00003c5701007387 */ /* 0x000fe60000100800 */
[C---:B-1----:R-:W-:Y:S01]  /*42d0*/  FSEL R140, R208.reuse, -INF , !P2 ;  /* 0xff800000d08c7808 */ /* 0x042fe20005000000 */
[----:B------:R1:W-:Y:S01]  /*42e0*/  STL [R1+0x38], R86 ;  /* 0x0000385601007387 */ /* 0x0003e20000100800 */
[----:B------:R-:W-:Y:S01]  /*42f0*/  PLOP3.LUT P2, PT, PT, PT, UP5, 0x40, 0x0 ;  /* 0x000000000000781c */ /* 0x000fe20003f4e858 */
[----:B------:R-:W-:Y:S02]  /*4300*/  FFMA.FTZ R208, -R208, R208, 1 ;  /* 0x3f800000d0d07423 */ /* 0x000fe400000101d0 */
[----:B------:R3:W-:Y:S01]  /*4310*/  STL [R1+0x34], R85 ;  /* 0x0000345501007387 */ /* 0x0007e20000100800 */
[----:B------:R-:W-:Y:S01]  /*4320*/  ISETP.GT.AND P2, PT, R143, 0x1, P2 ;  /* 0x000000018f00780c */ /* 0x000fe20001744270 */
[--C-:B------:R-:W-:Y:S02]  /*4330*/  FFMA.FTZ R0, R140, c[0x0][0x29c], -R146.reuse ;  /* 0x0000a7008c007a23 */ /* 0x100fe40000010892 */
[----:B------:R1:W-:Y:S01]  /*4340*/  STL [R1+0x30], R84 ;  /* 0x0000305401007387 */ /* 0x0003e20000100800 */
[----:B------:R-:W-:Y:S03]  /*4350*/  ISETP.LT.OR P2, PT, R9, 0x2, P2 ;  /* 0x000000020900780c */ /* 0x000fe60001741670 */
[----:B------:R1:W-:Y:S01]  /*4360*/  STL [R1+0x2c], R0 ;  /* 0x00002c0001007387 */ /* 0x0003e20000100800 */
[C---:B------:R-:W-:Y:S01]  /*4370*/  FSEL R138, R209.reuse, -INF , !P2 ;  /* 0xff800000d18a7808 */ /* 0x040fe20005000000 */
[----:B------:R-:W-:Y:S01]  /*4380*/  FFMA.FTZ R209, -R209, R209, 1 ;  /* 0x3f800000d1d17423 */ /* 0x000fe200000101d1 */
[----:B------:R-:W-:Y:S01]  /*4390*/  PLOP3.LUT P2, PT, PT, PT, UP4, 0x40, 0x0 ;  /* 0x000000000000781c */ /* 0x000fe20003f4e848 */
[----:B------:R-:W0:Y:S02]  /*43a0*/  LDGDEPBAR ;  /* 0x00000000000079af */ /* 0x000e240000000000 */
[--C-:B--2---:R-:W-:Y:S01]  /*43b0*/  FFMA.FTZ R89, R138, c[0x0][0x29c], -R146.reuse ;  /* 0x0000a7008a597a23 */ /* 0x104fe20000010892 */
[----:B------:R-:W-:Y:S04]  /*43c0*/  ISETP.GT.AND P2, PT, R143, 0x20, P2 ;  /* 0x000000208f00780c */ /* 0x000fe80001744270 */
[----:B------:R-:W-:Y:S04]  /*43d0*/  ISETP.LT.OR P2, PT, R9, 0x21, P2 ;  /* 0x000000210900780c */ /* 0x000fe80001741670 */
[C---:B----4-:R-:W-:Y:S01]  /*43e0*/  FSEL R10, R206.reuse, -INF , !P2 ;  /* 0xff800000ce0a7808 */ /* 0x050fe20005000000 */
[----:B------:R-:W-:Y:S01]  /*43f0*/  FFMA.FTZ R206, -R206, R206, 1 ;  /* 0x3f800000cece7423 */ /* 0x000fe200000101ce */
[----:B------:R-:W-:Y:S03]  /*4400*/  PLOP3.LUT P2, PT, PT, PT, UP3, 0x40, 0x0 ;  /* 0x000000000000781c */ /* 0x000fe60003f4e838 */
[--C-:B------:R-:W-:Y:S01]  /*4410*/  FFMA.FTZ R88, R10, c[0x0][0x29c], -R146.reuse ;  /* 0x0000a7000a587a23 */ /* 0x100fe20000010892 */
[----:B------:R-:W-:Y:S04]  /*4420*/  ISETP.GT.AND P2, PT, R143, 0x21, P2 ;  /* 0x000000218f00780c */ /* 0x000fe80001744270 */
[----:B------:R-:W-:Y:S04]  /*4430*/  ISETP.LT.OR P2, PT, R9, 0x22, P2 ;  /* 0x000000220900780c */ /* 0x000fe80001741670 */
[C---:B------:R-:W-:Y:S01]  /*4440*/  FSEL R8, R153.reuse, -INF , !P2 ;  /* 0xff80000099087808 */ /* 0x040fe20005000000 */
[----:B------:R-:W-:Y:S01]  /*4450*/  FFMA.FTZ R153, -R153, R153, 1 ;  /* 0x3f80000099997423 */ /* 0x000fe20000010199 */
[----:B------:R-:W-:Y:S03]  /*4460*/  PLOP3.LUT P2, PT, PT, PT, UP2, 0x40, 0x0 ;  /* 0x000000000000781c */ /* 0x000fe60003f4e828 */
[--C-:B-1----:R-:W-:Y:S01]  /*4470*/  FFMA.FTZ R86, R8, c[0x0][0x29c], -R146.reuse ;  /* 0x0000a70008567a23 */ /* 0x102fe20000010892 */
[----:B------:R-:W-:Y:S04]  /*4480*/  ISETP.GT.AND P2, PT, R143, 0x40, P2 ;  /* 0x000000408f00780c */ /* 0x000fe80001744270 */
[----:B------:R-:W-:Y:S01]  /*4490*/  ISETP.LT.OR P2, PT, R9, 0x41, P2 ;  /* 0x000000410900780c */ /* 0x000fe20001741670 */
[----:B------:R-:W-:Y:S03]  /*44a0*/  MUFU.EX2 R86, R86 ;  /* 0x0000005600567308 */ /* 0x000fe60000000800 */
[C---:B------:R-:W-:Y:S01]  /*44b0*/  FSEL R11, R205.reuse, -INF , !P2 ;  /* 0xff800000cd0b7808 */ /* 0x040fe20005000000 */
[----:B------:R-:W-:Y:S01]  /*44c0*/  FFMA.FTZ R205, -R205, R205, 1 ;  /* 0x3f800000cdcd7423 */ /* 0x000fe200000101cd */
[----:B------:R-:W-:Y:S03]  /*44d0*/  PLOP3.LUT P2, PT, PT, PT, UP1, 0x40, 0x0 ;  /* 0x000000000000781c */ /* 0x000fe60003f4e818 */
[--C-:B---3--:R-:W-:Y:S01]  /*44e0*/  FFMA.FTZ R85, R11, c[0x0][0x29c], -R146.reuse ;  /* 0x0000a7000b557a23 */ /* 0x108fe20000010892 */
[----:B------:R-:W-:Y:S04]  /*44f0*/  ISETP.GT.AND P2, PT, R143, 0x41, P2 ;  /* 0x000000418f00780c */ /* 0x000fe80001744270 */
[----:B------:R-:W-:Y:S01]  /*4500*/  ISETP.LT.OR P2, PT, R9, 0x42, P2 ;  /* 0x000000420900780c */ /* 0x000fe20001741670 */
[----:B------:R-:W-:Y:S03]  /*4510*/  MUFU.EX2 R85, R85 ;  /* 0x0000005500557308 */ /* 0x000fe60000000800 */
[C---:B------:R-:W-:Y:S01]  /*4520*/  FSEL R9, R145.reuse, -INF , !P2 ;  /* 0xff80000091097808 */ /* 0x040fe20005000000 */
[----:B------:R-:W-:Y:S01]  /*4530*/  FFMA.FTZ R145, -R145, R145, 1 ;  /* 0x3f80000091917423 */ /* 0x000fe20000010191 */
[----:B------:R-:W-:Y:S03]  /*4540*/  PLOP3.LUT P2, PT, PT, PT, UP6, 0x40, 0x0 ;  /* 0x000000000000781c */ /* 0x000fe60003f4e868 */
[----:B------:R-:W-:Y:S01]  /*4550*/  FFMA.FTZ R84, R9, c[0x0][0x29c], -R146 ;  /* 0x0000a70009547a23 */ /* 0x000fe20000010892 */
[----:B------:R-:W-:Y:S04]  /*4560*/  ISETP.GT.AND P2, PT, R7, RZ, P2 ;  /* 0x000000ff0700720c */ /* 0x000fe80001744270 */
[----:B------:R-:W-:Y:S01]  /*4570*/  ISETP.LT.OR P2, PT, R13, 0x1, P2 ;  /* 0x000000010d00780c */ /* 0x000fe20001741670 */
        /* <DEDUP_REMOVED lines=13> */
[C---:B------:R-:W-:Y:S01]  /*4650*/  FSEL R14, R219.reuse, -INF , !P2 ;  /* 0xff800000db0e7808 */ /* 0x040fe20005000000 */
[----:B------:R-:W-:Y:S01]  /*4660*/  FFMA.FTZ R219, -R219, R219, 1 ;  /* 0x3f800000dbdb7423 */ /* 0x000fe200000101db */
        /* <DEDUP_REMOVED lines=9> */
[----:B------:R-:W-:Y:S04]  /*4700*/  ISETP.LT.OR P2, PT, R13, 0x41, P2 ;  /* 0x000000410d00780c */ /* 0x000fe80001741670 */
        /* <DEDUP_REMOVED lines=9> */
[----:B------:R-:W-:Y:S01]  /*47a0*/  FFMA.FTZ R151, R2, c[0x0][0x29c], -R151 ;  /* 0x0000a70002977a23 */ /* 0x000fe20000010897 */
[----:B------:R-:W-:Y:S01]  /*47b0*/  ISETP.GT.AND P2, PT, R5, RZ, P2 ;  /* 0x000000ff0500720c */ /* 0x000fe20001744270 */
[----:B------:R-:W-:Y:S03]  /*47c0*/  IMAD.MOV.U32 R2, RZ, RZ, 0x40 ;  /* 0x00000040ff027424 */ /* 0x000fe600078e00ff */
[----:B------:R-:W-:Y:S01]  /*47d0*/  ISETP.LT.OR P2, PT, R6, 0x1, P2 ;  /* 0x000000010600780c */ /* 0x000fe20001741670 */
[----:B------:R-:W-:Y:S01]  /*47e0*/  MUFU.EX2 R151, R151 ;  /* 0x0000009700977308 */ /* 0x000fe20000000800 */
[----:B------:R-:W-:Y:S02]  /*47f0*/  SEL R2, R2, 0xffffffc0, !P0 ;  /* 0xffffffc002027807 */ /* 0x000fe40004000000 */
[C---:B------:R-:W-:Y:S01]  /*4800*/  FSEL R149, R207.reuse, -INF , !P2 ;  /* 0xff800000cf957808 */ /* 0x040fe20005000000 */
[----:B------:R-:W-:Y:S01]  /*4810*/  FFMA.FTZ R207, -R207, R207, 1 ;  /* 0x3f800000cfcf7423 */ /* 0x000fe200000101cf */
[----:B------:R-:W-:Y:S03]  /*4820*/  PLOP3.LUT P2, PT, PT, PT, UP5, 0x40, 0x0 ;  /* 0x000000000000781c */ /* 0x000fe60003f4e858 */
[--C-:B------:R-:W-:Y:S01]  /*4830*/  FFMA.FTZ R149, R149, c[0x0][0x29c], -R142.reuse ;  /* 0x0000a70095957a23 */ /* 0x100fe2000001088e */
[C---:B------:R-:W-:Y:S04]  /*4840*/  ISETP.GT.AND P2, PT, R5.reuse, 0x1, P2 ;  /* 0x000000010500780c */ /* 0x040fe80001744270 */
[----:B------:R-:W-:Y:S01]  /*4850*/  ISETP.LT.OR P2, PT, R6, 0x2, P2 ;  /* 0x000000020600780c */ /* 0x000fe20001741670 */
[----:B------:R-:W-:Y:S03]  /*4860*/  MUFU.EX2 R149, R149 ;  /* 0x0000009500957308 */ /* 0x000fe60000000800 */
[C---:B------:R-:W-:Y:S01]  /*4870*/  FSEL R148, R212.reuse, -INF , !P2 ;  /* 0xff800000d4947808 */ /* 0x040fe20005000000 */
[----:B------:R-:W-:Y:S01]  /*4880*/  FFMA.FTZ R212, -R212, R212, 1 ;  /* 0x3f800000d4d47423 */ /* 0x000fe200000101d4 */
        /* <DEDUP_REMOVED lines=16> */
[C---:B------:R-:W-:Y:S04]  /*4990*/  ISETP.LT.OR P2, PT, R6.reuse, 0x41, P2 ;  /* 0x000000410600780c */ /* 0x040fe80001741670 */
        /* <DEDUP_REMOVED lines=16> */
[----:B------:R-:W-:Y:S02]  /*4aa0*/  ISETP.GT.AND P2, PT, R4, 0x1, P2 ;  /* 0x000000010400780c */ /* 0x000fe40001744270 */
[----:B------:R-:W-:Y:S02]  /*4ab0*/  SHF.L.U32 R133, R234, 0x1, RZ ;  /* 0x00000001ea857819 */ /* 0x000fe400000006ff */
        /* <DEDUP_REMOVED lines=21> */
[----:B------:R-:W-:Y:S04]  /*4c10*/  PLOP3.LUT P2, PT, PT, PT, UP1, 0x40, 0x0 ;  /* 0x000000000000781c */ /* 0x000fe80003f4e818 */
[----:B------:R-:W-:Y:S02]  /*4c20*/  ISETP.GT.AND P2, PT, R4, 0x41, P2 ;  /* 0x000000410400780c */ /* 0x000fe40001744270 */
[-C--:B------:R-:W-:Y:S03]  /*4c30*/  HMMA.16816.F32 R4, R20, R156.reuse, RZ ;  /* 0x0000009c1404723c */ /* 0x080fe600000018ff */
[----:B------:R-:W-:Y:S01]  /*4c40*/  ISETP.LT.OR P2, PT, R136, 0x42, P2 ;  /* 0x000000428800780c */ /* 0x000fe20001741670 */
[--C-:B------:R-:W-:Y:S03]  /*4c50*/  FFMA.FTZ R136, R17, c[0x0][0x29c], -R134.reuse ;  /* 0x0000a70011887a23 */ /* 0x100fe60000010886 */
[----:B------:R-:W-:Y:S01]  /*4c60*/  FSEL R3, R141, -INF , !P2 ;  /* 0xff8000008d037808 */ /* 0x000fe20005000000 */
[C---:B------:R-:W-:Y:S01]  /*4c70*/  HMMA.16816.F32 R8, R24.reuse, R156, RZ ;  /* 0x0000009c1808723c */ /* 0x040fe200000018ff */
[----:B------:R-:W-:Y:S01]  /*4c80*/  PLOP3.LUT P2, PT, PT, PT, UP0, 0x80, 0x0 ;  /* 0x000000000000781c */ /* 0x000fe20003f4f008 */
[----:B------:R-:W-:Y:S02]  /*4c90*/  MUFU.EX2 R136, R136 ;  /* 0x0000008800887308 */ /* 0x000fe40000000800 */
[----:B------:R-:W-:Y:S02]  /*4ca0*/  FFMA.FTZ R134, R3, c[0x0][0x29c], -R134 ;  /* 0x0000a70003867a23 */ /* 0x000fe40000010886 */
[----:B------:R-:W-:Y:S01]  /*4cb0*/  IMAD.IADD R3, R133, 0x1, R2 ;  /* 0x0000000185037824 */ /* 0x000fe200078e0202 */
[----:B------:R-:W-:Y:S01]  /*4cc0*/  IADD3 R2, R2, R132, RZ ;  /* 0x0000008402027210 */ /* 0x000fe20007ffe0ff */
[-C--:B------:R-:W-:Y:S01]  /*4cd0*/  HMMA.16816.F32 R12, R24, R158.reuse, RZ ;  /* 0x0000009e180c723c */ /* 0x080fe200000018ff */
[----:B------:R-:W-:Y:S07]  /*4ce0*/  FFMA.FTZ R141, -R141, R141, 1 ;  /* 0x3f8000008d8d7423 */ /* 0x000fee000001018d */
[C---:B------:R-:W-:Y:S08]  /*4cf0*/  HMMA.16816.F32 R16, R20.reuse, R158, RZ ;  /* 0x0000009e1410723c */ /* 0x040ff000000018ff */
[-C--:B------:R-:W-:Y:S08]  /*4d00*/  HMMA.16816.F32 R20, R20, R160.reuse, RZ ;  /* 0x000000a01414723c */ /* 0x080ff000000018ff */
[----:B------:R-:W-:Y:S08]  /*4d10*/  HMMA.16816.F32 R24, R24, R160, RZ ;  /* 0x000000a01818723c */ /* 0x000ff000000018ff */
        /* <DEDUP_REMOVED lines=23> */
[----:B------:R2:W3:Y:S08]  /*4e90*/  LDSM.16.M88.4 R80, [R133+0x11080] ;  /* 0x011080008550783b */ /* 0x0004f00000000200 */
[----:B--2---:R-:W2:Y:S01]  /*4ea0*/  LDL.LU R133, [R1+0x2c] ;  /* 0x00002c0001857983 */ /* 0x004ea20000300800 */
[-C--:B-1----:R-:W-:Y:S08]  /*4eb0*/  HMMA.16816.F32 R4, R76, R180.reuse, R4 ;  /* 0x000000b44c04723c */ /* 0x082ff00000001804 */
[C---:B---3--:R-:W-:Y:S08]  /*4ec0*/  HMMA.16816.F32 R8, R80.reuse, R180, R8 ;  /* 0x000000b45008723c */ /* 0x048ff00000001808 */
[-C--:B------:R-:W-:Y:S08]  /*4ed0*/  HMMA.16816.F32 R12, R80, R182.reuse, R12 ;  /* 0x000000b6500c723c */ /* 0x080ff0000000180c */
[C---:B------:R-:W-:Y:S08]  /*4ee0*/  HMMA.16816.F32 R16, R76.reuse, R182, R16 ;  /* 0x000000b64c10723c */ /* 0x040ff00000001810 */
[-C--:B------:R-:W-:Y:S01]  /*4ef0*/  HMMA.16816.F32 R20, R76, R184.reuse, R20 ;  /* 0x000000b84c14723c */ /* 0x080fe20000001814 */
[----:B------:R-:W1:Y:S07]  /*4f00*/  LDSM.16.M88.4 R76, [R132+0x10080] ;  /* 0x01008000844c783b */ /* 0x000e6e0000000200 */
[----:B------:R-:W-:Y:S01]  /*4f10*/  HMMA.16816.F32 R24, R80, R184, R24 ;  /* 0x000000b85018723c */ /* 0x000fe20000001818 */
[----:B------:R-:W3:Y:S08]  /*4f20*/  LDSM.16.M88.4 R80, [R132+0x11080] ;  /* 0x011080008450783b */ /* 0x000ef00000000200 */
[----:B------:R-:W-:Y:S01]  /*4f30*/  LDS R132, [R249.X4+0x12280] ;  /* 0x01228000f9847984 */ /* 0x000fe20000004800 */
[-C--:B-1----:R-:W-:Y:S08]  /*4f40*/  HMMA.16816.F32 R4, R76, R186.reuse, R4 ;  /* 0x000000ba4c04723c */ /* 0x082ff00000001804 */
[C---:B---3--:R-:W-:Y:S08]  /*4f50*/  HMMA.16816.F32 R8, R80.reuse, R186, R8 ;  /* 0x000000ba5008723c */ /* 0x048ff00000001808 */
[-C--:B------:R-:W-:Y:S08]  /*4f60*/  HMMA.16816.F32 R12, R80, R188.reuse, R12 ;  /* 0x000000bc500c723c */ /* 0x080ff0000000180c */
[C---:B------:R-:W-:Y:S08]  /*4f70*/  HMMA.16816.F32 R16, R76.reuse, R188, R16 ;  /* 0x000000bc4c10723c */ /* 0x040ff00000001810 */
[-C--:B------:R-:W-:Y:S01]  /*4f80*/  HMMA.16816.F32 R20, R76, R190.reuse, R20 ;  /* 0x000000be4c14723c */ /* 0x080fe20000001814 */
[----:B------:R-:W1:Y:S07]  /*4f90*/  LDSM.16.M88.4 R76, [R3+0x10080] ;  /* 0x01008000034c783b */ /* 0x000e6e0000000200 */
[----:B------:R-:W-:Y:S01]  /*4fa0*/  HMMA.16816.F32 R24, R80, R190, R24 ;  /* 0x000000be5018723c */ /* 0x000fe20000001818 */
[----:B------:R3:W4:Y:S02]  /*4fb0*/  LDSM.16.M88.4 R80, [R3+0x11080] ;  /* 0x011080000350783b */ /* 0x0007240000000200 */
[----:B---3--:R3:W3:Y:S05]  /*4fc0*/  MUFU.EX2 R3, R89 ;  /* 0x0000005900037308 */ /* 0x0086ea0000000800 */
[-C--:B-1----:R-:W-:Y:S08]  /*4fd0*/  HMMA.16816.F32 R4, R76, R192.reuse, R4 ;  /* 0x000000c04c04723c */ /* 0x082ff00000001804 */
[C---:B----4-:R-:W-:Y:S01]  /*4fe0*/  HMMA.16816.F32 R8, R80.reuse, R192, R8 ;  /* 0x000000c05008723c */ /* 0x050fe20000001808 */
[----:B---3--:R1:W5:Y:S07]  /*4ff0*/  LDL.LU R89, [R1+0x44] ;  /* 0x0000440001597983 */ /* 0x00836e0000300800 */
[-C--:B------:R-:W-:Y:S08]  /*5000*/  HMMA.16816.F32 R12, R80, R194.reuse, R12 ;  /* 0x000000c2500c723c */ /* 0x080ff0000000180c */
[C---:B------:R-:W-:Y:S08]  /*5010*/  HMMA.16816.F32 R16, R76.reuse, R194, R16 ;  /* 0x000000c24c10723c */ /* 0x040ff00000001810 */
[-C--:B------:R-:W-:Y:S01]  /*5020*/  HMMA.16816.F32 R20, R76, R196.reuse, R20 ;  /* 0x000000c44c14723c */ /* 0x080fe20000001814 */
[----:B------:R-:W3:Y:S07]  /*5030*/  LDSM.16.M88.4 R76, [R2+0x10080] ;  /* 0x01008000024c783b */ /* 0x000eee0000000200 */
[----:B------:R-:W-:Y:S01]  /*5040*/  HMMA.16816.F32 R24, R80, R196, R24 ;  /* 0x000000c45018723c */ /* 0x000fe20000001818 */
[----:B------:R4:W1:Y:S02]  /*5050*/  LDSM.16.M88.4 R80, [R2+0x11080] ;  /* 0x011080000250783b */ /* 0x0008640000000200 */
[----:B----4-:R4:W-:Y:S05]  /*5060*/  MUFU.EX2 R2, R88 ;  /* 0x0000005800027308 */ /* 0x0109ea0000000800 */
[-C--:B---3--:R-:W-:Y:S08]  /*5070*/  HMMA.16816.F32 R4, R76, R198.reuse, R4 ;  /* 0x000000c64c04723c */ /* 0x088ff00000001804 */
[C---:B-1----:R-:W-:Y:S01]  /*5080*/  HMMA.16816.F32 R8, R80.reuse, R198, R8 ;  /* 0x000000c65008723c */ /* 0x042fe20000001808 */
[----:B----4-:R1:W5:Y:S07]  /*5090*/  LDL.LU R88, [R1+0x40] ;  /* 0x0000400001587983 */ /* 0x01036e0000300800 */
[-C--:B------:R-:W-:Y:S08]  /*50a0*/  HMMA.16816.F32 R12, R80, R200.reuse, R12 ;  /* 0x000000c8500c723c */ /* 0x080ff0000000180c */
[C---:B------:R-:W-:Y:S04]  /*50b0*/  HMMA.16816.F32 R16, R76.reuse, R200, R16 ;  /* 0x000000c84c10723c */ /* 0x040fe80000001810 */
[--C-:B------:R-:W-:Y:S04]  /*50c0*/  FADD.FTZ R4, R4, -R132.reuse ;  /* 0x8000008404047221 */ /* 0x100fe80000010000 */
[-C--:B------:R-:W-:Y:S01]  /*50d0*/  HMMA.16816.F32 R20, R76, R202.reuse, R20 ;  /* 0x000000ca4c14723c */ /* 0x080fe20000001814 */
[----:B------:R-:W3:Y:S01]  /*50e0*/  LDS R76, [R249.X4+0x122a0] ;  /* 0x0122a000f94c7984 */ /* 0x000ee20000004800 */
[----:B------:R4:W-:Y:S05]  /*50f0*/  MUFU.EX2 R77, R87 ;  /* 0x00000057004d7308 */ /* 0x0009ea0000000800 */
[--C-:B------:R-:W-:Y:S01]  /*5100*/  FADD.FTZ R78, R5, -R132.reuse ;  /* 0x80000084054e7221 */ /* 0x100fe20000010000 */
[----:B------:R-:W-:Y:S04]  /*5110*/  HMMA.16816.F32 R24, R80, R202, R24 ;  /* 0x000000ca5018723c */ /* 0x000fe80000001818 */
[----:B------:R-:W-:Y:S01]  /*5120*/  MUFU.EX2 R5, R144 ;  /* 0x0000009000057308 */ /* 0x000fe20000000800 */
[----:B------:R-:W-:Y:S03]  /*5130*/  FMUL.FTZ R78, R3, R78 ;  /* 0x0000004e034e7220 */ /* 0x000fe60000410000 */
[--C-:B------:R-:W-:Y:S04]  /*5140*/  FADD.FTZ R17, R17, -R132.reuse ;  /* 0x8000008411117221 */ /* 0x100fe80000010000 */
[----:B------:R-:W-:Y:S02]  /*5150*/  FMUL.FTZ R209, R78, R209 ;  /* 0x000000d14ed17220 */ /* 0x000fe40000410000 */
[----:B------:R-:W-:Y:S02]  /*5160*/  FFMA.FTZ R78, -R211, R211, 1 ;  /* 0x3f800000d34e7423 */ /* 0x000fe400000101d3 */
[----:B------:R-:W-:Y:S01]  /*5170*/  FADD.FTZ R20, R20, -R132 ;  /* 0x8000008414147221 */ /* 0x000fe20000010000 */
[----:B----4-:R1:W5:Y:S03]  /*5180*/  LDL.LU R87, [R1+0x3c] ;  /* 0x00003c0001577983 */ /* 0x0103660000300800 */
[----:B------:R-:W-:Y:S04]  /*5190*/  FMUL.FTZ R20, R85, R20 ;  /* 0x0000001455147220 */ /* 0x000fe80000410000 */
[----:B------:R-:W-:Y:S01]  /*51a0*/  FMUL.FTZ R20, R20, R205 ;  /* 0x000000cd14147220 */ /* 0x000fe20000410000 */
[----:B--2---:R-:W2:Y:S01]  /*51b0*/  MUFU.EX2 R133, R133 ;  /* 0x0000008500857308 */ /* 0x004ea20000000800 */
[--C-:B---3--:R-:W-:Y:S02]  /*51c0*/  FADD.FTZ R6, R6, -R76.reuse ;  /* 0x8000004c06067221 */ /* 0x108fe40000010000 */
[--C-:B------:R-:W-:Y:S02]  /*51d0*/  FADD.FTZ R7, R7, -R76.reuse ;  /* 0x8000004c07077221 */ /* 0x100fe40000010000 */
[----:B------:R-:W-:Y:S02]  /*51e0*/  FADD.FTZ R18, R18, -R76 ;  /* 0x8000004c12127221 */ /* 0x000fe40000010000 */
[----:B------:R-:W-:Y:S02]  /*51f0*/  FMUL.FTZ R7, R236, R7 ;  /* 0x00000007ec077220 */ /* 0x000fe40000410000 */
[----:B------:R-:W-:Y:S02]  /*5200*/  FMUL.FTZ R18, R0, R18 ;  /* 0x0000001200127220 */ /* 0x000fe40000410000 */
[----:B------:R-:W-:Y:S02]  /*5210*/  FMUL.FTZ R7, R7, R78 ;  /* 0x0000004e07077220 */ /* 0x000fe40000410000 */
[----:B------:R-:W-:Y:S02]  /*5220*/  FMUL.FTZ R18, R18, R219 ;  /* 0x000000db12127220 */ /* 0x000fe40000410000 */
[----:B--2---:R-:W-:Y:S01]  /*5230*/  FMUL.FTZ R79, R133, R4 ;  /* 0x00000004854f7220 */ /* 0x004fe20000410000 */
[----:B------:R-:W-:Y:S01]  /*5240*/  F2FP.PACK_AB R3, R3, R133 ;  /* 0x000000850303723e */ /* 0x000fe200000000ff */
[----:B------:R-:W2:Y:S01]  /*5250*/  LDS R4, [R249.X4+0x12300] ;  /* 0x01230000f9047984 */ /* 0x000ea20000004800 */
[----:B------:R-:W-:Y:S02]  /*5260*/  FFMA.FTZ R133, -R210, R210, 1 ;  /* 0x3f800000d2857423 */ /* 0x000fe400000101d2 */
[----:B------:R-:W-:Y:S02]  /*5270*/  FMUL.FTZ R208, R79, R208 ;  /* 0x000000d04fd07220 */ /* 0x000fe40000410000 */
[--C-:B------:R-:W-:Y:S02]  /*5280*/  FADD.FTZ R79, R16, -R132.reuse ;  /* 0x80000084104f7221 */ /* 0x100fe40000010000 */
[----:B------:R-:W-:Y:S01]  /*5290*/  FADD.FTZ R132, R21, -R132 ;  /* 0x8000008415847221 */ /* 0x000fe20000010000 */
[----:B------:R-:W-:Y:S01]  /*52a0*/  F2FP.PACK_AB R21, R86, R2 ;  /* 0x000000025615723e */ /* 0x000fe200000000ff */
[----:B------:R-:W-:Y:S01]  /*52b0*/  FMUL.FTZ R79, R2, R79 ;  /* 0x0000004f024f7220 */ /* 0x000fe20000410000 */
[----:B------:R-:W-:Y:S01]  /*52c0*/  F2FP.PACK_AB R209, R209, R208 ;  /* 0x000000d0d1d1723e */ /* 0x000fe200000000ff */
[----:B------:R-:W-:Y:S01]  /*52d0*/  FMUL.FTZ R2, R86, R17 ;  /* 0x0000001156027220 */ /* 0x000fe20000410000 */
[----:B------:R-:W-:Y:S01]  /*52e0*/  F2FP.PACK_AB R17, R84, R85 ;  /* 0x000000555411723e */ /* 0x000fe200000000ff */
[----:B------:R-:W-:Y:S01]  /*52f0*/  FMUL.FTZ R79, R79, R206 ;  /* 0x000000ce4f4f7220 */ /* 0x000fe20000410000 */
[----:B------:R1:W5:Y:S01]  /*5300*/  LDL.LU R86, [R1+0x38] ;  /* 0x0000380001567983 */ /* 0x0003620000300800 */
[----:B------:R-:W-:Y:S02]  /*5310*/  FMUL.FTZ R2, R2, R153 ;  /* 0x0000009902027220 */ /* 0x000fe40000410000 */
[----:B------:R-:W-:Y:S01]  /*5320*/  FMUL.FTZ R16, R238, R6 ;  /* 0x00000006ee107220 */ /* 0x000fe20000410000 */
[----:B------:R-:W-:Y:S01]  /*5330*/  F2FP.PACK_AB R6, R236, R238 ;  /* 0x000000eeec06723e */ /* 0x000fe200000000ff */
[----:B------:R-:W-:Y:S01]  /*5340*/  FMUL.FTZ R132, R84, R132 ;  /* 0x0000008454847220 */ /* 0x000fe20000410000 */
[----:B------:R-:W-:Y:S01]  /*5350*/  F2FP.PACK_AB R79, R2, R79 ;  /* 0x0000004f024f723e */ /* 0x000fe200000000ff */
[----:B------:R-:W-:Y:S01]  /*5360*/  FMUL.FTZ R16, R16, R133 ;  /* 0x0000008510107220 */ /* 0x000fe20000410000 */
[----:B------:R1:W5:Y:S01]  /*5370*/  LDL.LU R85, [R1+0x34] ;  /* 0x0000340001557983 */ /* 0x0003620000300800 */
[--C-:B------:R-:W-:Y:S02]  /*5380*/  FADD.FTZ R2, R19, -R76.reuse ;  /* 0x8000004c13027221 */ /* 0x100fe40000010000 */
[----:B------:R-:W-:Y:S01]  /*5390*/  FFMA.FTZ R19, -R204, R204, 1 ;  /* 0x3f800000cc137423 */ /* 0x000fe200000101cc */
[----:B------:R-:W-:Y:S01]  /*53a0*/  F2FP.PACK_AB R16, R7, R16 ;  /* 0x000000100710723e */ /* 0x000fe200000000ff */
[--C-:B------:R-:W-:Y:S01]  /*53b0*/  FADD.FTZ R7, R22, -R76.reuse ;  /* 0x8000004c16077221 */ /* 0x100fe20000010000 */
[----:B------:R1:W5:Y:S01]  /*53c0*/  LDL.LU R84, [R1+0x30] ;  /* 0x0000300001547983 */ /* 0x0003620000300800 */
[----:B------:R-:W-:Y:S02]  /*53d0*/  FADD.FTZ R76, R23, -R76 ;  /* 0x8000004c174c7221 */ /* 0x000fe40000010000 */
[----:B------:R-:W-:Y:S01]  /*53e0*/  FMUL.FTZ R2, R77, R2 ;  /* 0x000000024d027220 */ /* 0x000fe20000410000 */
[----:B------:R-:W3:Y:S01]  /*53f0*/  S2R R238, SR_TID.X ;  /* 0x0000000000ee7919 */ /* 0x000ee20000002100 */
[----:B------:R-:W-:Y:S02]  /*5400*/  FFMA.FTZ R23, -R150, R150, 1 ;  /* 0x3f80000096177423 */ /* 0x000fe40000010196 */
[----:B------:R-:W-:Y:S02]  /*5410*/  FMUL.FTZ R19, R2, R19 ;  /* 0x0000001302137220 */ /* 0x000fe40000410000 */
[----:B------:R-:W-:Y:S02]  /*5420*/  FMUL.FTZ R76, R151, R76 ;  /* 0x0000004c974c7220 */ /* 0x000fe40000410000 */
[----:B------:R-:W-:Y:S01]  /*5430*/  FMUL.FTZ R145, R132, R145 ;  /* 0x0000009184917220 */ /* 0x000fe20000410000 */
[----:B------:R-:W-:Y:S01]  /*5440*/  F2FP.PACK_AB R18, R19, R18 ;  /* 0x000000121312723e */ /* 0x000fe200000000ff */
[--C-:B--2---:R-:W-:Y:S01]  /*5450*/  FADD.FTZ R2, R13, -R4.reuse ;  /* 0x800000040d027221 */ /* 0x104fe20000010000 */
[----:B------:R-:W-:Y:S01]  /*5460*/  F2FP.PACK_AB R13, R5, R146 ;  /* 0x00000092050d723e */ /* 0x000fe200000000ff */
[----:B------:R-:W-:Y:S01]  /*5470*/  FMUL.FTZ R76, R76, R23 ;  /* 0x000000174c4c7220 */ /* 0x000fe20000410000 */
[----:B------:R-:W-:Y:S01]  /*5480*/  F2FP.PACK_AB R145, R145, R20 ;  /* 0x000000149191723e */ /* 0x000fe200000000ff */
[----:B------:R-:W-:Y:S01]  /*5490*/  FMUL.FTZ R5, R5, R2 ;  /* 0x0000000205057220 */ /* 0x000fe20000410000 */
[----:B------:R-:W-:Y:S01]  /*54a0*/  F2FP.PACK_AB R20, R77, R0 ;  /* 0x000000004d14723e */ /* 0x000fe200000000ff */
[--C-:B------:R-:W-:Y:S01]  /*54b0*/  FADD.FTZ R23, R12, -R4.reuse ;  /* 0x800000040c177221 */ /* 0x100fe20000010000 */
[----:B------:R-:W2:Y:S01]  /*54c0*/  LDS R2, [R249.X4+0x12320] ;  /* 0x01232000f9027984 */ /* 0x000ea20000004800 */
[--C-:B------:R-:W-:Y:S01]  /*54d0*/  FADD.FTZ R8, R8, -R4.reuse ;  /* 0x8000000408087221 */ /* 0x100fe20000010000 */
[----:B------:R-:W4:Y:S01]  /*54e0*/  MUFU.EX2 R77, R134 ;  /* 0x00000086004d7308 */ /* 0x000f220000000800 */
[----:B------:R-:W-:Y:S01]  /*54f0*/  FMUL.FTZ R23, R146, R23 ;  /* 0x0000001792177220 */ /* 0x000fe20000410000 */
[----:B------:R2:W-:Y:S01]  /*5500*/  STS [R250+0x12480], R3 ;  /* 0x01248003fa007388 */ /* 0x0005e20000000800 */
[--C-:B------:R-:W-:Y:S01]  /*5510*/  FADD.FTZ R9, R9, -R4.reuse ;  /* 0x8000000409097221 */ /* 0x100fe20000010000 */
[----:B------:R-:W-:Y:S01]  /*5520*/  MOV R0, 0x20 ;  /* 0x0000002000007802 */ /* 0x000fe20000000f00 */
[--C-:B------:R-:W-:Y:S01]  /*5530*/  FADD.FTZ R24, R24, -R4.reuse ;  /* 0x8000000418187221 */ /* 0x100fe20000010000 */
[----:B------:R1:W-:Y:S01]  /*5540*/  STS [R251], R6 ;  /* 0x00000006fb007388 */ /* 0x0003e20000000800 */
[----:B------:R-:W-:Y:S02]  /*5550*/  FADD.FTZ R25, R25, -R4 ;  /* 0x8000000419197221 */ /* 0x000fe40000010000 */
[----:B------:R-:W-:Y:S01]  /*5560*/  FFMA.FTZ R4, -R215, R215, 1 ;  /* 0x3f800000d7047423 */ /* 0x000fe200000101d7 */
[----:B------:R-:W1:Y:S01]  /*5570*/  S2R R236, SR_TID.X ;  /* 0x0000000000ec7919 */ /* 0x000e620000002100 */
[----:B------:R-:W-:Y:S02]  /*5580*/  FMUL.FTZ R5, R5, R216 ;  /* 0x000000d805057220 */ /* 0x000fe40000410000 */
[----:B------:R-:W-:Y:S02]  /*5590*/  FMUL.FTZ R4, R23, R4 ;  /* 0x0000000417047220 */ /* 0x000fe40000410000 */
[----:B------:R-:W-:Y:S01]  /*55a0*/  FMUL.FTZ R8, R149, R8 ;  /* 0x0000000895087220 */ /* 0x000fe20000410000 */
[C---:B------:R-:W-:Y:S01]  /*55b0*/  F2FP.PACK_AB R149, R148.reuse, R149 ;  /* 0x000000959495723e */ /* 0x040fe200000000ff */
[----:B------:R-:W-:Y:S01]  /*55c0*/  FMUL.FTZ R9, R148, R9 ;  /* 0x0000000994097220 */ /* 0x000fe20000410000 */
[----:B------:R-:W-:Y:S01]  /*55d0*/  F2FP.PACK_AB R23, R5, R4 ;  /* 0x000000040517723e */ /* 0x000fe200000000ff */
[----:B------:R-:W-:Y:S01]  /*55e0*/  FMUL.FTZ R8, R8, R207 ;  /* 0x000000cf08087220 */ /* 0x000fe20000410000 */
[----:B------:R-:W-:Y:S01]  /*55f0*/  F2FP.PACK_AB R4, R139, R140 ;  /* 0x0000008c8b04723e */ /* 0x000fe200000000ff */
[----:B------:R-:W-:Y:S01]  /*5600*/  STS [R250+0x12c80], R149 ;  /* 0x012c8095fa007388 */ /* 0x000fe20000000800 */
[----:B------:R-:W-:Y:S02]  /*5610*/  FMUL.FTZ R9, R9, R212 ;  /* 0x000000d409097220 */ /* 0x000fe40000410000 */
[----:B------:R-:W-:Y:S01]  /*5620*/  FMUL.FTZ R7, R152, R7 ;  /* 0x0000000798077220 */ /* 0x000fe20000410000 */
[----:B------:R3:W-:Y:S01]  /*5630*/  STS [R251+0x800], R4 ;  /* 0x00080004fb007388 */ /* 0x0007e20000000800 */
[----:B------:R-:W-:Y:S01]  /*5640*/  F2FP.PACK_AB R152, R151, R152 ;  /* 0x000000989798723e */ /* 0x000fe200000000ff */
[C---:B------:R-:W-:Y:S01]  /*5650*/  FMUL.FTZ R25, R142.reuse, R25 ;  /* 0x000000198e197220 */ /* 0x040fe20000410000 */
[----:B------:R-:W-:Y:S01]  /*5660*/  F2FP.PACK_AB R9, R9, R8 ;  /* 0x000000080909723e */ /* 0x000fe200000000ff */
[----:B------:R-:W-:Y:S01]  /*5670*/  STS [R250+0x13480], R21 ;  /* 0x01348015fa007388 */ /* 0x000fe20000000800 */
[----:B------:R-:W-:Y:S01]  /*5680*/  F2FP.PACK_AB R8, R137, R138 ;  /* 0x0000008a8908723e */ /* 0x000fe200000000ff */
[----:B------:R-:W-:Y:S02]  /*5690*/  FFMA.FTZ R12, -R135, R135, 1 ;  /* 0x3f800000870c7423 */ /* 0x000fe40000010187 */
[----:B------:R-:W-:Y:S01]  /*56a0*/  STS [R251+0x1000], R20 ;  /* 0x00100014fb007388 */ /* 0x000fe20000000800 */
[----:B------:R-:W-:Y:S01]  /*56b0*/  FMUL.FTZ R24, R143, R24 ;  /* 0x000000188f187220 */ /* 0x000fe20000410000 */
[----:B------:R-:W-:Y:S01]  /*56c0*/  F2FP.PACK_AB R143, R142, R143 ;  /* 0x0000008f8e8f723e */ /* 0x000fe200000000ff */
[----:B------:R-:W-:Y:S01]  /*56d0*/  FMUL.FTZ R25, R25, R12 ;  /* 0x0000000c19197220 */ /* 0x000fe20000410000 */
[----:B------:R-:W-:Y:S01]  /*56e0*/  STS [R250+0x13c80], R13 ;  /* 0x013c800dfa007388 */ /* 0x000fe20000000800 */
[----:B----4-:R-:W-:Y:S01]  /*56f0*/  F2FP.PACK_AB R12, R77, R136 ;  /* 0x000000884d0c723e */ /* 0x010fe200000000ff */
[----:B------:R-:W-:Y:S02]  /*5700*/  FMUL.FTZ R7, R7, R154 ;  /* 0x0000009a07077220 */ /* 0x000fe40000410000 */
[----:B------:R4:W-:Y:S01]  /*5710*/  STS [R251+0x1800], R8 ;  /* 0x00180008fb007388 */ /* 0x0009e20000000800 */
[--C-:B--2---:R-:W-:Y:S02]  /*5720*/  FADD.FTZ R3, R10, -R2.reuse ;  /* 0x800000020a037221 */ /* 0x104fe40000010000 */
[--C-:B-1----:R-:W-:Y:S01]  /*5730*/  FADD.FTZ R6, R11, -R2.reuse ;  /* 0x800000020b067221 */ /* 0x102fe20000010000 */
[----:B------:R-:W-:Y:S01]  /*5740*/  STS [R250+0x14480], R17 ;  /* 0x01448011fa007388 */ /* 0x000fe20000000800 */
[----:B------:R-:W-:Y:S01]  /*5750*/  F2FP.PACK_AB R132, R76, R7 ;  /* 0x000000074c84723e */ /* 0x000fe200000000ff */
[----:B------:R-:W-:Y:S02]  /*5760*/  FFMA.FTZ R7, -R214, R214, 1 ;  /* 0x3f800000d6077423 */ /* 0x000fe400000101d6 */
[----:B------:R-:W-:Y:S01]  /*5770*/  STS [R251+0x2000], R152 ;  /* 0x00200098fb007388 */ /* 0x000fe20000000800 */
[----:B------:R-:W-:Y:S02]  /*5780*/  FMUL.FTZ R6, R139, R6 ;  /* 0x000000068b067220 */ /* 0x000fe40000410000 */
[----:B------:R-:W-:Y:S01]  /*5790*/  FMUL.FTZ R3, R140, R3 ;  /* 0x000000038c037220 */ /* 0x000fe20000410000 */
[----:B------:R-:W-:Y:S01]  /*57a0*/  STS [R250+0x14c80], R143 ;  /* 0x014c808ffa007388 */ /* 0x000fe20000000800 */
[----:B------:R-:W-:Y:S02]  /*57b0*/  FMUL.FTZ R6, R6, R7 ;  /* 0x0000000706067220 */ /* 0x000fe40000410000 */
[--C-:B------:R-:W-:Y:S01]  /*57c0*/  FADD.FTZ R5, R14, -R2.reuse ;  /* 0x800000020e057221 */ /* 0x100fe20000010000 */
[----:B------:R-:W-:Y:S01]  /*57d0*/  STS [R251+0x2800], R12 ;  /* 0x0028000cfb007388 */ /* 0x000fe20000000800 */
[--C-:B---3--:R-:W-:Y:S02]  /*57e0*/  FADD.FTZ R4, R15, -R2.reuse ;  /* 0x800000020f047221 */ /* 0x108fe40000010000 */
[----:B------:R-:W-:Y:S01]  /*57f0*/  FMUL.FTZ R5, R138, R5 ;  /* 0x000000058a057220 */ /* 0x000fe20000410000 */
[----:B------:R-:W-:Y:S01]  /*5800*/  BAR.SYNC.DEFER_BLOCKING 0x0 ;  /* 0x0000000000007b1d */ /* 0x000fe20000010000 */
[----:B------:R-:W-:Y:S02]  /*5810*/  FMUL.FTZ R4, R137, R4 ;  /* 0x0000000489047220 */ /* 0x000fe40000410000 */
[----:B------:R-:W-:Y:S02]  /*5820*/  FFMA.FTZ R10, -R217, R217, 1 ;  /* 0x3f800000d90a7423 */ /* 0x000fe400000101d9 */
[----:B----4-:R-:W-:Y:S02]  /*5830*/  FFMA.FTZ R8, -R213, R213, 1 ;  /* 0x3f800000d5087423 */ /* 0x010fe400000101d5 */
[----:B------:R-:W-:Y:S02]  /*5840*/  FFMA.FTZ R7, -R218, R218, 1 ;  /* 0x3f800000da077423 */ /* 0x000fe400000101da */
[----:B------:R-:W-:Y:S02]  /*5850*/  FMUL.FTZ R3, R3, R8 ;  /* 0x0000000803037220 */ /* 0x000fe40000410000 */
[----:B------:R-:W-:Y:S02]  /*5860*/  FMUL.FTZ R24, R24, R155 ;  /* 0x0000009b18187220 */ /* 0x000fe40000410000 */
[----:B------:R-:W-:Y:S01]  /*5870*/  FMUL.FTZ R5, R5, R10 ;  /* 0x0000000a05057220 */ /* 0x000fe20000410000 */
[----:B------:R-:W-:Y:S01]  /*5880*/  F2FP.PACK_AB R6, R6, R3 ;  /* 0x000000030606723e */ /* 0x000fe200000000ff */
[----:B------:R-:W-:Y:S01]  /*5890*/  FMUL.FTZ R4, R4, R7 ;  /* 0x0000000704047220 */ /* 0x000fe20000410000 */
[----:B------:R-:W-:Y:S01]  /*58a0*/  F2FP.PACK_AB R151, R25, R24 ;  /* 0x000000181997723e */ /* 0x000fe200000000ff */
[--C-:B------:R-:W-:Y:S02]  /*58b0*/  FADD.FTZ R11, R26, -R2.reuse ;  /* 0x800000021a0b7221 */ /* 0x100fe40000010000 */
[----:B------:R-:W-:Y:S01]  /*58c0*/  FADD.FTZ R2, R27, -R2 ;  /* 0x800000021b027221 */ /* 0x000fe20000010000 */
[----:B------:R-:W-:Y:S01]  /*58d0*/  F2FP.PACK_AB R24, R4, R5 ;  /* 0x000000050418723e */ /* 0x000fe200000000ff */
[----:B------:R-:W-:Y:S02]  /*58e0*/  FMUL.FTZ R11, R136, R11 ;  /* 0x0000000b880b7220 */ /* 0x000fe40000410000 */
[----:B------:R-:W-:Y:S01]  /*58f0*/  FMUL.FTZ R2, R77, R2 ;  /* 0x000000024d027220 */ /* 0x000fe20000410000 */
[----:B------:R-:W-:Y:S01]  /*5900*/  STS [R250+0x15480], R209 ;  /* 0x015480d1fa007388 */ /* 0x000fe20000000800 */
[----:B------:R-:W-:Y:S02]  /*5910*/  FFMA.FTZ R8, -R147, R147, 1 ;  /* 0x3f80000093087423 */ /* 0x000fe40000010193 */
[----:B------:R-:W-:Y:S01]  /*5920*/  FMUL.FTZ R141, R2, R141 ;  /* 0x0000008d028d7220 */ /* 0x000fe20000410000 */
[----:B------:R-:W-:Y:S01]  /*5930*/  STS [R251+0x3000], R16 ;  /* 0x00300010fb007388 */ /* 0x000fe20000000800 */
[----:B------:R-:W-:Y:S02]  /*5940*/  FMUL.FTZ R8, R11, R8 ;  /* 0x000000080b087220 */ /* 0x000fe40000410000 */
[----:B------:R-:W-:Y:S01]  /*5950*/  IMAD.SHL.U32 R2, R233, 0x2, RZ ;  /* 0x00000002e9027824 */ /* 0x000fe200078e00ff */
[----:B------:R-:W-:Y:S01]  /*5960*/  STS [R250+0x15c80], R9 ;  /* 0x015c8009fa007388 */ /* 0x000fe20000000800 */
[----:B------:R-:W-:Y:S01]  /*5970*/  IMAD.SHL.U32 R238, R238, 0x4, RZ ;  /* 0x00000004eeee7824 */ /* 0x000fe200078e00ff */
[----:B------:R-:W-:Y:S02]  /*5980*/  F2FP.PACK_AB R140, R141, R8 ;  /* 0x000000088d8c723e */ /* 0x000fe400000000ff */
        /* <DEDUP_REMOVED lines=22> */
[----:B------:R-:W1:Y:S01]  /*5af0*/  LDSM.16.MT88.4 R136, [R2+0x10880] ;  /* 0x010880000288783b */ /* 0x000e620000004200 */
        /* <DEDUP_REMOVED lines=23> */
[-C--:B------:R-:W-:Y:S08]  /*5c70*/  HMMA.16816.F32 R52, R24, R136.reuse, R52 ;  /* 0x000000881834723c */ /* 0x080ff00000001834 */
        /* <DEDUP_REMOVED lines=40> */
[----:B-12-4-:R-:W2:Y:S01]  /*5f00*/  LDL.64 R8, [R1+0x10] ;  /* 0x0000100001087983 */ /* 0x016ea20000100a00 */
[----:B------:R-:W-:Y:S01]  /*5f10*/  USHF.R.S32.HI UR17, URZ, 0x1f, UR10 ;  /* 0x0000001f3f117899 */ /* 0x000fe2000801140a */
[----:B------:R-:W-:Y:S01]  /*5f20*/  IMAD.U32 R3, RZ, RZ, UR20 ;  /* 0x00000014ff037e24 */ /* 0x000fe2000f8e00ff */
[----:B------:R-:W-:Y:S01]  /*5f30*/  ULDC.64 UR6, c[0x0][0x208] ;  /* 0x0000820000067ab9 */ /* 0x000fe20000000a00 */
[----:B------:R-:W-:Y:S01]  /*5f40*/  IMAD.U32 R5, RZ, RZ, UR8 ;  /* 0x00000008ff057e24 */ /* 0x000fe2000f8e00ff */
[----:B------:R-:W-:Y:S02]  /*5f50*/  UIMAD UR17, UR17, UR6, URZ ;  /* 0x00000006111172a4 */ /* 0x000fe4000f8e023f */
[----:B------:R-:W-:Y:S02]  /*5f60*/  UIMAD.WIDE.U32 UR22, UR10, UR6, URZ ;  /* 0x000000060a1672a5 */ /* 0x000fe4000f8e003f */
[----:B------:R-:W-:Y:S02]  /*5f70*/  UIMAD UR17, UR10, UR7, UR17 ;  /* 0x000000070a1172a4 */ /* 0x000fe4000f8e0211 */
[----:B------:R-:W-:Y:S02]  /*5f80*/  USHF.L.U32 UR6, UR22, 0x6, URZ ;  /* 0x0000000616067899 */ /* 0x000fe4000800063f */
[----:B------:R-:W-:Y:S02]  /*5f90*/  UIADD3 UR17, UR23, UR17, URZ ;  /* 0x0000001117117290 */ /* 0x000fe4000fffe03f */
[----:B------:R-:W-:Y:S02]  /*5fa0*/  USHF.L.U32 UR7, UR10, 0x6, URZ ;  /* 0x000000060a077899 */ /* 0x000fe4000800063f */
[----:B------:R-:W-:Y:S01]  /*5fb0*/  IADD3 R6, P3, P2, R240, UR6, R3 ;  /* 0x00000006f0067c10 */ /* 0x000fe2000fa7e003 */
[----:B------:R-:W-:Y:S03]  /*5fc0*/  USHF.L.U64.HI UR17, UR22, 0x6, UR17 ;  /* 0x0000000616117899 */ /* 0x000fe60008010211 */
[----:B------:R-:W-:Y:S03]  /*5fd0*/  IMAD.U32 R3, RZ, RZ, UR7 ;  /* 0x00000007ff037e24 */ /* 0x000fe6000f8e00ff */
[----:B------:R-:W-:Y:S02]  /*5fe0*/  IADD3.X R5, R247, UR17, R5, P3, P2 ;  /* 0x00000011f7057c10 */ /* 0x000fe40009fe4405 */
[----:B--2---:R-:W-:Y:S04]  /*5ff0*/  IADD3 R4, P2, R8, UR7, RZ ;  /* 0x0000000708047c10 */ /* 0x004fe8000ff5e0ff */
[----:B------:R-:W-:Y:S02]  /*6000*/  LEA.HI.X.SX32 R3, R3, R244, 0x1, P2 ;  /* 0x000000f403037211 */ /* 0x000fe400010f0eff */
[C---:B------:R-:W-:Y:S04]  /*6010*/  LEA R8, P2, R4.reuse, c[0x0][0x280], 0x2 ;  /* 0x0000a00004087a11 */ /* 0x040fe800078410ff */
[----:B------:R-:W-:Y:S02]  /*6020*/  LEA.HI.X R9, R4, c[0x0][0x284], R3, 0x2, P2 ;  /* 0x0000a10004097a11 */ /* 0x000fe400010f1403 */
[----:B------:R-:W-:Y:S04]  /*6030*/  IADD3 R4, P2, R240, UR6, RZ ;  /* 0x00000006f0047c10 */ /* 0x000fe8000ff5e0ff */
[----:B------:R-:W-:Y:S02]  /*6040*/  IADD3.X R3, R247, UR17, RZ, P2, !PT ;  /* 0x00000011f7037c10 */ /* 0x000fe400097fe4ff */
[C---:B------:R-:W-:Y:S04]  /*6050*/  LEA R10, P2, R4.reuse, c[0x0][0x1f0], 0x1 ;  /* 0x00007c00040a7a11 */ /* 0x040fe800078408ff */
[----:B------:R-:W-:Y:S01]  /*6060*/  LEA.HI.X R11, R4, c[0x0][0x1f4], R3, 0x1, P2 ;  /* 0x00007d00040b7a11 */ /* 0x000fe200010f0c03 */
[----:B------:R-:W-:Y:S01]  /*6070*/  IMAD.U32 R4, RZ, RZ, UR7 ;  /* 0x00000007ff047e24 */ /* 0x000fe2000f8e00ff */
[C---:B------:R-:W-:Y:S04]  /*6080*/  LEA R12, P2, R6.reuse, c[0x0][0x1f0], 0x1 ;  /* 0x00007c00060c7a11 */ /* 0x040fe800078408ff */
[----:B------:R-:W-:Y:S02]  /*6090*/  LEA.HI.X R13, R6, c[0x0][0x1f4], R5, 0x1, P2 ;  /* 0x00007d00060d7a11 */ /* 0x000fe400010f0c05 */
[----:B------:R-:W-:Y:S02]  /*60a0*/  LOP3.LUT P2, RZ, R248, 0x1, RZ, 0xc0, !PT ;  /* 0x00000001f8ff7812 */ /* 0x000fe4000784c0ff */
[----:B------:R-:W-:Y:S04]  /*60b0*/  IADD3 R4, -R239, UR14, -R4 ;  /* 0x0000000eef047c10 */ /* 0x000fe8000fffe904 */
        /* <DEDUP_REMOVED lines=8> */
[----:B------:R-:W-:Y:S11]  /*6140*/  ISETP.LT.OR P3, PT, R4, 0x21, !P3 ;  /* 0x000000210400780c */ /* 0x000ff60005f61670 */
[----:B------:R1:W-:Y:S01]  /*6150*/  LDGSTS.E.BYPASS.LTC128B.128 [R237+0x10080], [R10.64+0x80], !P4 ;  /* 0x100800800aed7fae */ /* 0x0003e2000e101d52 */
[C---:B------:R-:W-:Y:S03]  /*6160*/  ISETP.GT.AND P4, PT, R236.reuse, 0xf, PT ;  /* 0x0000000fec00780c */ /* 0x040fe60003f84270 */
[----:B------:R1:W-:Y:S04]  /*6170*/  LDGSTS.E.BYPASS.LTC128B.128 [R237+0xf080], [R12.64], !P2 ;  /* 0x0f0800000ced7fae */ /* 0x0003e8000d101d52 */
[----:B------:R1:W-:Y:S06]  /*6180*/  LDGSTS.E.BYPASS.LTC128B.128 [R237+0x11080], [R12.64+0x80], !P3 ;  /* 0x110800800ced7fae */ /* 0x0003ec000d901d52 */
[----:B------:R-:W-:Y:S05]  /*6190*/  @!P4 IMAD.SHL.U32 R3, R236, 0x10, RZ ;  /* 0x00000010ec03c824 */ /* 0x000fea00078e00ff */
[----:B------:R1:W-:Y:S02]  /*61a0*/  @!P4 LDGSTS.E.BYPASS.LTC128B.128 [R3+0x12280], [R8.64] ;  /* 0x122800000803cfae */ /* 0x0003e4000b901d52 */
.L_x_466:
[-C--:B-12-4-:R-:W-:Y:S01]  /*61b0*/  HMMA.16816.F32 R4, R132, R136.reuse, RZ ;  /* 0x000000888404723c */ /* 0x096fe200000018ff */
[----:B------:R-:W-:Y:S01]  /*61c0*/  LDSM.16.M88.4 R140, [R230+0x1800] ;  /* 0x00180000e68c783b */ /* 0x000fe20000000200 */
[----:B------:R-:W-:Y:S02]  /*61d0*/  USHF.L.U32 UR11, UR11, 0xd, URZ ;  /* 0x0000000d0b0b7899 */ /* 0x000fe4000800063f */
[----:B------:R-:W-:Y:S01]  /*61e0*/  UIADD3 UR6, UR4, 0x1, URZ ;  /* 0x0000000104067890 */ /* 0x000fe2000fffe03f */
[----:B------:R-:W-:Y:S01]  /*61f0*/  LDSM.16.MT88.4 R144, [R2+0x4080] ;  /* 0x004080000290783b */ /* 0x000fe20000004200 */
[----:B------:R-:W-:Y:S02]  /*6200*/  UISETP.GE.AND UP0, UPT, UR4, 0x1, UPT ;  /* 0x000000010400788c */ /* 0x000fe4000bf06270 */
[C---:B------:R-:W-:Y:S01]  /*6210*/  HMMA.16816.F32 R8, R80.reuse, R136, RZ ;  /* 0x000000885008723c */ /* 0x040fe200000018ff */
[----:B------:R-:W-:Y:S04]  /*6220*/  LDSM.16.M88.4 R148, [R229+0x1000] ;  /* 0x00100000e594783b */ /* 0x000fe80000000200 */
[----:B------:R-:W0:Y:S03]  /*6230*/  LDGDEPBAR ;  /* 0x00000000000079af */ /* 0x000e260000000000 */
[-C--:B------:R-:W-:Y:S08]  /*6240*/  HMMA.16816.F32 R12, R80, R138.reuse, RZ ;  /* 0x0000008a500c723c */ /* 0x080ff000000018ff */
[C---:B------:R-:W-:Y:S01]  /*6250*/  HMMA.16816.F32 R16, R132.reuse, R138, RZ ;  /* 0x0000008a8410723c */ /* 0x040fe200000018ff */
[----:B------:R-:W-:Y:S07]  /*6260*/  LDSM.16.MT88.4 R136, [R2+0x1080] ;  /* 0x001080000288783b */ /* 0x000fee0000004200 */
[-C--:B------:R-:W-:Y:S08]  /*6270*/  HMMA.16816.F32 R20, R132, R152.reuse, RZ ;  /* 0x000000988414723c */ /* 0x080ff000000018ff */
[C---:B------:R-:W-:Y:S08]  /*6280*/  HMMA.16816.F32 R24, R80.reuse, R152, RZ ;  /* 0x000000985018723c */ /* 0x040ff000000018ff */
[-C--:B------:R-:W-:Y:S08]  /*6290*/  HMMA.16816.F32 R76, R80, R154.reuse, RZ ;  /* 0x0000009a504c723c */ /* 0x080ff000000018ff */
[----:B------:R-:W-:Y:S01]  /*62a0*/  HMMA.16816.F32 R80, R132, R154, RZ ;  /* 0x0000009a8450723c */ /* 0x000fe200000018ff */
[----:B------:R-:W1:Y:S04]  /*62b0*/  LDSM.16.M88.4 R132, [R230+0x1000] ;  /* 0x00100000e684783b */ /* 0x000e680000000200 */
[----:B------:R-:W2:Y:S03]  /*62c0*/  LDSM.16.MT88.4 R152, [R2+0x1880] ;  /* 0x001880000298783b */ /* 0x000ea60000004200 */
[-C--:B------:R-:W-:Y:S08]  /*62d0*/  HMMA.16816.F32 R4, R204, R208.reuse, R4 ;  /* 0x000000d0cc04723c */ /* 0x080ff00000001804 */
[C---:B------:R-:W-:Y:S01]  /*62e0*/  HMMA.16816.F32 R8, R212.reuse, R208, R8 ;  /* 0x000000d0d408723c */ /* 0x040fe20000001808 */
[----:B------:R-:W3:Y:S07]  /*62f0*/  LDL.64 R208, [R1] ;  /* 0x0000000001d07983 */ /* 0x000eee0000100a00 */
[-C--:B------:R-:W-:Y:S08]  /*6300*/  HMMA.16816.F32 R12, R212, R210.reuse, R12 ;  /* 0x000000d2d40c723c */ /* 0x080ff0000000180c */
[C---:B------:R-:W-:Y:S08]  /*6310*/  HMMA.16816.F32 R16, R204.reuse, R210, R16 ;  /* 0x000000d2cc10723c */ /* 0x040ff00000001810 */
[-C--:B------:R-:W-:Y:S08]  /*6320*/  HMMA.16816.F32 R20, R204, R216.reuse, R20 ;  /* 0x000000d8cc14723c */ /* 0x080ff00000001814 */
[C---:B------:R-:W-:Y:S08]  /*6330*/  HMMA.16816.F32 R24, R212.reuse, R216, R24 ;  /* 0x000000d8d418723c */ /* 0x040ff00000001818 */
[-C--:B------:R-:W-:Y:S08]  /*6340*/  HMMA.16816.F32 R76, R212, R218.reuse, R76 ;  /* 0x000000dad44c723c */ /* 0x080ff0000000184c */
[----:B------:R-:W-:Y:S01]  /*6350*/  HMMA.16816.F32 R80, R204, R218, R80 ;  /* 0x000000dacc50723c */ /* 0x000fe20000001850 */
[----:B------:R-:W4:Y:S07]  /*6360*/  LDSM.16.M88.4 R204, [R229+0x1800] ;  /* 0x00180000e5cc783b */ /* 0x000f2e0000000200 */
[-C--:B-1----:R-:W-:Y:S08]  /*6370*/  HMMA.16816.F32 R4, R132, R136.reuse, R4 ;  /* 0x000000888404723c */ /* 0x082ff00000001804 */
[C---:B------:R-:W-:Y:S08]  /*6380*/  HMMA.16816.F32 R8, R140.reuse, R136, R8 ;  /* 0x000000888c08723c */ /* 0x040ff00000001808 */
[-C--:B------:R-:W-:Y:S08]  /*6390*/  HMMA.16816.F32 R12, R140, R138.reuse, R12 ;  /* 0x0000008a8c0c723c */ /* 0x080ff0000000180c */
[C---:B------:R-:W-:Y:S01]  /*63a0*/  HMMA.16816.F32 R16, R132.reuse, R138, R16 ;  /* 0x0000008a8410723c */ /* 0x040fe20000001810 */
[----:B------:R-:W1:Y:S07]  /*63b0*/  LDSM.16.MT88.4 R136, [R2+0x4880] ;  /* 0x004880000288783b */ /* 0x000e6e0000004200 */
[-C--:B------:R-:W-:Y:S08]  /*63c0*/  HMMA.16816.F32 R20, R132, R144.reuse, R20 ;  /* 0x000000908414723c */ /* 0x080ff00000001814 */
[C---:B------:R-:W-:Y:S08]  /*63d0*/  HMMA.16816.F32 R24, R140.reuse, R144, R24 ;  /* 0x000000908c18723c */ /* 0x040ff00000001818 */
[-C--:B------:R-:W-:Y:S01]  /*63e0*/  HMMA.16816.F32 R76, R140, R146.reuse, R76 ;  /* 0x000000928c4c723c */ /* 0x080fe2000000184c */
[----:B------:R-:W-:Y:S07]  /*63f0*/  LDSM.16.MT88.4 R140, [R2+0x2080] ;  /* 0x00208000028c783b */ /* 0x000fee0000004200 */
[----:B------:R-:W-:Y:S01]  /*6400*/  HMMA.16816.F32 R80, R132, R146, R80 ;  /* 0x000000928450723c */ /* 0x000fe20000001850 */
[----:B------:R-:W1:Y:S04]  /*6410*/  LDSM.16.M88.4 R132, [R230+0x2000] ;  /* 0x00200000e684783b */ /* 0x000e680000000200 */
[----:B------:R-:W1:Y:S03]  /*6420*/  LDSM.16.M88.4 R144, [R230+0x2800] ;  /* 0x00280000e690783b */ /* 0x000e660000000200 */
[-C--:B--2---:R-:W-:Y:S08]  /*6430*/  HMMA.16816.F32 R4, R148, R152.reuse, R4 ;  /* 0x000000989404723c */ /* 0x084ff00000001804 */
[C---:B----4-:R-:W-:Y:S08]  /*6440*/  HMMA.16816.F32 R8, R204.reuse, R152, R8 ;  /* 0x00000098cc08723c */ /* 0x050ff00000001808 */
[-C--:B------:R-:W-:Y:S08]  /*6450*/  HMMA.16816.F32 R12, R204, R154.reuse, R12 ;  /* 0x0000009acc0c723c */ /* 0x080ff0000000180c */
[C---:B------:R-:W-:Y:S01]  /*6460*/  HMMA.16816.F32 R16, R148.reuse, R154, R16 ;  /* 0x0000009a9410723c */ /* 0x040fe20000001810 */
[----:B------:R-:W-:Y:S07]  /*6470*/  LDSM.16.MT88.4 R152, [R2+0x2880] ;  /* 0x002880000298783b */ /* 0x000fee0000004200 */
[-C--:B-1----:R-:W-:Y:S08]  /*6480*/  HMMA.16816.F32 R20, R148, R136.reuse, R20 ;  /* 0x000000889414723c */ /* 0x082ff00000001814 */
[C---:B------:R-:W-:Y:S08]  /*6490*/  HMMA.16816.F32 R24, R204.reuse, R136, R24 ;  /* 0x00000088cc18723c */ /* 0x040ff00000001818 */
[-C--:B------:R-:W-:Y:S01]  /*64a0*/  HMMA.16816.F32 R76, R204, R138.reuse, R76 ;  /* 0x0000008acc4c723c */ /* 0x080fe2000000184c */
[----:B------:R-:W-:Y:S07]  /*64b0*/  LDSM.16.M88.4 R204, [R229+0x2800] ;  /* 0x00280000e5cc783b */ /* 0x000fee0000000200 */
[----:B------:R-:W-:Y:S01]  /*64c0*/  HMMA.16816.F32 R80, R148, R138, R80 ;  /* 0x0000008a9450723c */ /* 0x000fe20000001850 */
[----:B------:R-:W1:Y:S04]  /*64d0*/  LDSM.16.MT88.4 R136, [R2+0x5080] ;  /* 0x005080000288783b */ /* 0x000e680000004200 */
[----:B------:R-:W2:Y:S03]  /*64e0*/  LDSM.16.M88.4 R148, [R229+0x2000] ;  /* 0x00200000e594783b */ /* 0x000ea60000000200 */
[-C--:B------:R-:W-:Y:S08]  /*64f0*/  HMMA.16816.F32 R4, R132, R140.reuse, R4 ;  /* 0x0000008c8404723c */ /* 0x080ff00000001804 */
[C---:B------:R-:W-:Y:S08]  /*6500*/  HMMA.16816.F32 R8, R144.reuse, R140, R8 ;  /* 0x0000008c9008723c */ /* 0x040ff00000001808 */
[-C--:B------:R-:W-:Y:S08]  /*6510*/  HMMA.16816.F32 R12, R144, R142.reuse, R12 ;  /* 0x0000008e900c723c */ /* 0x080ff0000000180c */
[C---:B------:R-:W-:Y:S01]  /*6520*/  HMMA.16816.F32 R16, R132.reuse, R142, R16 ;  /* 0x0000008e8410723c */ /* 0x040fe20000001810 */
[----:B------:R-:W4:Y:S07]  /*6530*/  LDSM.16.MT88.4 R140, [R2+0x5880] ;  /* 0x00588000028c783b */ /* 0x000f2e0000004200 */
[-C--:B-1----:R-:W-:Y:S08]  /*6540*/  HMMA.16816.F32 R20, R132, R136.reuse, R20 ;  /* 0x000000888414723c */ /* 0x082ff00000001814 */
[C---:B------:R-:W-:Y:S08]  /*6550*/  HMMA.16816.F32 R24, R144.reuse, R136, R24 ;  /* 0x000000889018723c */ /* 0x040ff00000001818 */
[-C--:B------:R-:W-:Y:S07]  /*6560*/  HMMA.16816.F32 R76, R144, R138.reuse, R76 ;  /* 0x0000008a904c723c */ /* 0x080fee000000184c */
[----:B------:R-:W-:Y:S01]  /*6570*/  IMAD.U32 R145, RZ, RZ, UR11 ;  /* 0x0000000bff917e24 */ /* 0x000fe2000f8e00ff */
[----:B------:R-:W-:Y:S08]  /*6580*/  HMMA.16816.F32 R80, R132, R138, R80 ;  /* 0x0000008a8450723c */ /* 0x000ff00000001850 */
[-C--:B--2---:R-:W-:Y:S08]  /*6590*/  HMMA.16816.F32 R4, R148, R152.reuse, R4 ;  /* 0x000000989404723c */ /* 0x084ff00000001804 */
[C---:B------:R-:W-:Y:S08]  /*65a0*/  HMMA.16816.F32 R8, R204.reuse, R152, R8 ;  /* 0x00000098cc08723c */ /* 0x040ff00000001808 */
[-C--:B------:R-:W-:Y:S08]  /*65b0*/  HMMA.16816.F32 R12, R204, R154.reuse, R12 ;  /* 0x0000009acc0c723c */ /* 0x080ff0000000180c */
[C---:B------:R-:W-:Y:S08]  /*65c0*/  HMMA.16816.F32 R16, R148.reuse, R154, R16 ;  /* 0x0000009a9410723c */ /* 0x040ff00000001810 */
[-C--:B----4-:R-:W-:Y:S08]  /*65d0*/  HMMA.16816.F32 R20, R148, R140.reuse, R20 ;  /* 0x0000008c9414723c */ /* 0x090ff00000001814 */
[C---:B------:R-:W-:Y:S08]  /*65e0*/  HMMA.16816.F32 R24, R204.reuse, R140, R24 ;  /* 0x0000008ccc18723c */ /* 0x040ff00000001818 */
[-C--:B------:R-:W-:Y:S04]  /*65f0*/  HMMA.16816.F32 R76, R204, R142.reuse, R76 ;  /* 0x0000008ecc4c723c */ /* 0x080fe8000000184c */
[----:B---3--:R-:W-:Y:S01]  /*6600*/  IADD3 R3, P2, R208, UR11, RZ ;  /* 0x0000000bd0037c10 */ /* 0x008fe2000ff5e0ff */
[----:B------:R-:W-:Y:S03]  /*6610*/  UMOV UR11, UR10 ;  /* 0x0000000a000b7c82 */ /* 0x000fe60008000000 */
[----:B------:R-:W-:Y:S04]  /*6620*/  HMMA.16816.F32 R80, R148, R142, R80 ;  /* 0x0000008e9450723c */ /* 0x000fe80000001850 */
[----:B------:R-:W-:Y:S02]  /*6630*/  LEA.HI.X.SX32 R2, R145, R252, 0x1, P2 ;  /* 0x000000fc91027211 */ /* 0x000fe400010f0eff */
[C---:B------:R-:W-:Y:S01]  /*6640*/  LEA R138, P2, R3.reuse, c[0x0][0x220], 0x2 ;  /* 0x00008800038a7a11 */ /* 0x040fe200078410ff */
[----:B------:R-:W-:Y:S05]  /*6650*/  LDSM.16.MT88.4 R144, [R231+0x18080] ;  /* 0x01808000e790783b */ /* 0x000fea0000004200 */
[----:B------:R-:W-:Y:S05]  /*6660*/  LEA.HI.X R139, R3, c[0x0][0x224], R2, 0x2, P2 ;  /* 0x00008900038b7a11 */ /* 0x000fea00010f1402 */
[----:B------:R-:W-:Y:S04]  /*6670*/  RED.E.ADD.F32.FTZ.RN.STRONG.GPU [R138.64], R4 ;  /* 0x000000048a00798e */ /* 0x000fe8000c10e792 */
[----:B------:R-:W-:Y:S04]  /*6680*/  RED.E.ADD.F32.FTZ.RN.STRONG.GPU [R138.64+0x400], R5 ;  /* 0x000400058a00798e */ /* 0x000fe8000c10e792 */
[----:B------:R-:W-:Y:S04]  /*6690*/  RED.E.ADD.F32.FTZ.RN.STRONG.GPU [R138.64+0x800], R6 ;  /* 0x000800068a00798e */ /* 0x000fe8000c10e792 */
[----:B------:R-:W-:Y:S04]  /*66a0*/  RED.E.ADD.F32.FTZ.RN.STRONG.GPU [R138.64+0xc00], R7 ;  /* 0x000c00078a00798e */ /* 0x000fe8000c10e792 */
[----:B------:R1:W-:Y:S04]  /*66b0*/  RED.E.ADD.F32.FTZ.RN.STRONG.GPU [R138.64+0x1000], R8 ;  /* 0x001000088a00798e */ /* 0x0003e8000c10e792 */
[----:B------:R-:W-:Y:S04]  /*66c0*/  RED.E.ADD.F32.FTZ.RN.STRONG.GPU [R138.64+0x1400], R9 ;  /* 0x001400098a00798e */ /* 0x000fe8000c10e792 */
[----:B------:R-:W-:Y:S04]  /*66d0*/  RED.E.ADD.F32.FTZ.RN.STRONG.GPU [R138.64+0x1800], R10 ;  /* 0x0018000a8a00798e */ /* 0x000fe8000c10e792 */
[----:B------:R-:W-:Y:S04]  /*66e0*/  RED.E.ADD.F32.FTZ.RN.STRONG.GPU [R138.64+0x1c00], R11 ;  /* 0x001c000b8a00798e */ /* 0x000fe8000c10e792 */
[----:B------:R-:W-:Y:S04]  /*66f0*/  RED.E.ADD.F32.FTZ.RN.STRONG.GPU [R138.64+0x2000], R16 ;  /* 0x002000108a00798e */ /* 0x000fe8000c10e792 */
[----:B------:R-:W-:Y:S04]  /*6700*/  RED.E.ADD.F32.FTZ.RN.STRONG.GPU [R138.64+0x2400], R17 ;  /* 0x002400118a00798e */ /* 0x000fe8000c10e792 */
[----:B------:R-:W-:Y:S01]  /*6710*/  RED.E.ADD.F32.FTZ.RN.STRONG.GPU [R138.64+0x2800], R18 ;  /* 0x002800128a00798e */ /* 0x000fe2000c10e792 */
[----:B-1----:R-:W-:Y:S03]  /*6720*/  IMAD.U32 R8, RZ, RZ, UR4 ;  /* 0x00000004ff087e24 */ /* 0x002fe6000f8e00ff */
[----:B------:R-:W-:Y:S01]  /*6730*/  RED.E.ADD.F32.FTZ.RN.STRONG.GPU [R138.64+0x2c00], R19 ;  /* 0x002c00138a00798e */ /* 0x000fe2000c10e792 */
[----:B------:R-:W-:Y:S01]  /*6740*/  USEL UR4, UR6, URZ, !UP0 ;  /* 0x0000003f06047287 */ /* 0x000fe2000c000000 */
[----:B------:R-:W-:Y:S02]  /*6750*/  IMAD R8, R8, 0x2000, R233 ;  /* 0x0000200008087824 */ /* 0x000fe400078e02e9 */
[----:B------:R-:W-:Y:S01]  /*6760*/  RED.E.ADD.F32.FTZ.RN.STRONG.GPU [R138.64+0x3000], R12 ;  /* 0x0030000c8a00798e */ /* 0x000fe2000c10e792 */
[----:B------:R-:W-:Y:S01]  /*6770*/  UISETP.GE.AND UP0, UPT, UR10, UR12, UPT ;  /* 0x0000000c0a00728c */ /* 0x000fe2000bf06270 */
[----:B------:R-:W-:Y:S02]  /*6780*/  IMAD.SHL.U32 R2, R8, 0x2, RZ ;  /* 0x0000000208027824 */ /* 0x000fe400078e00ff */
[----:B------:R-:W-:Y:S01]  /*6790*/  RED.E.ADD.F32.FTZ.RN.STRONG.GPU [R138.64+0x3400], R13 ;  /* 0x0034000d8a00798e */ /* 0x000fe2000c10e792 */
[----:B------:R-:W-:Y:S02]  /*67a0*/  UIADD3 UR6, UR13, 0x1, URZ ;  /* 0x000000010d067890 */ /* 0x000fe4000fffe03f */
[----:B------:R-:W-:Y:S01]  /*67b0*/  PLOP3.LUT P2, PT, PT, PT, UP0, 0x80, 0x0 ;  /* 0x000000000000781c */ /* 0x000fe20003f4f008 */
[----:B------:R-:W-:Y:S01]  /*67c0*/  RED.E.ADD.F32.FTZ.RN.STRONG.GPU [R138.64+0x3800], R14 ;  /* 0x0038000e8a00798e */ /* 0x000fe2000c10e792 */
[----:B------:R-:W-:Y:S03]  /*67d0*/  UISETP.GE.AND UP0, UPT, UR13, 0x1, UPT ;  /* 0x000000010d00788c */ /* 0x000fe6000bf06270 */
[----:B------:R-:W-:Y:S01]  /*67e0*/  LDSM.16.MT88.4 R8, [R231+0x15480] ;  /* 0x01548000e708783b */ /* 0x000fe20000004200 */
[----:B------:R-:W-:Y:S03]  /*67f0*/  USEL UR13, UR6, URZ, !UP0 ;  /* 0x0000003f060d7287 */ /* 0x000fe6000c000000 */
[----:B------:R-:W-:Y:S04]  /*6800*/  RED.E.ADD.F32.FTZ.RN.STRONG.GPU [R138.64+0x3c00], R15 ;  /* 0x003c000f8a00798e */ /* 0x000fe8000c10e792 */
[----:B------:R-:W1:Y:S04]  /*6810*/  LDSM.16.MT88.4 R12, [R2+0x6080] ;  /* 0x00608000020c783b */ /* 0x000e680000004200 */
[----:B------:R-:W-:Y:S04]  /*6820*/  RED.E.ADD.F32.FTZ.RN.STRONG.GPU [R138.64+0x4000], R20 ;  /* 0x004000148a00798e */ /* 0x000fe8000c10e792 */
[----:B------:R-:W2:Y:S04]  /*6830*/  LDSM.16.MT88.4 R16, [R231+0x16480] ;  /* 0x01648000e710783b */ /* 0x000ea80000004200 */
[----:B------:R-:W-:Y:S04]  /*6840*/  RED.E.ADD.F32.FTZ.RN.STRONG.GPU [R138.64+0x4400], R21 ;  /* 0x004400158a00798e */ /* 0x000fe8000c10e792 */
[----:B------:R-:W-:Y:S04]  /*6850*/  RED.E.ADD.F32.FTZ.RN.STRONG.GPU [R138.64+0x4800], R22 ;  /* 0x004800168a00798e */ /* 0x000fe8000c10e792 */
[----:B------:R-:W-:Y:S04]  /*6860*/  RED.E.ADD.F32.FTZ.RN.STRONG.GPU [R138.64+0x4c00], R23 ;  /* 0x004c00178a00798e */ /* 0x000fe8000c10e792 */
[----:B------:R-:W3:Y:S04]  /*6870*/  LDSM.16.MT88.4 R20, [R231+0x17480] ;  /* 0x01748000e714783b */ /* 0x000ee80000004200 */
[----:B------:R-:W-:Y:S04]  /*6880*/  RED.E.ADD.F32.FTZ.RN.STRONG.GPU [R138.64+0x5000], R24 ;  /* 0x005000188a00798e */ /* 0x000fe8000c10e792 */
[----:B------:R-:W-:Y:S04]  /*6890*/  LDSM.16.MT88.4 R132, [R2+0x6880] ;  /* 0x006880000284783b */ /* 0x000fe80000004200 */
[----:B------:R-:W-:Y:S01]  /*68a0*/  LDSM.16.MT88.4 R140, [R2+0x8880] ;  /* 0x00888000028c783b */ /* 0x000fe20000004200 */
[-C--:B-1---5:R-:W-:Y:S03]  /*68b0*/  HMMA.16816.F32 R84, R8, R12.reuse, R84 ;  /* 0x0000000c0854723c */ /* 0x0a2fe60000001854 */
[----:B------:R-:W-:Y:S04]  /*68c0*/  RED.E.ADD.F32.FTZ.RN.STRONG.GPU [R138.64+0x5400], R25 ;  /* 0x005400198a00798e */ /* 0x000fe8000c10e792 */
[----:B------:R-:W-:Y:S01]  /*68d0*/  RED.E.ADD.F32.FTZ.RN.STRONG.GPU [R138.64+0x5800], R26 ;  /* 0x0058001a8a00798e */ /* 0x000fe2000c10e792 */
[-C--:B--2---:R-:W-:Y:S03]  /*68e0*/  HMMA.16816.F32 R88, R16, R12.reuse, R88 ;  /* 0x0000000c1058723c */ /* 0x084fe60000001858 */
[----:B------:R-:W-:Y:S04]  /*68f0*/  RED.E.ADD.F32.FTZ.RN.STRONG.GPU [R138.64+0x5c00], R27 ;  /* 0x005c001b8a00798e */ /* 0x000fe8000c10e792 */
[----:B------:R-:W1:Y:S04]  /*6900*/  LDSM.16.MT88.4 R24, [R2+0x8080] ;  /* 0x008080000218783b */ /* 0x000e680000004200 */
[----:B------:R-:W-:Y:S04]  /*6910*/  LDSM.16.MT88.4 R148, [R2+0x9880] ;  /* 0x009880000294783b */ /* 0x000fe80000004200 */
[----:B------:R-:W-:Y:S01]  /*6920*/  RED.E.ADD.F32.FTZ.RN.STRONG.GPU [R138.64+0x6000], R80 ;  /* 0x006000508a00798e */ /* 0x000fe2000c10e792 */
[C---:B---3--:R-:W-:Y:S03]  /*6930*/  HMMA.16816.F32 R92, R20.reuse, R12, R92 ;  /* 0x0000000c145c723c */ /* 0x048fe6000000185c */
[----:B------:R-:W-:Y:S04]  /*6940*/  RED.E.ADD.F32.FTZ.RN.STRONG.GPU [R138.64+0x6400], R81 ;  /* 0x006400518a00798e */ /* 0x000fe8000c10e792 */
[----:B------:R-:W-:Y:S01]  /*6950*/  RED.E.ADD.F32.FTZ.RN.STRONG.GPU [R138.64+0x6800], R82 ;  /* 0x006800528a00798e */ /* 0x000fe2000c10e792 */
[-C--:B------:R-:W-:Y:S03]  /*6960*/  HMMA.16816.F32 R96, R20, R14.reuse, R96 ;  /* 0x0000000e1460723c */ /* 0x080fe60000001860 */
[----:B------:R-:W-:Y:S04]  /*6970*/  RED.E.ADD.F32.FTZ.RN.STRONG.GPU [R138.64+0x6c00], R83 ;  /* 0x006c00538a00798e */ /* 0x000fe8000c10e792 */
[----:B------:R-:W2:Y:S01]  /*6980*/  LDSM.16.MT88.4 R80, [R231+0x15880] ;  /* 0x01588000e750783b */ /* 0x000ea20000004200 */
[-C--:B------:R-:W-:Y:S03]  /*6990*/  HMMA.16816.F32 R100, R16, R14.reuse, R100 ;  /* 0x0000000e1064723c */ /* 0x080fe60000001864 */
[----:B------:R-:W-:Y:S04]  /*69a0*/  RED.E.ADD.F32.FTZ.RN.STRONG.GPU [R138.64+0x7000], R76 ;  /* 0x0070004c8a00798e */ /* 0x000fe8000c10e792 */
[----:B------:R-:W-:Y:S01]  /*69b0*/  RED.E.ADD.F32.FTZ.RN.STRONG.GPU [R138.64+0x7400], R77 ;  /* 0x0074004d8a00798e */ /* 0x000fe2000c10e792 */
[C---:B------:R-:W-:Y:S03]  /*69c0*/  HMMA.16816.F32 R104, R8.reuse, R14, R104 ;  /* 0x0000000e0868723c */ /* 0x040fe60000001868 */
[----:B------:R-:W-:Y:S04]  /*69d0*/  LDSM.16.MT88.4 R12, [R2+0x7080] ;  /* 0x00708000020c783b */ /* 0x000fe80000004200 */
[----:B------:R-:W-:Y:S01]  /*69e0*/  RED.E.ADD.F32.FTZ.RN.STRONG.GPU [R138.64+0x7800], R78 ;  /* 0x0078004e8a00798e */ /* 0x000fe2000c10e792 */
[-C--:B-1----:R-:W-:Y:S03]  /*69f0*/  HMMA.16816.F32 R108, R8, R24.reuse, R108 ;  /* 0x00000018086c723c */ /* 0x082fe6000000186c */
[----:B------:R-:W-:Y:S04]  /*6a00*/  RED.E.ADD.F32.FTZ.RN.STRONG.GPU [R138.64+0x7c00], R79 ;  /* 0x007c004f8a00798e */ /* 0x000fe8000c10e792 */
[----:B------:R-:W1:Y:S01]  /*6a10*/  LDSM.16.MT88.4 R76, [R231+0x16880] ;  /* 0x01688000e74c783b */ /* 0x000e620000004200 */
[-C--:B------:R-:W-:Y:S03]  /*6a20*/  HMMA.16816.F32 R112, R16, R24.reuse, R112 ;  /* 0x000000181070723c */ /* 0x080fe60000001870 */
[----:B------:R-:W3:Y:S05]  /*6a30*/  LDSM.16.MT88.4 R136, [R231+0x17880] ;  /* 0x01788000e788783b */ /* 0x000eea0000004200 */
[C---:B------:R-:W-:Y:S08]  /*6a40*/  HMMA.16816.F32 R116, R20.reuse, R24, R116 ;  /* 0x000000181474723c */ /* 0x040ff00000001874 */
[-C--:B------:R-:W-:Y:S01]  /*6a50*/  HMMA.16816.F32 R120, R20, R26.reuse, R120 ;  /* 0x0000001a1478723c */ /* 0x080fe20000001878 */
[----:B------:R-:W-:Y:S07]  /*6a60*/  LDSM.16.MT88.4 R20, [R231+0x17c80] ;  /* 0x017c8000e714783b */ /* 0x000fee0000004200 */
[-C--:B------:R-:W-:Y:S01]  /*6a70*/  HMMA.16816.F32 R124, R16, R26.reuse, R124 ;  /* 0x0000001a107c723c */ /* 0x080fe2000000187c */
[----:B------:R-:W-:Y:S07]  /*6a80*/  LDSM.16.MT88.4 R16, [R231+0x16c80] ;  /* 0x016c8000e710783b */ /* 0x000fee0000004200 */
[----:B------:R-:W-:Y:S01]  /*6a90*/  HMMA.16816.F32 R128, R8, R26, R128 ;  /* 0x0000001a0880723c */ /* 0x000fe20000001880 */
[----:B------:R-:W4:Y:S04]  /*6aa0*/  LDSM.16.MT88.4 R8, [R231+0x15c80] ;  /* 0x015c8000e708783b */ /* 0x000f280000004200 */
[----:B------:R-:W4:Y:S03]  /*6ab0*/  LDSM.16.MT88.4 R24, [R2+0x9080] ;  /* 0x009080000218783b */ /* 0x000f260000004200 */
[-C--:B--2---:R-:W-:Y:S08]  /*6ac0*/  HMMA.16816.F32 R84, R80, R132.reuse, R84 ;  /* 0x000000845054723c */ /* 0x084ff00000001854 */
[-C--:B-1----:R-:W-:Y:S08]  /*6ad0*/  HMMA.16816.F32 R88, R76, R132.reuse, R88 ;  /* 0x000000844c58723c */ /* 0x082ff00000001858 */
[C---:B---3--:R-:W-:Y:S08]  /*6ae0*/  HMMA.16816.F32 R92, R136.reuse, R132, R92 ;  /* 0x00000084885c723c */ /* 0x048ff0000000185c */
        /* <DEDUP_REMOVED lines=11> */
[----:B------:R-:W-:Y:S08]  /*6ba0*/  HMMA.16816.F32 R128, R80, R142, R128 ;  /* 0x0000008e5080723c */ /* 0x000ff00000001880 */
[-C--:B----4-:R-:W-:Y:S08]  /*6bb0*/  HMMA.16816.F32 R84, R8, R12.reuse, R84 ;  /* 0x0000000c0854723c */ /* 0x090ff00000001854 */
[-C--:B------:R-:W-:Y:S08]  /*6bc0*/  HMMA.16816.F32 R88, R16, R12.reuse, R88 ;  /* 0x0000000c1058723c */ /* 0x080ff00000001858 */
[C---:B------:R-:W-:Y:S08]  /*6bd0*/  HMMA.16816.F32 R92, R20.reuse, R12, R92 ;  /* 0x0000000c145c723c */ /* 0x040ff0000000185c */
[-C--:B------:R-:W-:Y:S08]  /*6be0*/  HMMA.16816.F32 R96, R20, R14.reuse, R96 ;  /* 0x0000000e1460723c */ /* 0x080ff00000001860 */
[-C--:B------:R-:W-:Y:S08]  /*6bf0*/  HMMA.16816.F32 R100, R16, R14.reuse, R100 ;  /* 0x0000000e1064723c */ /* 0x080ff00000001864 */
[C---:B------:R-:W-:Y:S08]  /*6c00*/  HMMA.16816.F32 R104, R8.reuse, R14, R104 ;  /* 0x0000000e0868723c */ /* 0x040ff00000001868 */
[-C--:B------:R-:W-:Y:S08]  /*6c10*/  HMMA.16816.F32 R108, R8, R24.reuse, R108 ;  /* 0x00000018086c723c */ /* 0x080ff0000000186c */
        /* <DEDUP_REMOVED lines=67> */
.L_x_448:
[----:B------:R-:W-:Y:S05]  /*7050*/  @P0 BRA `(.L_x_468) ;  /* 0x0000191000000947 */ /* 0x000fea0003800000 */
[----:B------:R-:W-:Y:S01]  /*7060*/  SHF.R.S32.HI R3, RZ, 0x1f, R236 ;  /* 0x0000001fff037819 */ /* 0x000fe200000114ec */
[----:B------:R-:W-:Y:S01]  /*7070*/  BAR.SYNC.DEFER_BLOCKING 0x1, 0x100 ;  /* 0x0044000000007b1d */ /* 0x000fe20000010000 */
[----:B------:R-:W-:Y:S02]  /*7080*/  F2FP.PACK_AB R28, R29, R28 ;  /* 0x0000001c1d1c723e */ /* 0x000fe400000000ff */
[----:B------:R-:W-:-:S02]  /*7090*/  LEA.HI R0, R3, R236, RZ, 0x2 ;  /* 0x000000ec03007211 */ /* 0x000fc400078f10ff */
[----:B-----5:R-:W-:Y:S01]  /*70a0*/  LEA.HI R4, R3, R236, RZ, 0x5 ;  /* 0x000000ec03047211 */ /* 0x020fe200078f28ff */
[----:B------:R-:W-:Y:S01]  /*70b0*/  ULDC.64 UR4, c[0x0][0x358] ;  /* 0x0000d60000047ab9 */ /* 0x000fe20000000a00 */
[--C-:B-1----:R-:W-:Y:S01]  /*70c0*/  SHF.R.S32.HI R5, RZ, 0x2, R0.reuse ;  /* 0x00000002ff057819 */ /* 0x102fe20000011400 */
[----:B------:R-:W-:Y:S01]  /*70d0*/  UISETP.NE.U32.AND UP1, UPT, URZ, UR4, UPT ;  /* 0x000000043f00728c */ /* 0x000fe2000bf25070 */
[----:B------:R-:W-:Y:S01]  /*70e0*/  SHF.R.S32.HI R2, RZ, 0x1f, R0 ;  /* 0x0000001fff027819 */ /* 0x000fe20000011400 */
[----:B------:R-:W-:Y:S01]  /*70f0*/  UMOV UR6, 0x4 ;  /* 0x0000000400067882 */ /* 0x000fe20000000000 */
[----:B------:R-:W-:Y:S01]  /*7100*/  SHF.R.S32.HI R7, RZ, 0x5, R4 ;  /* 0x00000005ff077819 */ /* 0x000fe20000011404 */
[----:B------:R-:W-:Y:S01]  /*7110*/  UISETP.NE.AND.EX UP1, UPT, URZ, UR5, UPT, UP1 ;  /* 0x000000053f00728c */ /* 0x000fe2000bf25310 */
[----:B------:R-:W-:Y:S02]  /*7120*/  LEA.HI R2, R2, R5, RZ, 0x3 ;  /* 0x0000000502027211 */ /* 0x000fe400078f18ff */
[----:B------:R-:W-:Y:S01]  /*7130*/  LEA.HI R4, R4, R7, RZ, 0x1 ;  /* 0x0000000704047211 */ /* 0x000fe200078f08ff */
[----:B------:R-:W-:Y:S01]  /*7140*/  ULDC.64 UR4, c[0x0][0x358] ;  /* 0x0000d60000047ab9 */ /* 0x000fe20000000a00 */
[----:B------:R-:W-:Y:S01]  /*7150*/  LOP3.LUT R2, R2, 0xfffffff8, RZ, 0xc0, !PT ;  /* 0xfffffff802027812 */ /* 0x000fe200078ec0ff */
[----:B------:R-:W-:Y:S01]  /*7160*/  UIMAD.WIDE UR4, UR15, UR6, UR4 ;  /* 0x000000060f0472a5 */ /* 0x000fe2000f8e0204 */
[----:B------:R-:W-:-:S02]  /*7170*/  LOP3.LUT R9, R0, 0x3ffffffc, RZ, 0xc0, !PT ;  /* 0x3ffffffc00097812 */ /* 0x000fc400078ec0ff */
        /* <DEDUP_REMOVED lines=8> */
[----:B------:R-:W-:Y:S01]  /*7200*/  LOP3.LUT P0, RZ, R2, 0x4, RZ, 0xc0, !PT ;  /* 0x0000000402ff7812 */ /* 0x000fe2000780c0ff */
[----:B------:R-:W-:Y:S01]  /*7210*/  IMAD.U32 R8, RZ, RZ, UR4 ;  /* 0x00000004ff087e24 */ /* 0x000fe2000f8e00ff */
[----:B------:R-:W-:Y:S01]  /*7220*/  LOP3.LUT R6, R6, 0x1c0, RZ, 0xc0, !PT ;  /* 0x000001c006067812 */ /* 0x000fe200078ec0ff */
[----:B------:R-:W-:Y:S01]  /*7230*/  IMAD R4, R4, 0x200, R9 ;  /* 0x0000020004047824 */ /* 0x000fe200078e0209 */
[----:B------:R-:W-:Y:S01]  /*7240*/  F2FP.PACK_AB R48, R49, R48 ;  /* 0x000000303130723e */ /* 0x000fe200000000ff */
[----:B------:R-:W-:Y:S01]  /*7250*/  IMAD.U32 R9, RZ, RZ, UR5 ;  /* 0x00000005ff097e24 */ /* 0x000fe2000f8e00ff */
[----:B------:R-:W-:Y:S01]  /*7260*/  LOP3.LUT R5, R6, 0x18, R5, 0xf8, !PT ;  /* 0x0000001806057812 */ /* 0x000fe200078ef805 */
[----:B------:R-:W-:Y:S01]  /*7270*/  ULDC.64 UR4, c[0x0][0x360] ;  /* 0x0000d80000047ab9 */ /* 0x000fe20000000a00 */
[----:B------:R-:W-:-:S02]  /*7280*/  SHF.R.U32.HI R6, RZ, 0x3, R6 ;  /* 0x00000003ff067819 */ /* 0x000fc40000011606 */
[----:B------:R-:W-:Y:S02]  /*7290*/  F2FP.PACK_AB R50, R51, R50 ;  /* 0x000000323332723e */ /* 0x000fe400000000ff */
[----:B------:R-:W-:Y:S02]  /*72a0*/  LOP3.LUT R5, R5, R6, RZ, 0x3c, !PT ;  /* 0x0000000605057212 */ /* 0x000fe400078e3cff */
[----:B------:R-:W-:Y:S02]  /*72b0*/  F2FP.PACK_AB R32, R33, R32 ;  /* 0x000000202120723e */ /* 0x000fe400000000ff */
[----:B------:R-:W-:Y:S01]  /*72c0*/  F2FP.PACK_AB R34, R35, R34 ;  /* 0x000000222322723e */ /* 0x000fe200000000ff */
[----:B------:R-:W-:Y:S01]  /*72d0*/  IMAD.U32 R4, R4, 0x2, R5 ;  /* 0x0000000204047824 */ /* 0x000fe200078e0005 */
[----:B------:R-:W-:Y:S02]  /*72e0*/  F2FP.PACK_AB R44, R45, R44 ;  /* 0x0000002c2d2c723e */ /* 0x000fe400000000ff */
[----:B------:R-:W-:Y:S01]  /*72f0*/  F2FP.PACK_AB R46, R47, R46 ;  /* 0x0000002e2f2e723e */ /* 0x000fe200000000ff */
[----:B------:R-:W-:Y:S01]  /*7300*/  IMAD.SHL.U32 R5, R4, 0x2, RZ ;  /* 0x0000000204057824 */ /* 0x000fe200078e00ff */
[----:B------:R-:W-:-:S02]  /*7310*/  F2FP.PACK_AB R36, R37, R36 ;  /* 0x000000242524723e */ /* 0x000fc400000000ff */
[----:B------:R-:W-:Y:S02]  /*7320*/  F2FP.PACK_AB R38, R39, R38 ;  /* 0x000000262726723e */ /* 0x000fe400000000ff */
        /* <DEDUP_REMOVED lines=60> */
[----:B------:R-:W-:Y:S01]  /*76f0*/  PLOP3.LUT P0, PT, PT, PT, UP1, 0x80, 0x0 ;  /* 0x000000000000781c */ /* 0x000fe20003f0f018 */
        /* <DEDUP_REMOVED lines=29> */
[----:B------:R-:W-:-:S04]  /*78d0*/  UISETP.NE.U32.AND UP0, UPT, URZ, UR4, UPT ;  /* 0x000000043f00728c */ /* 0x000fc8000bf05070 */
[----:B------:R-:W-:Y:S01]  /*78e0*/  UISETP.NE.AND.EX UP0, UPT, URZ, UR5, UPT, UP0 ;  /* 0x000000053f00728c */ /* 0x000fe2000bf05300 */
[----:B------:R-:W3:Y:S02]  /*78f0*/  @P0 LDG.E R0, [R8.64] ;  /* 0x0000001208000981 */ /* 0x000ee4000c1e1900 */
[----:B------:R-:W-:-:S03]  /*7900*/  ULDC.64 UR4, c[0x0][0x360] ;  /* 0x0000d80000047ab9 */ /* 0x000fc60000000a00 */
[----:B------:R-:W-:-:S05]  /*7910*/  PLOP3.LUT P1, PT, PT, PT, UP0, 0x80, 0x0 ;  /* 0x000000000000781c */ /* 0x000fca0003f2f008 */
[----:B------:R-:W-:Y:S01]  /*7920*/  @UP0 UIMAD.WIDE UR4, UR15, UR6, UR4 ;  /* 0x000000060f0402a5 */ /* 0x000fe2000f8e0204 */
[----:B------:R-:W-:-:S05]  /*7930*/  IMAD.MOV.U32 R53, RZ, RZ, c[0x0][0x2f0] ;  /* 0x0000bc00ff357624 */ /* 0x000fca00078e00ff */
[----:B------:R-:W-:Y:S02]  /*7940*/  IMAD.U32 R4, RZ, RZ, UR4 ;  /* 0x00000004ff047e24 */ /* 0x000fe4000f8e00ff */
[----:B-1----:R-:W-:-:S05]  /*7950*/  IMAD.U32 R5, RZ, RZ, UR5 ;  /* 0x00000005ff057e24 */ /* 0x002fca000f8e00ff */
[----:B------:R2:W5:Y:S01]  /*7960*/  @P1 LDG.E R53, [R4.64] ;  /* 0x0000001204351981 */ /* 0x000562000c1e1900 */
[----:B------:R-:W-:Y:S02]  /*7970*/  UMOV UR8, URZ ;  /* 0x0000003f00087c82 */ /* 0x000fe40008000000 */
[----:B------:R-:W-:Y:S01]  /*7980*/  UMOV UR9, URZ ;  /* 0x0000003f00097c82 */ /* 0x000fe20008000000 */
[----:B---3--:R-:W1:Y:S02]  /*7990*/  @P0 R2UR UR5, R0 ;  /* 0x00000000000503c2 */ /* 0x008e6400000e0000 */
[----:B-1----:R-:W-:Y:S02]  /*79a0*/  @UP1 USHF.R.S32.HI UR4, URZ, 0x1f, UR5 ;  /* 0x0000001f3f041899 */ /* 0x002fe40008011405 */
[----:B------:R-:W-:-:S05]  /*79b0*/  @UP1 UMOV UR8, UR5 ;  /* 0x0000000500081c82 */ /* 0x000fca0008000000 */
[----:B------:R-:W-:Y:S01]  /*79c0*/  @UP1 UMOV UR9, UR4 ;  /* 0x0000000400091c82 */ /* 0x000fe20008000000 */
[----:B------:R-:W-:Y:S05]  /*79d0*/  @P1 BRA `(.L_x_469) ;  /* 0x0000004000001947 */ /* 0x000fea0003800000 */
[----:B--2---:R-:W-:Y:S05]  /*79e0*/  @!P0 BRA `(.L_x_469) ;  /* 0x0000003000008947 */ /* 0x004fea0003800000 */
[----:B-----5:R-:W2:Y:S04]  /*79f0*/  LDG.E R53, [R8.64] ;  /* 0x0000001208357981 */ /* 0x020ea8000c1e1900 */
[----:B------:R-:W2:Y:S02]  /*7a00*/  LDG.E R0, [R8.64+0x4] ;  /* 0x0000041208007981 */ /* 0x000ea4000c1e1900 */
[----:B--2---:R-:W-:Y:S02]  /*7a10*/  IADD3 R53, -R53, R0, RZ ;  /* 0x0000000035357210 */ /* 0x004fe40007ffe1ff */
.L_x_469:
[CC--:B--2---:R-:W-:Y:S01]  /*7a20*/  LEA.HI R0, R3.reuse, R236.reuse, RZ, 0x4 ;  /* 0x000000ec03007211 */ /* 0x0c4fe200078f20ff */
[----:B------:R-:W1:Y:S01]  /*7a30*/  S2R R52, SR_CTAID.Y ;  /* 0x0000000000347919 */ /* 0x000e620000002600 */
[----:B------:R-:W-:Y:S01]  /*7a40*/  LEA.HI R2, R3, R236, RZ, 0x7 ;  /* 0x000000ec03027211 */ /* 0x000fe200078f38ff */
[----:B------:R-:W-:Y:S01]  /*7a50*/  USHF.R.S32.HI UR6, URZ, 0x1f, UR15 ;  /* 0x0000001f3f067899 */ /* 0x000fe2000801140f */
[----:B------:R-:W-:Y:S01]  /*7a60*/  LOP3.LUT R5, R0, 0xfffffff0, RZ, 0xc0, !PT ;  /* 0xfffffff000057812 */ /* 0x000fe200078ec0ff */
[----:B------:R-:W-:Y:S01]  /*7a70*/  USEL UR15, UR15, URZ, !UP1 ;  /* 0x0000003f0f0f7287 */ /* 0x000fe2000c800000 */
[----:B------:R-:W-:Y:S01]  /*7a80*/  SHF.R.S32.HI R0, RZ, 0x4, R0 ;  /* 0x00000004ff007819 */ /* 0x000fe20000011400 */
[----:B------:R-:W-:Y:S01]  /*7a90*/  IMAD.SHL.U32 R2, R2, 0x4, RZ ;  /* 0x0000000402027824 */ /* 0x000fe200078e00ff */
[----:B------:R-:W-:Y:S01]  /*7aa0*/  USEL UR6, UR6, URZ, !UP1 ;  /* 0x0000003f06067287 */ /* 0x000fe2000c800000 */
[----:B------:R-:W-:Y:S01]  /*7ab0*/  IMAD.IADD R56, R236, 0x1, -R5 ;  /* 0x00000001ec387824 */ /* 0x000fe200078e0a05 */
[C---:B------:R-:W-:Y:S01]  /*7ac0*/  IADD3 R60, P0, R0.reuse, UR8, RZ ;  /* 0x00000008003c7c10 */ /* 0x040fe2000ff1e0ff */
[----:B------:R-:W-:Y:S01]  /*7ad0*/  IMAD.SHL.U32 R3, R0, 0x40, RZ ;  /* 0x0000004000037824 */ /* 0x000fe200078e00ff */
[----:B------:R-:W-:Y:S01]  /*7ae0*/  LOP3.LUT R2, R2, 0xfffffe00, RZ, 0xc0, !PT ;  /* 0xfffffe0002027812 */ /* 0x000fe200078ec0ff */
[----:B------:R-:W-:Y:S01]  /*7af0*/  ULDC.64 UR4, c[0x0][0x340] ;  /* 0x0000d00000047ab9 */ /* 0x000fe20000000a00 */
[----:B------:R-:W-:Y:S01]  /*7b00*/  SHF.R.S32.HI R5, RZ, 0x1f, R56 ;  /* 0x0000001fff057819 */ /* 0x000fe20000011438 */
[----:B------:R-:W-:Y:S01]  /*7b10*/  UIMAD UR4, UR6, UR4, URZ ;  /* 0x00000004060472a4 */ /* 0x000fe2000f8e023f */
[----:B------:R-:W-:Y:S01]  /*7b20*/  LOP3.LUT R3, R3, 0x1c0, RZ, 0xc0, !PT ;  /* 0x000001c003037812 */ /* 0x000fe200078ec0ff */
[----:B------:R-:W-:Y:S01]  /*7b30*/  BSSY B0, `(.L_x_470) ;  /* 0x0000030000007945 */ /* 0x000fe20003800000 */
[----:B------:R-:W-:Y:S01]  /*7b40*/  LEA.HI R5, R5, R56, RZ, 0x3 ;  /* 0x0000003805057211 */ /* 0x000fe200078f18ff */
[----:B------:R-:W-:Y:S01]  /*7b50*/  IMAD.SHL.U32 R56, R56, 0x8, RZ ;  /* 0x0000000838387824 */ /* 0x000fe200078e00ff */
[----:B------:R-:W-:Y:S01]  /*7b60*/  LEA.HI.X.SX32 R61, R0, UR9, 0x1, P0 ;  /* 0x00000009003d7c11 */ /* 0x000fe200080f0eff */
[----:B------:R-:W-:Y:S01]  /*7b70*/  UIMAD UR4, UR15, UR5, UR4 ;  /* 0x000000050f0472a4 */ /* 0x000fe2000f8e0204 */
[----:B------:R-:W-:-:S02]  /*7b80*/  SHF.R.S32.HI R5, RZ, 0x3, R5 ;  /* 0x00000003ff057819 */ /* 0x000fc40000011405 */
[----:B------:R-:W-:Y:S02]  /*7b90*/  LOP3.LUT R4, R3, 0x38, R56, 0xf8, !PT ;  /* 0x0000003803047812 */ /* 0x000fe400078ef838 */
[----:B------:R-:W-:Y:S01]  /*7ba0*/  SHF.R.U32.HI R3, RZ, 0x3, R3 ;  /* 0x00000003ff037819 */ /* 0x000fe20000011603 */
[----:B------:R-:W-:Y:S01]  /*7bb0*/  IMAD R2, R5, 0x1800, R2 ;  /* 0x0000180005027824 */ /* 0x000fe200078e0202 */
[----:B------:R-:W-:Y:S02]  /*7bc0*/  SHF.R.S32.HI R57, RZ, 0x1f, R56 ;  /* 0x0000001fff397819 */ /* 0x000fe40000011438 */
[----:B------:R-:W-:Y:S02]  /*7bd0*/  LOP3.LUT R3, R4, R3, RZ, 0x3c, !PT ;  /* 0x0000000304037212 */ /* 0x000fe400078e3cff */
[----:B------:R-:W2:Y:S03]  /*7be0*/  S2R R4, SR_CTAID.X ;  /* 0x0000000000047919 */ /* 0x000ea60000002500 */
[----:B------:R-:W-:Y:S01]  /*7bf0*/  IMAD.IADD R2, R2, 0x1, R3 ;  /* 0x0000000102027824 */ /* 0x000fe200078e0203 */
[----:B-1----:R-:W-:-:S03]  /*7c00*/  SHF.R.S32.HI R3, RZ, 0x1f, R52 ;  /* 0x0000001fff037819 */ /* 0x002fc60000011434 */
[----:B------:R-:W-:Y:S02]  /*7c10*/  IMAD.SHL.U32 R5, R2, 0x2, RZ ;  /* 0x0000000202057824 */ /* 0x000fe400078e00ff */
[----:B------:R-:W-:-:S03]  /*7c20*/  IMAD R7, R3, c[0x0][0x338], RZ ;  /* 0x0000ce0003077a24 */ /* 0x000fc600078e02ff */
[----:B------:R1:W3:Y:S01]  /*7c30*/  LDS.128 R48, [R5+0x6880] ;  /* 0x0068800005307984 */ /* 0x0002e20000000c00 */
[C---:B------:R-:W-:Y:S02]  /*7c40*/  IMAD R2, R52.reuse, c[0x0][0x33c], R7 ;  /* 0x0000cf0034027a24 */ /* 0x040fe400078e0207 */
[----:B------:R-:W-:Y:S01]  /*7c50*/  IMAD.WIDE.U32 R6, R52, c[0x0][0x338], R56 ;  /* 0x0000ce0034067a25 */ /* 0x000fe200078e0038 */
[----:B------:R1:W4:Y:S03]  /*7c60*/  LDS.128 R44, [R5+0x7080] ;  /* 0x00708000052c7984 */ /* 0x0003260000000c00 */
[----:B------:R-:W-:Y:S01]  /*7c70*/  IMAD.IADD R7, R7, 0x1, R2 ;  /* 0x0000000107077824 */ /* 0x000fe200078e0202 */
[----:B------:R1:W1:Y:S01]  /*7c80*/  LDS.128 R40, [R5+0x7880] ;  /* 0x0078800005287984 */ /* 0x0002620000000c00 */
[----:B------:R-:W-:-:S03]  /*7c90*/  IMAD.U32 R2, RZ, RZ, UR15 ;  /* 0x0000000fff027e24 */ /* 0x000fc6000f8e00ff */
[----:B------:R1:W1:Y:S01]  /*7ca0*/  LDS.128 R36, [R5+0x8080] ;  /* 0x0080800005247984 */ /* 0x0002620000000c00 */
[----:B--2--5:R-:W-:Y:S02]  /*7cb0*/  IMAD R53, R4, -0x60, R53 ;  /* 0xffffffa004357824 */ /* 0x024fe400078e0235 */
[----:B------:R-:W-:Y:S01]  /*7cc0*/  IMAD.WIDE.U32 R58, R2, c[0x0][0x340], R6 ;  /* 0x0000d000023a7a25 */ /* 0x000fe200078e0006 */
[----:B------:R2:W1:Y:S02]  /*7cd0*/  LDS.128 R32, [R5+0x8880] ;  /* 0x0088800005207984 */ /* 0x0004640000000c00 */
[----:B------:R-:W-:Y:S01]  /*7ce0*/  IMNMX R53, R53, 0x60, PT ;  /* 0x0000006035357817 */ /* 0x000fe20003800200 */
[----:B------:R-:W-:Y:S01]  /*7cf0*/  IMAD.WIDE R60, R4, 0x60, R60 ;  /* 0x00000060043c7825 */ /* 0x000fe200078e023c */
[----:B------:R2:W1:Y:S01]  /*7d00*/  LDS.128 R28, [R5+0x80] ;  /* 0x00008000051c7984 */ /* 0x0004620000000c00 */
[----:B------:R-:W-:Y:S02]  /*7d10*/  IADD3 R63, R59, UR4, RZ ;  /* 0x000000043b3f7c10 */ /* 0x000fe4000fffe0ff */
[----:B------:R-:W-:Y:S01]  /*7d20*/  ISETP.GE.AND P6, PT, R0, R53, PT ;  /* 0x000000350000720c */ /* 0x000fe20003fc6270 */
[----:B------:R2:W1:Y:S03]  /*7d30*/  LDS.128 R24, [R5+0x880] ;  /* 0x0008800005187984 */ /* 0x0004660000000c00 */
[----:B------:R-:W-:Y:S01]  /*7d40*/  ISETP.GE.OR P0, PT, R56, c[0x0][0x324], P6 ;  /* 0x0000c90038007a0c */ /* 0x000fe20003706670 */
[----:B------:R2:W1:Y:S04]  /*7d50*/  LDS.128 R20, [R5+0x1080] ;  /* 0x0010800005147984 */ /* 0x0004680000000c00 */
[----:B------:R2:W1:Y:S04]  /*7d60*/  LDS.128 R16, [R5+0x1880] ;  /* 0x0018800005107984 */ /* 0x0004680000000c00 */
[----:B------:R2:W1:Y:S04]  /*7d70*/  LDS.128 R12, [R5+0x2080] ;  /* 0x00208000050c7984 */ /* 0x0004680000000c00 */
[----:B------:R2:W1:Y:S01]  /*7d80*/  LDS.128 R8, [R5+0x2880] ;  /* 0x0028800005087984 */ /* 0x0004620000000c00 */
[----:B------:R-:W-:Y:S05]  /*7d90*/  @P0 BRA `(.L_x_471) ;  /* 0x0000009000000947 */ /* 0x000fea0003800000 */
[----:B-123--:R-:W1:Y:S01]  /*7da0*/  LDS.128 R4, [R5+0x6080] ;  /* 0x0060800005047984 */ /* 0x00ee620000000c00 */
        /* <DEDUP_REMOVED lines=8> */
.L_x_471:
[----:B---3--:R-:W-:Y:S05]  /*7e30*/  BSYNC B0 ;  /* 0x0000000000007941 */ /* 0x008fea0003800000 */
.L_x_470:
[----:B-1----:R-:W-:Y:S01]  /*7e40*/  IADD3 R4, R0, 0x10, RZ ;  /* 0x0000001000047810 */ /* 0x002fe20007ffe0ff */
[----:B------:R-:W-:Y:S03]  /*7e50*/  BSSY B0, `(.L_x_472) ;  /* 0x000000f000007945 */ /* 0x000fe60003800000 */
[----:B------:R-:W-:-:S04]  /*7e60*/  ISETP.GE.AND P5, PT, R4, R53, PT ;  /* 0x000000350400720c */ /* 0x000fc80003fa6270 */
[----:B------:R-:W-:-:S13]  /*7e70*/  ISETP.GE.OR P0, PT, R56, c[0x0][0x324], P5 ;  /* 0x0000c90038007a0c */ /* 0x000fda0002f06670 */
[----:B------:R-:W-:Y:S05]  /*7e80*/  @P0 BRA `(.L_x_473) ;  /* 0x000000b000000947 */ /* 0x000fea0003800000 */
[----:B--2---:R-:W-:Y:S01]  /*7e90*/  IADD3 R5, P0, R60, 0x10, RZ ;  /* 0x000000103c057810 */ /* 0x004fe20007f1e0ff */
        /* <DEDUP_REMOVED lines=10> */
.L_x_473:
[----:B------:R-:W-:Y:S05]  /*7f40*/  BSYNC B0 ;  /* 0x0000000000007941 */ /* 0x000fea0003800000 */
.L_x_472:
[----:B------:R-:W-:Y:S01]  /*7f50*/  IADD3 R4, R0, 0x20, RZ ;  /* 0x0000002000047810 */ /* 0x000fe20007ffe0ff */
        /* <DEDUP_REMOVED lines=14> */
[----:B----4-:R1:W-:Y:S02]  /*8040*/  STG.E.128 [R48.64], R44 ;  /* 0x0000002c30007986 */ /* 0x0103e4000c101d12 */
.L_x_475:
[----:B------:R-:W-:Y:S05]  /*8050*/  BSYNC B0 ;  /* 0x0000000000007941 */ /* 0x000fea0003800000 */
.L_x_474:
        /* <DEDUP_REMOVED lines=11> */
[----:B-1--4-:R-:W-:-:S03]  /*8110*/  LEA R44, P0, R6, c[0x0][0x318], 0x1 ;  /* 0x0000c600062c7a11 */ /* 0x012fc600078008ff */
[----:B------:R-:W-:-:S05]  /*8120*/  IMAD R4, R5, c[0x0][0x334], R4 ;  /* 0x0000cd0005047a24 */ /* 0x000fca00078e0204 */
[----:B------:R-:W-:-:S04]  /*8130*/  IADD3 R4, R7, R4, RZ ;  /* 0x0000000407047210 */ /* 0x000fc80007ffe0ff */
[----:B------:R-:W-:-:S05]  /*8140*/  LEA.HI.X R45, R6, c[0x0][0x31c], R4, 0x1, P0 ;  /* 0x0000c700062d7a11 */ /* 0x000fca00000f0c04 */
[----:B------:R1:W-:Y:S02]  /*8150*/  STG.E.128 [R44.64], R40 ;  /* 0x000000282c007986 */ /* 0x0003e4000c101d12 */
.L_x_477:
[----:B------:R-:W-:Y:S05]  /*8160*/  BSYNC B0 ;  /* 0x0000000000007941 */ /* 0x000fea0003800000 */
.L_x_476:
        /* <DEDUP_REMOVED lines=15> */
[----:B------:R1:W-:Y:S02]  /*8260*/  STG.E.128 [R40.64], R36 ;  /* 0x0000002428007986 */ /* 0x0003e4000c101d12 */
.L_x_479:
[----:B------:R-:W-:Y:S05]  /*8270*/  BSYNC B0 ;  /* 0x0000000000007941 */ /* 0x000fea0003800000 */
.L_x_478:
        /* <DEDUP_REMOVED lines=16> */
.L_x_481:
[----:B------:R-:W-:Y:S05]  /*8380*/  BSYNC B0 ;  /* 0x0000000000007941 */ /* 0x000fea0003800000 */
.L_x_480:
[----:B------:R-:W-:Y:S01]  /*8390*/  IMAD R3, R3, c[0x0][0x308], RZ ;  /* 0x0000c20003037a24 */ /* 0x000fe200078e02ff */
[----:B------:R-:W-:Y:S01]  /*83a0*/  ULDC.64 UR4, c[0x0][0x310] ;  /* 0x0000c40000047ab9 */ /* 0x000fe20000000a00 */
[----:B--2---:R-:W-:Y:S01]  /*83b0*/  IMAD.WIDE.U32 R4, R52, c[0x0][0x308], R56 ;  /* 0x0000c20034047a25 */ /* 0x004fe200078e0038 */
[----:B------:R-:W-:Y:S01]  /*83c0*/  ISETP.GE.OR P0, PT, R56, c[0x0][0x2f4], P6 ;  /* 0x0000bd0038007a0c */ /* 0x000fe20003706670 */
[----:B------:R-:W-:Y:S01]  /*83d0*/  UIMAD UR4, UR6, UR4, URZ ;  /* 0x00000004060472a4 */ /* 0x000fe2000f8e023f */
[----:B------:R-:W-:Y:S01]  /*83e0*/  BSSY B0, `(.L_x_482) ;  /* 0x000000f000007945 */ /* 0x000fe20003800000 */
[----:B------:R-:W-:Y:S02]  /*83f0*/  IMAD R3, R52, c[0x0][0x30c], R3 ;  /* 0x0000c30034037a24 */ /* 0x000fe400078e0203 */
[----:B------:R-:W-:-:S03]  /*8400*/  UIMAD UR4, UR15, UR5, UR4 ;  /* 0x000000050f0472a4 */ /* 0x000fc6000f8e0204 */
[----:B------:R-:W-:-:S05]  /*8410*/  IADD3 R5, R5, R3, RZ ;  /* 0x0000000305057210 */ /* 0x000fca0007ffe0ff */
        /* <DEDUP_REMOVED lines=11> */
.L_x_483:
[----:B------:R-:W-:Y:S05]  /*84d0*/  BSYNC B0 ;  /* 0x0000000000007941 */ /* 0x000fea0003800000 */
.L_x_482:
        /* <DEDUP_REMOVED lines=14> */
.L_x_485:
[----:B------:R-:W-:Y:S05]  /*85c0*/  BSYNC B0 ;  /* 0x0000000000007941 */ /* 0x000fea0003800000 */
.L_x_484:
        /* <DEDUP_REMOVED lines=14> */
.L_x_487:
[----:B------:R-:W-:Y:S05]  /*86b0*/  BSYNC B0 ;  /* 0x0000000000007941 */ /* 0x000fea0003800000 */
.L_x_486:
        /* <DEDUP_REMOVED lines=14> */
.L_x_489:
[----:B------:R-:W-:Y:S05]  /*87a0*/  BSYNC B0 ;  /* 0x0000000000007941 */ /* 0x000fea0003800000 */
.L_x_488:
        /* <DEDUP_REMOVED lines=14> */
.L_x_491:
[----:B------:R-:W-:Y:S05]  /*8890*/  BSYNC B0 ;  /* 0x0000000000007941 */ /* 0x000fea0003800000 */
.L_x_490:
[----:B------:R-:W-:-:S13]  /*88a0*/  ISETP.GE.OR P0, PT, R56, c[0x0][0x2f4], P1 ;  /* 0x0000bd0038007a0c */ /* 0x000fda0000f06670 */
[----:B------:R-:W-:Y:S05]  /*88b0*/  @P0 EXIT ;  /* 0x000000000000094d */ /* 0x000fea0003800000 */
[----:B------:R-:W-:Y:S02]  /*88c0*/  IADD3 R0, P0, R60, 0x50, RZ ;  /* 0x000000503c007810 */ /* 0x000fe40007f1e0ff */
[----:B------:R-:W-:Y:S02]  /*88d0*/  MOV R5, R7 ;  /* 0x0000000700057202 */ /* 0x000fe40000000f00 */
[----:B------:R-:W-:-:S03]  /*88e0*/  IADD3.X R60, RZ, R61, RZ, P0, !PT ;  /* 0x0000003dff3c7210 */ /* 0x000fc600007fe4ff */
[----:B------:R-:W-:-:S04]  /*88f0*/  IMAD.WIDE.U32 R4, R0, c[0x0][0x300], R4 ;  /* 0x0000c00000047a25 */ /* 0x000fc800078e0004 */
[----:B--2---:R-:W-:Y:S01]  /*8900*/  IMAD R3, R60, c[0x0][0x300], RZ ;  /* 0x0000c0003c037a24 */ /* 0x004fe200078e02ff */
[----:B------:R-:W-:-:S03]  /*8910*/  LEA R2, P0, R4, c[0x0][0x2e8], 0x1 ;  /* 0x0000ba0004027a11 */ /* 0x000fc600078008ff */
[----:B------:R-:W-:-:S05]  /*8920*/  IMAD R3, R0, c[0x0][0x304], R3 ;  /* 0x0000c10000037a24 */ /* 0x000fca00078e0203 */
[----:B------:R-:W-:-:S04]  /*8930*/  IADD3 R3, R5, R3, RZ ;  /* 0x0000000305037210 */ /* 0x000fc80007ffe0ff */
[----:B------:R-:W-:-:S05]  /*8940*/  LEA.HI.X R3, R4, c[0x0][0x2ec], R3, 0x1, P0 ;  /* 0x0000bb0004037a11 */ /* 0x000fca00000f0c03 */
[----:B------:R-:W-:Y:S01]  /*8950*/  STG.E.128 [R2.64], R8 ;  /* 0x0000000802007986 */ /* 0x000fe2000c101d12 */
[----:B------:R-:W-:Y:S05]  /*8960*/  EXIT ;  /* 0x000000000000794d */ /* 0x000fea0003800000 */
.L_x_468:
[----:B------:R-:W-:Y:S02]  /*8970*/  ULDC.64 UR4, c[0x0][0x358] ;  /* 0x0000d60000047ab9 */ /* 0x000fe40000000a00 */
[----:B------:R-:W-:Y:S02]  /*8980*/  UISETP.NE.U32.AND UP1, UPT, URZ, UR4, UPT ;  /* 0x000000043f00728c */ /* 0x000fe4000bf25070 */
[----:B------:R-:W-:Y:S02]  /*8990*/  UMOV UR6, 0x4 ;  /* 0x0000000400067882 */ /* 0x000fe40000000000 */
[----:B------:R-:W-:-:S03]  /*89a0*/  UISETP.NE.AND.EX UP1, UPT, URZ, UR5, UPT, UP1 ;  /* 0x000000053f00728c */ /* 0x000fc6000bf25310 */
[----:B------:R-:W-:Y:S02]  /*89b0*/  ULDC.64 UR4, c[0x0][0x358] ;  /* 0x0000d60000047ab9 */ /* 0x000fe40000000a00 */
[----:B------:R-:W-:Y:S01]  /*89c0*/  UIMAD.WIDE UR4, UR15, UR6, UR4 ;  /* 0x000000060f0472a5 */ /* 0x000fe2000f8e0204 */
[----:B------:R-:W-:-:S05]  /*89d0*/  PLOP3.LUT P0, PT, PT, PT, UP1, 0x80, 0x0 ;  /* 0x000000000000781c */ /* 0x000fca0003f0f018 */
[----:B-1----:R-:W-:Y:S01]  /*89e0*/  IMAD.U32 R6, RZ, RZ, UR4 ;  /* 0x00000004ff067e24 */ /* 0x002fe2000f8e00ff */
[----:B------:R-:W-:Y:S01]  /*89f0*/  MOV R7, UR5 ;  /* 0x0000000500077c02 */ /* 0x000fe20008000f00 */
[----:B------:R-:W-:-:S06]  /*8a00*/  ULDC.64 UR4, c[0x0][0x360] ;  /* 0x0000d80000047ab9 */ /* 0x000fcc0000000a00 */
[----:B------:R-:W2:Y:S01]  /*8a10*/  @P0 LDG.E R0, [R6.64] ;  /* 0x0000001206000981 */ /* 0x000ea2000c1e1900 */
[----:B------:R-:W-:Y:S01]  /*8a20*/  UISETP.NE.U32.AND UP0, UPT, URZ, UR4, UPT ;  /* 0x000000043f00728c */ /* 0x000fe2000bf05070 */
[----:B------:R-:W-:-:S03]  /*8a30*/  IMAD.MOV.U32 R5, RZ, RZ, c[0x0][0x2f0] ;  /* 0x0000bc00ff057624 */ /* 0x000fc600078e00ff */
[----:B------:R-:W-:-:S03]  /*8a40*/  UISETP.NE.AND.EX UP0, UPT, URZ, UR5, UPT, UP0 ;  /* 0x000000053f00728c */ /* 0x000fc6000bf05300 */
[----:B------:R-:W-:-:S03]  /*8a50*/  ULDC.64 UR4, c[0x0][0x360] ;  /* 0x0000d80000047ab9 */ /* 0x000fc60000000a00 */
[----:B------:R-:W-:-:S05]  /*8a60*/  PLOP3.LUT P1, PT, PT, PT, UP0, 0x80, 0x0 ;  /* 0x000000000000781c */ /* 0x000fca0003f2f008 */
[----:B------:R-:W-:-:S06]  /*8a70*/  @UP0 UIMAD.WIDE UR4, UR15, UR6, UR4 ;  /* 0x000000060f0402a5 */ /* 0x000fcc000f8e0204 */
[----:B-----5:R-:W-:Y:S01]  /*8a80*/  MOV R2, UR4 ;  /* 0x0000000400027c02 */ /* 0x020fe20008000f00 */
[----:B------:R-:W-:-:S05]  /*8a90*/  IMAD.U32 R3, RZ, RZ, UR5 ;  /* 0x00000005ff037e24 */ /* 0x000fca000f8e00ff */
[----:B------:R1:W5:Y:S01]  /*8aa0*/  @P1 LDG.E R5, [R2.64] ;  /* 0x0000001202051981 */ /* 0x000362000c1e1900 */
[----:B------:R-:W-:Y:S02]  /*8ab0*/  UMOV UR8, URZ ;  /* 0x0000003f00087c82 */ /* 0x000fe40008000000 */
[----:B------:R-:W-:Y:S01]  /*8ac0*/  UMOV UR9, URZ ;  /* 0x0000003f00097c82 */ /* 0x000fe20008000000 */
[----:B--2---:R-:W2:Y:S02]  /*8ad0*/  @P0 R2UR UR5, R0 ;  /* 0x00000000000503c2 */ /* 0x004ea400000e0000 */
[----:B--2---:R-:W-:Y:S02]  /*8ae0*/  @UP1 USHF.R.S32.HI UR4, URZ, 0x1f, UR5 ;  /* 0x0000001f3f041899 */ /* 0x004fe40008011405 */
[----:B------:R-:W-:-:S05]  /*8af0*/  @UP1 UMOV UR8, UR5 ;  /* 0x0000000500081c82 */ /* 0x000fca0008000000 */
[----:B------:R-:W-:Y:S01]  /*8b00*/  @UP1 UMOV UR9, UR4 ;  /* 0x0000000400091c82 */ /* 0x000fe20008000000 */
[----:B------:R-:W-:Y:S05]  /*8b10*/  @P1 BRA `(.L_x_492) ;  /* 0x0000004000001947 */ /* 0x000fea0003800000 */
[----:B-1----:R-:W-:Y:S05]  /*8b20*/  @!P0 BRA `(.L_x_492) ;  /* 0x0000003000008947 */ /* 0x002fea0003800000 */
[----:B-----5:R-:W2:Y:S04]  /*8b30*/  LDG.E R5, [R6.64] ;  /* 0x0000001206057981 */ /* 0x020ea8000c1e1900 */
[----:B------:R-:W2:Y:S02]  /*8b40*/  LDG.E R0, [R6.64+0x4] ;  /* 0x0000041206007981 */ /* 0x000ea4000c1e1900 */
[----:B--2---:R-:W-:Y:S02]  /*8b50*/  IADD3 R5, -R5, R0, RZ ;  /* 0x0000000005057210 */ /* 0x004fe40007ffe1ff */
.L_x_492:
[----:B-1----:R-:W1:Y:S01]  /*8b60*/  S2R R0, SR_CTAID.Y ;  /* 0x0000000000007919 */ /* 0x002e620000002600 */
[----:B------:R-:W-:Y:S01]  /*8b70*/  SHF.R.S32.HI R3, RZ, 0x1f, R236 ;  /* 0x0000001fff037819 */ /* 0x000fe200000114ec */
[----:B------:R-:W-:Y:S01]  /*8b80*/  USHF.R.S32.HI UR6, URZ, 0x1f, UR15 ;  /* 0x0000001f3f067899 */ /* 0x000fe2000801140f */
[----:B------:R-:W-:Y:S01]  /*8b90*/  BSSY B0, `(.L_x_493) ;  /* 0x0000024000007945 */ /* 0x000fe20003800000 */
[----:B------:R-:W2:Y:S01]  /*8ba0*/  S2R R10, SR_CTAID.X ;  /* 0x00000000000a7919 */ /* 0x000ea20000002500 */
[----:B------:R-:W-:Y:S01]  /*8bb0*/  LEA.HI R4, R3, R236, RZ, 0x4 ;  /* 0x000000ec03047211 */ /* 0x000fe200078f20ff */
[----:B------:R-:W-:-:S02]  /*8bc0*/  USEL UR15, UR15, URZ, !UP1 ;  /* 0x0000003f0f0f7287 */ /* 0x000fc4000c800000 */
[----:B------:R-:W-:Y:S01]  /*8bd0*/  USEL UR6, UR6, URZ, !UP1 ;  /* 0x0000003f06067287 */ /* 0x000fe2000c800000 */
[----:B------:R-:W-:Y:S01]  /*8be0*/  LOP3.LUT R3, R4, 0x1ffffff0, RZ, 0xc0, !PT ;  /* 0x1ffffff004037812 */ /* 0x000fe200078ec0ff */
[----:B------:R-:W-:Y:S01]  /*8bf0*/  ULDC.64 UR4, c[0x0][0x310] ;  /* 0x0000c40000047ab9 */ /* 0x000fe20000000a00 */
[----:B------:R-:W-:Y:S01]  /*8c00*/  SHF.R.S32.HI R4, RZ, 0x4, R4 ;  /* 0x00000004ff047819 */ /* 0x000fe20000011404 */
[----:B------:R-:W-:Y:S02]  /*8c10*/  UIMAD UR4, UR6, UR4, URZ ;  /* 0x00000004060472a4 */ /* 0x000fe4000f8e023f */
[----:B------:R-:W-:Y:S01]  /*8c20*/  IMAD.IADD R14, R236, 0x1, -R3 ;  /* 0x00000001ec0e7824 */ /* 0x000fe200078e0a03 */
[----:B------:R-:W-:Y:S01]  /*8c30*/  IADD3 R12, P0, R4, UR8, RZ ;  /* 0x00000008040c7c10 */ /* 0x000fe2000ff1e0ff */
[----:B------:R-:W-:Y:S02]  /*8c40*/  UIMAD UR4, UR15, UR5, UR4 ;  /* 0x000000050f0472a4 */ /* 0x000fe4000f8e0204 */
[----:B------:R-:W-:Y:S01]  /*8c50*/  IMAD.SHL.U32 R14, R14, 0x8, RZ ;  /* 0x000000080e0e7824 */ /* 0x000fe200078e00ff */
[----:B------:R-:W-:-:S04]  /*8c60*/  LEA.HI.X.SX32 R13, R4, UR9, 0x1, P0 ;  /* 0x00000009040d7c11 */ /* 0x000fc800080f0eff */
[----:B------:R-:W-:Y:S02]  /*8c70*/  SHF.R.S32.HI R15, RZ, 0x1f, R14 ;  /* 0x0000001fff0f7819 */ /* 0x000fe4000001140e */
[----:B-1----:R-:W-:Y:S01]  /*8c80*/  SHF.R.S32.HI R3, RZ, 0x1f, R0 ;  /* 0x0000001fff037819 */ /* 0x002fe20000011400 */
[----:B--2--5:R-:W-:-:S04]  /*8c90*/  IMAD R5, R10, -0x60, R5 ;  /* 0xffffffa00a057824 */ /* 0x024fc800078e0205 */
[----:B------:R-:W-:Y:S02]  /*8ca0*/  IMAD R7, R3, c[0x0][0x308], RZ ;  /* 0x0000c20003077a24 */ /* 0x000fe400078e02ff */
[----:B------:R-:W-:Y:S01]  /*8cb0*/  IMAD.WIDE R10, R10, 0x60, R12 ;  /* 0x000000600a0a7825 */ /* 0x000fe200078e020c */
[----:B------:R-:W-:-:S03]  /*8cc0*/  ISETP.GE.AND P6, PT, R4, R5, PT ;  /* 0x000000050400720c */ /* 0x000fc60003fc6270 */
[----:B------:R-:W-:Y:S01]  /*8cd0*/  IMAD R2, R0, c[0x0][0x30c], R7 ;  /* 0x0000c30000027a24 */ /* 0x000fe200078e0207 */
[----:B------:R-:W-:Y:S01]  /*8ce0*/  ISETP.GE.OR P0, PT, R14, c[0x0][0x2f4], P6 ;  /* 0x0000bd000e007a0c */ /* 0x000fe20003706670 */
[----:B------:R-:W-:-:S04]  /*8cf0*/  IMAD.WIDE.U32 R6, R0, c[0x0][0x308], R14 ;  /* 0x0000c20000067a25 */ /* 0x000fc800078e000e */
[----:B------:R-:W-:Y:S02]  /*8d00*/  IMAD.IADD R7, R2, 0x1, R7 ;  /* 0x0000000102077824 */ /* 0x000fe400078e0207 */
[----:B------:R-:W-:-:S04]  /*8d10*/  IMAD.U32 R2, RZ, RZ, UR15 ;  /* 0x0000000fff027e24 */ /* 0x000fc8000f8e00ff */
        /* <DEDUP_REMOVED lines=11> */
.L_x_494:
[----:B------:R-:W-:Y:S05]  /*8dd0*/  BSYNC B0 ;  /* 0x0000000000007941 */ /* 0x000fea0003800000 */
.L_x_493:
        /* <DEDUP_REMOVED lines=16> */
.L_x_496:
[----:B------:R-:W-:Y:S05]  /*8ee0*/  BSYNC B0 ;  /* 0x0000000000007941 */ /* 0x000fea0003800000 */
.L_x_495:
        /* <DEDUP_REMOVED lines=16> */
.L_x_498:
[----:B------:R-:W-:Y:S05]  /*8ff0*/  BSYNC B0 ;  /* 0x0000000000007941 */ /* 0x000fea0003800000 */
.L_x_497:
        /* <DEDUP_REMOVED lines=16> */
.L_x_500:
[----:B------:R-:W-:Y:S05]  /*9100*/  BSYNC B0 ;  /* 0x0000000000007941 */ /* 0x000fea0003800000 */
.L_x_499:
        /* <DEDUP_REMOVED lines=16> */
.L_x_502:
[----:B------:R-:W-:Y:S05]  /*9210*/  BSYNC B0 ;  /* 0x0000000000007941 */ /* 0x000fea0003800000 */
.L_x_501:
        /* <DEDUP_REMOVED lines=16> */
.L_x_504:
[----:B------:R-:W-:Y:S05]  /*9320*/  BSYNC B0 ;  /* 0x0000000000007941 */ /* 0x000fea0003800000 */
.L_x_503:
[----:B------:R-:W-:Y:S01]  /*9330*/  IMAD R3, R3, c[0x0][0x338], RZ ;  /* 0x0000ce0003037a24 */ /* 0x000fe200078e02ff */
[----:B------:R-:W-:Y:S01]  /*9340*/  ULDC.64 UR4, c[0x0][0x340] ;  /* 0x0000d00000047ab9 */ /* 0x000fe20000000a00 */
[----:B------:R-:W-:Y:S01]  /*9350*/  IMAD.WIDE.U32 R4, R0, c[0x0][0x338], R14 ;  /* 0x0000ce0000047a25 */ /* 0x000fe200078e000e */
        /* <DEDUP_REMOVED lines=11> */
[----:B--2---:R-:W-:-:S04]  /*9410*/  IMAD.WIDE.U32 R8, R10, c[0x0][0x330], R6 ;  /* 0x0000cc000a087a25 */ /* 0x004fc800078e0006 */
[----:B------:R-:W-:Y:S01]  /*9420*/  IMAD R0, R10, c[0x0][0x334], R3 ;  /* 0x0000cd000a007a24 */ /* 0x000fe200078e0203 */
[----:B------:R-:W-:-:S04]  /*9430*/  LEA R2, P0, R8, c[0x0][0x318], 0x1 ;  /* 0x0000c60008027a11 */ /* 0x000fc800078008ff */
[----:B------:R-:W-:-:S04]  /*9440*/  IADD3 R0, R9, R0, RZ ;  /* 0x0000000009007210 */ /* 0x000fc80007ffe0ff */
[----:B------:R-:W-:-:S05]  /*9450*/  LEA.HI.X R3, R8, c[0x0][0x31c], R0, 0x1, P0 ;  /* 0x0000c70008037a11 */ /* 0x000fca00000f0c00 */
[----:B------:R2:W-:Y:S02]  /*9460*/  STG.E.128 [R2.64], RZ ;  /* 0x000000ff02007986 */ /* 0x0005e4000c101d12 */
.L_x_506:
[----:B------:R-:W-:Y:S05]  /*9470*/  BSYNC B0 ;  /* 0x0000000000007941 */ /* 0x000fea0003800000 */
.L_x_505:
        /* <DEDUP_REMOVED lines=14> */
.L_x_508:
[----:B------:R-:W-:Y:S05]  /*9560*/  BSYNC B0 ;  /* 0x0000000000007941 */ /* 0x000fea0003800000 */
.L_x_507:
        /* <DEDUP_REMOVED lines=14> */
.L_x_510:
[----:B------:R-:W-:Y:S05]  /*9650*/  BSYNC B0 ;  /* 0x0000000000007941 */ /* 0x000fea0003800000 */
.L_x_509:
        /* <DEDUP_REMOVED lines=14> */
.L_x_512:
[----:B------:R-:W-:Y:S05]  /*9740*/  BSYNC B0 ;  /* 0x0000000000007941 */ /* 0x000fea0003800000 */
.L_x_511:
        /* <DEDUP_REMOVED lines=14> */
.L_x_514:
[----:B------:R-:W-:Y:S05]  /*9830*/  BSYNC B0 ;  /* 0x0000000000007941 */ /* 0x000fea0003800000 */
.L_x_513:
        /* <DEDUP_REMOVED lines=11> */
[----:B------:R-:W-:Y:S01]  /*98f0*/  STG.E.128 [R2.64], RZ ;  /* 0x000000ff02007986 */ /* 0x000fe2000c101d12 */
[----:B------:R-:W-:Y:S05]  /*9900*/  EXIT ;  /* 0x000000000000794d */ /* 0x000fea0003800000 */
.L_x_515:
        /* <DEDUP_REMOVED lines=15> */
.L_x_2300:


//--------------------- .text._ZN7cutlass13device_kernelIN5flash19enable_sm80_to_sm89INS1_16FlashAttnBwdSm80INS1_25CollectiveMainloopBwdSm80ILi2ELi1EN4cute5tupleIJNS5_1CILi64EEENS7_ILi96EEENS7_ILi128EEEEEENS_6half_tEfNS_4arch4Sm80ELb0ELb1ELb1ELb1ELb1ELb0ELb0ELb0ELi2ELi2ELi2ELi2ELb1EEENS1_21CollectiveEpilogueBwdISB_SC_SE_Li256ELb1ELb0ELi4EEENS1_19SingleTileSchedulerILb1ELb0ELb0ELi96EEEEEEEEEvNT_6ParamsE --------------------------
	.section	.text._ZN7cutlass13device_kernelIN5flash19enable_sm80_to_sm89INS1_16FlashAttnBwdSm80INS1_25CollectiveMainloopBwdSm80ILi2ELi1EN4cute5tupleIJNS5_1CILi64EEENS7_ILi96EEENS7_ILi128EEEEEENS_6half_tEfNS_4arch4Sm80ELb0ELb1ELb1ELb1ELb1ELb0ELb0ELb0ELi2ELi2ELi2ELi2ELb1EEENS1_21CollectiveEpilogueBwdISB_SC_SE_Li256ELb1ELb0ELi4EEENS1_19SingleTileSchedulerILb1ELb0ELb0ELi96EEEEEEEEEvNT_6ParamsE,"ax",@progbits
	.sectioninfo	@"SHI_REGISTERS=255"
	.align	128
.text._ZN7cutlass13device_kernelIN5flash19enable_sm80_to_sm89INS1_16FlashAttnBwdSm80INS1_25CollectiveMainloopBwdSm80ILi2ELi1EN4cute5tupleIJNS5_1CILi64EEENS7_ILi96EEENS7_ILi128EEEEEENS_6half_tEfNS_4arch4Sm80ELb0ELb1ELb1ELb1ELb1ELb0ELb0ELb0ELi2ELi2ELi2ELi2ELb1EEENS1_21CollectiveEpilogueBwdISB_SC_SE_Li256ELb1ELb0ELi4EEENS1_19SingleTileSchedulerILb1ELb0ELb0ELi96EEEEEEEEEvNT_6ParamsE:
        .type           _ZN7cutlass13device_kernelIN5flash19enable_sm80_to_sm89INS1_16FlashAttnBwdSm80INS1_25CollectiveMainloopBwdSm80ILi2ELi1EN4cute5tupleIJNS5_1CILi64EEENS7_ILi96EEENS7_ILi128EEEEEENS_6half_tEfNS_4arch4Sm80ELb0ELb1ELb1ELb1ELb1ELb0ELb0ELb0ELi2ELi2ELi2ELi2ELb1EEENS1_21CollectiveEpilogueBwdISB_SC_SE_Li256ELb1ELb0ELi4EEENS1_19SingleTileSchedulerILb1ELb0ELb0ELi96EEEEEEEEEvNT_6ParamsE,@function
        .size           _ZN7cutlass13device_kernelIN5flash19enable_sm80_to_sm89INS1_16FlashAttnBwdSm80INS1_25CollectiveMainloopBwdSm80ILi2ELi1EN4cute5tupleIJNS5_1CILi64EEENS7_ILi96EEENS7_ILi128EEEEEENS_6half_tEfNS_4arch4Sm80ELb0ELb1ELb1ELb1ELb1ELb0ELb0ELb0ELi2ELi2ELi2ELi2ELb1EEENS1_21CollectiveEpilogueBwdISB_SC_SE_Li256ELb1ELb0ELi4EEENS1_19SingleTileSchedulerILb1ELb0ELb0ELi96EEEEEEEEEvNT_6ParamsE,(.L_x_2301 - _ZN7cutlass13device_kernelIN5flash19enable_sm80_to_sm89INS1_16FlashAttnBwdSm80INS1_25CollectiveMainloopBwdSm80ILi2ELi1EN4cute5tupleIJNS5_1CILi64EEENS7_ILi96EEENS7_ILi128EEEEEENS_6half_tEfNS_4arch4Sm80ELb0ELb1ELb1ELb1ELb1ELb0ELb0ELb0ELi2ELi2ELi2ELi2ELb1EEENS1_21CollectiveEpilogueBwdISB_SC_SE_Li256ELb1ELb0ELi4EEENS1_19SingleTileSchedulerILb1ELb0ELb0ELi96EEEEEEEEEvNT_6ParamsE)
        .other          _ZN7cutlass13device_kernelIN5flash19enable_sm80_to_sm89INS1_16FlashAttnBwdSm80INS1_25CollectiveMainloopBwdSm80ILi2ELi1EN4cute5tupleIJNS5_1CILi64EEENS7_ILi96EEENS7_ILi128EEEEEENS_6half_tEfNS_4arch4Sm80ELb0ELb1ELb1ELb1ELb1ELb0ELb0ELb0ELi2ELi2ELi2ELi2ELb1EEENS1_21CollectiveEpilogueBwdISB_SC_SE_Li256ELb1ELb0ELi4EEENS1_19SingleTileSchedulerILb1ELb0ELb0ELi96EEEEEEEEEvNT_6ParamsE,@"STO_CUDA_ENTRY STV_DEFAULT"
_ZN7cutlass13device_kernelIN5flash19enable_sm80_to_sm89INS1_16FlashAttnBwdSm80INS1_25CollectiveMainloopBwdSm80ILi2ELi1EN4cute5tupleIJNS5_1CILi64EEENS7_ILi96EEENS7_ILi128EEEEEENS_6half_tEfNS_4arch4Sm80ELb0ELb1ELb1ELb1ELb1ELb0ELb0ELb0ELi2ELi2ELi2ELi2ELb1EEENS1_21CollectiveEpilogueBwdISB_SC_SE_Li256ELb1ELb0ELi4EEENS1_19SingleTileSchedulerILb1ELb0ELb0ELi96EEEEEEEEEvNT_6ParamsE:
        /* <DEDUP_REMOVED lines=22> */
.L_x_517:
        /* <DEDUP_REMOVED lines=13> */
.L_x_519:
[----:B------:R-:W-:Y:S02]  /*0230*/  ULDC UR5, c[0x0][0x3a4] ;  /* 0x0000e90000057ab9 */ /* 0x000fe40000000800 */
.L_x_518:
[----:B------:R-:W-:-:S04]  /*0240*/  UIMAD UR4, UR10, 0x60, URZ ;  /* 0x000000600a0478a4 */ /* 0x000fc8000f8e023f */
[----:B------:R-:W-:-:S04]  /*0250*/  UISETP.GE.AND UP0, UPT, UR4, UR5, UPT ;  /* 0x000000050400728c */ /* 0x000fc8000bf06270 */
[----:B------:R-:W-:Y:S01]  /*0260*/  USEL UR15, UR15, 0xffffffff, !UP0 ;  /* 0xffffffff0f0f7887 */ /* 0x000fe2000c000000 */
[----:B------:R-:W-:Y:S05]  /*0270*/  BRA `(.L_x_520) ;  /* 0x0000019000007947 */ /* 0x000fea0003800000 */
.L_x_516:
        /* <DEDUP_REMOVED lines=8> */
.L_x_521:
        /* <DEDUP_REMOVED lines=13> */
.L_x_523:
[----:B------:R-:W-:Y:S02]  /*03d0*/  ULDC UR5, c[0x0][0x3a4] ;  /* 0x0000e90000057ab9 */ /* 0x000fe40000000800 */
.L_x_522:
[----:B------:R-:W-:-:S04]  /*03e0*/  UIMAD UR4, UR10, 0x60, URZ ;  /* 0x000000600a0478a4 */ /* 0x000fc8000f8e023f */
[----:B------:R-:W-:-:S04]  /*03f0*/  UISETP.GE.AND UP0, UPT, UR4, UR5, UPT ;  /* 0x000000050400728c */ /* 0x000fc8000bf06270 */
[----:B------:R-:W-:-:S06]  /*0400*/  USEL UR15, UR15, 0xffffffff, !UP0 ;  /* 0xffffffff0f0f7887 */ /* 0x000fcc000c000000 */
.L_x_520:
        /* <DEDUP_REMOVED lines=48> */
.L_x_524:
        /* <DEDUP_REMOVED lines=10> */
.L_x_525:
[----:B------:R-:W-:Y:S05]  /*07b0*/  @!P2 BRA `(.L_x_526) ;  /* 0x000000500000a947 */ /* 0x000fea0003800000 */
[----:B------:R-:W3:Y:S04]  /*07c0*/  LDG.E R3, [R6.64] ;  /* 0x0000001206037981 */ /* 0x000ee8000c1e1900 */
[----:B-1----:R-:W4:Y:S01]  /*07d0*/  LDG.E R5, [R6.64+0x4] ;  /* 0x0000041206057981 */ /* 0x002f22000c1e1900 */
[----:B---3--:R-:W1:Y:S08]  /*07e0*/  R2UR UR13, R3 ;  /* 0x00000000030d73c2 */ /* 0x008e7000000e0000 */
[----:B----4-:R-:W1:Y:S02]  /*07f0*/  R2UR UR4, R5 ;  /* 0x00000000050473c2 */ /* 0x010e6400000e0000 */
[----:B-1----:R-:W-:-:S06]  /*0800*/  UIADD3 UR13, -UR13, UR4, URZ ;  /* 0x000000040d0d7290 */ /* 0x002fcc000fffe13f */
.L_x_526:
        /* <DEDUP_REMOVED lines=15> */
.L_x_527:
        /* <DEDUP_REMOVED lines=575> */
.L_x_547:
        /* <DEDUP_REMOVED lines=192> */
.L_x_531:
[----:B------:R-:W-:Y:S11]  /*38f0*/  ISETP.NE.AND P2, PT, R139, c[0x0][0x2a8], PT ;  /* 0x0000aa008b007a0c */ /* 0x000ff60003f45270 */
[----:B------:R-:W-:Y:S02]  /*3900*/  @!UPT UIADD3 URZ, URZ, URZ, URZ ;  /* 0x0000003f3f3ff290 */ /* 0x000fe4000fffe03f */
[----:B------:R-:W-:Y:S05]  /*3910*/  @P2 IMAD.HI.U32 R2, R3, c[0x0][0x2ac], RZ ;  /* 0x0000ab0003022a27 */ /* 0x000fea00078e00ff */
[----:B------:R-:W-:Y:S02]  /*3920*/  @P2 SHF.R.U32.HI R3, RZ, c[0x0][0x2b0], R2 ;  /* 0x0000ac00ff032a19 */ /* 0x000fe40000011602 */
.L_x_532:
[----:B------:R-:W-:Y:S05]  /*3930*/  BSYNC B0 ;  /* 0x0000000000007941 */ /* 0x000fea0003800000 */
.L_x_530:
        /* <DEDUP_REMOVED lines=8> */
.L_x_529:
        /* <DEDUP_REMOVED lines=16> */
.L_x_535:
[----:B------:R-:W-:Y:S11]  /*3ac0*/  ISETP.NE.AND P2, PT, R139, c[0x0][0x2a8], PT ;  /* 0x0000aa008b007a0c */ /* 0x000ff60003f45270 */
[----:B------:R-:W-:Y:S02]  /*3ad0*/  @!UPT UIADD3 URZ, URZ, URZ, URZ ;  /* 0x0000003f3f3ff290 */ /* 0x000fe4000fffe03f */
[----:B------:R-:W-:Y:S05]  /*3ae0*/  @P2 IMAD.HI.U32 R2, R3, c[0x0][0x2ac], RZ ;  /* 0x0000ab0003022a27 */ /* 0x000fea00078e00ff */
[----:B------:R-:W-:Y:S02]  /*3af0*/  @P2 SHF.R.U32.HI R3, RZ, c[0x0][0x2b0], R2 ;  /* 0x0000ac00ff032a19 */ /* 0x000fe40000011602 */
.L_x_536:
[----:B------:R-:W-:Y:S05]  /*3b00*/  BSYNC B0 ;  /* 0x0000000000007941 */ /* 0x000fea0003800000 */
.L_x_534:
[----:B------:R-:W2:Y:S02]  /*3b10*/  LDL R2, [R1+0x28] ;  /* 0x0000280001027983 */ /* 0x000ea40000100800 */
[----:B--2---:R-:W-:Y:S05]  /*3b20*/  IMAD R4, R3, c[0x0][0x2a8], R2 ;  /* 0x0000aa0003047a24 */ /* 0x004fea00078e0202 */
[----:B------:R-:W-:Y:S02]  /*3b30*/  IADD3 R2, R4, c[0x0][0x2a8], RZ ;  /* 0x0000aa0004027a10 */ /* 0x000fe40007ffe0ff */
[----:B------:R-:W-:Y:S02]  /*3b40*/  IMNMX R7, R7, R4, !PT ;  /* 0x0000000407077217 */ /* 0x000fe40007800200 */
[----:B------:R-:W-:Y:S02]  /*3b50*/  IMNMX R13, R13, R2, PT ;  /* 0x000000020d0d7217 */ /* 0x000fe40003800200 */
.L_x_533:
        /* <DEDUP_REMOVED lines=16> */
.L_x_539:
[----:B------:R-:W-:Y:S11]  /*3c60*/  ISETP.NE.AND P2, PT, R139, c[0x0][0x2a8], PT ;  /* 0x0000aa008b007a0c */ /* 0x000ff60003f45270 */
[----:B------:R-:W-:Y:S02]  /*3c70*/  @!UPT UIADD3 URZ, URZ, URZ, URZ ;  /* 0x0000003f3f3ff290 */ /* 0x000fe4000fffe03f */
[----:B------:R-:W-:Y:S05]  /*3c80*/  @P2 IMAD.HI.U32 R2, R3, c[0x0][0x2ac], RZ ;  /* 0x0000ab0003022a27 */ /* 0x000fea00078e00ff */
[----:B------:R-:W-:Y:S02]  /*3c90*/  @P2 SHF.R.U32.HI R3, RZ, c[0x0][0x2b0], R2 ;  /* 0x0000ac00ff032a19 */ /* 0x000fe40000011602 */
.L_x_540:
[----:B------:R-:W-:Y:S05]  /*3ca0*/  BSYNC B0 ;  /* 0x0000000000007941 */ /* 0x000fea0003800000 */
.L_x_538:
[----:B------:R-:W2:Y:S02]  /*3cb0*/  LDL R2, [R1+0x28] ;  /* 0x0000280001027983 */ /* 0x000ea40000100800 */
[----:B--2---:R-:W-:Y:S05]  /*3cc0*/  IMAD R2, R3, c[0x0][0x2a8], R2 ;  /* 0x0000aa0003027a24 */ /* 0x004fea00078e0202 */
[----:B------:R-:W-:Y:S02]  /*3cd0*/  IADD3 R3, R2, c[0x0][0x2a8], RZ ;  /* 0x0000aa0002037a10 */ /* 0x000fe40007ffe0ff */
[----:B------:R-:W-:Y:S02]  /*3ce0*/  IMNMX R5, R5, R2, !PT ;  /* 0x0000000205057217 */ /* 0x000fe40007800200 */
[----:B------:R-:W-:Y:S02]  /*3cf0*/  IMNMX R6, R6, R3, PT ;  /* 0x0000000306067217 */ /* 0x000fe40003800200 */
.L_x_537:
        /* <DEDUP_REMOVED lines=16> */
.L_x_543:
[----:B------:R-:W-:Y:S11]  /*3e00*/  ISETP.NE.AND P2, PT, R139, c[0x0][0x2a8], PT ;  /* 0x0000aa008b007a0c */ /* 0x000ff60003f45270 */
[----:B------:R-:W-:Y:S02]  /*3e10*/  @!UPT UIADD3 URZ, URZ, URZ, URZ ;  /* 0x0000003f3f3ff290 */ /* 0x000fe4000fffe03f */
[----:B------:R-:W-:Y:S05]  /*3e20*/  @P2 IMAD.HI.U32 R2, R3, c[0x0][0x2ac], RZ ;  /* 0x0000ab0003022a27 */ /* 0x000fea00078e00ff */
[----:B------:R-:W-:Y:S02]  /*3e30*/  @P2 SHF.R.U32.HI R3, RZ, c[0x0][0x2b0], R2 ;  /* 0x0000ac00ff032a19 */ /* 0x000fe40000011602 */
.L_x_544:
[----:B------:R-:W-:Y:S05]  /*3e40*/  BSYNC B0 ;  /* 0x0000000000007941 */ /* 0x000fea0003800000 */
.L_x_542:
[----:B------:R-:W2:Y:S02]  /*3e50*/  LDL R2, [R1+0x28] ;  /* 0x0000280001027983 */ /* 0x000ea40000100800 */
[----:B--2---:R-:W-:Y:S05]  /*3e60*/  IMAD R11, R3, c[0x0][0x2a8], R2 ;  /* 0x0000aa00030b7a24 */ /* 0x004fea00078e0202 */
[----:B------:R-:W-:Y:S02]  /*3e70*/  IADD3 R3, R11, c[0x0][0x2a8], RZ ;  /* 0x0000aa000b037a10 */ /* 0x000fe40007ffe0ff */
[----:B------:R-:W-:Y:S02]  /*3e80*/  IMNMX R4, R4, R11, !PT ;  /* 0x0000000b04047217 */ /* 0x000fe40007800200 */
[----:B------:R-:W-:Y:S02]  /*3e90*/  IMNMX R136, R136, R3, PT ;  /* 0x0000000388887217 */ /* 0x000fe40003800200 */
.L_x_541:
        /* <DEDUP_REMOVED lines=61> */
.L_x_545:
        /* <DEDUP_REMOVED lines=500> */
.L_x_546:
        /* <DEDUP_REMOVED lines=234> */
.L_x_528:
        /* <DEDUP_REMOVED lines=157> */
.L_x_549:
        /* <DEDUP_REMOVED lines=65> */
.L_x_551:
[----:B---3--:R-:W-:Y:S05]  /*7e30*/  BSYNC B0 ;  /* 0x0000000000007941 */ /* 0x008fea0003800000 */
.L_x_550:
        /* <DEDUP_REMOVED lines=16> */
.L_x_553:
[----:B------:R-:W-:Y:S05]  /*7f40*/  BSYNC B0 ;  /* 0x0000000000007941 */ /* 0x000fea0003800000 */
.L_x_552:
        /* <DEDUP_REMOVED lines=16> */
.L_x_555:
[----:B------:R-:W-:Y:S05]  /*8050*/  BSYNC B0 ;  /* 0x0000000000007941 */ /* 0x000fea0003800000 */
.L_x_554:
        /* <DEDUP_REMOVED lines=16> */
.L_x_557:
[----:B------:R-:W-:Y:S05]  /*8160*/  BSYNC B0 ;  /* 0x0000000000007941 */ /* 0x000fea0003800000 */
.L_x_556:
        /* <DEDUP_REMOVED lines=16> */
.L_x_559:
[----:B------:R-:W-:Y:S05]  /*8270*/  BSYNC B0 ;  /* 0x0000000000007941 */ /* 0x000fea0003800000 */
.L_x_558:
        /* <DEDUP_REMOVED lines=16> */
.L_x_561:
[----:B------:R-:W-:Y:S05]  /*8380*/  BSYNC B0 ;  /* 0x0000000000007941 */ /* 0x000fea0003800000 */
.L_x_560:
        /* <DEDUP_REMOVED lines=20> */
.L_x_563:
[----:B------:R-:W-:Y:S05]  /*84d0*/  BSYNC B0 ;  /* 0x0000000000007941 */ /* 0x000fea0003800000 */
.L_x_562:
        /* <DEDUP_REMOVED lines=14> */
.L_x_565:
[----:B------:R-:W-:Y:S05]  /*85c0*/  BSYNC B0 ;  /* 0x0000000000007941 */ /* 0x000fea0003800000 */
.L_x_564:
        /* <DEDUP_REMOVED lines=14> */
.L_x_567:
[----:B------:R-:W-:Y:S05]  /*86b0*/  BSYNC B0 ;  /* 0x0000000000007941 */ /* 0x000fea0003800000 */
.L_x_566:
        /* <DEDUP_REMOVED lines=14> */
.L_x_569:
[----:B------:R-:W-:Y:S05]  /*87a0*/  BSYNC B0 ;  /* 0x0000000000007941 */ /* 0x000fea0003800000 */
.L_x_568:
        /* <DEDUP_REMOVED lines=14> */
.L_x_571:
[----:B------:R-:W-:Y:S05]  /*8890*/  BSYNC B0 ;  /* 0x0000000000007941 */ /* 0x000fea0003800000 */
.L_x_570:
        /* <DEDUP_REMOVED lines=13> */
.L_x_548:
        /* <DEDUP_REMOVED lines=31> */
.L_x_572:
        /* <DEDUP_REMOVED lines=39> */
.L_x_574:
[----:B------:R-:W-:Y:S05]  /*8dd0*/  BSYNC B0 ;  /* 0x0000000000007941 */ /* 0x000fea0003800000 */
.L_x_573:
        /* <DEDUP_REMOVED lines=16> */
.L_x_576:
[----:B------:R-:W-:Y:S05]  /*8ee0*/  BSYNC B0 ;  /* 0x0000000000007941 */ /* 0x000fea0003800000 */
.L_x_575:
        /* <DEDUP_REMOVED lines=16> */
.L_x_578:
[----:B------:R-:W-:Y:S05]  /*8ff0*/  BSYNC B0 ;  /* 0x0000000000007941 */ /* 0x000fea0003800000 */
.L_x_577:
        /* <DEDUP_REMOVED lines=16> */
.L_x_580:
[----:B------:R-:W-:Y:S05]  /*9100*/  BSYNC B0 ;  /* 0x0000000000007941 */ /* 0x000fea0003800000 */
.L_x_579:
        /* <DEDUP_REMOVED lines=16> */
.L_x_582:
[----:B------:R-:W-:Y:S05]  /*9210*/  BSYNC B0 ;  /* 0x0000000000007941 */ /* 0x000fea0003800000 */
.L_x_581:
        /* <DEDUP_REMOVED lines=16> */
.L_x_584:
[----:B------:R-:W-:Y:S05]  /*9320*/  BSYNC B0 ;  /* 0x0000000000007941 */ /* 0x000fea0003800000 */
.L_x_583:
        /* <DEDUP_REMOVED lines=20> */
.L_x_586:
[----:B------:R-:W-:Y:S05]  /*9470*/  BSYNC B0 ;  /* 0x0000000000007941 */ /* 0x000fea0003800000 */
.L_x_585:
        /* <DEDUP_REMOVED lines=14> */
.L_x_588:
[----:B------:R-:W-:Y:S05]  /*9560*/  BSYNC B0 ;  /* 0x0000000000007941 */ /* 0x000fea0003800000 */
.L_x_587:
        /* <DEDUP_REMOVED lines=14> */
.L_x_590:
[----:B------:R-:W-:Y:S05]  /*9650*/  BSYNC B0 ;  /* 0x0000000000007941 */ /* 0x000fea0003800000 */
.L_x_589:
        /* <DEDUP_REMOVED lines=14> */
.L_x_592:
[----:B------:R-:W-:Y:S05]  /*9740*/  BSYNC B0 ;  /* 0x0000000000007941 */ /* 0x000fea0003800000 */
.L_x_591:
        /* <DEDUP_REMOVED lines=14> */
.L_x_594:
[----:B------:R-:W-:Y:S05]  /*9830*/  BSYNC B0 ;  /* 0x0000000000007941 */ /* 0x000fea0003800000 */
.L_x_593:
        /* <DEDUP_REMOVED lines=13> */
.L_x_595:
        /* <DEDUP_REMOVED lines=15> */
.L_x_2301:


//--------------------- .text._ZN7cutlass13device_kernelIN5flash19enable_sm80_to_sm89INS1_16FlashAttnBwdSm80INS1_25CollectiveMainloopBwdSm80ILi2ELi1EN4cute5tupleIJNS5_1CILi64EEENS7_ILi96EEENS7_ILi128EEEEEENS_6half_tEfNS_4arch4Sm80ELb0ELb1ELb1ELb1ELb0ELb0ELb0ELb0ELi2ELi2ELi2ELi2ELb1EEENS1_24CollectiveEpilogueBwdGQAISB_fSE_Li256ELb1ELb0EEENS1_19SingleTileSchedulerILb1ELb0ELb0ELi96EEEEEEEEEvNT_6ParamsE --------------------------
	.section	.text._ZN7cutlass13device_kernelIN5flash19enable_sm80_to_sm89INS1_16FlashAttnBwdSm80INS1_25CollectiveMainloopBwdSm80ILi2ELi1EN4cute5tupleIJNS5_1CILi64EEENS7_ILi96EEENS7_ILi128EEEEEENS_6half_tEfNS_4arch4Sm80ELb0ELb1ELb1ELb1ELb0ELb0ELb0ELb0ELi2ELi2ELi2ELi2ELb1EEENS1_24CollectiveEpilogueBwdGQAISB_fSE_Li256ELb1ELb0EEENS1_19SingleTileSchedulerILb1ELb0ELb0ELi96EEEEEEEEEvNT_6ParamsE,"ax",@progbits
	.sectioninfo	@"SHI_REGISTERS=255"
	.align	128
.text._ZN7cutlass13device_kernelIN5flash19enable_sm80_to_sm89INS1_16FlashAttnBwdSm80INS1_25CollectiveMainloopBwdSm80ILi2ELi1EN4cute5tupleIJNS5_1CILi64EEENS7_ILi96EEENS7_ILi128EEEEEENS_6half_tEfNS_4arch4Sm80ELb0ELb1ELb1ELb1ELb0ELb0ELb0ELb0ELi2ELi2ELi2ELi2ELb1EEENS1_24CollectiveEpilogueBwdGQAISB_fSE_Li256ELb1ELb0EEENS1_19SingleTileSchedulerILb1ELb0ELb0ELi96EEEEEEEEEvNT_6ParamsE:
        .type           _ZN7cutlass13device_kernelIN5flash19enable_sm80_to_sm89INS1_16FlashAttnBwdSm80INS1_25CollectiveMainloopBwdSm80ILi2ELi1EN4cute5tupleIJNS5_1CILi64EEENS7_ILi96EEENS7_ILi128EEEEEENS_6half_tEfNS_4arch4Sm80ELb0ELb1ELb1ELb1ELb0ELb0ELb0ELb0ELi2ELi2ELi2ELi2ELb1EEENS1_24CollectiveEpilogueBwdGQAISB_fSE_Li256ELb1ELb0EEENS1_19SingleTileSchedulerILb1ELb0ELb0ELi96EEEEEEEEEvNT_6ParamsE,@function
        .size           _ZN7cutlass13device_kernelIN5flash19enable_sm80_to_sm89INS1_16FlashAttnBwdSm80INS1_25CollectiveMainloopBwdSm80ILi2ELi1EN4cute5tupleIJNS5_1CILi64EEENS7_ILi96EEENS7_ILi128EEEEEENS_6half_tEfNS_4arch4Sm80ELb0ELb1ELb1ELb1ELb0ELb0ELb0ELb0ELi2ELi2ELi2ELi2ELb1EEENS1_24CollectiveEpilogueBwdGQAISB_fSE_Li256ELb1ELb0EEENS1_19SingleTileSchedulerILb1ELb0ELb0ELi96EEEEEEEEEvNT_6ParamsE,(.L_x_2302 - _ZN7cutlass13device_kernelIN5flash19enable_sm80_to_sm89INS1_16FlashAttnBwdSm80INS1_25CollectiveMainloopBwdSm80ILi2ELi1EN4cute5tupleIJNS5_1CILi64EEENS7_ILi96EEENS7_ILi128EEEEEENS_6half_tEfNS_4arch4Sm80ELb0ELb1ELb1ELb1ELb0ELb0ELb0ELb0ELi2ELi2ELi2ELi2ELb1EEENS1_24CollectiveEpilogueBwdGQAISB_fSE_Li256ELb1ELb0EEENS1_19SingleTileSchedulerILb1ELb0ELb0ELi96EEEEEEEEEvNT_6ParamsE)
        .other          _ZN7cutlass13device_kernelIN5flash19enable_sm80_to_sm89INS1_16FlashAttnBwdSm80INS1_25CollectiveMainloopBwdSm80ILi2ELi1EN4cute5tupleIJNS5_1CILi64EEENS7_ILi96EEENS7_ILi128EEEEEENS_6half_tEfNS_4arch4Sm80ELb0ELb1ELb1ELb1ELb0ELb0ELb0ELb0ELi2ELi2ELi2ELi2ELb1EEENS1_24CollectiveEpilogueBwdGQAISB_fSE_Li256ELb1ELb0EEENS1_19SingleTileSchedulerILb1ELb0ELb0ELi96EEEEEEEEEvNT_6ParamsE,@"STO_CUDA_ENTRY STV_DEFAULT"
_ZN7cutlass13device_kernelIN5flash19enable_sm80_to_sm89INS1_16FlashAttnBwdSm80INS1_25CollectiveMainloopBwdSm80ILi2ELi1EN4cute5tupleIJNS5_1CILi64EEENS7_ILi96EEENS7_ILi128EEEEEENS_6half_tEfNS_4arch4Sm80ELb0ELb1ELb1ELb1ELb0ELb0ELb0ELb0ELi2ELi2ELi2ELi2ELb1EEENS1_24CollectiveEpilogueBwdGQAISB_fSE_Li256ELb1ELb0EEENS1_19SingleTileSchedulerILb1ELb0ELb0ELi96EEEEEEEEEvNT_6ParamsE:
        /* <DEDUP_REMOVED lines=22> */
.L_x_597:
        /* <DEDUP_REMOVED lines=13> */
.L_x_599:
[----:B------:R-:W-:Y:S02]  /*0230*/  ULDC UR5, c[0x0][0x3ac] ;  /* 0x0000eb0000057ab9 */ /* 0x000fe40000000800 */
.L_x_598:
[----:B------:R-:W-:-:S04]  /*0240*/  UIMAD UR4, UR10, 0x60, URZ ;  /* 0x000000600a0478a4 */ /* 0x000fc8000f8e023f */
[----:B------:R-:W-:-:S04]  /*0250*/  UISETP.GE.AND UP0, UPT, UR4, UR5, UPT ;  /* 0x000000050400728c */ /* 0x000fc8000bf06270 */
[----:B------:R-:W-:Y:S01]  /*0260*/  USEL UR15, UR15, 0xffffffff, !UP0 ;  /* 0xffffffff0f0f7887 */ /* 0x000fe2000c000000 */
[----:B------:R-:W-:Y:S05]  /*0270*/  BRA `(.L_x_600) ;  /* 0x0000019000007947 */ /* 0x000fea0003800000 */
.L_x_596:
        /* <DEDUP_REMOVED lines=8> */
.L_x_601:
        /* <DEDUP_REMOVED lines=13> */
.L_x_603:
[----:B------:R-:W-:Y:S02]  /*03d0*/  ULDC UR5, c[0x0][0x3ac] ;  /* 0x0000eb0000057ab9 */ /* 0x000fe40000000800 */
.L_x_602:
[----:B------:R-:W-:-:S04]  /*03e0*/  UIMAD UR4, UR10, 0x60, URZ ;  /* 0x000000600a0478a4 */ /* 0x000fc8000f8e023f */
[----:B------:R-:W-:-:S04]  /*03f0*/  UISETP.GE.AND UP0, UPT, UR4, UR5, UPT ;  /* 0x000000050400728c */ /* 0x000fc8000bf06270 */
[----:B------:R-:W-:-:S06]  /*0400*/  USEL UR15, UR15, 0xffffffff, !UP0 ;  /* 0xffffffff0f0f7887 */ /* 0x000fcc000c000000 */
.L_x_600:
        /* <DEDUP_REMOVED lines=8> */
[----:B------:R-:W-:Y:S01]  /*0490*/  UISETP.NE.U32.AND UP1, UPT, URZ, UR4, UPT ;  /* 0x000000043f00728c */ /* 0x000fe2000bf25070 */
[----:B------:R-:W-:Y:S01]  /*04a0*/  PLOP3.LUT P0, PT, PT, PT, UP2, 0x80, 0x0 ;  /* 0x000000000000781c */ /* 0x000fe20003f0f028 */
[----:B------:R-:W-:Y:S01]  /*04b0*/  IMAD.U32 R8, RZ, RZ, UR8 ;  /* 0x00000008ff087e24 */ /* 0x000fe2000f8e00ff */
[----:B------:R-:W-:Y:S01]  /*04c0*/  ULDC.64 UR12, c[0x0][0x2d0] ;  /* 0x0000b400000c7ab9 */ /* 0x000fe20000000a00 */
[----:B------:R-:W-:Y:S01]  /*04d0*/  IMAD.U32 R9, RZ, RZ, UR9 ;  /* 0x00000009ff097e24 */ /* 0x000fe2000f8e00ff */
[----:B------:R-:W-:Y:S02]  /*04e0*/  UISETP.NE.AND.EX UP1, UPT, URZ, UR5, UPT, UP1 ;  /* 0x000000053f00728c */ /* 0x000fe4000bf25310 */
[----:B------:R-:W-:Y:S02]  /*04f0*/  UIMAD.WIDE UR12, UR15, UR6, UR12 ;  /* 0x000000060f0c72a5 */ /* 0x000fe4000f8e020c */
[----:B------:R-:W-:Y:S02]  /*0500*/  ULDC.64 UR4, c[0x0][0x2d8] ;  /* 0x0000b60000047ab9 */ /* 0x000fe40000000a00 */
[----:B------:R-:W-:Y:S01]  /*0510*/  PLOP3.LUT P2, PT, PT, PT, UP1, 0x80, 0x0 ;  /* 0x000000000000781c */ /* 0x000fe20003f4f018 */
[----:B------:R-:W-:-:S02]  /*0520*/  UISETP.NE.U32.AND UP0, UPT, URZ, UR4, UPT ;  /* 0x000000043f00728c */ /* 0x000fc4000bf05070 */
[----:B------:R-:W2:Y:S01]  /*0530*/  @P0 LDG.E R2, [R8.64] ;  /* 0x0000001208020981 */ /* 0x000ea2000c1e1900 */
[----:B------:R-:W-:Y:S01]  /*0540*/  MOV R6, UR12 ;  /* 0x0000000c00067c02 */ /* 0x000fe20008000f00 */
[----:B------:R-:W-:Y:S01]  /*0550*/  IMAD.U32 R7, RZ, RZ, UR13 ;  /* 0x0000000dff077e24 */ /* 0x000fe2000f8e00ff */
[----:B------:R-:W-:Y:S01]  /*0560*/  UISETP.NE.AND.EX UP0, UPT, URZ, UR5, UPT, UP0 ;  /* 0x000000053f00728c */ /* 0x000fe2000bf05300 */
[----:B------:R-:W3:Y:S02]  /*0570*/  @P0 LDG.E R4, [R8.64] ;  /* 0x0000001208040981 */ /* 0x000ee4000c1e1900 */
[----:B------:R-:W-:-:S03]  /*0580*/  ULDC.64 UR4, c[0x0][0x2d8] ;  /* 0x0000b60000047ab9 */ /* 0x000fc60000000a00 */
[----:B------:R-:W-:Y:S01]  /*0590*/  PLOP3.LUT P1, PT, PT, PT, UP0, 0x80, 0x0 ;  /* 0x000000000000781c */ /* 0x000fe20003f2f008 */
[----:B------:R-:W4:Y:S04]  /*05a0*/  @P2 LDG.E R3, [R6.64] ;  /* 0x0000001206032981 */ /* 0x000f28000c1e1900 */
[----:B------:R-:W-:-:S06]  /*05b0*/  @UP0 UIMAD.WIDE UR4, UR15, UR6, UR4 ;  /* 0x000000060f0402a5 */ /* 0x000fcc000f8e0204 */
[----:B------:R-:W-:Y:S01]  /*05c0*/  MOV R10, UR4 ;  /* 0x00000004000a7c02 */ /* 0x000fe20008000f00 */
[----:B------:R-:W-:-:S05]  /*05d0*/  IMAD.U32 R11, RZ, RZ, UR5 ;  /* 0x00000005ff0b7e24 */ /* 0x000fca000f8e00ff */
[----:B------:R-:W5:Y:S01]  /*05e0*/  @P1 LDG.E R5, [R10.64] ;  /* 0x000000120a051981 */ /* 0x000f62000c1e1900 */
[----:B------:R-:W-:Y:S02]  /*05f0*/  ULDC UR14, c[0x0][0x168] ;  /* 0x00005a00000e7ab9 */ /* 0x000fe40000000800 */
[----:B------:R-:W-:Y:S02]  /*0600*/  UMOV UR23, URZ ;  /* 0x0000003f00177c82 */ /* 0x000fe40008000000 */
[----:B------:R-:W-:Y:S02]  /*0610*/  UMOV UR20, URZ ;  /* 0x0000003f00147c82 */ /* 0x000fe40008000000 */
[----:B------:R-:W-:Y:S02]  /*0620*/  UMOV UR21, URZ ;  /* 0x0000003f00157c82 */ /* 0x000fe40008000000 */
[----:B------:R-:W-:Y:S01]  /*0630*/  ULDC UR13, c[0x0][0x198] ;  /* 0x00006600000d7ab9 */ /* 0x000fe20000000800 */
[----:B--2---:R-:W1:Y:S08]  /*0640*/  @P0 R2UR UR5, R2 ;  /* 0x00000000020503c2 */ /* 0x004e7000000e0000 */
[----:B---3--:R-:W2:Y:S08]  /*0650*/  @P0 R2UR UR11, R4 ;  /* 0x00000000040b03c2 */ /* 0x008eb000000e0000 */
[----:B----4-:R-:W3:Y:S01]  /*0660*/  @P2 R2UR UR9, R3 ;  /* 0x00000000030923c2 */ /* 0x010ee200000e0000 */
[----:B-1----:R-:W-:-:S04]  /*0670*/  @UP2 ULEA UR5, UR15, UR5, 0x6 ;  /* 0x000000050f052291 */ /* 0x002fc8000f8e303f */
[----:B------:R-:W-:-:S04]  /*0680*/  @UP2 USHF.R.S32.HI UR4, URZ, 0x1f, UR5 ;  /* 0x0000001f3f042899 */ /* 0x000fc80008011405 */
[----:B------:R-:W-:Y:S02]  /*0690*/  @UP2 ULEA.HI UR4, UR4, UR5, URZ, 0x6 ;  /* 0x0000000504042291 */ /* 0x000fe4000f8f303f */
[----:B--2---:R-:W-:Y:S02]  /*06a0*/  @UP2 USHF.R.S32.HI UR8, URZ, 0x1f, UR11 ;  /* 0x0000001f3f082899 */ /* 0x004fe4000801140b */
[----:B---3--:R-:W-:Y:S02]  /*06b0*/  @UP1 USHF.R.S32.HI UR7, URZ, 0x1f, UR9 ;  /* 0x0000001f3f071899 */ /* 0x008fe40008011409 */
[----:B------:R-:W-:Y:S01]  /*06c0*/  @UP2 ULOP3.LUT UR23, UR4, 0xffffffc0, URZ, 0xc0, !UPT ;  /* 0xffffffc004172892 */ /* 0x000fe2000f8ec03f */
[----:B-----5:R1:W2:Y:S01]  /*06d0*/  @P1 R2UR UR14, R5 ;  /* 0x00000000050e13c2 */ /* 0x0202a200000e0000 */
[----:B------:R-:W-:Y:S02]  /*06e0*/  UMOV UR5, URZ ;  /* 0x0000003f00057c82 */ /* 0x000fe40008000000 */
[----:B------:R-:W-:-:S02]  /*06f0*/  UMOV UR4, URZ ;  /* 0x0000003f00047c82 */ /* 0x000fc40008000000 */
[----:B------:R-:W-:Y:S02]  /*0700*/  @UP2 UMOV UR4, UR11 ;  /* 0x0000000b00042c82 */ /* 0x000fe40008000000 */
[----:B------:R-:W-:Y:S02]  /*0710*/  @UP2 UMOV UR5, UR8 ;  /* 0x0000000800052c82 */ /* 0x000fe40008000000 */
[----:B------:R-:W-:Y:S02]  /*0720*/  @UP1 UMOV UR20, UR9 ;  /* 0x0000000900141c82 */ /* 0x000fe40008000000 */
[----:B------:R-:W-:Y:S01]  /*0730*/  @UP1 UMOV UR21, UR7 ;  /* 0x0000000700151c82 */ /* 0x000fe20008000000 */
[----:B------:R-:W-:Y:S05]  /*0740*/  @P1 BRA `(.L_x_604) ;  /* 0x0000006000001947 */ /* 0x000fea0003800000 */
[----:B------:R-:W-:Y:S05]  /*0750*/  @!P0 BRA `(.L_x_604) ;  /* 0x0000005000008947 */ /* 0x000fea0003800000 */
[----:B------:R-:W3:Y:S04]  /*0760*/  LDG.E R2, [R8.64] ;  /* 0x0000001208027981 */ /* 0x000ee8000c1e1900 */
[----:B------:R-:W4:Y:S01]  /*0770*/  LDG.E R3, [R8.64+0x4] ;  /* 0x0000041208037981 */ /* 0x000f22000c1e1900 */
[----:B--23--:R-:W2:Y:S08]  /*0780*/  R2UR UR14, R2 ;  /* 0x00000000020e73c2 */ /* 0x00ceb000000e0000 */
[----:B----4-:R-:W2:Y:S02]  /*0790*/  R2UR UR7, R3 ;  /* 0x00000000030773c2 */ /* 0x010ea400000e0000 */
[----:B--2---:R-:W-:-:S06]  /*07a0*/  UIADD3 UR14, -UR14, UR7, URZ ;  /* 0x000000070e0e7290 */ /* 0x004fcc000fffe13f */
.L_x_604:
[----:B------:R-:W-:-:S04]  /*07b0*/  ISETP.NE.U32.AND P0, PT, RZ, c[0x0][0x2e0], PT ;  /* 0x0000b800ff007a0c */ /* 0x000fc80003f05070 */
[----:B------:R-:W-:-:S13]  /*07c0*/  ISETP.NE.AND.EX P0, PT, RZ, c[0x0][0x2e4], PT, P0 ;  /* 0x0000b900ff007a0c */ /* 0x000fda0003f05300 */
[----:B------:R-:W-:Y:S05]  /*07d0*/  @!P0 BRA `(.L_x_605) ;  /* 0x0000007000008947 */ /* 0x000fea0003800000 */
[----:B------:R-:W-:Y:S02]  /*07e0*/  ULDC.64 UR8, c[0x0][0x2e0] ;  /* 0x0000b80000087ab9 */ /* 0x000fe40000000a00 */
[----:B------:R-:W-:-:S06]  /*07f0*/  UIMAD.WIDE UR8, UR15, UR6, UR8 ;  /* 0x000000060f0872a5 */ /* 0x000fcc000f8e0208 */
[----:B------:R-:W-:Y:S02]  /*0800*/  MOV R2, UR8 ;  /* 0x0000000800027c02 */ /* 0x000fe40008000f00 */
[----:B------:R-:W-:-:S05]  /*0810*/  MOV R3, UR9 ;  /* 0x0000000900037c02 */ /* 0x000fca0008000f00 */
[----:B------:R-:W3:Y:S02]  /*0820*/  LDG.E R2, [R2.64] ;  /* 0x0000001202027981 */ /* 0x000ee4000c1e1900 */
[----:B---3--:R3:W4:Y:S02]  /*0830*/  R2UR UR13, R2 ;  /* 0x00000000020d73c2 */ /* 0x00872400000e0000 */
[----:B---34-:R-:W-:Y:S05]  /*0840*/  BRA `(.L_x_606) ;  /* 0x0000006000007947 */ /* 0x018fea0003800000 */
.L_x_605:
[----:B------:R-:W-:Y:S05]  /*0850*/  @!P2 BRA `(.L_x_606) ;  /* 0x000000500000a947 */ /* 0x000fea0003800000 */
[----:B------:R-:W3:Y:S04]  /*0860*/  LDG.E R2, [R6.64] ;  /* 0x0000001206027981 */ /* 0x000ee8000c1e1900 */
[----:B------:R-:W4:Y:S01]  /*0870*/  LDG.E R3, [R6.64+0x4] ;  /* 0x0000041206037981 */ /* 0x000f22000c1e1900 */
[----:B---3--:R-:W3:Y:S08]  /*0880*/  R2UR UR13, R2 ;  /* 0x00000000020d73c2 */ /* 0x008ef000000e0000 */
[----:B----4-:R-:W3:Y:S02]  /*0890*/  R2UR UR6, R3 ;  /* 0x00000000030673c2 */ /* 0x010ee400000e0000 */
[----:B---3--:R-:W-:-:S06]  /*08a0*/  UIADD3 UR13, -UR13, UR6, URZ ;  /* 0x000000060d0d7290 */ /* 0x008fcc000fffe13f */
.L_x_606:
        /* <DEDUP_REMOVED lines=15> */
.L_x_607:
        /* <DEDUP_REMOVED lines=63> */
[----:B------:R-:W-:Y:S01]  /*0d90*/  USHF.L.U32 UR6, UR23, 0x7, URZ ;  /* 0x0000000717067899 */ /* 0x000fe2000800063f */
[----:B------:R-:W-:Y:S01]  /*0da0*/  IMAD.MOV.U32 R3, RZ, RZ, R0 ;  /* 0x000000ffff037224 */ /* 0x000fe200078e0000 */
[----:B------:R-:W2:Y:S01]  /*0db0*/  S2R R12, SR_CTAID.X ;  /* 0x00000000000c7919 */ /* 0x000ea20000002500 */
[----:B------:R-:W-:Y:S01]  /*0dc0*/  ISETP.NE.AND P1, PT, R2, 0x1, PT ;  /* 0x000000010200780c */ /* 0x000fe20003f25270 */
[----:B------:R-:W-:Y:S01]  /*0dd0*/  USHF.R.S32.HI UR16, URZ, 0x1f, UR15 ;  /* 0x0000001f3f107899 */ /* 0x000fe2000801140f */
[----:B------:R-:W-:Y:S01]  /*0de0*/  LEA.HI R2, R21, R236, RZ, 0x3 ;  /* 0x000000ec15027211 */ /* 0x000fe200078f18ff */
[----:B-1----:R-:W-:Y:S01]  /*0df0*/  IMAD.U32 R5, RZ, RZ, UR6 ;  /* 0x00000006ff057e24 */ /* 0x002fe2000f8e00ff */
[----:B------:R-:W-:Y:S01]  /*0e00*/  SHF.R.S32.HI R6, RZ, 0x1f, R236 ;  /* 0x0000001fff067819 */ /* 0x000fe200000114ec */
[----:B------:R-:W-:Y:S01]  /*0e10*/  USEL UR22, UR15, URZ, !UP1 ;  /* 0x0000003f0f167287 */ /* 0x000fe2000c800000 */
[----:B------:R-:W-:Y:S01]  /*0e20*/  IADD3 R30, P0, R236, UR6, RZ ;  /* 0x00000006ec1e7c10 */ /* 0x000fe2000ff1e0ff */
[----:B------:R-:W-:Y:S01]  /*0e30*/  USEL UR17, UR16, URZ, !UP1 ;  /* 0x0000003f10117287 */ /* 0x000fe2000c800000 */
[----:B------:R-:W-:Y:S01]  /*0e40*/  SHF.R.S32.HI R239, RZ, 0x3, R2 ;  /* 0x00000003ffef7819 */ /* 0x000fe20000011402 */
[----:B------:R-:W-:Y:S01]  /*0e50*/  UMOV UR6, 0x6 ;  /* 0x0000000600067882 */ /* 0x000fe20000000000 */
[----:B------:R-:W-:Y:S01]  /*0e60*/  LEA.HI.X.SX32 R31, R5, R6, 0x1, P0 ;  /* 0x00000006051f7211 */ /* 0x000fe200000f0eff */
[----:B------:R-:W-:Y:S01]  /*0e70*/  ULDC.64 UR8, c[0x0][0x1d8] ;  /* 0x0000760000087ab9 */ /* 0x000fe20000000a00 */
[----:B------:R-:W-:Y:S01]  /*0e80*/  SHF.R.S32.HI R22, RZ, 0x1f, R239 ;  /* 0x0000001fff167819 */ /* 0x000fe200000114ef */
[----:B------:R-:W-:Y:S01]  /*0e90*/  @P1 IMAD.HI.U32 R7, R0, c[0x0][0x24c], RZ ;  /* 0x0000930000071a27 */ /* 0x000fe200078e00ff */
[----:B------:R-:W-:Y:S01]  /*0ea0*/  IADD3 R10, P0, R239, UR20, RZ ;  /* 0x00000014ef0a7c10 */ /* 0x000fe2000ff1e0ff */
[----:B------:R-:W-:Y:S01]  /*0eb0*/  USHF.L.U64.HI UR20, UR8, UR6, UR9 ;  /* 0x0000000608147299 */ /* 0x000fe20008010209 */
[----:B------:R-:W-:Y:S01]  /*0ec0*/  LEA.HI R8, R21, R236, RZ, 0x6 ;  /* 0x000000ec15087211 */ /* 0x000fe200078f30ff */
[C---:B------:R-:W-:Y:S01]  /*0ed0*/  IMAD.SHL.U32 R237, R239.reuse, 0x40, RZ ;  /* 0x00000040efed7824 */ /* 0x040fe200078e00ff */
[----:B------:R-:W-:Y:S01]  /*0ee0*/  @P1 SHF.R.U32.HI R3, RZ, c[0x0][0x250], R7 ;  /* 0x00009400ff031a19 */ /* 0x000fe20000011607 */
[----:B------:R-:W-:Y:S01]  /*0ef0*/  IMAD.SHL.U32 R238, R236, 0x4, RZ ;  /* 0x00000004ecee7824 */ /* 0x000fe200078e00ff */
[----:B------:R-:W-:Y:S01]  /*0f00*/  LOP3.LUT R7, R2, 0xfffffff8, RZ, 0xc0, !PT ;  /* 0xfffffff802077812 */ /* 0x000fe200078ec0ff */
[----:B------:R-:W-:Y:S01]  /*0f10*/  UIMAD UR10, UR10, -0x60, URZ ;  /* 0xffffffa00a0a78a4 */ /* 0x000fe2000f8e023f */
[----:B------:R-:W-:Y:S01]  /*0f20*/  IADD3.X R11, R22, UR21, RZ, P0, !PT ;  /* 0x00000015160b7c10 */ /* 0x000fe200087fe4ff */
[----:B------:R-:W-:Y:S01]  /*0f30*/  USHF.L.U32 UR21, UR8, 0x6, URZ ;  /* 0x0000000608157899 */ /* 0x000fe2000800063f */
[----:B------:R-:W-:Y:S01]  /*0f40*/  SHF.R.S32.HI R14, RZ, 0x1f, R3 ;  /* 0x0000001fff0e7819 */ /* 0x000fe20000011403 */
[----:B------:R-:W-:Y:S01]  /*0f50*/  IMAD.IADD R7, R236, 0x1, -R7 ;  /* 0x00000001ec077824 */ /* 0x000fe200078e0a07 */
[----:B------:R-:W-:Y:S01]  /*0f60*/  IADD3 R5, P0, R239, UR4, RZ ;  /* 0x00000004ef057c10 */ /* 0x000fe2000ff1e0ff */
[----:B--2---:R-:W-:Y:S01]  /*0f70*/  IMAD.WIDE R12, R12, 0x60, R10 ;  /* 0x000000600c0c7825 */ /* 0x004fe200078e020a */
[----:B------:R-:W-:Y:S01]  /*0f80*/  SHF.R.S32.HI R8, RZ, 0x6, R8 ;  /* 0x00000006ff087819 */ /* 0x000fe20000011408 */
[----:B------:R-:W-:Y:S01]  /*0f90*/  USHF.R.S32.HI UR8, URZ, 0x1f, UR23 ;  /* 0x0000001f3f087899 */ /* 0x000fe20008011417 */
[----:B------:R-:W-:Y:S01]  /*0fa0*/  IADD3.X R22, R22, UR5, RZ, P0, !PT ;  /* 0x0000000516167c10 */ /* 0x000fe200087fe4ff */
[----:B------:R-:W-:Y:S01]  /*0fb0*/  IMAD.SHL.U32 R34, R7, 0x8, RZ ;  /* 0x0000000807227824 */ /* 0x000fe200078e00ff */
[----:B------:R-:W-:Y:S01]  /*0fc0*/  LOP3.LUT R237, R237, 0x1c0, RZ, 0xc0, !PT ;  /* 0x000001c0eded7812 */ /* 0x000fe200078ec0ff */
[C---:B------:R-:W-:Y:S01]  /*0fd0*/  IMAD R16, R14.reuse, c[0x0][0x1e0], RZ ;  /* 0x000078000e107a24 */ /* 0x040fe200078e02ff */
[----:B------:R-:W-:Y:S01]  /*0fe0*/  ULDC.64 UR4, c[0x0][0x1e8] ;  /* 0x00007a0000047ab9 */ /* 0x000fe20000000a00 */
[----:B------:R-:W-:Y:S01]  /*0ff0*/  IMAD R14, R14, c[0x0][0x1b0], RZ ;  /* 0x00006c000e0e7a24 */ /* 0x000fe200078e02ff */
[----:B------:R-:W-:Y:S01]  /*1000*/  SHF.R.S32.HI R35, RZ, 0x1f, R34 ;  /* 0x0000001fff237819 */ /* 0x000fe20000011422 */
[----:B------:R-:W-:Y:S01]  /*1010*/  IMAD R16, R3, c[0x0][0x1e4], R16 ;  /* 0x0000790003107a24 */ /* 0x000fe200078e0210 */
[----:B------:R-:W-:Y:S01]  /*1020*/  UIMAD UR4, UR17, UR4, URZ ;  /* 0x00000004110472a4 */ /* 0x000fe2000f8e023f */
[C---:B------:R-:W-:Y:S01]  /*1030*/  IMAD R28, R22.reuse, c[0x0][0x178], RZ ;  /* 0x00005e00161c7a24 */ /* 0x040fe200078e02ff */
[--C-:B------:R-:W-:Y:S01]  /*1040*/  LOP3.LUT R6, R237, 0x38, R34.reuse, 0xf8, !PT ;  /* 0x00000038ed067812 */ /* 0x100fe200078ef822 */
[C---:B------:R-:W-:Y:S01]  /*1050*/  IMAD.WIDE.U32 R24, R3.reuse, c[0x0][0x1e0], R34 ;  /* 0x0000780003187a25 */ /* 0x040fe200078e0022 */
[----:B------:R-:W-:Y:S01]  /*1060*/  SHF.R.S32.HI R9, RZ, 0x1f, R0 ;  /* 0x0000001fff097819 */ /* 0x000fe20000011400 */
[----:B------:R-:W-:Y:S01]  /*1070*/  UIMAD UR7, UR22, UR5, UR4 ;  /* 0x00000005160772a4 */ /* 0x000fe2000f8e0204 */
[----:B------:R-:W-:Y:S01]  /*1080*/  SHF.R.U32.HI R237, RZ, 0x3, R237 ;  /* 0x00000003ffed7819 */ /* 0x000fe200000116ed */
[----:B------:R-:W-:Y:S01]  /*1090*/  IMAD R22, R22, c[0x0][0x208], RZ ;  /* 0x0000820016167a24 */ /* 0x000fe200078e02ff */
[----:B------:R-:W-:Y:S01]  /*10a0*/  ULDC.64 UR4, c[0x0][0x1b8] ;  /* 0x00006e0000047ab9 */ /* 0x000fe20000000a00 */
[C---:B------:R-:W-:Y:S01]  /*10b0*/  IMAD R14, R3.reuse, c[0x0][0x1b4], R14 ;  /* 0x00006d00030e7a24 */ /* 0x040fe200078e020e */
[----:B------:R-:W-:Y:S01]  /*10c0*/  UIMAD UR4, UR17, UR4, URZ ;  /* 0x00000004110472a4 */ /* 0x000fe2000f8e023f */
[----:B------:R-:W-:Y:S01]  /*10d0*/  IMAD.WIDE.U32 R18, R3, c[0x0][0x1b0], R34 ;  /* 0x00006c0003127a25 */ /* 0x000fe200078e0022 */
[C---:B------:R-:W-:Y:S01]  /*10e0*/  IADD3 R20, R34.reuse, 0x40, RZ ;  /* 0x0000004022147810 */ /* 0x040fe20007ffe0ff */
[----:B------:R-:W-:Y:S01]  /*10f0*/  USEL UR17, UR15, URZ, !UP2 ;  /* 0x0000003f0f117287 */ /* 0x000fe2000d000000 */
[----:B------:R-:W-:Y:S01]  /*1100*/  ISETP.GE.AND P4, PT, R34, c[0x0][0x1cc], PT ;  /* 0x0000730022007a0c */ /* 0x000fe20003f86270 */
[----:B------:R-:W-:Y:S01]  /*1110*/  IMAD.IADD R17, R25, 0x1, R16 ;  /* 0x0000000119117824 */ /* 0x000fe200078e0210 */
[----:B------:R-:W-:Y:S01]  /*1120*/  ISETP.GE.AND P3, PT, R20, c[0x0][0x1cc], PT ;  /* 0x0000730014007a0c */ /* 0x000fe20003f66270 */
[----:B------:R-:W-:Y:S01]  /*1130*/  IMAD.SHL.U32 R232, R8, 0x200, RZ ;  /* 0x0000020008e87824 */ /* 0x000fe200078e00ff */
[----:B------:R-:W-:Y:S01]  /*1140*/  USEL UR16, UR16, URZ, !UP2 ;  /* 0x0000003f10107287 */ /* 0x000fe2000d000000 */
[C---:B------:R-:W-:Y:S01]  /*1150*/  IMAD R28, R5.reuse, c[0x0][0x17c], R28 ;  /* 0x00005f00051c7a24 */ /* 0x040fe200078e021c */
[----:B------:R-:W-:Y:S01]  /*1160*/  USHF.R.S32.HI UR24, URZ, 0x1f, UR11 ;  /* 0x0000001f3f187899 */ /* 0x000fe2000801140b */
[C---:B------:R-:W-:Y:S01]  /*1170*/  IMAD.WIDE.U32 R10, R5.reuse, c[0x0][0x178], R34 ;  /* 0x00005e00050a7a25 */ /* 0x040fe200078e0022 */
[----:B------:R-:W-:Y:S01]  /*1180*/  LOP3.LUT R237, R232, R6, R237, 0xf6, !PT ;  /* 0x00000006e8ed7212 */ /* 0x000fe200078ef6ed */
[----:B------:R-:W-:Y:S01]  /*1190*/  CS2R R130, SRZ ;  /* 0x0000000000827805 */ /* 0x000fe2000001ff00 */
[----:B------:R-:W-:Y:S01]  /*11a0*/  LOP3.LUT R4, R4, 0xfffffffe, RZ, 0xc0, !PT ;  /* 0xfffffffe04047812 */ /* 0x000fe200078ec0ff */
[----:B------:R-:W-:Y:S01]  /*11b0*/  IMAD.MOV.U32 R16, RZ, RZ, R24 ;  /* 0x000000ffff107224 */ /* 0x000fe200078e0018 */
[----:B------:R-:W-:Y:S01]  /*11c0*/  CS2R R128, SRZ ;  /* 0x0000000000807805 */ /* 0x000fe2000001ff00 */
[----:B------:R-:W-:Y:S01]  /*11d0*/  IMAD.U32 R3, RZ, RZ, UR22 ;  /* 0x00000016ff037e24 */ /* 0x000fe2000f8e00ff */
[----:B------:R-:W-:Y:S01]  /*11e0*/  CS2R R126, SRZ ;  /* 0x00000000007e7805 */ /* 0x000fe2000001ff00 */
        /* <DEDUP_REMOVED lines=8> */
[----:B------:R-:W-:Y:S01]  /*1270*/  IMAD.IADD R15, R19, 0x1, R14 ;  /* 0x00000001130f7824 */ /* 0x000fe200078e020e */
[----:B------:R-:W-:Y:S01]  /*1280*/  CS2R R114, SRZ ;  /* 0x0000000000727805 */ /* 0x000fe2000001ff00 */
[----:B------:R-:W-:Y:S01]  /*1290*/  IMAD.WIDE.U32 R16, R3, c[0x0][0x1e8], R16 ;  /* 0x00007a0003107a25 */ /* 0x000fe200078e0010 */
[----:B------:R-:W-:Y:S01]  /*12a0*/  CS2R R112, SRZ ;  /* 0x0000000000707805 */ /* 0x000fe2000001ff00 */
[----:B------:R-:W-:Y:S01]  /*12b0*/  CS2R R110, SRZ ;  /* 0x00000000006e7805 */ /* 0x000fe2000001ff00 */
[----:B------:R-:W-:Y:S01]  /*12c0*/  CS2R R108, SRZ ;  /* 0x00000000006c7805 */ /* 0x000fe2000001ff00 */
[----:B------:R-:W-:Y:S01]  /*12d0*/  IMAD.IADD R23, R27, 0x1, R22 ;  /* 0x000000011b177824 */ /* 0x000fe200078e0216 */
[----:B------:R-:W-:Y:S01]  /*12e0*/  IADD3 R17, R17, UR7, RZ ;  /* 0x0000000711117c10 */ /* 0x000fe2000fffe0ff */
[----:B------:R-:W-:Y:S01]  /*12f0*/  IMAD.MOV.U32 R14, RZ, RZ, R18 ;  /* 0x000000ffff0e7224 */ /* 0x000fe200078e0012 */
[----:B------:R-:W-:Y:S01]  /*1300*/  CS2R R106, SRZ ;  /* 0x00000000006a7805 */ /* 0x000fe2000001ff00 */
[C---:B------:R-:W-:Y:S01]  /*1310*/  IMAD R25, R9.reuse, c[0x0][0x270], RZ ;  /* 0x00009c0009197a24 */ /* 0x040fe200078e02ff */
[----:B------:R-:W-:Y:S01]  /*1320*/  CS2R R104, SRZ ;  /* 0x0000000000687805 */ /* 0x000fe2000001ff00 */
[C---:B------:R-:W-:Y:S01]  /*1330*/  IMAD R19, R9.reuse, c[0x0][0x288], RZ ;  /* 0x0000a20009137a24 */ /* 0x040fe200078e02ff */
[----:B------:R-:W-:Y:S01]  /*1340*/  CS2R R102, SRZ ;  /* 0x0000000000667805 */ /* 0x000fe2000001ff00 */
[C---:B------:R-:W-:Y:S01]  /*1350*/  IMAD R11, R9.reuse, c[0x0][0x180], RZ ;  /* 0x00006000090b7a24 */ /* 0x040fe200078e02ff */
[----:B------:R-:W-:Y:S01]  /*1360*/  CS2R R100, SRZ ;  /* 0x0000000000647805 */ /* 0x000fe2000001ff00 */
[C---:B------:R-:W-:Y:S01]  /*1370*/  IMAD R5, R9.reuse, c[0x0][0x210], RZ ;  /* 0x0000840009057a24 */ /* 0x040fe200078e02ff */
[----:B------:R-:W-:Y:S01]  /*1380*/  CS2R R98, SRZ ;  /* 0x0000000000627805 */ /* 0x000fe2000001ff00 */
[----:B------:R-:W-:Y:S01]  /*1390*/  IMAD.MOV.U32 R22, RZ, RZ, R26 ;  /* 0x000000ffff167224 */ /* 0x000fe200078e001a */
[C---:B------:R-:W-:Y:S01]  /*13a0*/  IADD3 R26, P0, R238.reuse, UR23, RZ ;  /* 0x00000017ee1a7c10 */ /* 0x040fe2000ff1e0ff */
[----:B------:R-:W-:Y:S01]  /*13b0*/  IMAD R9, R9, c[0x0][0x238], RZ ;  /* 0x00008e0009097a24 */ /* 0x000fe200078e02ff */
[----:B------:R-:W-:Y:S01]  /*13c0*/  CS2R R96, SRZ ;  /* 0x0000000000607805 */ /* 0x000fe2000001ff00 */
[----:B------:R-:W-:Y:S01]  /*13d0*/  IMAD.U32 R6, RZ, RZ, UR13 ;  /* 0x0000000dff067e24 */ /* 0x000fe2000f8e00ff */
[----:B------:R-:W-:Y:S01]  /*13e0*/  LEA.HI.X.SX32 R27, R238, UR8, 0x1, P0 ;  /* 0x00000008ee1b7c11 */ /* 0x000fe200080f0eff */
[----:B------:R-:W-:Y:S01]  /*13f0*/  IMAD.WIDE.U32 R14, R3, c[0x0][0x1b8], R14 ;  /* 0x00006e00030e7a25 */ /* 0x000fe200078e000e */
[----:B------:R-:W-:Y:S01]  /*1400*/  UIMAD UR8, UR22, UR5, UR4 ;  /* 0x00000005160872a4 */ /* 0x000fe2000f8e0204 */
[----:B------:R-:W-:Y:S01]  /*1410*/  CS2R R94, SRZ ;  /* 0x00000000005e7805 */ /* 0x000fe2000001ff00 */
[----:B------:R-:W-:Y:S01]  /*1420*/  CS2R R92, SRZ ;  /* 0x00000000005c7805 */ /* 0x000fe2000001ff00 */
[----:B------:R-:W-:Y:S01]  /*1430*/  IMAD R18, R0, c[0x0][0x23c], R9 ;  /* 0x00008f0000127a24 */ /* 0x000fe200078e0209 */
[----:B------:R-:W-:Y:S01]  /*1440*/  IADD3 R9, R6, UR10, -R239 ;  /* 0x0000000a06097c10 */ /* 0x000fe2000fffe8ef */
[----:B------:R-:W-:Y:S01]  /*1450*/  IMAD R3, R13, c[0x0][0x1d8], RZ ;  /* 0x000076000d037a24 */ /* 0x000fe200078e02ff */
[----:B------:R-:W-:Y:S01]  /*1460*/  ULDC.64 UR4, c[0x0][0x1a8] ;  /* 0x00006a0000047ab9 */ /* 0x000fe20000000a00 */
[C---:B------:R-:W-:Y:S01]  /*1470*/  IMAD.WIDE.U32 R240, R0.reuse, c[0x0][0x210], R22 ;  /* 0x0000840000f07a25 */ /* 0x040fe200078e0016 */
[C---:B------:R-:W-:Y:S01]  /*1480*/  ISETP.LT.OR P2, PT, R9.reuse, 0x1, P4 ;  /* 0x000000010900780c */ /* 0x040fe20002741670 */
[----:B------:R-:W-:Y:S01]  /*1490*/  USHF.L.U64.HI UR22, UR4, UR6, UR5 ;  /* 0x0000000604167299 */ /* 0x000fe20008010205 */
[----:B------:R-:W-:Y:S01]  /*14a0*/  ISETP.LT.OR P1, PT, R9, 0x1, P3 ;  /* 0x000000010900780c */ /* 0x000fe20001f21670 */
[----:B------:R-:W-:Y:S01]  /*14b0*/  IMAD R5, R0, c[0x0][0x214], R5 ;  /* 0x0000850000057a24 */ /* 0x000fe200078e0205 */
[----:B------:R-:W-:Y:S01]  /*14c0*/  IADD3 R15, R15, UR8, RZ ;  /* 0x000000080f0f7c10 */ /* 0x000fe2000fffe0ff */
[C---:B------:R-:W-:Y:S01]  /*14d0*/  IMAD R3, R12.reuse, c[0x0][0x1dc], R3 ;  /* 0x000077000c037a24 */ /* 0x040fe200078e0203 */
[----:B------:R-:W-:Y:S01]  /*14e0*/  USHF.L.U32 UR23, UR4, 0x6, URZ ;  /* 0x0000000604177899 */ /* 0x000fe2000800063f */
[----:B------:R-:W-:Y:S01]  /*14f0*/  IMAD.WIDE.U32 R22, R12, c[0x0][0x1d8], R16 ;  /* 0x000076000c167a25 */ /* 0x000fe200078e0010 */
[----:B------:R-:W-:Y:S01]  /*1500*/  ULDC.64 UR8, c[0x0][0x208] ;  /* 0x0000820000087ab9 */ /* 0x000fe20000000a00 */
[----:B------:R-:W-:Y:S01]  /*1510*/  CS2R R90, SRZ ;  /* 0x00000000005a7805 */ /* 0x000fe2000001ff00 */
[----:B------:R-:W-:Y:S01]  /*1520*/  ULDC.64 UR4, c[0x0][0x218] ;  /* 0x0000860000047ab9 */ /* 0x000fe20000000a00 */
[----:B------:R-:W-:Y:S01]  /*1530*/  IMAD.MOV.U32 R28, RZ, RZ, R10 ;  /* 0x000000ffff1c7224 */ /* 0x000fe200078e000a */
[----:B------:R-:W-:Y:S01]  /*1540*/  LEA R16, P0, R22, c[0x0][0x1c0], 0x1 ;  /* 0x0000700016107a11 */ /* 0x000fe200078008ff */
[----:B------:R-:W-:Y:S01]  /*1550*/  IMAD.IADD R241, R241, 0x1, R5 ;  /* 0x00000001f1f17824 */ /* 0x000fe200078e0205 */
[----:B------:R-:W-:Y:S01]  /*1560*/  UIMAD UR4, UR16, UR4, URZ ;  /* 0x00000004100472a4 */ /* 0x000fe2000f8e023f */
[----:B------:R-:W-:Y:S01]  /*1570*/  IMAD.IADD R3, R23, 0x1, R3 ;  /* 0x0000000117037824 */ /* 0x000fe200078e0203 */
[----:B------:R-:W-:Y:S01]  /*1580*/  USHF.L.U64.HI UR6, UR8, UR6, UR9 ;  /* 0x0000000608067299 */ /* 0x000fe20008010209 */
[----:B------:R-:W-:Y:S01]  /*1590*/  IMAD R10, R0, c[0x0][0x274], R25 ;  /* 0x00009d00000a7a24 */ /* 0x000fe200078e0219 */
[----:B------:R-:W-:Y:S01]  /*15a0*/  UIMAD UR5, UR17, UR5, UR4 ;  /* 0x00000005110572a4 */ /* 0x000fe2000f8e0204 */
[----:B------:R-:W-:Y:S01]  /*15b0*/  IMAD R5, R13, c[0x0][0x1a8], RZ ;  /* 0x00006a000d057a24 */ /* 0x000fe200078e02ff */
[----:B------:R-:W-:Y:S01]  /*15c0*/  LEA.HI.X R17, R22, c[0x0][0x1c4], R3, 0x1, P0 ;  /* 0x0000710016117a11 */ /* 0x000fe200000f0c03 */
[C---:B------:R-:W-:Y:S01]  /*15d0*/  IMAD.WIDE.U32 R24, R0.reuse, c[0x0][0x238], R30 ;  /* 0x00008e0000187a25 */ /* 0x040fe200078e001e */
[----:B------:R-:W-:Y:S01]  /*15e0*/  USHF.L.U32 UR4, UR8, 0x6, URZ ;  /* 0x0000000608047899 */ /* 0x000fe2000800063f */
[----:B------:R-:W-:Y:S01]  /*15f0*/  CS2R R88, SRZ ;  /* 0x0000000000587805 */ /* 0x000fe2000001ff00 */
[----:B------:R-:W-:Y:S01]  /*1600*/  UIMAD UR6, UR6, UR11, URZ ;  /* 0x0000000b060672a4 */ /* 0x000fe2000f8e023f */
[C---:B------:R-:W-:Y:S01]  /*1610*/  IMAD.WIDE.U32 R30, R0.reuse, c[0x0][0x270], R26 ;  /* 0x00009c00001e7a25 */ /* 0x040fe200078e001a */
[----:B------:R-:W-:Y:S01]  /*1620*/  CS2R R86, SRZ ;  /* 0x0000000000567805 */ /* 0x000fe2000001ff00 */
[----:B------:R-:W-:Y:S01]  /*1630*/  CS2R R84, SRZ ;  /* 0x0000000000547805 */ /* 0x000fe2000001ff00 */
[----:B------:R-:W-:Y:S01]  /*1640*/  CS2R R74, SRZ ;  /* 0x00000000004a7805 */ /* 0x000fe2000001ff00 */
[C---:B------:R-:W-:Y:S01]  /*1650*/  IMAD R19, R0.reuse, c[0x0][0x28c], R19 ;  /* 0x0000a30000137a24 */ /* 0x040fe200078e0213 */
[----:B------:R-:W-:Y:S01]  /*1660*/  CS2R R72, SRZ ;  /* 0x0000000000487805 */ /* 0x000fe2000001ff00 */
[C---:B------:R-:W-:Y:S01]  /*1670*/  IMAD R242, R0.reuse, c[0x0][0x184], R11 ;  /* 0x0000610000f27a24 */ /* 0x040fe200078e020b */
        /* <DEDUP_REMOVED lines=15> */
[----:B------:R-:W-:Y:S01]  /*1770*/  IMAD.U32 R13, RZ, RZ, UR17 ;  /* 0x00000011ff0d7e24 */ /* 0x000fe2000f8e00ff */
[----:B------:R-:W-:Y:S01]  /*1780*/  CS2R R48, SRZ ;  /* 0x0000000000307805 */ /* 0x000fe2000001ff00 */
[----:B------:R-:W-:Y:S01]  /*1790*/  IMAD.SHL.U32 R237, R237, 0x2, RZ ;  /* 0x00000002eded7824 */ /* 0x000fe200078e00ff */
[----:B------:R-:W-:Y:S01]  /*17a0*/  CS2R R46, SRZ ;  /* 0x00000000002e7805 */ /* 0x000fe2000001ff00 */
[----:B------:R-:W-:Y:S01]  /*17b0*/  IMAD.IADD R243, R29, 0x1, R242 ;  /* 0x000000011df37824 */ /* 0x000fe200078e02f2 */
[----:B------:R-:W-:Y:S01]  /*17c0*/  CS2R R44, SRZ ;  /* 0x00000000002c7805 */ /* 0x000fe2000001ff00 */
[----:B------:R-:W-:Y:S01]  /*17d0*/  IMAD.MOV.U32 R242, RZ, RZ, R28 ;  /* 0x000000fffff27224 */ /* 0x000fe200078e001c */
[C---:B------:R-:W-:Y:S01]  /*17e0*/  LEA R28, P0, R14.reuse, c[0x0][0x190], 0x1 ;  /* 0x000064000e1c7a11 */ /* 0x040fe200078008ff */
        /* <DEDUP_REMOVED lines=8> */
[----:B------:R1:W-:Y:S01]  /*1870*/  LDGSTS.E.BYPASS.LTC128B.128 [R237+0x9080], [R16.64+0x80], !P1 ;  /* 0x0908008010ed7fae */ /* 0x0003e2000c901d52 */
[----:B------:R-:W-:Y:S01]  /*1880*/  ISETP.LT.OR P1, PT, R9, 0x21, P4 ;  /* 0x000000210900780c */ /* 0x000fe20002721670 */
[----:B------:R-:W-:Y:S01]  /*1890*/  IMAD.U32 R3, RZ, RZ, UR4 ;  /* 0x00000004ff037e24 */ /* 0x000fe2000f8e00ff */
[----:B------:R-:W-:Y:S01]  /*18a0*/  IADD3 R247, R241, UR5, RZ ;  /* 0x00000005f1f77c10 */ /* 0x000fe2000fffe0ff */
[----:B------:R-:W-:Y:S01]  /*18b0*/  IMAD.MOV.U32 R246, RZ, RZ, R240 ;  /* 0x000000fffff67224 */ /* 0x000fe200078e00f0 */
[----:B------:R-:W-:Y:S01]  /*18c0*/  LEA.HI.X R29, R14, c[0x0][0x194], R0, 0x1, P0 ;  /* 0x000065000e1d7a11 */ /* 0x000fe200000f0c00 */
[----:B------:R-:W-:Y:S01]  /*18d0*/  IMAD.U32 R0, RZ, RZ, UR21 ;  /* 0x00000015ff007e24 */ /* 0x000fe2000f8e00ff */
[----:B------:R-:W-:Y:S01]  /*18e0*/  P2R R5, PR, RZ, 0x2 ;  /* 0x00000002ff057803 */ /* 0x000fe20000000000 */
[----:B------:R-:W-:Y:S01]  /*18f0*/  UIMAD UR4, UR24, UR4, UR6 ;  /* 0x00000004180472a4 */ /* 0x000fe2000f8e0206 */
[----:B------:R-:W-:Y:S01]  /*1900*/  ISETP.LT.OR P1, PT, R9, 0x21, P3 ;  /* 0x000000210900780c */ /* 0x000fe20001f21670 */
[----:B------:R-:W-:Y:S01]  /*1910*/  IMAD.WIDE.U32 R32, R3, UR11, R246 ;  /* 0x0000000b03207c25 */ /* 0x000fe2000f8e00f6 */
[----:B------:R-:W-:Y:S01]  /*1920*/  IADD3 R36, P6, P5, R0, 0x80, R16 ;  /* 0x0000008000247810 */ /* 0x000fe20007dde010 */
[----:B------:R-:W-:Y:S01]  /*1930*/  ULDC.64 UR6, c[0x0][0x188] ;  /* 0x0000620000067ab9 */ /* 0x000fe20000000a00 */
[----:B------:R-:W-:Y:S01]  /*1940*/  IADD3 R22, P0, R16, UR21, RZ ;  /* 0x0000001510167c10 */ /* 0x000fe2000ff1e0ff */
[----:B------:R-:W-:Y:S01]  /*1950*/  UIMAD UR6, UR16, UR6, URZ ;  /* 0x00000006100672a4 */ /* 0x000fe2000f8e023f */
[----:B------:R-:W-:Y:S01]  /*1960*/  P2R R0, PR, RZ, 0x2 ;  /* 0x00000002ff007803 */ /* 0x000fe20000000000 */
[----:B------:R-:W-:Y:S01]  /*1970*/  IMAD.WIDE.U32 R242, R13, c[0x0][0x188], R242 ;  /* 0x000062000df27a25 */ /* 0x000fe200078e00f2 */
[----:B------:R-:W-:Y:S01]  /*1980*/  ISETP.LT.OR P1, PT, R9, 0x41, P3 ;  /* 0x000000410900780c */ /* 0x000fe20001f21670 */
[----:B------:R-:W-:Y:S01]  /*1990*/  UIMAD UR6, UR17, UR7, UR6 ;  /* 0x00000007110672a4 */ /* 0x000fe2000f8e0206 */
[----:B------:R-:W-:Y:S01]  /*19a0*/  ISETP.NE.AND P3, PT, R5, RZ, PT ;  /* 0x000000ff0500720c */ /* 0x000fe20003f65270 */
[----:B------:R-:W-:Y:S01]  /*19b0*/  IMAD.IADD R35, R31, 0x1, R10 ;  /* 0x000000011f237824 */ /* 0x000fe200078e020a */
[----:B------:R-:W-:Y:S01]  /*19c0*/  IADD3 R3, R33, UR4, RZ ;  /* 0x0000000421037c10 */ /* 0x000fe2000fffe0ff */
[----:B------:R-:W-:Y:S01]  /*19d0*/  ULDC.64 UR4, c[0x0][0x178] ;  /* 0x00005e0000047ab9 */ /* 0x000fe20000000a00 */
[----:B------:R-:W-:Y:S01]  /*19e0*/  IADD3.X R23, R17, UR20, RZ, P0, !PT ;  /* 0x0000001411177c10 */ /* 0x000fe200087fe4ff */
[----:B------:R-:W-:Y:S01]  /*19f0*/  UIMAD UR24, UR24, UR4, URZ ;  /* 0x00000004181872a4 */ /* 0x000fe2000f8e023f */
[----:B------:R-:W-:Y:S01]  /*1a00*/  LEA R14, P0, R32, c[0x0][0x1f0], 0x1 ;  /* 0x00007c00200e7a11 */ /* 0x000fe200078008ff */
[----:B------:R-:W-:Y:S01]  /*1a10*/  UIMAD.WIDE.U32 UR26, UR11, UR4, URZ ;  /* 0x000000040b1a72a5 */ /* 0x000fe2000f8e003f */
[----:B------:R-:W-:Y:S01]  /*1a20*/  ISETP.NE.AND P4, PT, R0, RZ, PT ;  /* 0x000000ff0000720c */ /* 0x000fe20003f85270 */
[----:B------:R-:W-:Y:S01]  /*1a30*/  UIMAD UR24, UR11, UR5, UR24 ;  /* 0x000000050b1872a4 */ /* 0x000fe2000f8e0218 */
[----:B------:R-:W-:Y:S01]  /*1a40*/  LEA.HI.X R15, R32, c[0x0][0x1f4], R3, 0x1, P0 ;  /* 0x00007d00200f7a11 */ /* 0x000fe200000f0c03 */
[----:B------:R-:W-:Y:S01]  /*1a50*/  IMAD.SHL.U32 R3, R7, 0x40, RZ ;  /* 0x0000004007037824 */ /* 0x000fe200078e00ff */
[----:B-1----:R-:W-:Y:S01]  /*1a60*/  IADD3 R16, P0, R22, UR21, RZ ;  /* 0x0000001516107c10 */ /* 0x002fe2000ff1e0ff */
[----:B------:R-:W-:Y:S01]  /*1a70*/  UIADD3 UR24, UR27, UR24, URZ ;  /* 0x000000181b187290 */ /* 0x000fe2000fffe03f */
[----:B------:R1:W-:Y:S01]  /*1a80*/  LDGSTS.E.BYPASS.LTC128B.128 [R237+0x7080], [R22.64], !P3 ;  /* 0x0708000016ed7fae */ /* 0x0003e2000d901d52 */
[----:B------:R-:W-:Y:S01]  /*1a90*/  IADD3.X R37, RZ, UR20, R17, P6, P5 ;  /* 0x00000014ff257c10 */ /* 0x000fe2000b7ea411 */
[----:B------:R-:W-:Y:S01]  /*1aa0*/  USHF.L.U32 UR21, UR11, 0x6, URZ ;  /* 0x000000060b157899 */ /* 0x000fe2000800063f */
[----:B------:R-:W-:Y:S01]  /*1ab0*/  LOP3.LUT R3, R3, 0x1c0, RZ, 0xc0, !PT ;  /* 0x000001c003037812 */ /* 0x000fe200078ec0ff */
[----:B------:R-:W-:Y:S01]  /*1ac0*/  IMAD.IADD R27, R27, 0x1, R19 ;  /* 0x000000011b1b7824 */ /* 0x000fe200078e0213 */
[----:B------:R-:W-:Y:S01]  /*1ad0*/  IADD3.X R17, R23, UR20, RZ, P0, !PT ;  /* 0x0000001417117c10 */ /* 0x000fe200087fe4ff */
[----:B------:R-:W-:Y:S01]  /*1ae0*/  IMAD.U32 R0, RZ, RZ, UR24 ;  /* 0x00000018ff007e24 */ /* 0x000fe2000f8e00ff */
[----:B------:R-:W-:Y:S01]  /*1af0*/  LOP3.LUT R5, R3, 0x8, R2, 0xf8, !PT ;  /* 0x0000000803057812 */ /* 0x000fe200078ef802 */
[----:B------:R2:W-:Y:S01]  /*1b00*/  LDGSTS.E.BYPASS.LTC128B.128 [R237+0xa080], [R36.64], !P4 ;  /* 0x0a08000024ed7fae */ /* 0x0005e2000e101d52 */
[----:B------:R-:W-:Y:S01]  /*1b10*/  SHF.R.U32.HI R3, RZ, 0x3, R3 ;  /* 0x00000003ff037819 */ /* 0x000fe20000011603 */
[----:B------:R-:W-:Y:S01]  /*1b20*/  USHF.L.U32 UR20, UR8, 0x5, URZ ;  /* 0x0000000508147899 */ /* 0x000fe2000800063f */
[----:B------:R-:W-:Y:S01]  /*1b30*/  IADD3 R235, R243, UR6, RZ ;  /* 0x00000006f3eb7c10 */ /* 0x000fe2000fffe0ff */
[----:B------:R3:W-:Y:S01]  /*1b40*/  LDGSTS.E.BYPASS.LTC128B.128 [R237+0x8080], [R16.64], !P2 ;  /* 0x0808000010ed7fae */ /* 0x0007e2000d101d52 */
[----:B------:R-:W-:Y:S01]  /*1b50*/  ISETP.GE.AND P4, PT, R34, c[0x0][0x19c], PT ;  /* 0x0000670022007a0c */ /* 0x000fe20003f86270 */
[----:B------:R-:W-:Y:S01]  /*1b60*/  ULDC.64 UR6, c[0x0][0x278] ;  /* 0x00009e0000067ab9 */ /* 0x000fe20000000a00 */
[----:B------:R-:W-:Y:S01]  /*1b70*/  LOP3.LUT R232, R232, R5, R3, 0xf6, !PT ;  /* 0x00000005e8e87212 */ /* 0x000fe200078ef603 */
[----:B------:R3:W-:Y:S01]  /*1b80*/  LDGSTS.E.BYPASS.LTC128B.128 [R237+0xb080], [R16.64+0x80], !P1 ;  /* 0x0b08008010ed7fae */ /* 0x0007e2000c901d52 */
[C---:B------:R-:W-:Y:S01]  /*1b90*/  ISETP.LT.OR P3, PT, R9.reuse, 0x1, P4 ;  /* 0x000000010900780c */ /* 0x040fe20002761670 */
[----:B------:R-:W-:Y:S01]  /*1ba0*/  IMAD.U32 R31, RZ, RZ, UR20 ;  /* 0x00000014ff1f7e24 */ /* 0x000fe2000f8e00ff */
[C---:B------:R-:W-:Y:S01]  /*1bb0*/  ISETP.LT.OR P6, PT, R9.reuse, 0x21, P4 ;  /* 0x000000210900780c */ /* 0x040fe200027c1670 */
[----:B------:R-:W0:Y:S01]  /*1bc0*/  LDGDEPBAR ;  /* 0x00000000000079af */ /* 0x000e220000000000 */
[----:B------:R-:W-:Y:S01]  /*1bd0*/  ISETP.LT.OR P4, PT, R9, 0x41, P4 ;  /* 0x000000410900780c */ /* 0x000fe20002781670 */
[----:B------:R-:W-:Y:S01]  /*1be0*/  IMAD.SHL.U32 R232, R232, 0x2, RZ ;  /* 0x00000002e8e87824 */ /* 0x000fe200078e00ff */
[----:B------:R-:W-:Y:S01]  /*1bf0*/  ISETP.GE.AND P2, PT, R20, c[0x0][0x19c], PT ;  /* 0x0000670014007a0c */ /* 0x000fe20003f46270 */
[----:B------:R-:W-:Y:S01]  /*1c00*/  UIMAD UR6, UR16, UR6, URZ ;  /* 0x00000006100672a4 */ /* 0x000fe2000f8e023f */
[----:B------:R-:W-:Y:S01]  /*1c10*/  P2R R6, PR, RZ, 0x10 ;  /* 0x00000010ff067803 */ /* 0x000fe20000000000 */
[----:B------:R-:W-:Y:S01]  /*1c20*/  IMAD.IADD R25, R25, 0x1, R18 ;  /* 0x0000000119197824 */ /* 0x000fe200078e0212 */
[C---:B------:R-:W-:Y:S01]  /*1c30*/  ISETP.LT.OR P5, PT, R9.reuse, 0x1, P2 ;  /* 0x000000010900780c */ /* 0x040fe200017a1670 */
[----:B-1----:R-:W-:Y:S01]  /*1c40*/  IMAD.U32 R22, RZ, RZ, UR26 ;  /* 0x0000001aff167e24 */ /* 0x002fe2000f8e00ff */
[C---:B------:R-:W-:Y:S01]  /*1c50*/  ISETP.LT.OR P4, PT, R9.reuse, 0x41, P2 ;  /* 0x000000410900780c */ /* 0x040fe20001781670 */
[----:B------:R-:W-:Y:S01]  /*1c60*/  IMAD.U32 R23, RZ, RZ, UR27 ;  /* 0x0000001bff177e24 */ /* 0x000fe2000f8e00ff */
[----:B------:R1:W-:Y:S01]  /*1c70*/  LDGSTS.E.BYPASS.LTC128B.128 [R237+0x80], [R28.64], !P3 ;  /* 0x000800001ced7fae */ /* 0x0003e2000d901d52 */
[----:B------:R-:W-:Y:S01]  /*1c80*/  ISETP.LT.OR P3, PT, R9, 0x21, P2 ;  /* 0x000000210900780c */ /* 0x000fe20001761670 */
[----:B------:R-:W-:Y:S01]  /*1c90*/  UIMAD UR6, UR17, UR7, UR6 ;  /* 0x00000007110672a4 */ /* 0x000fe2000f8e0206 */
[C---:B------:R-:W-:Y:S01]  /*1ca0*/  LEA R12, P0, R22.reuse, R242, 0x6 ;  /* 0x000000f2160c7211 */ /* 0x040fe200078030ff */
[----:B------:R-:W-:Y:S01]  /*1cb0*/  IMAD.WIDE.U32 R76, R13, c[0x0][0x240], R24 ;  /* 0x000090000d4c7a25 */ /* 0x000fe200078e0018 */
[----:B------:R-:W-:Y:S01]  /*1cc0*/  LEA.HI R9, R21, R236, RZ, 0x5 ;  /* 0x000000ec15097211 */ /* 0x000fe200078f28ff */
[----:B------:R-:W-:Y:S01]  /*1cd0*/  CS2R R40, SRZ ;  /* 0x0000000000287805 */ /* 0x000fe2000001ff00 */
[----:B------:R-:W-:Y:S01]  /*1ce0*/  LEA.HI.X R3, R22, R235, R0, 0x6, P0 ;  /* 0x000000eb16037211 */ /* 0x000fe200000f3400 */
[----:B------:R-:W-:Y:S01]  /*1cf0*/  IMAD.U32 R0, RZ, RZ, UR23 ;  /* 0x00000017ff007e24 */ /* 0x000fe2000f8e00ff */
[----:B------:R1:W-:Y:S01]  /*1d00*/  LDGSTS.E.BYPASS.LTC128B.128 [R237+0x3080], [R28.64+0x80], !P5 ;  /* 0x030800801ced7fae */ /* 0x0003e2000e901d52 */
[----:B------:R-:W-:Y:S01]  /*1d10*/  ISETP.GE.AND P5, PT, R34, c[0x0][0x16c], PT ;  /* 0x00005b0022007a0c */ /* 0x000fe20003fa6270 */
[----:B------:R-:W-:Y:S01]  /*1d20*/  IMAD.MOV.U32 R229, RZ, RZ, 0x10 ;  /* 0x00000010ffe57424 */ /* 0x000fe200078e00ff */
[----:B---3--:R-:W-:Y:S01]  /*1d30*/  IADD3 R16, P1, R28, UR23, RZ ;  /* 0x000000171c107c10 */ /* 0x008fe2000ff3e0ff */
[----:B------:R-:W-:Y:S01]  /*1d40*/  IMAD.MOV.U32 R228, RZ, RZ, 0x10 ;  /* 0x00000010ffe47424 */ /* 0x000fe200078e00ff */
[----:B------:R-:W-:-:S02]  /*1d50*/  UISETP.GE.AND UP6, UPT, UR10, 0x1, UPT ;  /* 0x000000010a00788c */ /* 0x000fc4000bfc6270 */
[----:B------:R-:W-:Y:S01]  /*1d60*/  IADD3.X R17, R29, UR22, RZ, P1, !PT ;  /* 0x000000161d117c10 */ /* 0x000fe20008ffe4ff */
[----:B------:R-:W-:Y:S01]  /*1d70*/  UISETP.GE.AND UP5, UPT, UR10, 0x2, UPT ;  /* 0x000000020a00788c */ /* 0x000fe2000bfa6270 */
[----:B------:R-:W-:Y:S01]  /*1d80*/  IADD3 R22, P1, P0, R0, 0x80, R28 ;  /* 0x0000008000167810 */ /* 0x000fe2000783e01c */
[----:B------:R-:W-:Y:S01]  /*1d90*/  UISETP.GE.AND UP4, UPT, UR10, 0x21, UPT ;  /* 0x000000210a00788c */ /* 0x000fe2000bf86270 */
[----:B------:R-:W-:Y:S01]  /*1da0*/  SEL R0, RZ, 0x1, P5 ;  /* 0x00000001ff007807 */ /* 0x000fe20002800000 */
[----:B------:R3:W-:Y:S01]  /*1db0*/  LDGSTS.E.BYPASS.LTC128B.128 [R237+0x1080], [R16.64], !P6 ;  /* 0x0108000010ed7fae */ /* 0x0007e2000f101d52 */
[----:B------:R-:W-:Y:S01]  /*1dc0*/  IADD3.X R23, RZ, UR22, R29, P1, P0 ;  /* 0x00000016ff177c10 */ /* 0x000fe20008fe041d */
[----:B------:R-:W-:Y:S01]  /*1dd0*/  UISETP.GE.AND UP3, UPT, UR10, 0x22, UPT ;  /* 0x000000220a00788c */ /* 0x000fe2000bf66270 */
[----:B--2---:R-:W-:Y:S01]  /*1de0*/  IADD3 R36, P1, R16, UR23, RZ ;  /* 0x0000001710247c10 */ /* 0x004fe2000ff3e0ff */
[----:B------:R-:W-:Y:S01]  /*1df0*/  UISETP.GE.AND UP2, UPT, UR10, 0x41, UPT ;  /* 0x000000410a00788c */ /* 0x000fe2000bf46270 */
[----:B------:R-:W-:Y:S01]  /*1e00*/  ISETP.GE.AND P6, PT, R20, c[0x0][0x16c], PT ;  /* 0x00005b0014007a0c */ /* 0x000fe20003fc6270 */
[----:B------:R2:W-:Y:S01]  /*1e10*/  LDGSTS.E.BYPASS.LTC128B.128 [R237+0x4080], [R22.64], !P3 ;  /* 0x0408000016ed7fae */ /* 0x0005e2000d901d52 */
[----:B------:R-:W-:Y:S01]  /*1e20*/  IADD3.X R37, R17, UR22, RZ, P1, !PT ;  /* 0x0000001611257c10 */ /* 0x000fe20008ffe4ff */
[----:B------:R-:W-:Y:S01]  /*1e30*/  UMOV UR22, 0x5 ;  /* 0x0000000500167882 */ /* 0x000fe20000000000 */
[----:B------:R-:W-:Y:S01]  /*1e40*/  ISETP.NE.AND P1, PT, R6, RZ, PT ;  /* 0x000000ff0600720c */ /* 0x000fe20003f25270 */
[----:B------:R-:W-:Y:S01]  /*1e50*/  USHF.L.U64.HI UR8, UR8, UR22, UR9 ;  /* 0x0000001608087299 */ /* 0x000fe20008010209 */
[----:B------:R-:W-:Y:S01]  /*1e60*/  SEL R5, RZ, 0x2, P6 ;  /* 0x00000002ff057807 */ /* 0x000fe20003000000 */
[----:B------:R-:W-:Y:S01]  /*1e70*/  USHF.R.S32.HI UR9, URZ, 0x1f, UR21 ;  /* 0x0000001f3f097899 */ /* 0x000fe20008011415 */
[C---:B------:R-:W-:Y:S01]  /*1e80*/  LEA R32, P0, R12.reuse, c[0x0][0x160], 0x1 ;  /* 0x000058000c207a11 */ /* 0x040fe200078008ff */
[----:B------:R-:W-:Y:S01]  /*1e90*/  UISETP.GE.AND UP1, UPT, UR10, 0x42, UPT ;  /* 0x000000420a00788c */ /* 0x000fe2000bf26270 */
[----:B------:R-:W-:Y:S01]  /*1ea0*/  LEA.HI R6, R21, R236, RZ, 0x2 ;  /* 0x000000ec15067211 */ /* 0x000fe200078f10ff */
[----:B------:R-:W-:Y:S01]  /*1eb0*/  IMAD.IADD R0, R5, 0x1, R0 ;  /* 0x0000000105007824 */ /* 0x000fe200078e0200 */
[----:B------:R-:W-:Y:S01]  /*1ec0*/  LEA.HI.X R33, R12, c[0x0][0x164], R3, 0x1, P0 ;  /* 0x000059000c217a11 */ /* 0x000fe200000f0c03 */
[----:B------:R-:W-:-:S02]  /*1ed0*/  IMAD.U32 R5, RZ, RZ, UR4 ;  /* 0x00000004ff057e24 */ /* 0x000fc4000f8e00ff */
        /* <DEDUP_REMOVED lines=15> */
[----:B------:R-:W-:Y:S01]  /*1fd0*/  USHF.L.U64.HI UR5, UR4, 0x5, UR5 ;  /* 0x0000000504057899 */ /* 0x000fe20008010205 */
[----:B------:R-:W-:-:S02]  /*1fe0*/  SEL R0, R0, 0xffffffe0, !P1 ;  /* 0xffffffe000007807 */ /* 0x000fc40004800000 */
[--C-:B---3--:R-:W-:Y:S01]  /*1ff0*/  SHF.R.S32.HI R17, RZ, 0x2, R6.reuse ;  /* 0x00000002ff117819 */ /* 0x108fe20000011406 */
[C---:B------:R-:W-:Y:S01]  /*2000*/  IMAD.IADD R221, R232.reuse, 0x1, R3 ;  /* 0x00000001e8dd7824 */ /* 0x040fe200078e0203 */
[----:B------:R-:W-:Y:S01]  /*2010*/  SHF.R.S32.HI R16, RZ, 0x1f, R6 ;  /* 0x0000001fff107819 */ /* 0x000fe20000011406 */
[----:B------:R-:W-:Y:S01]  /*2020*/  IMAD.IADD R222, R232, 0x1, R0 ;  /* 0x00000001e8de7824 */ /* 0x000fe200078e0200 */
[----:B------:R-:W-:Y:S01]  /*2030*/  ISETP.GE.AND P0, PT, R34, c[0x0][0x1fc], PT ;  /* 0x00007f0022007a0c */ /* 0x000fe20003f06270 */
[----:B------:R-:W-:Y:S01]  /*2040*/  IMAD.IADD R0, R0, 0x1, R221 ;  /* 0x0000000100007824 */ /* 0x000fe200078e02dd */
[----:B------:R-:W-:Y:S01]  /*2050*/  IADD3 R11, -R239, UR14, -R12 ;  /* 0x0000000eef0b7c10 */ /* 0x000fe2000fffe90c */
[----:B------:R-:W-:Y:S01]  /*2060*/  IMAD.IADD R220, R3, 0x1, R222 ;  /* 0x0000000103dc7824 */ /* 0x000fe200078e02de */
[----:B------:R-:W-:Y:S02]  /*2070*/  LEA.HI R5, R16, R17, RZ, 0x3 ;  /* 0x0000001110057211 */ /* 0x000fe400078f18ff */
[----:B------:R-:W-:-:S02]  /*2080*/  P2R R16, PR, RZ, 0x1 ;  /* 0x00000001ff107803 */ /* 0x000fc40000000000 */
[C---:B------:R-:W-:Y:S02]  /*2090*/  ISETP.LT.OR P0, PT, R11.reuse, 0x1, !P2 ;  /* 0x000000010b00780c */ /* 0x040fe40005701670 */
[----:B------:R-:W-:Y:S01]  /*20a0*/  ISETP.LT.OR P1, PT, R11, 0x1, !P3 ;  /* 0x000000010b00780c */ /* 0x000fe20005f21670 */
[----:B----4-:R-:W-:Y:S01]  /*20b0*/  CS2R R36, SRZ ;  /* 0x0000000000247805 */ /* 0x010fe2000001ff00 */
[----:B------:R-:W-:-:S04]  /*20c0*/  DEPBAR.LE SB0, 0x1 ;  /* 0x000080400000791a */ /* 0x000fc80000000000 */
[----:B------:R-:W-:Y:S01]  /*20d0*/  BAR.SYNC.DEFER_BLOCKING 0x0 ;  /* 0x0000000000007b1d */ /* 0x000fe20000010000 */
[----:B--2---:R-:W-:Y:S02]  /*20e0*/  SHF.R.S32.HI R22, RZ, 0x5, R9 ;  /* 0x00000005ff167819 */ /* 0x004fe40000011409 */
[----:B------:R-:W-:Y:S01]  /*20f0*/  ISETP.GE.AND P4, PT, R34, c[0x0][0x1fc], PT ;  /* 0x00007f0022007a0c */ /* 0x000fe20003f86270 */
[----:B------:R-:W-:Y:S01]  /*2100*/  IMAD.MOV.U32 R34, RZ, RZ, R30 ;  /* 0x000000ffff227224 */ /* 0x000fe200078e001e */
[C---:B------:R-:W-:Y:S02]  /*2110*/  LEA.HI R23, R9.reuse, R22, RZ, 0x1 ;  /* 0x0000001609177211 */ /* 0x040fe400078f08ff */
[----:B------:R-:W-:Y:S01]  /*2120*/  LOP3.LUT R9, R9, 0xffffffe0, RZ, 0xc0, !PT ;  /* 0xffffffe009097812 */ /* 0x000fe200078ec0ff */
[----:B------:R-:W-:Y:S01]  /*2130*/  IMAD.WIDE.U32 R38, R13, c[0x0][0x278], R34 ;  /* 0x00009e000d267a25 */ /* 0x000fe200078e0022 */
[----:B------:R-:W-:Y:S01]  /*2140*/  LOP3.LUT R23, R23, 0xfffffffe, RZ, 0xc0, !PT ;  /* 0xfffffffe17177812 */ /* 0x000fe200078ec0ff */
[----:B------:R-:W-:-:S02]  /*2150*/  CS2R R34, SRZ ;  /* 0x0000000000227805 */ /* 0x000fc4000001ff00 */
[----:B------:R-:W-:Y:S01]  /*2160*/  IMAD.IADD R9, R236, 0x1, -R9 ;  /* 0x00000001ec097824 */ /* 0x000fe200078e0a09 */
[----:B------:R-:W-:Y:S01]  /*2170*/  IADD3 R245, R39, UR6, RZ ;  /* 0x0000000627f57c10 */ /* 0x000fe2000fffe0ff */
[----:B------:R-:W-:Y:S01]  /*2180*/  ULDC.64 UR6, c[0x0][0x290] ;  /* 0x0000a40000067ab9 */ /* 0x000fe20000000a00 */
[----:B------:R-:W-:Y:S01]  /*2190*/  STL.64 [R1+0x20], R38 ;  /* 0x0000202601007387 */ /* 0x000fe20000100a00 */
[----:B------:R-:W-:-:S04]  /*21a0*/  UIMAD UR6, UR16, UR6, URZ ;  /* 0x00000006100672a4 */ /* 0x000fc8000f8e023f */
[----:B------:R-:W-:Y:S01]  /*21b0*/  UIMAD UR6, UR17, UR7, UR6 ;  /* 0x00000007110672a4 */ /* 0x000fe2000f8e0206 */
[----:B------:R-:W1:Y:S04]  /*21c0*/  LDSM.16.M88.2 R174, [R0+0x6080] ;  /* 0x0060800000ae783b */ /* 0x000e680000000100 */
[----:B------:R-:W2:Y:S04]  /*21d0*/  LDSM.16.M88.2 R176, [R0+0x7080] ;  /* 0x0070800000b0783b */ /* 0x000ea80000000100 */
[----:B------:R-:W3:Y:S04]  /*21e0*/  LDSM.16.M88.2 R178, [R0+0x8080] ;  /* 0x0080800000b2783b */ /* 0x000ee80000000100 */
        /* <DEDUP_REMOVED lines=9> */
[----:B------:R-:W1:Y:S01]  /*2280*/  LDSM.16.M88.2 R166, [R222+0x8080] ;  /* 0x00808000dea6783b */ /* 0x000e620000000100 */
[----:B------:R-:W-:Y:S02]  /*2290*/  IMAD.IADD R5, R22, 0x1, -R23 ;  /* 0x0000000116057824 */ /* 0x000fe400078e0a17 */
[----:B------:R-:W-:Y:S01]  /*22a0*/  IMAD.U32 R23, RZ, RZ, UR8 ;  /* 0x00000008ff177e24 */ /* 0x000fe2000f8e00ff */
[----:B------:R-:W1:Y:S01]  /*22b0*/  LDSM.16.M88.2 R180, [R232+0x9080] ;  /* 0x00908000e8b4783b */ /* 0x000e620000000100 */
[----:B------:R-:W-:Y:S01]  /*22c0*/  IMAD.IADD R17, R17, 0x1, -R0 ;  /* 0x0000000111117824 */ /* 0x000fe200078e0a00 */
[----:B------:R-:W-:Y:S01]  /*22d0*/  LEA.HI R0, R21, R236, RZ, 0x4 ;  /* 0x000000ec15007211 */ /* 0x000fe200078f20ff */
[----:B------:R-:W-:Y:S01]  /*22e0*/  IMAD.SHL.U32 R230, R5, 0x200, RZ ;  /* 0x0000020005e67824 */ /* 0x000fe200078e00ff */
[----:B------:R-:W1:Y:S01]  /*22f0*/  LDSM.16.M88.2 R182, [R232+0xa080] ;  /* 0x00a08000e8b6783b */ /* 0x000e620000000100 */
[----:B------:R-:W-:Y:S01]  /*2300*/  IMAD.SHL.U32 R250, R17, 0x4, RZ ;  /* 0x0000000411fa7824 */ /* 0x000fe200078e00ff */
[----:B------:R-:W-:-:S02]  /*2310*/  SHF.R.S32.HI R21, RZ, 0x4, R0 ;  /* 0x00000004ff157819 */ /* 0x000fc40000011400 */
[----:B------:R-:W1:Y:S02]  /*2320*/  LDSM.16.M88.2 R184, [R232+0xb080] ;  /* 0x00b08000e8b8783b */ /* 0x000e640000000100 */
[----:B------:R-:W-:Y:S02]  /*2330*/  LEA.HI R22, R0, R21, RZ, 0x1 ;  /* 0x0000001500167211 */ /* 0x000fe400078f08ff */
        /* <DEDUP_REMOVED lines=19> */
[----:B------:R-:W-:-:S07]  /*2470*/  SEL R248, RZ, 0x1, P2 ;  /* 0x00000001fff87807 */ /* 0x000fce0001000000 */
[----:B------:R1:W-:Y:S01]  /*2480*/  LDGSTS.E.BYPASS.LTC128B.128 [R237+0x7080], [R28.64], !P0 ;  /* 0x070800001ced7fae */ /* 0x0003e2000c101d52 */
[----:B------:R-:W-:Y:S01]  /*2490*/  LEA R10, P0, R31, R14, 0x1 ;  /* 0x0000000e1f0a7211 */ /* 0x000fe200078008ff */
[----:B------:R-:W-:Y:S01]  /*24a0*/  IMAD.WIDE.U32 R30, R13, c[0x0][0x290], R26 ;  /* 0x0000a4000d1e7a25 */ /* 0x000fe200078e001a */
[----:B------:R-:W-:Y:S02]  /*24b0*/  IADD3 R13, -R12, UR14, -R239 ;  /* 0x0000000e0c0d7c10 */ /* 0x000fe4000fffe9ef */
[----:B------:R-:W-:Y:S02]  /*24c0*/  @P1 LOP3.LUT R4, R4, 0x1, RZ, 0xfc, !PT ;  /* 0x0000000104041812 */ /* 0x000fe400078efcff */
[----:B------:R-:W-:Y:S01]  /*24d0*/  ISETP.LT.OR P1, PT, R11, 0x21, !P3 ;  /* 0x000000210b00780c */ /* 0x000fe20005f21670 */
[----:B------:R1:W-:Y:S01]  /*24e0*/  STL.64 [R1+0x10], R30 ;  /* 0x0000101e01007387 */ /* 0x0003e20000100a00 */
[----:B------:R-:W-:Y:S02]  /*24f0*/  ISETP.GT.AND P3, PT, R236, 0xf, PT ;  /* 0x0000000fec00780c */ /* 0x000fe40003f64270 */
[----:B------:R-:W-:Y:S01]  /*2500*/  LEA.HI.X R11, R16, R15, R23, 0x1, P0 ;  /* 0x0000000f100b7211 */ /* 0x000fe200000f0c17 */
[----:B------:R-:W-:Y:S01]  /*2510*/  STL.64 [R1], R76 ;  /* 0x0000004c01007387 */ /* 0x000fe20000100a00 */
[----:B------:R-:W-:-:S02]  /*2520*/  LOP3.LUT R16, R22, 0xfffffffe, RZ, 0xc0, !PT ;  /* 0xfffffffe16107812 */ /* 0x000fc400078ec0ff */
[----:B------:R-:W-:Y:S02]  /*2530*/  ISETP.LT.OR P2, PT, R13, 0x1, P4 ;  /* 0x000000010d00780c */ /* 0x000fe40002741670 */
[----:B------:R-:W-:Y:S01]  /*2540*/  IADD3 R244, R31, UR6, RZ ;  /* 0x000000061ff47c10 */ /* 0x000fe2000fffe0ff */
[----:B------:R-:W-:Y:S01]  /*2550*/  IMAD.IADD R16, R21, 0x1, -R16 ;  /* 0x0000000115107824 */ /* 0x000fe200078e0a10 */
[----:B------:R-:W-:Y:S01]  /*2560*/  SHF.R.S32.HI R21, RZ, 0x1f, R8 ;  /* 0x0000001fff157819 */ /* 0x000fe20000011408 */
[----:B------:R1:W-:Y:S01]  /*2570*/  LDGSTS.E.BYPASS.LTC128B.128 [R237+0x9080], [R28.64+0x80], !P1 ;  /* 0x090800801ced7fae */ /* 0x0003e2000c901d52 */
[----:B------:R-:W-:Y:S01]  /*2580*/  ISETP.GE.AND P1, PT, R20, c[0x0][0x1fc], PT ;  /* 0x00007f0014007a0c */ /* 0x000fe20003f26270 */
[----:B------:R-:W-:Y:S01]  /*2590*/  IMAD.SHL.U32 R233, R16, 0x20, RZ ;  /* 0x0000002010e97824 */ /* 0x000fe200078e00ff */
[----:B------:R-:W-:Y:S01]  /*25a0*/  @!P3 IADD3 R22, P0, R38, UR21, RZ ;  /* 0x000000152616bc10 */ /* 0x000fe2000ff1e0ff */
[C---:B------:R-:W-:Y:S01]  /*25b0*/  IMAD.SHL.U32 R234, R16.reuse, 0x8, RZ ;  /* 0x0000000810ea7824 */ /* 0x040fe200078e00ff */
[----:B------:R-:W-:Y:S01]  /*25c0*/  LEA.HI R21, R21, R8, RZ, 0x2 ;  /* 0x0000000815157211 */ /* 0x000fe200078f10ff */
[----:B------:R-:W-:Y:S01]  /*25d0*/  IMAD.SHL.U32 R16, R16, 0x100, RZ ;  /* 0x0000010010107824 */ /* 0x000fe200078e00ff */
[----:B------:R-:W-:Y:S01]  /*25e0*/  @!P3 IADD3.X R19, R245, UR9, RZ, P0, !PT ;  /* 0x00000009f513bc10 */ /* 0x000fe200087fe4ff */
[----:B------:R-:W-:Y:S01]  /*25f0*/  ULDC.64 UR6, c[0x0][0x240] ;  /* 0x0000900000067ab9 */ /* 0x000fe20000000a00 */
[C---:B------:R-:W-:Y:S01]  /*2600*/  @!P3 LEA R18, P0, R22.reuse, c[0x0][0x258], 0x2 ;  /* 0x000096001612ba11 */ /* 0x040fe200078010ff */
[----:B------:R-:W-:Y:S01]  /*2610*/  UIMAD UR6, UR16, UR6, URZ ;  /* 0x00000006100672a4 */ /* 0x000fe2000f8e023f */
[----:B------:R-:W-:Y:S01]  /*2620*/  LOP3.LUT R21, R21, 0x1ffffffc, RZ, 0xc0, !PT ;  /* 0x1ffffffc15157812 */ /* 0x000fe200078ec0ff */
[----:B------:R-:W-:Y:S01]  /*2630*/  UIADD3 UR16, UR13, -UR14, URZ ;  /* 0x8000000e0d107290 */ /* 0x000fe2000fffe03f */
[----:B------:R-:W-:Y:S01]  /*2640*/  @!P3 LEA.HI.X R19, R22, c[0x0][0x25c], R19, 0x2, P0 ;  /* 0x000097001613ba11 */ /* 0x000fe200000f1413 */
[----:B------:R-:W-:Y:S01]  /*2650*/  UIADD3 UR13, UR10, UR13, URZ ;  /* 0x0000000d0a0d7290 */ /* 0x000fe2000fffe03f */
[----:B------:R-:W-:Y:S01]  /*2660*/  ISETP.GE.AND P0, PT, R20, c[0x0][0x1fc], PT ;  /* 0x00007f0014007a0c */ /* 0x000fe20003f06270 */
[C---:B------:R-:W-:Y:S01]  /*2670*/  IMAD.SHL.U32 R20, R8.reuse, 0x8, RZ ;  /* 0x0000000808147824 */ /* 0x040fe200078e00ff */
[C---:B------:R-:W-:Y:S01]  /*2680*/  ISETP.LT.OR P3, PT, R13.reuse, 0x21, P4 ;  /* 0x000000210d00780c */ /* 0x040fe20002761670 */
[----:B------:R-:W-:Y:S01]  /*2690*/  IMAD.IADD R12, R8, 0x1, -R21 ;  /* 0x00000001080c7824 */ /* 0x000fe200078e0a15 */
[----:B------:R-:W-:Y:S01]  /*26a0*/  SEL R8, RZ, 0xffffffff, P0 ;  /* 0xffffffffff087807 */ /* 0x000fe20000000000 */
[----:B------:R-:W-:Y:S01]  /*26b0*/  UIMAD UR7, UR17, UR7, UR6 ;  /* 0x00000007110772a4 */ /* 0x000fe2000f8e0206 */
[C---:B------:R-:W-:Y:S01]  /*26c0*/  ISETP.LT.OR P0, PT, R13.reuse, 0x1, P1 ;  /* 0x000000010d00780c */ /* 0x040fe20000f01670 */
[----:B------:R-:W-:Y:S01]  /*26d0*/  UIADD3 UR17, -UR14, 0x1, UR13 ;  /* 0x000000010e117890 */ /* 0x000fe2000fffe10d */
[----:B------:R-:W-:Y:S01]  /*26e0*/  ISETP.LT.OR P4, PT, R13, 0x21, P1 ;  /* 0x000000210d00780c */ /* 0x000fe20000f81670 */
[----:B------:R-:W-:Y:S01]  /*26f0*/  IMAD.SHL.U32 R13, R17, 0x20, RZ ;  /* 0x00000020110d7824 */ /* 0x000fe200078e00ff */
[----:B------:R-:W-:Y:S01]  /*2700*/  LOP3.LUT R20, R20, 0x18, RZ, 0xc0, !PT ;  /* 0x0000001814147812 */ /* 0x000fe200078ec0ff */
[----:B------:R-:W-:Y:S01]  /*2710*/  ULDC UR6, c[0x0][0x2a0] ;  /* 0x0000a80000067ab9 */ /* 0x000fe20000000800 */
[----:B------:R-:W-:Y:S01]  /*2720*/  ISETP.GT.AND P1, PT, R236, 0xf, PT ;  /* 0x0000000fec00780c */ /* 0x000fe20003f24270 */
[----:B------:R-:W-:Y:S01]  /*2730*/  ULOP3.LUT UR6, URZ, UR6, URZ, 0x33, !UPT ;  /* 0x000000063f067292 */ /* 0x000fe2000f8e333f */
[C---:B------:R-:W-:Y:S01]  /*2740*/  LOP3.LUT R13, R20.reuse, 0xe0, R13, 0xf8, !PT ;  /* 0x000000e0140d7812 */ /* 0x040fe200078ef80d */
[----:B------:R-:W-:Y:S01]  /*2750*/  CS2R R38, SRZ ;  /* 0x0000000000267805 */ /* 0x000fe2000001ff00 */
[----:B------:R-:W-:Y:S01]  /*2760*/  LOP3.LUT R233, R20, 0x20, R233, 0xf8, !PT ;  /* 0x0000002014e97812 */ /* 0x000fe200078ef8e9 */
[----:B-----5:R-:W-:Y:S01]  /*2770*/  CS2R R32, SRZ ;  /* 0x0000000000207805 */ /* 0x020fe2000001ff00 */
[----:B------:R-:W-:Y:S01]  /*2780*/  SHF.R.S32.HI R20, RZ, 0x1f, R9 ;  /* 0x0000001fff147819 */ /* 0x000fe20000011409 */
[----:B-1----:R-:W-:Y:S01]  /*2790*/  CS2R R28, SRZ ;  /* 0x00000000001c7805 */ /* 0x002fe2000001ff00 */
[----:B------:R-:W-:-:S02]  /*27a0*/  LOP3.LUT R250, R13, 0x18, R250, 0x78, !PT ;  /* 0x000000180dfa7812 */ /* 0x000fc400078e78fa */
[----:B------:R-:W-:Y:S01]  /*27b0*/  LEA.HI R249, R20, R9, RZ, 0x2 ;  /* 0x0000000914f97211 */ /* 0x000fe200078f10ff */
[----:B------:R-:W-:Y:S01]  /*27c0*/  IMAD.SHL.U32 R20, R5, 0x10, RZ ;  /* 0x0000001005147824 */ /* 0x000fe200078e00ff */
[----:B------:R-:W-:Y:S01]  /*27d0*/  LOP3.LUT R234, R234, 0x8, RZ, 0xc0, !PT ;  /* 0x00000008eaea7812 */ /* 0x000fe200078ec0ff */
[----:B------:R-:W-:Y:S01]  /*27e0*/  @!P1 IMAD.SHL.U32 R21, R236, 0x10, RZ ;  /* 0x00000010ec159824 */ /* 0x000fe200078e00ff */
[C---:B------:R-:W-:Y:S02]  /*27f0*/  LOP3.LUT R22, R249.reuse, 0x7ffffffc, RZ, 0xc0, !PT ;  /* 0x7ffffffcf9167812 */ /* 0x040fe400078ec0ff */
[----:B------:R-:W-:Y:S02]  /*2800*/  LEA.HI.SX32 R249, R249, R20, 0x1e ;  /* 0x00000014f9f97211 */ /* 0x000fe400078ff2ff */
[----:B------:R-:W-:Y:S01]  /*2810*/  LOP3.LUT R20, R20, 0x10, RZ, 0xc0, !PT ;  /* 0x0000001014147812 */ /* 0x000fe200078ec0ff */
[----:B------:R1:W-:Y:S01]  /*2820*/  @!P1 LDGSTS.E.BYPASS.LTC128B.128 [R21+0x12080], [R18.64] ;  /* 0x1208000012159fae */ /* 0x0003e2000b901d52 */
[----:B------:R-:W-:Y:S01]  /*2830*/  IMAD.IADD R9, R9, 0x1, -R22 ;  /* 0x0000000109097824 */ /* 0x000fe200078e0a16 */
[----:B------:R-:W-:-:S02]  /*2840*/  IADD3 R252, R77, UR7, RZ ;  /* 0x000000074dfc7c10 */ /* 0x000fc4000fffe0ff */
[----:B------:R-:W0:Y:S01]  /*2850*/  LDGDEPBAR ;  /* 0x00000000000079af */ /* 0x000e220000000000 */
[----:B------:R-:W-:Y:S02]  /*2860*/  LOP3.LUT R13, R20, 0xe0, R7, 0xf8, !PT ;  /* 0x000000e0140d7812 */ /* 0x000fe400078ef807 */
[----:B------:R-:W-:Y:S01]  /*2870*/  LOP3.LUT R7, R0, 0xfffffff0, RZ, 0xc0, !PT ;  /* 0xfffffff000077812 */ /* 0x000fe200078ec0ff */
[----:B------:R5:W-:Y:S01]  /*2880*/  LDGSTS.E.BYPASS.LTC128B.128 [R237+0xe080], [R14.64], !P2 ;  /* 0x0e0800000eed7fae */ /* 0x000be2000d101d52 */
[----:B------:R-:W-:Y:S02]  /*2890*/  LOP3.LUT P2, RZ, R17, 0x1, RZ, 0xc0, !PT ;  /* 0x0000000111ff7812 */ /* 0x000fe4000784c0ff */
[----:B------:R-:W-:Y:S01]  /*28a0*/  LOP3.LUT R17, R6, 0x3ffffffc, RZ, 0xc0, !PT ;  /* 0x3ffffffc06117812 */ /* 0x000fe200078ec0ff */
[----:B------:R-:W-:Y:S01]  /*28b0*/  IMAD.IADD R7, R236, 0x1, -R7 ;  /* 0x00000001ec077824 */ /* 0x000fe200078e0a07 */
[----:B------:R5:W-:Y:S01]  /*28c0*/  LDGSTS.E.BYPASS.LTC128B.128 [R237+0x10080], [R14.64+0x80], !P0 ;  /* 0x100800800eed7fae */ /* 0x000be2000c101d52 */
[----:B------:R-:W-:Y:S01]  /*28d0*/  IMAD R6, R12, 0x4, R9 ;  /* 0x000000040c067824 */ /* 0x000fe200078e0209 */
[----:B------:R-:W-:Y:S01]  /*28e0*/  IADD3 R12, P0, R30, UR21, RZ ;  /* 0x000000151e0c7c10 */ /* 0x000fe2000ff1e0ff */
[----:B------:R-:W-:Y:S01]  /*28f0*/  IMAD.IADD R9, R236, 0x1, -R17 ;  /* 0x00000001ec097824 */ /* 0x000fe200078e0a11 */
[----:B------:R-:W-:Y:S01]  /*2900*/  SHF.R.S32.HI R0, RZ, 0x1f, R7 ;  /* 0x0000001fff007819 */ /* 0x000fe20000011407 */
[----:B------:R-:W-:Y:S01]  /*2910*/  IMAD.SHL.U32 R17, R8, 0x2, RZ ;  /* 0x0000000208117824 */ /* 0x000fe200078e00ff */
[----:B------:R-:W-:Y:S01]  /*2920*/  LOP3.LUT P1, RZ, R7, 0x4, RZ, 0xc0, !PT ;  /* 0x0000000407ff7812 */ /* 0x000fe2000782c0ff */
[----:B------:R-:W-:Y:S01]  /*2930*/  IMAD R9, R9, 0x2, R230 ;  /* 0x0000000209097824 */ /* 0x000fe200078e02e6 */
[----:B------:R-:W-:Y:S01]  /*2940*/  LOP3.LUT R13, R13, 0x100, R16, 0xf8, !PT ;  /* 0x000001000d0d7812 */ /* 0x000fe200078ef810 */
[----:B------:R1:W-:Y:S01]  /*2950*/  LDGSTS.E.BYPASS.LTC128B.128 [R237+0xf080], [R10.64], !P3 ;  /* 0x0f0800000aed7fae */ /* 0x0003e2000d901d52 */
[----:B------:R-:W-:Y:S01]  /*2960*/  LOP3.LUT R248, R17, 0x2, R248, 0xe2, !PT ;  /* 0x0000000211f87812 */ /* 0x000fe200078ee2f8 */
[----:B------:R-:W-:Y:S01]  /*2970*/  IMAD.IADD R250, R9, 0x1, R250 ;  /* 0x0000000109fa7824 */ /* 0x000fe200078e02fa */
[----:B------:R-:W-:Y:S01]  /*2980*/  LEA.HI R17, R0, R7, RZ, 0x3 ;  /* 0x0000000700117211 */ /* 0x000fe200078f18ff */
[----:B------:R-:W-:Y:S01]  /*2990*/  IMAD.SHL.U32 R9, R7, 0x20, RZ ;  /* 0x0000002007097824 */ /* 0x000fe200078e00ff */
[----:B------:R-:W-:Y:S01]  /*29a0*/  LOP3.LUT R231, R13, 0x8, R2, 0xf8, !PT ;  /* 0x000000080de77812 */ /* 0x000fe200078ef802 */
[----:B------:R-:W-:Y:S01]  /*29b0*/  IMAD.SHL.U32 R250, R250, 0x2, RZ ;  /* 0x00000002fafa7824 */ /* 0x000fe200078e00ff */
[C---:B------:R-:W-:Y:S01]  /*29c0*/  LOP3.LUT R0, R17.reuse, 0xfffffff8, RZ, 0xc0, !PT ;  /* 0xfffffff811007812 */ /* 0x040fe200078ec0ff */
[----:B------:R-:W-:Y:S01]  /*29d0*/  IMAD.SHL.U32 R17, R17, 0x40, RZ ;  /* 0x0000004011117824 */ /* 0x000fe200078e00ff */
[----:B------:R-:W-:Y:S01]  /*29e0*/  LOP3.LUT R9, R234, 0x1e0, R9, 0xf8, !PT ;  /* 0x000001e0ea097812 */ /* 0x000fe200078ef809 */
[----:B------:R2:W-:Y:S01]  /*29f0*/  LDGSTS.E.BYPASS.LTC128B.128 [R237+0x11080], [R10.64+0x80], !P4 ;  /* 0x110800800aed7fae */ /* 0x0005e2000e101d52 */
[----:B------:R-:W-:Y:S01]  /*2a00*/  IADD3 R251, R250, 0x126c0, RZ ;  /* 0x000126c0fafb7810 */ /* 0x000fe20007ffe0ff */
[----:B------:R-:W-:Y:S01]  /*2a10*/  IMAD.IADD R0, R7, 0x1, -R0 ;  /* 0x0000000107007824 */ /* 0x000fe200078e0a00 */
[----:B------:R-:W-:Y:S01]  /*2a20*/  LOP3.LUT R2, R17, 0xfffffe00, RZ, 0xc0, !PT ;  /* 0xfffffe0011027812 */ /* 0x000fe200078ec0ff */
[----:B------:R-:W-:Y:S01]  /*2a30*/  CS2R R30, SRZ ;  /* 0x00000000001e7805 */ /* 0x000fe2000001ff00 */
[----:B------:R-:W-:-:S02]  /*2a40*/  SEL R229, R229, 0xfffffff0, !P1 ;  /* 0xfffffff0e5e57807 */ /* 0x000fc40004800000 */
[C---:B------:R-:W-:Y:S01]  /*2a50*/  LOP3.LUT P1, RZ, R0.reuse, 0x2, RZ, 0xc0, !PT ;  /* 0x0000000200ff7812 */ /* 0x040fe2000782c0ff */
[----:B-----5:R-:W-:Y:S02]  /*2a60*/  IMAD.SHL.U32 R15, R0, 0x40, RZ ;  /* 0x00000040000f7824 */ /* 0x020fe400078e00ff */
[----:B------:R-:W-:Y:S01]  /*2a70*/  IMAD.SHL.U32 R14, R7, 0x4, RZ ;  /* 0x00000004070e7824 */ /* 0x000fe200078e00ff */
[----:B------:R-:W-:Y:S01]  /*2a80*/  IADD3.X R7, R244, UR9, RZ, P0, !PT ;  /* 0x00000009f4077c10 */ /* 0x000fe200087fe4ff */
[----:B------:R-:W-:Y:S01]  /*2a90*/  IMAD R5, R5, 0x400, R2 ;  /* 0x0000040005057824 */ /* 0x000fe200078e0202 */
[----:B------:R-:W-:Y:S01]  /*2aa0*/  LOP3.LUT R15, R15, 0x1c0, RZ, 0xc0, !PT ;  /* 0x000001c00f0f7812 */ /* 0x000fe200078ec0ff */
[----:B------:R-:W-:Y:S01]  /*2ab0*/  USHF.L.U32 UR9, UR4, 0x5, URZ ;  /* 0x0000000504097899 */ /* 0x000fe2000800063f */
[----:B------:R-:W-:Y:S02]  /*2ac0*/  LEA R8, P0, R12, c[0x0][0x280], 0x2 ;  /* 0x0000a0000c087a11 */ /* 0x000fe400078010ff */
[----:B-1----:R-:W-:Y:S01]  /*2ad0*/  LOP3.LUT R19, R9, 0x38, R14, 0x78, !PT ;  /* 0x0000003809137812 */ /* 0x002fe200078e780e */
[----:B------:R-:W-:Y:S01]  /*2ae0*/  UMOV UR4, URZ ;  /* 0x0000003f00047c82 */ /* 0x000fe20008000000 */
[----:B------:R-:W-:-:S02]  /*2af0*/  SHF.R.U32.HI R14, RZ, 0x3, R15 ;  /* 0x00000003ff0e7819 */ /* 0x000fc4000001160f */
[----:B------:R-:W-:Y:S02]  /*2b00*/  LEA.HI.X R9, R12, c[0x0][0x284], R7, 0x2, P0 ;  /* 0x0000a1000c097a11 */ /* 0x000fe400000f1407 */
[----:B------:R-:W-:Y:S02]  /*2b10*/  ISETP.GE.AND P0, PT, R236, 0x10, PT ;  /* 0x00000010ec00780c */ /* 0x000fe40003f06270 */
[C---:B------:R-:W-:Y:S02]  /*2b20*/  LOP3.LUT R234, R14.reuse, R15, R234, 0x1e, !PT ;  /* 0x0000000f0eea7212 */ /* 0x040fe400078e1eea */
[----:B------:R-:W-:Y:S02]  /*2b30*/  LOP3.LUT R233, R14, R233, R15, 0x1e, !PT ;  /* 0x000000e90ee97212 */ /* 0x000fe400078e1e0f */
[----:B------:R-:W-:Y:S01]  /*2b40*/  LOP3.LUT R12, R13, 0x1c0, RZ, 0xc0, !PT ;  /* 0x000001c00d0c7812 */ /* 0x000fe200078ec0ff */
[----:B------:R-:W-:Y:S01]  /*2b50*/  IMAD.IADD R234, R5, 0x1, R234 ;  /* 0x0000000105ea7824 */ /* 0x000fe200078e02ea */
[----:B------:R-:W-:-:S02]  /*2b60*/  IADD3 R5, R250, 0x12480, RZ ;  /* 0x00012480fa057810 */ /* 0x000fc40007ffe0ff */
[----:B------:R-:W-:Y:S02]  /*2b70*/  LOP3.LUT R233, R233, R2, RZ, 0xfc, !PT ;  /* 0x00000002e9e97212 */ /* 0x000fe400078efcff */
[----:B------:R-:W-:Y:S01]  /*2b80*/  @P2 IADD3 R251, R5, 0x1c0, RZ ;  /* 0x000001c005fb2810 */ /* 0x000fe20007ffe0ff */
[----:B------:R-:W-:Y:S01]  /*2b90*/  @!P0 IMAD.SHL.U32 R5, R236, 0x10, RZ ;  /* 0x00000010ec058824 */ /* 0x000fe200078e00ff */
[----:B------:R-:W-:Y:S02]  /*2ba0*/  LOP3.LUT R230, R19, R230, RZ, 0xfc, !PT ;  /* 0x000000e613e67212 */ /* 0x000fe400078efcff */
[----:B------:R-:W-:Y:S02]  /*2bb0*/  SHF.R.U32.HI R12, RZ, 0x3, R12 ;  /* 0x00000003ff0c7819 */ /* 0x000fe4000001160c */
[----:B------:R1:W-:Y:S01]  /*2bc0*/  @!P0 LDGSTS.E.BYPASS.LTC128B.128 [R5+0x12280], [R8.64] ;  /* 0x1228000008058fae */ /* 0x0003e2000b901d52 */
[----:B------:R-:W-:Y:S01]  /*2bd0*/  LOP3.LUT P0, RZ, R0, 0x4, RZ, 0xc0, !PT ;  /* 0x0000000400ff7812 */ /* 0x000fe2000780c0ff */
[----:B------:R-:W-:Y:S01]  /*2be0*/  IMAD.MOV.U32 R0, RZ, RZ, 0x20 ;  /* 0x00000020ff007424 */ /* 0x000fe200078e00ff */
[----:B------:R-:W-:Y:S01]  /*2bf0*/  LOP3.LUT R231, R12, R231, RZ, 0x3c, !PT ;  /* 0x000000e70ce77212 */ /* 0x000fe200078e3cff */
[----:B------:R-:W0:Y:S01]  /*2c00*/  LDGDEPBAR ;  /* 0x00000000000079af */ /* 0x000e220000000000 */
[----:B------:R-:W-:-:S02]  /*2c10*/  LEA R230, R230, 0x15480, 0x1 ;  /* 0x00015480e6e67811 */ /* 0x000fc400078e08ff */
[----:B------:R-:W-:Y:S01]  /*2c20*/  SEL R227, R0, 0xffffffe0, !P0 ;  /* 0xffffffe000e37807 */ /* 0x000fe20004000000 */
[----:B------:R-:W0:Y:S01]  /*2c30*/  LDGDEPBAR ;  /* 0x00000000000079af */ /* 0x000e220000000000 */
[----:B------:R-:W-:Y:S01]  /*2c40*/  SEL R228, R228, 0xfffffff0, !P1 ;  /* 0xfffffff0e4e47807 */ /* 0x000fe20004800000 */
[----:B------:R-:W-:Y:S02]  /*2c50*/  IMAD R229, R229, 0x2, R230 ;  /* 0x00000002e5e57824 */ /* 0x000fe400078e02e6 */
[--C-:B------:R-:W-:Y:S02]  /*2c60*/  IMAD.IADD R224, R234, 0x1, R227.reuse ;  /* 0x00000001eae07824 */ /* 0x100fe400078e02e3 */
[----:B------:R-:W-:Y:S02]  /*2c70*/  IMAD.SHL.U32 R231, R231, 0x2, RZ ;  /* 0x00000002e7e77824 */ /* 0x000fe400078e00ff */
[----:B------:R-:W-:Y:S02]  /*2c80*/  IMAD.IADD R226, R228, 0x1, R227 ;  /* 0x00000001e4e27824 */ /* 0x000fe400078e02e3 */
[----:B------:R-:W-:-:S02]  /*2c90*/  IMAD.IADD R225, R234, 0x1, R228 ;  /* 0x00000001eae17824 */ /* 0x000fc400078e02e4 */
        /* <DEDUP_REMOVED lines=16> */
.L_x_627:
        /* <DEDUP_REMOVED lines=192> */
.L_x_611:
[----:B------:R-:W-:Y:S11]  /*39a0*/  ISETP.NE.AND P2, PT, R139, c[0x0][0x2a8], PT ;  /* 0x0000aa008b007a0c */ /* 0x000ff60003f45270 */
[----:B------:R-:W-:Y:S02]  /*39b0*/  @!UPT UIADD3 URZ, URZ, URZ, URZ ;  /* 0x0000003f3f3ff290 */ /* 0x000fe4000fffe03f */
[----:B------:R-:W-:Y:S05]  /*39c0*/  @P2 IMAD.HI.U32 R2, R3, c[0x0][0x2ac], RZ ;  /* 0x0000ab0003022a27 */ /* 0x000fea00078e00ff */
[----:B------:R-:W-:Y:S02]  /*39d0*/  @P2 SHF.R.U32.HI R3, RZ, c[0x0][0x2b0], R2 ;  /* 0x0000ac00ff032a19 */ /* 0x000fe40000011602 */
.L_x_612:
[----:B------:R-:W-:Y:S05]  /*39e0*/  BSYNC B0 ;  /* 0x0000000000007941 */ /* 0x000fea0003800000 */
.L_x_610:
        /* <DEDUP_REMOVED lines=8> */
.L_x_609:
        /* <DEDUP_REMOVED lines=16> */
.L_x_615:
[----:B------:R-:W-:Y:S11]  /*3b70*/  ISETP.NE.AND P2, PT, R139, c[0x0][0x2a8], PT ;  /* 0x0000aa008b007a0c */ /* 0x000ff60003f45270 */
[----:B------:R-:W-:Y:S02]  /*3b80*/  @!UPT UIADD3 URZ, URZ, URZ, URZ ;  /* 0x0000003f3f3ff290 */ /* 0x000fe4000fffe03f */
[----:B------:R-:W-:Y:S05]  /*3b90*/  @P2 IMAD.HI.U32 R2, R3, c[0x0][0x2ac], RZ ;  /* 0x0000ab0003022a27 */ /* 0x000fea00078e00ff */
[----:B------:R-:W-:Y:S02]  /*3ba0*/  @P2 SHF.R.U32.HI R3, RZ, c[0x0][0x2b0], R2 ;  /* 0x0000ac00ff032a19 */ /* 0x000fe40000011602 */
.L_x_616:
[----:B------:R-:W-:Y:S05]  /*3bb0*/  BSYNC B0 ;  /* 0x0000000000007941 */ /* 0x000fea0003800000 */
.L_x_614:
[----:B------:R-:W2:Y:S02]  /*3bc0*/  LDL R2, [R1+0x28] ;  /* 0x0000280001027983 */ /* 0x000ea40000100800 */
[----:B--2---:R-:W-:Y:S05]  /*3bd0*/  IMAD R4, R3, c[0x0][0x2a8], R2 ;  /* 0x0000aa0003047a24 */ /* 0x004fea00078e0202 */
[----:B------:R-:W-:Y:S02]  /*3be0*/  IADD3 R2, R4, c[0x0][0x2a8], RZ ;  /* 0x0000aa0004027a10 */ /* 0x000fe40007ffe0ff */
[----:B------:R-:W-:Y:S02]  /*3bf0*/  IMNMX R7, R7, R4, !PT ;  /* 0x0000000407077217 */ /* 0x000fe40007800200 */
[----:B------:R-:W-:Y:S02]  /*3c00*/  IMNMX R13, R13, R2, PT ;  /* 0x000000020d0d7217 */ /* 0x000fe40003800200 */
.L_x_613:
        /* <DEDUP_REMOVED lines=16> */
.L_x_619:
[----:B------:R-:W-:Y:S11]  /*3d10*/  ISETP.NE.AND P2, PT, R139, c[0x0][0x2a8], PT ;  /* 0x0000aa008b007a0c */ /* 0x000ff60003f45270 */
[----:B------:R-:W-:Y:S02]  /*3d20*/  @!UPT UIADD3 URZ, URZ, URZ, URZ ;  /* 0x0000003f3f3ff290 */ /* 0x000fe4000fffe03f */
[----:B------:R-:W-:Y:S05]  /*3d30*/  @P2 IMAD.HI.U32 R2, R3, c[0x0][0x2ac], RZ ;  /* 0x0000ab0003022a27 */ /* 0x000fea00078e00ff */
[----:B------:R-:W-:Y:S02]  /*3d40*/  @P2 SHF.R.U32.HI R3, RZ, c[0x0][0x2b0], R2 ;  /* 0x0000ac00ff032a19 */ /* 0x000fe40000011602 */
.L_x_620:
[----:B------:R-:W-:Y:S05]  /*3d50*/  BSYNC B0 ;  /* 0x0000000000007941 */ /* 0x000fea0003800000 */
.L_x_618:
[----:B------:R-:W2:Y:S02]  /*3d60*/  LDL R2, [R1+0x28] ;  /* 0x0000280001027983 */ /* 0x000ea40000100800 */
[----:B--2---:R-:W-:Y:S05]  /*3d70*/  IMAD R2, R3, c[0x0][0x2a8], R2 ;  /* 0x0000aa0003027a24 */ /* 0x004fea00078e0202 */
[----:B------:R-:W-:Y:S02]  /*3d80*/  IADD3 R3, R2, c[0x0][0x2a8], RZ ;  /* 0x0000aa0002037a10 */ /* 0x000fe40007ffe0ff */
[----:B------:R-:W-:Y:S02]  /*3d90*/  IMNMX R5, R5, R2, !PT ;  /* 0x0000000205057217 */ /* 0x000fe40007800200 */
[----:B------:R-:W-:Y:S02]  /*3da0*/  IMNMX R6, R6, R3, PT ;  /* 0x0000000306067217 */ /* 0x000fe40003800200 */
.L_x_617:
        /* <DEDUP_REMOVED lines=16> */
.L_x_623:
[----:B------:R-:W-:Y:S11]  /*3eb0*/  ISETP.NE.AND P2, PT, R139, c[0x0][0x2a8], PT ;  /* 0x0000aa008b007a0c */ /* 0x000ff60003f45270 */
[----:B------:R-:W-:Y:S02]  /*3ec0*/  @!UPT UIADD3 URZ, URZ, URZ, URZ ;  /* 0x0000003f3f3ff290 */ /* 0x000fe4000fffe03f */
[----:B------:R-:W-:Y:S05]  /*3ed0*/  @P2 IMAD.HI.U32 R2, R3, c[0x0][0x2ac], RZ ;  /* 0x0000ab0003022a27 */ /* 0x000fea00078e00ff */
[----:B------:R-:W-:Y:S02]  /*3ee0*/  @P2 SHF.R.U32.HI R3, RZ, c[0x0][0x2b0], R2 ;  /* 0x0000ac00ff032a19 */ /* 0x000fe40000011602 */
.L_x_624:
[----:B------:R-:W-:Y:S05]  /*3ef0*/  BSYNC B0 ;  /* 0x0000000000007941 */ /* 0x000fea0003800000 */
.L_x_622:
[----:B------:R-:W2:Y:S02]  /*3f00*/  LDL R2, [R1+0x28] ;  /* 0x0000280001027983 */ /* 0x000ea40000100800 */
[----:B--2---:R-:W-:Y:S05]  /*3f10*/  IMAD R11, R3, c[0x0][0x2a8], R2 ;  /* 0x0000aa00030b7a24 */ /* 0x004fea00078e0202 */
[----:B------:R-:W-:Y:S02]  /*3f20*/  IADD3 R3, R11, c[0x0][0x2a8], RZ ;  /* 0x0000aa000b037a10 */ /* 0x000fe40007ffe0ff */
[----:B------:R-:W-:Y:S02]  /*3f30*/  IMNMX R4, R4, R11, !PT ;  /* 0x0000000b04047217 */ /* 0x000fe40007800200 */
[----:B------:R-:W-:Y:S02]  /*3f40*/  IMNMX R136, R136, R3, PT ;  /* 0x0000000388887217 */ /* 0x000fe40003800200 */
.L_x_621:
        /* <DEDUP_REMOVED lines=61> */
.L_x_625:
        /* <DEDUP_REMOVED lines=500> */
.L_x_626:
        /* <DEDUP_REMOVED lines=234> */
.L_x_608:
[----:B------:R-:W-:Y:S05]  /*7100*/  @P0 EXIT ;  /* 0x000000000000094d */ /* 0x000fea0003800000 */
[----:B------:R-:W-:Y:S02]  /*7110*/  ULDC.64 UR4, c[0x0][0x360] ;  /* 0x0000d80000047ab9 */ /* 0x000fe40000000a00 */
[----:B------:R-:W-:Y:S02]  /*7120*/  UISETP.NE.U32.AND UP0, UPT, URZ, UR4, UPT ;  /* 0x000000043f00728c */ /* 0x000fe4000bf05070 */
[----:B------:R-:W-:-:S02]  /*7130*/  ULDC.64 UR6, c[0x0][0x360] ;  /* 0x0000d80000067ab9 */ /* 0x000fc40000000a00 */
[----:B------:R-:W-:-:S06]  /*7140*/  UISETP.NE.AND.EX UP0, UPT, URZ, UR5, UPT, UP0 ;  /* 0x000000053f00728c */ /* 0x000fcc000bf05300 */
[----:B------:R-:W-:-:S05]  /*7150*/  PLOP3.LUT P0, PT, PT, PT, UP0, 0x80, 0x0 ;  /* 0x000000000000781c */ /* 0x000fca0003f0f008 */
[----:B------:R-:W-:Y:S02]  /*7160*/  @UP0 UMOV UR4, 0x4 ;  /* 0x0000000400040882 */ /* 0x000fe40000000000 */
[----:B------:R-:W-:-:S06]  /*7170*/  @UP0 UIMAD.WIDE UR4, UR15, UR4, UR6 ;  /* 0x000000040f0402a5 */ /* 0x000fcc000f8e0206 */
[----:B------:R-:W-:Y:S02]  /*7180*/  IMAD.U32 R4, RZ, RZ, UR4 ;  /* 0x00000004ff047e24 */ /* 0x000fe4000f8e00ff */
[----:B-1----:R-:W-:-:S05]  /*7190*/  IMAD.U32 R5, RZ, RZ, UR5 ;  /* 0x00000005ff057e24 */ /* 0x002fca000f8e00ff */
[----:B------:R1:W2:Y:S01]  /*71a0*/  @P0 LDG.E R3, [R4.64] ;  /* 0x0000001204030981 */ /* 0x0002a2000c1e1900 */
[----:B------:R-:W3:Y:S01]  /*71b0*/  S2UR UR6, SR_CTAID.X ;  /* 0x00000000000679c3 */ /* 0x000ee20000002500 */
[----:B------:R-:W-:Y:S02]  /*71c0*/  MOV R0, 0x1 ;  /* 0x0000000100007802 */ /* 0x000fe40000000f00 */
[----:B------:R-:W4:Y:S01]  /*71d0*/  S2R R2, SR_CTAID.Y ;  /* 0x0000000000027919 */ /* 0x000f220000002600 */
[----:B---3--:R-:W-:-:S06]  /*71e0*/  UIMAD UR6, UR6, 0x3000, URZ ;  /* 0x00003000060678a4 */ /* 0x008fcc000f8e023f */
[----:B-1----:R-:W-:Y:S01]  /*71f0*/  IMAD.U32 R5, RZ, RZ, UR6 ;  /* 0x00000006ff057e24 */ /* 0x002fe2000f8e00ff */
[----:B------:R-:W-:Y:S06]  /*7200*/  BAR.SYNC.DEFER_BLOCKING 0x1, 0x100 ;  /* 0x0044000000007b1d */ /* 0x000fec0000010000 */
[----:B--2---:R-:W1:Y:S01]  /*7210*/  @P0 R2UR UR4, R3 ;  /* 0x00000000030403c2 */ /* 0x004e6200000e0000 */
[----:B------:R-:W-:-:S13]  /*7220*/  ISETP.NE.AND P0, PT, R0, c[0x0][0x338], PT ;  /* 0x0000ce0000007a0c */ /* 0x000fda0003f05270 */
[----:B----4-:R-:W-:-:S05]  /*7230*/  @P0 IMAD.HI.U32 R0, R2, c[0x0][0x33c], RZ ;  /* 0x0000cf0002000a27 */ /* 0x010fca00078e00ff */
[----:B------:R-:W-:-:S04]  /*7240*/  @P0 SHF.R.U32.HI R2, RZ, c[0x0][0x340], R0 ;  /* 0x0000d000ff020a19 */ /* 0x000fc80000011600 */
[----:B------:R-:W-:Y:S01]  /*7250*/  SHF.R.S32.HI R0, RZ, 0x1f, R2 ;  /* 0x0000001fff007819 */ /* 0x000fe20000011402 */
[----:B-1----:R-:W-:-:S04]  /*7260*/  @UP0 UIMAD UR4, UR15, 0x60, UR4 ;  /* 0x000000600f0408a4 */ /* 0x002fc8000f8e0204 */
[----:B------:R-:W-:Y:S01]  /*7270*/  UIMAD.WIDE UR4, UR4, 0x2aaaaaab, URZ ;  /* 0x2aaaaaab040478a5 */ /* 0x000fe2000f8e023f */
[----:B------:R-:W-:-:S03]  /*7280*/  IMAD R7, R0, c[0x0][0x328], RZ ;  /* 0x0000ca0000077a24 */ /* 0x000fc600078e02ff */
[----:B------:R-:W-:Y:S01]  /*7290*/  @UP0 USHF.R.U32.HI UR4, URZ, 0x1f, UR5 ;  /* 0x0000001f3f040899 */ /* 0x000fe20008011605 */
[----:B------:R-:W-:-:S03]  /*72a0*/  IMAD R7, R2, c[0x0][0x32c], R7 ;  /* 0x0000cb0002077a24 */ /* 0x000fc600078e0207 */
[----:B------:R-:W-:-:S04]  /*72b0*/  @UP0 ULEA.HI.SX32 UR4, UR5, UR4, 0x1c ;  /* 0x0000000405040291 */ /* 0x000fc8000f8fe23f */
[----:B------:R-:W-:Y:S02]  /*72c0*/  @UP0 UIMAD UR8, UR4, 0x3000, URZ ;  /* 0x00003000040808a4 */ /* 0x000fe4000f8e023f */
[----:B------:R-:W-:Y:S02]  /*72d0*/  USHF.R.S32.HI UR4, URZ, 0x1f, UR6 ;  /* 0x0000001f3f047899 */ /* 0x000fe40008011406 */
[----:B------:R-:W-:Y:S02]  /*72e0*/  @UP0 USHF.R.S32.HI UR5, URZ, 0x1f, UR8 ;  /* 0x0000001f3f050899 */ /* 0x000fe40008011408 */
[----:B------:R-:W-:Y:S02]  /*72f0*/  ULDC.64 UR6, c[0x0][0x330] ;  /* 0x0000cc0000067ab9 */ /* 0x000fe40000000a00 */
[----:B------:R-:W-:Y:S01]  /*7300*/  @!UP0 UMOV UR8, URZ ;  /* 0x0000003f00088c82 */ /* 0x000fe20008000000 */
[----:B------:R-:W-:Y:S02]  /*7310*/  MOV R3, UR4 ;  /* 0x0000000400037c02 */ /* 0x000fe40008000f00 */
[--C-:B------:R-:W-:Y:S01]  /*7320*/  IADD3 R4, P1, P0, R5, UR8, R236.reuse ;  /* 0x0000000805047c10 */ /* 0x100fe2000f83e0ec */
[----:B------:R-:W-:Y:S01]  /*7330*/  @UP0 UMOV UR9, UR5 ;  /* 0x0000000500090c82 */ /* 0x000fe20008000000 */
[----:B------:R-:W-:Y:S01]  /*7340*/  SHF.R.S32.HI R236, RZ, 0x1f, R236 ;  /* 0x0000001fffec7819 */ /* 0x000fe200000114ec */
[----:B------:R-:W-:-:S02]  /*7350*/  @!UP0 UMOV UR9, URZ ;  /* 0x0000003f00098c82 */ /* 0x000fc40008000000 */
[----:B------:R-:W-:Y:S01]  /*7360*/  USHF.R.S32.HI UR8, URZ, 0x1f, UR15 ;  /* 0x0000001f3f087899 */ /* 0x000fe2000801140f */
[----:B------:R-:W-:Y:S01]  /*7370*/  IADD3.X R5, R3, UR9, R236, P1, P0 ;  /* 0x0000000903057c10 */ /* 0x000fe20008fe04ec */
[----:B------:R-:W-:Y:S01]  /*7380*/  IMAD R3, R0, c[0x0][0x300], RZ ;  /* 0x0000c00000037a24 */ /* 0x000fe200078e02ff */
[----:B------:R-:W-:Y:S02]  /*7390*/  USEL UR9, UR15, URZ, !UP0 ;  /* 0x0000003f0f097287 */ /* 0x000fe4000c000000 */
[----:B------:R-:W-:Y:S01]  /*73a0*/  USEL UR8, UR8, URZ, !UP0 ;  /* 0x0000003f08087287 */ /* 0x000fe2000c000000 */
[C---:B------:R-:W-:Y:S01]  /*73b0*/  IMAD.WIDE.U32 R8, R2.reuse, c[0x0][0x328], R4 ;  /* 0x0000ca0002087a25 */ /* 0x040fe200078e0004 */
[----:B------:R-:W-:Y:S02]  /*73c0*/  ULDC.64 UR4, c[0x0][0x308] ;  /* 0x0000c20000047ab9 */ /* 0x000fe40000000a00 */
[----:B------:R-:W-:Y:S01]  /*73d0*/  UIMAD UR6, UR8, UR6, URZ ;  /* 0x00000006080672a4 */ /* 0x000fe2000f8e023f */
[C---:B------:R-:W-:Y:S01]  /*73e0*/  IMAD R3, R2.reuse, c[0x0][0x304], R3 ;  /* 0x0000c10002037a24 */ /* 0x040fe200078e0203 */
[----:B------:R-:W-:Y:S01]  /*73f0*/  MOV R0, UR9 ;  /* 0x0000000900007c02 */ /* 0x000fe20008000f00 */
[----:B------:R-:W-:Y:S01]  /*7400*/  IMAD.WIDE.U32 R4, R2, c[0x0][0x300], R4 ;  /* 0x0000c00002047a25 */ /* 0x000fe200078e0004 */
[----:B------:R-:W-:-:S02]  /*7410*/  UIMAD UR6, UR9, UR7, UR6 ;  /* 0x00000007090672a4 */ /* 0x000fc4000f8e0206 */
[----:B------:R-:W-:Y:S01]  /*7420*/  UIMAD UR4, UR8, UR4, URZ ;  /* 0x00000004080472a4 */ /* 0x000fe2000f8e023f */
[----:B------:R-:W-:Y:S01]  /*7430*/  IMAD.IADD R9, R9, 0x1, R7 ;  /* 0x0000000109097824 */ /* 0x000fe200078e0207 */
[----:B------:R-:W-:Y:S01]  /*7440*/  IADD3 R5, R5, R3, RZ ;  /* 0x0000000305057210 */ /* 0x000fe20007ffe0ff */
[----:B------:R-:W-:Y:S01]  /*7450*/  IMAD.U32 R3, RZ, RZ, UR9 ;  /* 0x00000009ff037e24 */ /* 0x000fe2000f8e00ff */
[----:B------:R-:W-:-:S03]  /*7460*/  UIMAD UR4, UR9, UR5, UR4 ;  /* 0x00000005090472a4 */ /* 0x000fc6000f8e0204 */
        /* <DEDUP_REMOVED lines=105> */
.L_x_628:
        /* <DEDUP_REMOVED lines=16> */
.L_x_2302:


//--------------------- .text._ZN7cutlass13device_kernelIN5flash19enable_sm80_to_sm89INS1_16FlashAttnBwdSm80INS1_25CollectiveMainloopBwdSm80ILi2ELi1EN4cute5tupleIJNS5_1CILi64EEENS7_ILi96EEENS7_ILi128EEEEEENS_6half_tEfNS_4arch4Sm80ELb0ELb1ELb1ELb1ELb1ELb0ELb0ELb0ELi2ELi2ELi2ELi2ELb1EEENS1_24CollectiveEpilogueBwdGQAISB_fSE_Li256ELb1ELb1EEENS1_19SingleTileSchedulerILb1ELb0ELb0ELi96EEEEEEEEEvNT_6ParamsE --------------------------
	.section	.text._ZN7cutlass13device_kernelIN5flash19enable_sm80_to_sm89INS1_16FlashAttnBwdSm80INS1_25CollectiveMainloopBwdSm80ILi2ELi1EN4cute5tupleIJNS5_1CILi64EEENS7_ILi96EEENS7_ILi128EEEEEENS_6half_tEfNS_4arch4Sm80ELb0ELb1ELb1ELb1ELb1ELb0ELb0ELb0ELi2ELi2ELi2ELi2ELb1EEENS1_24CollectiveEpilogueBwdGQAISB_fSE_Li256ELb1ELb1EEENS1_19SingleTileSchedulerILb1ELb0ELb0ELi96EEEEEEEEEvNT_6ParamsE,"ax",@progbits
	.sectioninfo	@"SHI_REGISTERS=255"
	.align	128
.text._ZN7cutlass13device_kernelIN5flash19enable_sm80_to_sm89INS1_16FlashAttnBwdSm80INS1_25CollectiveMainloopBwdSm80ILi2ELi1EN4cute5tupleIJNS5_1CILi64EEENS7_ILi96EEENS7_ILi128EEEEEENS_6half_tEfNS_4arch4Sm80ELb0ELb1ELb1ELb1ELb1ELb0ELb0ELb0ELi2ELi2ELi2ELi2ELb1EEENS1_24CollectiveEpilogueBwdGQAISB_fSE_Li256ELb1ELb1EEENS1_19SingleTileSchedulerILb1ELb0ELb0ELi96EEEEEEEEEvNT_6ParamsE:
        .type           _ZN7cutlass13device_kernelIN5flash19enable_sm80_to_sm89INS1_16FlashAttnBwdSm80INS1_25CollectiveMainloopBwdSm80ILi2ELi1EN4cute5tupleIJNS5_1CILi64EEENS7_ILi96EEENS7_ILi128EEEEEENS_6half_tEfNS_4arch4Sm80ELb0ELb1ELb1ELb1ELb1ELb0ELb0ELb0ELi2ELi2ELi2ELi2ELb1EEENS1_24CollectiveEpilogueBwdGQAISB_fSE_Li256ELb1ELb1EEENS1_19SingleTileSchedulerILb1ELb0ELb0ELi96EEEEEEEEEvNT_6ParamsE,@function
        .size           _ZN7cutlass13device_kernelIN5flash19enable_sm80_to_sm89INS1_16FlashAttnBwdSm80INS1_25CollectiveMainloopBwdSm80ILi2ELi1EN4cute5tupleIJNS5_1CILi64EEENS7_ILi96EEENS7_ILi128EEEEEENS_6half_tEfNS_4arch4Sm80ELb0ELb1ELb1ELb1ELb1ELb0ELb0ELb0ELi2ELi2ELi2ELi2ELb1EEENS1_24CollectiveEpilogueBwdGQAISB_fSE_Li256ELb1ELb1EEENS1_19SingleTileSchedulerILb1ELb0ELb0ELi96EEEEEEEEEvNT_6ParamsE,(.L_x_2303 - _ZN7cutlass13device_kernelIN5flash19enable_sm80_to_sm89INS1_16FlashAttnBwdSm80INS1_25CollectiveMainloopBwdSm80ILi2ELi1EN4cute5tupleIJNS5_1CILi64EEENS7_ILi96EEENS7_ILi128EEEEEENS_6half_tEfNS_4arch4Sm80ELb0ELb1ELb1ELb1ELb1ELb0ELb0ELb0ELi2ELi2ELi2ELi2ELb1EEENS1_24CollectiveEpilogueBwdGQAISB_fSE_Li256ELb1ELb1EEENS1_19SingleTileSchedulerILb1ELb0ELb0ELi96EEEEEEEEEvNT_6ParamsE)
        .other          _ZN7cutlass13device_kernelIN5flash19enable_sm80_to_sm89INS1_16FlashAttnBwdSm80INS1_25CollectiveMainloopBwdSm80ILi2ELi1EN4cute5tupleIJNS5_1CILi64EEENS7_ILi96EEENS7_ILi128EEEEEENS_6half_tEfNS_4arch4Sm80ELb0ELb1ELb1ELb1ELb1ELb0ELb0ELb0ELi2ELi2ELi2ELi2ELb1EEENS1_24CollectiveEpilogueBwdGQAISB_fSE_Li256ELb1ELb1EEENS1_19SingleTileSchedulerILb1ELb0ELb0ELi96EEEEEEEEEvNT_6ParamsE,@"STO_CUDA_ENTRY STV_DEFAULT"
_ZN7cutlass13device_kernelIN5flash19enable_sm80_to_sm89INS1_16FlashAttnBwdSm80INS1_25CollectiveMainloopBwdSm80ILi2ELi1EN4cute5tupleIJNS5_1CILi64EEENS7_ILi96EEENS7_ILi128EEEEEENS_6half_tEfNS_4arch4Sm80ELb0ELb1ELb1ELb1ELb1ELb0ELb0ELb0ELi2ELi2ELi2ELi2ELb1EEENS1_24CollectiveEpilogueBwdGQAISB_fSE_Li256ELb1ELb1EEENS1_19SingleTileSchedulerILb1ELb0ELb0ELi96EEEEEEEEEvNT_6ParamsE:
        /* <DEDUP_REMOVED lines=22> */
.L_x_630:
        /* <DEDUP_REMOVED lines=13> */
.L_x_632:
[----:B------:R-:W-:Y:S02]  /*0230*/  ULDC UR5, c[0x0][0x3ac] ;  /* 0x0000eb0000057ab9 */ /* 0x000fe40000000800 */
.L_x_631:
[----:B------:R-:W-:-:S04]  /*0240*/  UIMAD UR4, UR10, 0x60, URZ ;  /* 0x000000600a0478a4 */ /* 0x000fc8000f8e023f */
[----:B------:R-:W-:-:S04]  /*0250*/  UISETP.GE.AND UP0, UPT, UR4, UR5, UPT ;  /* 0x000000050400728c */ /* 0x000fc8000bf06270 */
[----:B------:R-:W-:Y:S01]  /*0260*/  USEL UR15, UR15, 0xffffffff, !UP0 ;  /* 0xffffffff0f0f7887 */ /* 0x000fe2000c000000 */
[----:B------:R-:W-:Y:S05]  /*0270*/  BRA `(.L_x_633) ;  /* 0x0000019000007947 */ /* 0x000fea0003800000 */
.L_x_629:
        /* <DEDUP_REMOVED lines=8> */
.L_x_634:
        /* <DEDUP_REMOVED lines=13> */
.L_x_636:
[----:B------:R-:W-:Y:S02]  /*03d0*/  ULDC UR5, c[0x0][0x3ac] ;  /* 0x0000eb0000057ab9 */ /* 0x000fe40000000800 */
.L_x_635:
[----:B------:R-:W-:-:S04]  /*03e0*/  UIMAD UR4, UR10, 0x60, URZ ;  /* 0x000000600a0478a4 */ /* 0x000fc8000f8e023f */
[----:B------:R-:W-:-:S04]  /*03f0*/  UISETP.GE.AND UP0, UPT, UR4, UR5, UPT ;  /* 0x000000050400728c */ /* 0x000fc8000bf06270 */
[----:B------:R-:W-:-:S06]  /*0400*/  USEL UR15, UR15, 0xffffffff, !UP0 ;  /* 0xffffffff0f0f7887 */ /* 0x000fcc000c000000 */
.L_x_633:
        /* <DEDUP_REMOVED lines=58> */
.L_x_637:
        /* <DEDUP_REMOVED lines=10> */
.L_x_638:
[----:B------:R-:W-:Y:S05]  /*0850*/  @!P2 BRA `(.L_x_639) ;  /* 0x000000500000a947 */ /* 0x000fea0003800000 */
[----:B------:R-:W3:Y:S04]  /*0860*/  LDG.E R2, [R6.64] ;  /* 0x0000001206027981 */ /* 0x000ee8000c1e1900 */
[----:B------:R-:W4:Y:S01]  /*0870*/  LDG.E R3, [R6.64+0x4] ;  /* 0x0000041206037981 */ /* 0x000f22000c1e1900 */
[----:B---3--:R-:W3:Y:S08]  /*0880*/  R2UR UR13, R2 ;  /* 0x00000000020d73c2 */ /* 0x008ef000000e0000 */
[----:B----4-:R-:W3:Y:S02]  /*0890*/  R2UR UR6, R3 ;  /* 0x00000000030673c2 */ /* 0x010ee400000e0000 */
[----:B---3--:R-:W-:-:S06]  /*08a0*/  UIADD3 UR13, -UR13, UR6, URZ ;  /* 0x000000060d0d7290 */ /* 0x008fcc000fffe13f */
.L_x_639:
        /* <DEDUP_REMOVED lines=15> */
.L_x_640:
        /* <DEDUP_REMOVED lines=128> */
[----:B------:R-:W-:Y:S01]  /*11a0*/  CS2R R128, SRZ ;  /* 0x0000000000807805 */ /* 0x000fe2000001ff00 */
        /* <DEDUP_REMOVED lines=178> */
[----:B------:R-:W-:Y:S01]  /*1cd0*/  UISETP.GE.AND UP6, UPT, UR10, 0x1, UPT ;  /* 0x000000010a00788c */ /* 0x000fe2000bfc6270 */
[----:B------:R-:W-:Y:S01]  /*1ce0*/  LEA.HI.X R3, R22, R235, R0, 0x6, P0 ;  /* 0x000000eb16037211 */ /* 0x000fe200000f3400 */
[----:B------:R-:W-:Y:S01]  /*1cf0*/  IMAD.U32 R0, RZ, RZ, UR23 ;  /* 0x00000017ff007e24 */ /* 0x000fe2000f8e00ff */
[----:B------:R1:W-:Y:S01]  /*1d00*/  LDGSTS.E.BYPASS.LTC128B.128 [R237+0x3080], [R28.64+0x80], !P5 ;  /* 0x030800801ced7fae */ /* 0x0003e2000e901d52 */
[----:B------:R-:W-:Y:S01]  /*1d10*/  ISETP.GE.AND P5, PT, R34, c[0x0][0x16c], PT ;  /* 0x00005b0022007a0c */ /* 0x000fe20003fa6270 */
[----:B------:R-:W-:Y:S01]  /*1d20*/  IMAD.MOV.U32 R229, RZ, RZ, 0x10 ;  /* 0x00000010ffe57424 */ /* 0x000fe200078e00ff */
[----:B---3--:R-:W-:Y:S01]  /*1d30*/  IADD3 R16, P1, R28, UR23, RZ ;  /* 0x000000171c107c10 */ /* 0x008fe2000ff3e0ff */
[----:B------:R-:W-:Y:S01]  /*1d40*/  IMAD.MOV.U32 R228, RZ, RZ, 0x10 ;  /* 0x00000010ffe47424 */ /* 0x000fe200078e00ff */
[----:B------:R-:W-:Y:S01]  /*1d50*/  IADD3 R4, R237, 0x6080, RZ ;  /* 0x00006080ed047810 */ /* 0x000fe20007ffe0ff */
[----:B------:R-:W-:Y:S01]  /*1d60*/  UISETP.GE.AND UP5, UPT, UR10, 0x2, UPT ;  /* 0x000000020a00788c */ /* 0x000fe2000bfa6270 */
        /* <DEDUP_REMOVED lines=19> */
[----:B------:R-:W-:Y:S01]  /*1ea0*/  LEA.HI R6, R21, R236, RZ, 0x2 ;  /* 0x000000ec15067211 */ /* 0x000fe200078f10ff */
[----:B------:R-:W-:Y:S01]  /*1eb0*/  IMAD.IADD R0, R5, 0x1, R0 ;  /* 0x0000000105007824 */ /* 0x000fe200078e0200 */
[----:B------:R-:W-:Y:S01]  /*1ec0*/  LEA.HI.X R33, R12, c[0x0][0x164], R3, 0x1, P0 ;  /* 0x000059000c217a11 */ /* 0x000fe200000f0c03 */
[----:B------:R-:W-:Y:S02]  /*1ed0*/  IMAD.U32 R5, RZ, RZ, UR4 ;  /* 0x00000004ff057e24 */ /* 0x000fe4000f8e00ff */
        /* <DEDUP_REMOVED lines=87> */
[C---:B------:R-:W-:Y:S01]  /*2450*/  ISETP.GT.AND P1, PT, R236.reuse, 0xf, PT ;  /* 0x0000000fec00780c */ /* 0x040fe20003f24270 */
[----:B------:R-:W-:Y:S01]  /*2460*/  IMAD.U32 R16, RZ, RZ, UR20 ;  /* 0x00000014ff107e24 */ /* 0x000fe2000f8e00ff */
[----:B------:R-:W-:Y:S02]  /*2470*/  ISETP.LT.OR P1, PT, R11, 0x21, !P3 ;  /* 0x000000210b00780c */ /* 0x000fe40005f21670 */
[----:B------:R-:W-:Y:S02]  /*2480*/  ISETP.GT.AND P3, PT, R236, 0xf, PT ;  /* 0x0000000fec00780c */ /* 0x000fe40003f64270 */
[----:B------:R-:W-:-:S03]  /*2490*/  SEL R248, RZ, 0x1, P2 ;  /* 0x00000001fff87807 */ /* 0x000fc60001000000 */
[----:B------:R1:W-:Y:S01]  /*24a0*/  LDGSTS.E.BYPASS.LTC128B.128 [R237+0x7080], [R28.64], !P0 ;  /* 0x070800001ced7fae */ /* 0x0003e2000c101d52 */
[----:B------:R-:W-:Y:S01]  /*24b0*/  LEA R10, P0, R31, R14, 0x1 ;  /* 0x0000000e1f0a7211 */ /* 0x000fe200078008ff */
[----:B------:R-:W-:Y:S01]  /*24c0*/  IMAD.WIDE.U32 R30, R13, c[0x0][0x290], R26 ;  /* 0x0000a4000d1e7a25 */ /* 0x000fe200078e001a */
[----:B------:R-:W-:Y:S02]  /*24d0*/  IADD3 R13, -R12, UR14, -R239 ;  /* 0x0000000e0c0d7c10 */ /* 0x000fe4000fffe9ef */
[----:B------:R-:W-:Y:S01]  /*24e0*/  LEA.HI.X R11, R16, R15, R23, 0x1, P0 ;  /* 0x0000000f100b7211 */ /* 0x000fe200000f0c17 */
[----:B------:R1:W-:Y:S01]  /*24f0*/  LDGSTS.E.BYPASS.LTC128B.128 [R237+0x9080], [R28.64+0x80], !P1 ;  /* 0x090800801ced7fae */ /* 0x0003e2000c901d52 */
[----:B------:R-:W-:Y:S02]  /*2500*/  LOP3.LUT R16, R22, 0xfffffffe, RZ, 0xc0, !PT ;  /* 0xfffffffe16107812 */ /* 0x000fe400078ec0ff */
[----:B------:R-:W-:Y:S01]  /*2510*/  @!P3 IADD3 R22, P0, R38, UR21, RZ ;  /* 0x000000152616bc10 */ /* 0x000fe2000ff1e0ff */
[----:B------:R2:W-:Y:S01]  /*2520*/  STL.64 [R1+0x10], R30 ;  /* 0x0000101e01007387 */ /* 0x0005e20000100a00 */
[----:B------:R-:W-:Y:S01]  /*2530*/  ISETP.GE.AND P1, PT, R20, c[0x0][0x1fc], PT ;  /* 0x00007f0014007a0c */ /* 0x000fe20003f26270 */
[----:B------:R-:W-:Y:S01]  /*2540*/  IMAD.IADD R16, R21, 0x1, -R16 ;  /* 0x0000000115107824 */ /* 0x000fe200078e0a10 */
[----:B------:R-:W-:Y:S01]  /*2550*/  SHF.R.S32.HI R21, RZ, 0x1f, R8 ;  /* 0x0000001fff157819 */ /* 0x000fe20000011408 */
[----:B------:R-:W-:Y:S01]  /*2560*/  STL.64 [R1], R76 ;  /* 0x0000004c01007387 */ /* 0x000fe20000100a00 */
[----:B------:R-:W-:Y:S01]  /*2570*/  @!P3 IADD3.X R19, R245, UR9, RZ, P0, !PT ;  /* 0x00000009f513bc10 */ /* 0x000fe200087fe4ff */
[C---:B------:R-:W-:Y:S01]  /*2580*/  IMAD.SHL.U32 R233, R16.reuse, 0x20, RZ ;  /* 0x0000002010e97824 */ /* 0x040fe200078e00ff */
[----:B------:R-:W-:Y:S01]  /*2590*/  LEA.HI R21, R21, R8, RZ, 0x2 ;  /* 0x0000000815157211 */ /* 0x000fe200078f10ff */
[----:B------:R-:W-:Y:S01]  /*25a0*/  IMAD.SHL.U32 R234, R16, 0x8, RZ ;  /* 0x0000000810ea7824 */ /* 0x000fe200078e00ff */
[----:B------:R-:W-:Y:S01]  /*25b0*/  @!P3 LEA R18, P0, R22, c[0x0][0x258], 0x2 ;  /* 0x000096001612ba11 */ /* 0x000fe200078010ff */
[----:B------:R-:W-:Y:S01]  /*25c0*/  IMAD.SHL.U32 R16, R16, 0x100, RZ ;  /* 0x0000010010107824 */ /* 0x000fe200078e00ff */
[----:B------:R-:W-:Y:S01]  /*25d0*/  LOP3.LUT R21, R21, 0x1ffffffc, RZ, 0xc0, !PT ;  /* 0x1ffffffc15157812 */ /* 0x000fe200078ec0ff */
[----:B------:R2:W-:Y:S01]  /*25e0*/  STL [R1+0x8], R4 ;  /* 0x0000080401007387 */ /* 0x0005e20000100800 */
[----:B------:R-:W-:Y:S01]  /*25f0*/  @!P3 LEA.HI.X R19, R22, c[0x0][0x25c], R19, 0x2, P0 ;  /* 0x000097001613ba11 */ /* 0x000fe200000f1413 */
[----:B------:R-:W-:Y:S01]  /*2600*/  CS2R R38, SRZ ;  /* 0x0000000000267805 */ /* 0x000fe2000001ff00 */
[----:B------:R-:W-:Y:S01]  /*2610*/  ISETP.GE.AND P0, PT, R20, c[0x0][0x1fc], PT ;  /* 0x00007f0014007a0c */ /* 0x000fe20003f06270 */
[C---:B------:R-:W-:Y:S01]  /*2620*/  IMAD.SHL.U32 R20, R8.reuse, 0x8, RZ ;  /* 0x0000000808147824 */ /* 0x040fe200078e00ff */
[C---:B------:R-:W-:Y:S01]  /*2630*/  ISETP.LT.OR P2, PT, R13.reuse, 0x1, P4 ;  /* 0x000000010d00780c */ /* 0x040fe20002741670 */
[----:B------:R-:W-:Y:S01]  /*2640*/  IMAD.IADD R12, R8, 0x1, -R21 ;  /* 0x00000001080c7824 */ /* 0x000fe200078e0a15 */
[----:B------:R-:W-:Y:S01]  /*2650*/  ISETP.LT.OR P3, PT, R13, 0x21, P4 ;  /* 0x000000210d00780c */ /* 0x000fe20002761670 */
[----:B-----5:R-:W-:Y:S01]  /*2660*/  CS2R R32, SRZ ;  /* 0x0000000000207805 */ /* 0x020fe2000001ff00 */
[----:B------:R-:W-:-:S02]  /*2670*/  SEL R8, RZ, 0xffffffff, P0 ;  /* 0xffffffffff087807 */ /* 0x000fc40000000000 */
[C---:B------:R-:W-:Y:S01]  /*2680*/  ISETP.LT.OR P0, PT, R13.reuse, 0x1, P1 ;  /* 0x000000010d00780c */ /* 0x040fe20000f01670 */
[----:B-1----:R-:W-:Y:S01]  /*2690*/  CS2R R28, SRZ ;  /* 0x00000000001c7805 */ /* 0x002fe2000001ff00 */
[----:B------:R-:W-:Y:S01]  /*26a0*/  ISETP.LT.OR P4, PT, R13, 0x21, P1 ;  /* 0x000000210d00780c */ /* 0x000fe20000f81670 */
[----:B------:R-:W-:Y:S01]  /*26b0*/  IMAD.SHL.U32 R13, R17, 0x20, RZ ;  /* 0x00000020110d7824 */ /* 0x000fe200078e00ff */
[----:B------:R-:W-:Y:S02]  /*26c0*/  LOP3.LUT R20, R20, 0x18, RZ, 0xc0, !PT ;  /* 0x0000001814147812 */ /* 0x000fe400078ec0ff */
[----:B------:R-:W-:Y:S02]  /*26d0*/  ISETP.GT.AND P1, PT, R236, 0xf, PT ;  /* 0x0000000fec00780c */ /* 0x000fe40003f24270 */
[C---:B------:R-:W-:Y:S02]  /*26e0*/  LOP3.LUT R13, R20.reuse, 0xe0, R13, 0xf8, !PT ;  /* 0x000000e0140d7812 */ /* 0x040fe400078ef80d */
[----:B------:R-:W-:-:S02]  /*26f0*/  LOP3.LUT R233, R20, 0x20, R233, 0xf8, !PT ;  /* 0x0000002014e97812 */ /* 0x000fc400078ef8e9 */
[----:B------:R-:W-:Y:S02]  /*2700*/  SHF.R.S32.HI R20, RZ, 0x1f, R9 ;  /* 0x0000001fff147819 */ /* 0x000fe40000011409 */
[----:B------:R-:W-:Y:S02]  /*2710*/  LOP3.LUT R250, R13, 0x18, R250, 0x78, !PT ;  /* 0x000000180dfa7812 */ /* 0x000fe400078e78fa */
[----:B------:R-:W-:Y:S01]  /*2720*/  LEA.HI R249, R20, R9, RZ, 0x2 ;  /* 0x0000000914f97211 */ /* 0x000fe200078f10ff */
[----:B------:R-:W-:Y:S01]  /*2730*/  IMAD.SHL.U32 R20, R5, 0x10, RZ ;  /* 0x0000001005147824 */ /* 0x000fe200078e00ff */
[----:B------:R-:W-:Y:S01]  /*2740*/  LOP3.LUT R234, R234, 0x8, RZ, 0xc0, !PT ;  /* 0x00000008eaea7812 */ /* 0x000fe200078ec0ff */
[----:B------:R-:W-:Y:S01]  /*2750*/  @!P1 IMAD.SHL.U32 R21, R236, 0x10, RZ ;  /* 0x00000010ec159824 */ /* 0x000fe200078e00ff */
[C---:B------:R-:W-:Y:S02]  /*2760*/  LOP3.LUT R22, R249.reuse, 0x7ffffffc, RZ, 0xc0, !PT ;  /* 0x7ffffffcf9167812 */ /* 0x040fe400078ec0ff */
[----:B------:R-:W-:-:S02]  /*2770*/  LEA.HI.SX32 R249, R249, R20, 0x1e ;  /* 0x00000014f9f97211 */ /* 0x000fc400078ff2ff */
[----:B------:R-:W-:Y:S01]  /*2780*/  LOP3.LUT R20, R20, 0x10, RZ, 0xc0, !PT ;  /* 0x0000001014147812 */ /* 0x000fe200078ec0ff */
[----:B------:R1:W-:Y:S01]  /*2790*/  @!P1 LDGSTS.E.BYPASS.LTC128B.128 [R21+0x12080], [R18.64] ;  /* 0x1208000012159fae */ /* 0x0003e2000b901d52 */
[----:B------:R-:W-:Y:S01]  /*27a0*/  IMAD.IADD R9, R9, 0x1, -R22 ;  /* 0x0000000109097824 */ /* 0x000fe200078e0a16 */
[----:B------:R-:W-:Y:S01]  /*27b0*/  IADD3 R244, R31, UR6, RZ ;  /* 0x000000061ff47c10 */ /* 0x000fe2000fffe0ff */
[----:B------:R-:W-:Y:S01]  /*27c0*/  ULDC.64 UR6, c[0x0][0x240] ;  /* 0x0000900000067ab9 */ /* 0x000fe20000000a00 */
[----:B------:R-:W0:Y:S01]  /*27d0*/  LDGDEPBAR ;  /* 0x00000000000079af */ /* 0x000e220000000000 */
[----:B------:R-:W-:Y:S01]  /*27e0*/  LOP3.LUT R13, R20, 0xe0, R7, 0xf8, !PT ;  /* 0x000000e0140d7812 */ /* 0x000fe200078ef807 */
[----:B------:R-:W-:Y:S01]  /*27f0*/  UIMAD UR6, UR16, UR6, URZ ;  /* 0x00000006100672a4 */ /* 0x000fe2000f8e023f */
[----:B------:R-:W-:Y:S01]  /*2800*/  LOP3.LUT R7, R0, 0xfffffff0, RZ, 0xc0, !PT ;  /* 0xfffffff000077812 */ /* 0x000fe200078ec0ff */
[----:B------:R5:W-:Y:S01]  /*2810*/  LDGSTS.E.BYPASS.LTC128B.128 [R237+0xe080], [R14.64], !P2 ;  /* 0x0e0800000eed7fae */ /* 0x000be2000d101d52 */
[----:B------:R-:W-:Y:S01]  /*2820*/  LOP3.LUT P2, RZ, R17, 0x1, RZ, 0xc0, !PT ;  /* 0x0000000111ff7812 */ /* 0x000fe2000784c0ff */
[----:B------:R-:W-:Y:S01]  /*2830*/  UIADD3 UR16, UR13, -UR14, URZ ;  /* 0x8000000e0d107290 */ /* 0x000fe2000fffe03f */
        /* <DEDUP_REMOVED lines=21> */
[----:B------:R-:W-:Y:S01]  /*2990*/  UIADD3 UR13, UR10, UR13, URZ ;  /* 0x0000000d0a0d7290 */ /* 0x000fe2000fffe03f */
[----:B------:R-:W-:Y:S01]  /*29a0*/  IADD3 R251, R250, 0x126c0, RZ ;  /* 0x000126c0fafb7810 */ /* 0x000fe20007ffe0ff */
[----:B------:R-:W-:Y:S01]  /*29b0*/  IMAD.IADD R0, R7, 0x1, -R0 ;  /* 0x0000000107007824 */ /* 0x000fe200078e0a00 */
[----:B------:R-:W-:Y:S01]  /*29c0*/  LOP3.LUT R2, R17, 0xfffffe00, RZ, 0xc0, !PT ;  /* 0xfffffe0011027812 */ /* 0x000fe200078ec0ff */
[----:B------:R3:W-:Y:S01]  /*29d0*/  LDGSTS.E.BYPASS.LTC128B.128 [R237+0x11080], [R10.64+0x80], !P4 ;  /* 0x110800800aed7fae */ /* 0x0007e2000e101d52 */
[----:B------:R-:W-:Y:S01]  /*29e0*/  UIMAD UR7, UR17, UR7, UR6 ;  /* 0x00000007110772a4 */ /* 0x000fe2000f8e0206 */
[----:B------:R-:W-:Y:S01]  /*29f0*/  SEL R229, R229, 0xfffffff0, !P1 ;  /* 0xfffffff0e5e57807 */ /* 0x000fe20004800000 */
[----:B------:R-:W-:Y:S01]  /*2a00*/  UIADD3 UR17, -UR14, 0x1, UR13 ;  /* 0x000000010e117890 */ /* 0x000fe2000fffe10d */
[----:B-----5:R-:W-:Y:S01]  /*2a10*/  IMAD.SHL.U32 R15, R0, 0x40, RZ ;  /* 0x00000040000f7824 */ /* 0x020fe200078e00ff */
[----:B------:R-:W-:Y:S01]  /*2a20*/  ULDC UR6, c[0x0][0x2a0] ;  /* 0x0000a80000067ab9 */ /* 0x000fe20000000800 */
[----:B------:R-:W-:Y:S01]  /*2a30*/  IMAD.SHL.U32 R14, R7, 0x4, RZ ;  /* 0x00000004070e7824 */ /* 0x000fe200078e00ff */
[----:B------:R-:W-:Y:S01]  /*2a40*/  IADD3.X R7, R244, UR9, RZ, P0, !PT ;  /* 0x00000009f4077c10 */ /* 0x000fe200087fe4ff */
[----:B------:R-:W-:Y:S01]  /*2a50*/  IMAD R5, R5, 0x400, R2 ;  /* 0x0000040005057824 */ /* 0x000fe200078e0202 */
[----:B------:R-:W-:Y:S01]  /*2a60*/  LOP3.LUT R15, R15, 0x1c0, RZ, 0xc0, !PT ;  /* 0x000001c00f0f7812 */ /* 0x000fe200078ec0ff */
[----:B------:R-:W-:Y:S01]  /*2a70*/  ULOP3.LUT UR6, URZ, UR6, URZ, 0x33, !UPT ;  /* 0x000000063f067292 */ /* 0x000fe2000f8e333f */
[----:B------:R-:W-:Y:S01]  /*2a80*/  LEA R8, P0, R12, c[0x0][0x280], 0x2 ;  /* 0x0000a0000c087a11 */ /* 0x000fe200078010ff */
[----:B--2---:R-:W-:Y:S01]  /*2a90*/  CS2R R30, SRZ ;  /* 0x00000000001e7805 */ /* 0x004fe2000001ff00 */
[----:B-1----:R-:W-:Y:S01]  /*2aa0*/  LOP3.LUT R19, R9, 0x38, R14, 0x78, !PT ;  /* 0x0000003809137812 */ /* 0x002fe200078e780e */
[----:B------:R-:W-:Y:S01]  /*2ab0*/  USHF.L.U32 UR9, UR4, 0x5, URZ ;  /* 0x0000000504097899 */ /* 0x000fe2000800063f */
[----:B------:R-:W-:-:S02]  /*2ac0*/  SHF.R.U32.HI R14, RZ, 0x3, R15 ;  /* 0x00000003ff0e7819 */ /* 0x000fc4000001160f */
[----:B------:R-:W-:Y:S01]  /*2ad0*/  LEA.HI.X R9, R12, c[0x0][0x284], R7, 0x2, P0 ;  /* 0x0000a1000c097a11 */ /* 0x000fe200000f1407 */
[----:B------:R-:W-:Y:S01]  /*2ae0*/  UMOV UR4, URZ ;  /* 0x0000003f00047c82 */ /* 0x000fe20008000000 */
[----:B------:R-:W-:Y:S02]  /*2af0*/  ISETP.GE.AND P0, PT, R236, 0x10, PT ;  /* 0x00000010ec00780c */ /* 0x000fe40003f06270 */
[C---:B------:R-:W-:Y:S02]  /*2b00*/  LOP3.LUT R234, R14.reuse, R15, R234, 0x1e, !PT ;  /* 0x0000000f0eea7212 */ /* 0x040fe400078e1eea */
[----:B------:R-:W-:Y:S02]  /*2b10*/  LOP3.LUT R233, R14, R233, R15, 0x1e, !PT ;  /* 0x000000e90ee97212 */ /* 0x000fe400078e1e0f */
[----:B------:R-:W-:Y:S01]  /*2b20*/  LOP3.LUT P1, RZ, R0, 0x2, RZ, 0xc0, !PT ;  /* 0x0000000200ff7812 */ /* 0x000fe2000782c0ff */
[----:B------:R-:W-:Y:S01]  /*2b30*/  IMAD.IADD R234, R5, 0x1, R234 ;  /* 0x0000000105ea7824 */ /* 0x000fe200078e02ea */
[----:B------:R-:W-:-:S02]  /*2b40*/  IADD3 R5, R250, 0x12480, RZ ;  /* 0x00012480fa057810 */ /* 0x000fc40007ffe0ff */
[----:B------:R-:W-:Y:S02]  /*2b50*/  LOP3.LUT R233, R233, R2, RZ, 0xfc, !PT ;  /* 0x00000002e9e97212 */ /* 0x000fe400078efcff */
[----:B------:R-:W-:Y:S01]  /*2b60*/  @P2 IADD3 R251, R5, 0x1c0, RZ ;  /* 0x000001c005fb2810 */ /* 0x000fe20007ffe0ff */
[----:B------:R-:W-:Y:S01]  /*2b70*/  @!P0 IMAD.SHL.U32 R5, R236, 0x10, RZ ;  /* 0x00000010ec058824 */ /* 0x000fe200078e00ff */
[----:B------:R-:W-:Y:S02]  /*2b80*/  LOP3.LUT R12, R13, 0x1c0, RZ, 0xc0, !PT ;  /* 0x000001c00d0c7812 */ /* 0x000fe400078ec0ff */
[----:B------:R-:W-:Y:S02]  /*2b90*/  LOP3.LUT R230, R19, R230, RZ, 0xfc, !PT ;  /* 0x000000e613e67212 */ /* 0x000fe400078efcff */
[----:B------:R1:W-:Y:S01]  /*2ba0*/  @!P0 LDGSTS.E.BYPASS.LTC128B.128 [R5+0x12280], [R8.64] ;  /* 0x1228000008058fae */ /* 0x0003e2000b901d52 */
[----:B------:R-:W-:Y:S01]  /*2bb0*/  LOP3.LUT P0, RZ, R0, 0x4, RZ, 0xc0, !PT ;  /* 0x0000000400ff7812 */ /* 0x000fe2000780c0ff */
[----:B------:R-:W-:Y:S01]  /*2bc0*/  IMAD.MOV.U32 R0, RZ, RZ, 0x20 ;  /* 0x00000020ff007424 */ /* 0x000fe200078e00ff */
[----:B------:R-:W-:Y:S01]  /*2bd0*/  SHF.R.U32.HI R12, RZ, 0x3, R12 ;  /* 0x00000003ff0c7819 */ /* 0x000fe2000001160c */
[----:B------:R-:W0:Y:S01]  /*2be0*/  LDGDEPBAR ;  /* 0x00000000000079af */ /* 0x000e220000000000 */
[----:B------:R-:W-:-:S02]  /*2bf0*/  LEA R230, R230, 0x15480, 0x1 ;  /* 0x00015480e6e67811 */ /* 0x000fc400078e08ff */
[----:B------:R-:W-:Y:S01]  /*2c00*/  SEL R227, R0, 0xffffffe0, !P0 ;  /* 0xffffffe000e37807 */ /* 0x000fe20004000000 */
[----:B------:R-:W0:Y:S01]  /*2c10*/  LDGDEPBAR ;  /* 0x00000000000079af */ /* 0x000e220000000000 */
[----:B------:R-:W-:Y:S01]  /*2c20*/  LOP3.LUT R231, R12, R231, RZ, 0x3c, !PT ;  /* 0x000000e70ce77212 */ /* 0x000fe200078e3cff */
[----:B------:R-:W-:Y:S01]  /*2c30*/  IMAD R229, R229, 0x2, R230 ;  /* 0x00000002e5e57824 */ /* 0x000fe200078e02e6 */
[----:B------:R-:W-:Y:S01]  /*2c40*/  SEL R228, R228, 0xfffffff0, !P1 ;  /* 0xfffffff0e4e47807 */ /* 0x000fe20004800000 */
[--C-:B------:R-:W-:Y:S01]  /*2c50*/  IMAD.IADD R224, R234, 0x1, R227.reuse ;  /* 0x00000001eae07824 */ /* 0x100fe200078e02e3 */
[----:B------:R-:W-:Y:S01]  /*2c60*/  IADD3 R252, R77, UR7, RZ ;  /* 0x000000074dfc7c10 */ /* 0x000fe2000fffe0ff */
[----:B------:R-:W-:Y:S02]  /*2c70*/  IMAD.SHL.U32 R231, R231, 0x2, RZ ;  /* 0x00000002e7e77824 */ /* 0x000fe400078e00ff */
[----:B------:R-:W-:Y:S02]  /*2c80*/  IMAD.IADD R226, R228, 0x1, R227 ;  /* 0x00000001e4e27824 */ /* 0x000fe400078e02e3 */
[----:B------:R-:W-:-:S02]  /*2c90*/  IMAD.IADD R225, R234, 0x1, R228 ;  /* 0x00000001eae17824 */ /* 0x000fc400078e02e4 */
[----:B------:R-:W-:Y:S02]  /*2ca0*/  IMAD.IADD R223, R228, 0x1, R224 ;  /* 0x00000001e4df7824 */ /* 0x000fe400078e02e0 */
[----:B-1----:R-:W-:-:S05]  /*2cb0*/  IMAD.SHL.U32 R5, R6, 0x2, RZ ;  /* 0x0000000206057824 */ /* 0x002fca00078e00ff */
[C---:B------:R-:W-:Y:S01]  /*2cc0*/  IADD3 R3, -R5.reuse, UR13, RZ ;  /* 0x0000000d05037c10 */ /* 0x040fe2000fffe1ff */
[----:B------:R-:W-:Y:S01]  /*2cd0*/  UMOV UR13, 0x1 ;  /* 0x00000001000d7882 */ /* 0x000fe20000000000 */
[C---:B------:R-:W-:Y:S02]  /*2ce0*/  IADD3 R2, -R5.reuse, UR17, RZ ;  /* 0x0000001105027c10 */ /* 0x040fe4000fffe1ff */
[----:B------:R-:W-:Y:S01]  /*2cf0*/  IADD3 R4, -R5, UR10, RZ ;  /* 0x0000000a05047c10 */ /* 0x000fe2000fffe1ff */
[----:B------:R1:W-:Y:S04]  /*2d00*/  STL [R1+0xc], R3 ;  /* 0x00000c0301007387 */ /* 0x0003e80000100800 */
[----:B------:R-:W-:Y:S01]  /*2d10*/  STL [R1+0x28], R4 ;  /* 0x0000280401007387 */ /* 0x000fe20000100800 */
[----:B-1----:R-:W-:-:S02]  /*2d20*/  IADD3 R3, R2, c[0x0][0x2a4], RZ ;  /* 0x0000a90002037a10 */ /* 0x002fc40007ffe0ff */
[----:B------:R-:W-:-:S03]  /*2d30*/  IADD3 R2, R2, UR6, RZ ;  /* 0x0000000602027c10 */ /* 0x000fc6000fffe0ff */
[----:B------:R1:W-:Y:S04]  /*2d40*/  STL [R1+0x1c], R3 ;  /* 0x00001c0301007387 */ /* 0x0003e80000100800 */
[----:B------:R2:W-:Y:S01]  /*2d50*/  STL [R1+0x18], R2 ;  /* 0x0000180201007387 */ /* 0x0005e20000100800 */
[----:B-1----:R-:W-:-:S05]  /*2d60*/  IMAD.MOV.U32 R3, RZ, RZ, 0x1 ;  /* 0x00000001ff037424 */ /* 0x002fca00078e00ff */
[----:B--234-:R-:W-:Y:S02]  /*2d70*/  ISETP.LE.AND P2, PT, R3, c[0x0][0x2a8], PT ;  /* 0x0000aa0003007a0c */ /* 0x01cfe40003f43270 */
.L_x_660:
        /* <DEDUP_REMOVED lines=192> */
.L_x_644:
[----:B------:R-:W-:Y:S11]  /*3980*/  ISETP.NE.AND P2, PT, R139, c[0x0][0x2a8], PT ;  /* 0x0000aa008b007a0c */ /* 0x000ff60003f45270 */
[----:B------:R-:W-:Y:S02]  /*3990*/  @!UPT UIADD3 URZ, URZ, URZ, URZ ;  /* 0x0000003f3f3ff290 */ /* 0x000fe4000fffe03f */
[----:B------:R-:W-:Y:S05]  /*39a0*/  @P2 IMAD.HI.U32 R2, R3, c[0x0][0x2ac], RZ ;  /* 0x0000ab0003022a27 */ /* 0x000fea00078e00ff */
[----:B------:R-:W-:Y:S02]  /*39b0*/  @P2 SHF.R.U32.HI R3, RZ, c[0x0][0x2b0], R2 ;  /* 0x0000ac00ff032a19 */ /* 0x000fe40000011602 */
.L_x_645:
[----:B------:R-:W-:Y:S05]  /*39c0*/  BSYNC B0 ;  /* 0x0000000000007941 */ /* 0x000fea0003800000 */
.L_x_643:
        /* <DEDUP_REMOVED lines=8> */
.L_x_642:
        /* <DEDUP_REMOVED lines=16> */
.L_x_648:
[----:B------:R-:W-:Y:S11]  /*3b50*/  ISETP.NE.AND P2, PT, R139, c[0x0][0x2a8], PT ;  /* 0x0000aa008b007a0c */ /* 0x000ff60003f45270 */
[----:B------:R-:W-:Y:S02]  /*3b60*/  @!UPT UIADD3 URZ, URZ, URZ, URZ ;  /* 0x0000003f3f3ff290 */ /* 0x000fe4000fffe03f */
[----:B------:R-:W-:Y:S05]  /*3b70*/  @P2 IMAD.HI.U32 R2, R3, c[0x0][0x2ac], RZ ;  /* 0x0000ab0003022a27 */ /* 0x000fea00078e00ff */
[----:B------:R-:W-:Y:S02]  /*3b80*/  @P2 SHF.R.U32.HI R3, RZ, c[0x0][0x2b0], R2 ;  /* 0x0000ac00ff032a19 */ /* 0x000fe40000011602 */
.L_x_649:
[----:B------:R-:W-:Y:S05]  /*3b90*/  BSYNC B0 ;  /* 0x0000000000007941 */ /* 0x000fea0003800000 */
.L_x_647:
[----:B------:R-:W2:Y:S02]  /*3ba0*/  LDL R2, [R1+0x28] ;  /* 0x0000280001027983 */ /* 0x000ea40000100800 */
[----:B--2---:R-:W-:Y:S05]  /*3bb0*/  IMAD R4, R3, c[0x0][0x2a8], R2 ;  /* 0x0000aa0003047a24 */ /* 0x004fea00078e0202 */
[----:B------:R-:W-:Y:S02]  /*3bc0*/  IADD3 R2, R4, c[0x0][0x2a8], RZ ;  /* 0x0000aa0004027a10 */ /* 0x000fe40007ffe0ff */
[----:B------:R-:W-:Y:S02]  /*3bd0*/  IMNMX R7, R7, R4, !PT ;  /* 0x0000000407077217 */ /* 0x000fe40007800200 */
[----:B------:R-:W-:Y:S02]  /*3be0*/  IMNMX R13, R13, R2, PT ;  /* 0x000000020d0d7217 */ /* 0x000fe40003800200 */
.L_x_646:
        /* <DEDUP_REMOVED lines=16> */
.L_x_652:
[----:B------:R-:W-:Y:S11]  /*3cf0*/  ISETP.NE.AND P2, PT, R139, c[0x0][0x2a8], PT ;  /* 0x0000aa008b007a0c */ /* 0x000ff60003f45270 */
[----:B------:R-:W-:Y:S02]  /*3d00*/  @!UPT UIADD3 URZ, URZ, URZ, URZ ;  /* 0x0000003f3f3ff290 */ /* 0x000fe4000fffe03f */
[----:B------:R-:W-:Y:S05]  /*3d10*/  @P2 IMAD.HI.U32 R2, R3, c[0x0][0x2ac], RZ ;  /* 0x0000ab0003022a27 */ /* 0x000fea00078e00ff */
[----:B------:R-:W-:Y:S02]  /*3d20*/  @P2 SHF.R.U32.HI R3, RZ, c[0x0][0x2b0], R2 ;  /* 0x0000ac00ff032a19 */ /* 0x000fe40000011602 */
.L_x_653:
[----:B------:R-:W-:Y:S05]  /*3d30*/  BSYNC B0 ;  /* 0x0000000000007941 */ /* 0x000fea0003800000 */
.L_x_651:
[----:B------:R-:W2:Y:S02]  /*3d40*/  LDL R2, [R1+0x28] ;  /* 0x0000280001027983 */ /* 0x000ea40000100800 */
[----:B--2---:R-:W-:Y:S05]  /*3d50*/  IMAD R2, R3, c[0x0][0x2a8], R2 ;  /* 0x0000aa0003027a24 */ /* 0x004fea00078e0202 */
[----:B------:R-:W-:Y:S02]  /*3d60*/  IADD3 R3, R2, c[0x0][0x2a8], RZ ;  /* 0x0000aa0002037a10 */ /* 0x000fe40007ffe0ff */
[----:B------:R-:W-:Y:S02]  /*3d70*/  IMNMX R5, R5, R2, !PT ;  /* 0x0000000205057217 */ /* 0x000fe40007800200 */
[----:B------:R-:W-:Y:S02]  /*3d80*/  IMNMX R6, R6, R3, PT ;  /* 0x0000000306067217 */ /* 0x000fe40003800200 */
.L_x_650:
        /* <DEDUP_REMOVED lines=16> */
.L_x_656:
[----:B------:R-:W-:Y:S11]  /*3e90*/  ISETP.NE.AND P2, PT, R139, c[0x0][0x2a8], PT ;  /* 0x0000aa008b007a0c */ /* 0x000ff60003f45270 */
[----:B------:R-:W-:Y:S02]  /*3ea0*/  @!UPT UIADD3 URZ, URZ, URZ, URZ ;  /* 0x0000003f3f3ff290 */ /* 0x000fe4000fffe03f */
[----:B------:R-:W-:Y:S05]  /*3eb0*/  @P2 IMAD.HI.U32 R2, R3, c[0x0][0x2ac], RZ ;  /* 0x0000ab0003022a27 */ /* 0x000fea00078e00ff */
[----:B------:R-:W-:Y:S02]  /*3ec0*/  @P2 SHF.R.U32.HI R3, RZ, c[0x0][0x2b0], R2 ;  /* 0x0000ac00ff032a19 */ /* 0x000fe40000011602 */
.L_x_657:
[----:B------:R-:W-:Y:S05]  /*3ed0*/  BSYNC B0 ;  /* 0x0000000000007941 */ /* 0x000fea0003800000 */
.L_x_655:
[----:B------:R-:W2:Y:S02]  /*3ee0*/  LDL R2, [R1+0x28] ;  /* 0x0000280001027983 */ /* 0x000ea40000100800 */
[----:B--2---:R-:W-:Y:S05]  /*3ef0*/  IMAD R11, R3, c[0x0][0x2a8], R2 ;  /* 0x0000aa00030b7a24 */ /* 0x004fea00078e0202 */
[----:B------:R-:W-:Y:S02]  /*3f00*/  IADD3 R3, R11, c[0x0][0x2a8], RZ ;  /* 0x0000aa000b037a10 */ /* 0x000fe40007ffe0ff */
[----:B------:R-:W-:Y:S02]  /*3f10*/  IMNMX R4, R4, R11, !PT ;  /* 0x0000000b04047217 */ /* 0x000fe40007800200 */
[----:B------:R-:W-:Y:S02]  /*3f20*/  IMNMX R136, R136, R3, PT ;  /* 0x0000000388887217 */ /* 0x000fe40003800200 */
.L_x_654:
        /* <DEDUP_REMOVED lines=61> */
.L_x_658:
        /* <DEDUP_REMOVED lines=500> */
.L_x_659:
        /* <DEDUP_REMOVED lines=234> */
.L_x_641:
[----:B------:R-:W-:Y:S05]  /*70e0*/  @P0 EXIT ;  /* 0x000000000000094d */ /* 0x000fea0003800000 */
[----:B------:R-:W-:Y:S02]  /*70f0*/  ULDC.64 UR4, c[0x0][0x360] ;  /* 0x0000d80000047ab9 */ /* 0x000fe40000000a00 */
[----:B------:R-:W-:Y:S02]  /*7100*/  UISETP.NE.U32.AND UP2, UPT, URZ, UR4, UPT ;  /* 0x000000043f00728c */ /* 0x000fe4000bf45070 */
[----:B------:R-:W-:-:S02]  /*7110*/  ULDC.64 UR6, c[0x0][0x360] ;  /* 0x0000d80000067ab9 */ /* 0x000fc40000000a00 */
[----:B------:R-:W-:Y:S02]  /*7120*/  UISETP.NE.AND.EX UP2, UPT, URZ, UR5, UPT, UP2 ;  /* 0x000000053f00728c */ /* 0x000fe4000bf45320 */
[----:B------:R-:W-:-:S04]  /*7130*/  ULDC.64 UR10, c[0x0][0x338] ;  /* 0x0000ce00000a7ab9 */ /* 0x000fc80000000a00 */
[----:B------:R-:W-:-:S05]  /*7140*/  PLOP3.LUT P0, PT, PT, PT, UP2, 0x80, 0x0 ;  /* 0x000000000000781c */ /* 0x000fca0003f0f028 */
[----:B------:R-:W-:Y:S02]  /*7150*/  @UP2 UMOV UR4, 0x4 ;  /* 0x0000000400042882 */ /* 0x000fe40000000000 */
[----:B------:R-:W-:-:S06]  /*7160*/  @UP2 UIMAD.WIDE UR4, UR15, UR4, UR6 ;  /* 0x000000040f0422a5 */ /* 0x000fcc000f8e0206 */
[----:B------:R-:W-:Y:S02]  /*7170*/  IMAD.U32 R2, RZ, RZ, UR4 ;  /* 0x00000004ff027e24 */ /* 0x000fe4000f8e00ff */
[----:B------:R-:W-:-:S05]  /*7180*/  IMAD.U32 R3, RZ, RZ, UR5 ;  /* 0x00000005ff037e24 */ /* 0x000fca000f8e00ff */
[----:B------:R-:W2:Y:S01]  /*7190*/  @P0 LDG.E R0, [R2.64] ;  /* 0x0000001202000981 */ /* 0x000ea2000c1e1900 */
[----:B------:R-:W3:Y:S01]  /*71a0*/  S2UR UR6, SR_CTAID.X ;  /* 0x00000000000679c3 */ /* 0x000ee20000002500 */
[----:B------:R-:W-:Y:S02]  /*71b0*/  UMOV UR5, 0x1 ;  /* 0x0000000100057882 */ /* 0x000fe40000000000 */
[----:B------:R-:W-:Y:S01]  /*71c0*/  BAR.SYNC.DEFER_BLOCKING 0x1, 0x100 ;  /* 0x0044000000007b1d */ /* 0x000fe20000010000 */
[----:B------:R-:W-:Y:S01]  /*71d0*/  UISETP.NE.AND UP0, UPT, UR5, UR10, UPT ;  /* 0x0000000a0500728c */ /* 0x000fe2000bf05270 */
[----:B------:R-:W-:-:S04]  /*71e0*/  ISETP.NE.AND P2, PT, R236, RZ, PT ;  /* 0x000000ffec00720c */ /* 0x000fc80003f45270 */
[----:B------:R-:W4:Y:S01]  /*71f0*/  S2UR UR4, SR_CTAID.Y ;  /* 0x00000000000479c3 */ /* 0x000f220000002600 */
[----:B------:R-:W-:Y:S01]  /*7200*/  ULDC UR7, c[0x0][0x358] ;  /* 0x0000d60000077ab9 */ /* 0x000fe20000000800 */
[----:B------:R-:W-:Y:S01]  /*7210*/  BSSY B0, `(.L_x_661) ;  /* 0x0000029000007945 */ /* 0x000fe20003800000 */
[----:B------:R-:W-:Y:S02]  /*7220*/  ULDC UR8, c[0x0][0x2f4] ;  /* 0x0000bd0000087ab9 */ /* 0x000fe40000000800 */
[----:B------:R-:W-:Y:S02]  /*7230*/  ULDC UR5, c[0x0][0x340] ;  /* 0x0000d00000057ab9 */ /* 0x000fe40000000800 */
[----:B------:R-:W-:Y:S02]  /*7240*/  UIMAD UR13, UR15, UR8, URZ ;  /* 0x000000080f0d72a4 */ /* 0x000fe4000f8e023f */
[----:B---3--:R-:W-:-:S04]  /*7250*/  UIMAD UR7, UR6, UR7, URZ ;  /* 0x00000007060772a4 */ /* 0x008fc8000f8e023f */
[----:B------:R-:W-:-:S04]  /*7260*/  UIMAD UR8, UR7, UR8, URZ ;  /* 0x00000008070872a4 */ /* 0x000fc8000f8e023f */
[----:B------:R-:W-:Y:S02]  /*7270*/  USHF.R.S32.HI UR14, URZ, 0x1f, UR8 ;  /* 0x0000001f3f0e7899 */ /* 0x000fe40008011408 */
[----:B----4-:R-:W-:-:S03]  /*7280*/  UIMAD.WIDE.U32 UR16, UR4, UR11, URZ ;  /* 0x0000000b041072a5 */ /* 0x010fc6000f8e003f */
[----:B------:R-:W-:Y:S02]  /*7290*/  UMOV UR11, UR4 ;  /* 0x00000004000b7c82 */ /* 0x000fe40008000000 */
[----:B------:R-:W-:Y:S02]  /*72a0*/  @UP0 USHF.R.U32.HI UR11, URZ, UR5, UR17 ;  /* 0x000000053f0b0299 */ /* 0x000fe40008011611 */
[----:B------:R-:W-:Y:S02]  /*72b0*/  USHF.R.S32.HI UR5, URZ, 0x1f, UR13 ;  /* 0x0000001f3f057899 */ /* 0x000fe4000801140d */
[----:B------:R-:W-:Y:S02]  /*72c0*/  UIADD3 UR8, UP1, UP0, UR8, UR13, UR11 ;  /* 0x0000000d08087290 */ /* 0x000fe4000f83e00b */
[----:B------:R-:W-:Y:S02]  /*72d0*/  UIADD3 UR7, -UR11, URZ, URZ ;  /* 0x0000003f0b077290 */ /* 0x000fe4000fffe13f */
[----:B------:R-:W-:-:S02]  /*72e0*/  USHF.R.S32.HI UR9, URZ, 0x1f, UR11 ;  /* 0x0000001f3f097899 */ /* 0x000fc4000801140b */
[----:B------:R-:W-:Y:S02]  /*72f0*/  UIMAD UR10, UR7, UR10, UR4 ;  /* 0x0000000a070a72a4 */ /* 0x000fe4000f8e0204 */
[----:B------:R-:W-:Y:S02]  /*7300*/  UIADD3.X UR14, UR14, UR5, UR9, UP1, UP0 ;  /* 0x000000050e0e7290 */ /* 0x000fe40008fe0409 */
[----:B------:R-:W-:Y:S02]  /*7310*/  USHF.L.U32 UR7, UR8, 0x2, URZ ;  /* 0x0000000208077899 */ /* 0x000fe4000800063f */
[----:B------:R-:W-:Y:S02]  /*7320*/  ULDC.64 UR4, c[0x0][0x350] ;  /* 0x0000d40000047ab9 */ /* 0x000fe40000000a00 */
[----:B------:R-:W-:Y:S02]  /*7330*/  USHF.L.U64.HI UR8, UR8, 0x2, UR14 ;  /* 0x0000000208087899 */ /* 0x000fe4000801020e */
[----:B------:R-:W-:-:S04]  /*7340*/  UIADD3 UR4, UP0, UR7, UR4, URZ ;  /* 0x0000000407047290 */ /* 0x000fc8000ff1e03f */
[----:B------:R-:W-:Y:S02]  /*7350*/  UIADD3.X UR5, UR8, UR5, URZ, UP0, !UPT ;  /* 0x0000000508057290 */ /* 0x000fe400087fe43f */
[----:B------:R-:W-:-:S04]  /*7360*/  MOV R4, UR4 ;  /* 0x0000000400047c02 */ /* 0x000fc80008000f00 */
[----:B-1----:R-:W-:Y:S01]  /*7370*/  IMAD.U32 R5, RZ, RZ, UR5 ;  /* 0x00000005ff057e24 */ /* 0x002fe2000f8e00ff */
[----:B--2---:R-:W1:Y:S02]  /*7380*/  @P0 R2UR UR12, R0 ;  /* 0x00000000000c03c2 */ /* 0x004e6400000e0000 */
[----:B-1----:R-:W-:-:S04]  /*7390*/  @UP2 UIMAD UR12, UR15, 0x60, UR12 ;  /* 0x000000600f0c28a4 */ /* 0x002fc8000f8e020c */
[----:B------:R-:W-:Y:S02]  /*73a0*/  UIMAD.WIDE UR12, UR12, 0x2aaaaaab, URZ ;  /* 0x2aaaaaab0c0c78a5 */ /* 0x000fe4000f8e023f */
[----:B------:R-:W-:Y:S02]  /*73b0*/  USHF.R.S32.HI UR12, URZ, 0x1f, UR15 ;  /* 0x0000001f3f0c7899 */ /* 0x000fe4000801140f */
[----:B------:R-:W-:Y:S02]  /*73c0*/  @UP2 USHF.R.U32.HI UR16, URZ, 0x1f, UR13 ;  /* 0x0000001f3f102899 */ /* 0x000fe4000801160d */
[----:B------:R-:W-:Y:S02]  /*73d0*/  USEL UR15, UR15, URZ, !UP2 ;  /* 0x0000003f0f0f7287 */ /* 0x000fe4000d000000 */
[----:B------:R-:W-:Y:S02]  /*73e0*/  @UP2 ULEA.HI.SX32 UR16, UR13, UR16, 0x1c ;  /* 0x000000100d102291 */ /* 0x000fe4000f8fe23f */
[----:B------:R-:W-:-:S02]  /*73f0*/  USEL UR12, UR12, URZ, !UP2 ;  /* 0x0000003f0c0c7287 */ /* 0x000fc4000d000000 */
[----:B------:R-:W-:-:S04]  /*7400*/  @UP2 UIMAD UR16, UR16, 0x3000, URZ ;  /* 0x00003000101028a4 */ /* 0x000fc8000f8e023f */
[----:B------:R-:W-:-:S03]  /*7410*/  @UP2 USHF.R.S32.HI UR17, URZ, 0x1f, UR16 ;  /* 0x0000001f3f112899 */ /* 0x000fc60008011410 */
[----:B------:R-:W-:-:S04]  /*7420*/  @!UP2 UMOV UR16, URZ ;  /* 0x0000003f0010ac82 */ /* 0x000fc80008000000 */
[----:B------:R-:W-:Y:S01]  /*7430*/  @!UP2 UMOV UR17, URZ ;  /* 0x0000003f0011ac82 */ /* 0x000fe20008000000 */
[----:B------:R-:W-:Y:S05]  /*7440*/  @P2 BRA `(.L_x_662) ;  /* 0x0000005000002947 */ /* 0x000fea0003800000 */
.L_x_663:
[----:B------:R-:W2:Y:S01]  /*7450*/  LDG.E.STRONG.GPU R0, [R4.64] ;  /* 0x0000001204007981 */ /* 0x000ea2000c1ef900 */
[----:B------:R-:W-:Y:S01]  /*7460*/  YIELD ;  /* 0x0000000000007946 */ /* 0x000fe20003800000 */
[----:B--2---:R-:W-:Y:S01]  /*7470*/  ISETP.NE.AND P0, PT, R0, UR10, PT ;  /* 0x0000000a00007c0c */ /* 0x004fe2000bf05270 */
[----:B------:R-:W-:-:S12]  /*7480*/  CCTL.IVALL ;  /* 0x00000000ff00798f */ /* 0x000fd80002000000 */
[----:B------:R-:W-:Y:S05]  /*7490*/  @P0 BRA `(.L_x_663) ;  /* 0xffffffb000000947 */ /* 0x000fea000383ffff */
.L_x_662:
[----:B------:R-:W-:Y:S05]  /*74a0*/  BSYNC B0 ;  /* 0x0000000000007941 */ /* 0x000fea0003800000 */
.L_x_661:
[----:B------:R-:W-:Y:S01]  /*74b0*/  MOV R2, 0xffffffff ;  /* 0xffffffff00027802 */ /* 0x000fe20000000f00 */
[----:B------:R-:W-:Y:S05]  /*74c0*/  BRA.CONV ~URZ, `(.L_x_664) ;  /* 0x000000237f007947 */ /* 0x000fea000b800000 */
[----:B------:R-:W-:Y:S02]  /*74d0*/  MOV R0, 0x74f0 ;  /* 0x000074f000007802 */ /* 0x000fe40000000f00 */
[----:B------:R-:W-:Y:S05]  /*74e0*/  CALL.REL.NOINC `($__internal_3_$__cuda_sm70_warpsync) ;  /* 0x00000b3000007944 */ /* 0x000fea0003c00000 */
.L_x_664:
[----:B------:R-:W-:Y:S01]  /*74f0*/  UIMAD UR5, UR6, 0x3000, URZ ;  /* 0x00003000060578a4 */ /* 0x000fe2000f8e023f */
[----:B------:R-:W-:Y:S01]  /*7500*/  SHF.R.S32.HI R0, RZ, 0x1f, R236 ;  /* 0x0000001fff007819 */ /* 0x000fe200000114ec */
[----:B------:R-:W-:-:S06]  /*7510*/  NOP ;  /* 0x0000000000007918 */ /* 0x000fcc0000000000 */
[----:B------:R-:W-:Y:S01]  /*7520*/  USHF.R.S32.HI UR4, URZ, 0x1f, UR5 ;  /* 0x0000001f3f047899 */ /* 0x000fe20008011405 */
[----:B------:R-:W-:-:S05]  /*7530*/  IMAD.U32 R237, RZ, RZ, UR5 ;  /* 0x00000005ffed7e24 */ /* 0x000fca000f8e00ff */
[----:B------:R-:W-:Y:S01]  /*7540*/  IMAD.U32 R3, RZ, RZ, UR4 ;  /* 0x00000004ff037e24 */ /* 0x000fe2000f8e00ff */
[----:B------:R-:W-:Y:S01]  /*7550*/  IADD3 R236, P1, P0, R237, UR16, R236 ;  /* 0x00000010edec7c10 */ /* 0x000fe2000f83e0ec */
[----:B------:R-:W-:Y:S02]  /*7560*/  ULDC.64 UR4, c[0x0][0x328] ;  /* 0x0000ca0000047ab9 */ /* 0x000fe40000000a00 */
[----:B------:R-:W-:Y:S01]  /*7570*/  UIMAD UR4, UR9, UR4, URZ ;  /* 0x00000004090472a4 */ /* 0x000fe2000f8e023f */
[----:B------:R-:W-:Y:S01]  /*7580*/  IADD3.X R237, R3, UR17, R0, P1, P0 ;  /* 0x0000001103ed7c10 */ /* 0x000fe20008fe0400 */
[----:B------:R-:W-:Y:S02]  /*7590*/  IMAD.U32 R3, RZ, RZ, UR11 ;  /* 0x0000000bff037e24 */ /* 0x000fe4000f8e00ff */
[----:B------:R-:W-:Y:S02]  /*75a0*/  UIMAD UR13, UR11, UR5, UR4 ;  /* 0x000000050b0d72a4 */ /* 0x000fe4000f8e0204 */
[----:B------:R-:W-:Y:S01]  /*75b0*/  IMAD.WIDE.U32 R6, R3, c[0x0][0x328], R236 ;  /* 0x0000ca0003067a25 */ /* 0x000fe200078e00ec */
[----:B------:R-:W-:-:S02]  /*75c0*/  ULDC.64 UR4, c[0x0][0x330] ;  /* 0x0000cc0000047ab9 */ /* 0x000fc40000000a00 */
[----:B------:R-:W-:Y:S01]  /*75d0*/  UIMAD UR4, UR12, UR4, URZ ;  /* 0x000000040c0472a4 */ /* 0x000fe2000f8e023f */
[----:B------:R-:W-:Y:S01]  /*75e0*/  IMAD.U32 R3, RZ, RZ, UR15 ;  /* 0x0000000fff037e24 */ /* 0x000fe2000f8e00ff */
[----:B------:R-:W-:Y:S02]  /*75f0*/  IADD3 R7, R7, UR13, RZ ;  /* 0x0000000d07077c10 */ /* 0x000fe4000fffe0ff */
[----:B------:R-:W-:-:S03]  /*7600*/  UIMAD UR4, UR15, UR5, UR4 ;  /* 0x000000050f0472a4 */ /* 0x000fc6000f8e0204 */
[----:B------:R-:W-:-:S05]  /*7610*/  IMAD.WIDE.U32 R6, R3, c[0x0][0x330], R6 ;  /* 0x0000cc0003067a25 */ /* 0x000fca00078e0006 */
        /* <DEDUP_REMOVED lines=53> */
[----:B-1----:R-:W-:Y:S05]  /*7970*/  CALL.REL.NOINC `($__internal_3_$__cuda_sm70_warpsync) ;  /* 0x000006a000007944 */ /* 0x002fea0003c00000 */
.L_x_665:
        /* <DEDUP_REMOVED lines=12> */
.L_x_667:
[----:B------:R-:W-:Y:S05]  /*7a40*/  BSYNC B0 ;  /* 0x0000000000007941 */ /* 0x000fea0003800000 */
.L_x_666:
[----:B------:R-:W-:Y:S01]  /*7a50*/  ULDC.64 UR4, c[0x0][0x348] ;  /* 0x0000d20000047ab9 */ /* 0x000fe20000000a00 */
[----:B------:R-:W-:Y:S01]  /*7a60*/  BSSY B0, `(.L_x_668) ;  /* 0x000000b000007945 */ /* 0x000fe20003800000 */
[----:B------:R-:W-:-:S04]  /*7a70*/  UIADD3 UR4, UP0, UR7, UR4, URZ ;  /* 0x0000000407047290 */ /* 0x000fc8000ff1e03f */
[----:B------:R-:W-:Y:S02]  /*7a80*/  UIADD3.X UR5, UR8, UR5, URZ, UP0, !UPT ;  /* 0x0000000508057290 */ /* 0x000fe400087fe43f */
[----:B--2---:R-:W-:-:S04]  /*7a90*/  MOV R4, UR4 ;  /* 0x0000000400047c02 */ /* 0x004fc80008000f00 */
[----:B------:R-:W-:Y:S01]  /*7aa0*/  MOV R5, UR5 ;  /* 0x0000000500057c02 */ /* 0x000fe20008000f00 */
[----:B------:R-:W-:Y:S05]  /*7ab0*/  @P2 BRA `(.L_x_669) ;  /* 0x0000005000002947 */ /* 0x000fea0003800000 */
.L_x_670:
[----:B------:R-:W2:Y:S01]  /*7ac0*/  LDG.E.STRONG.GPU R0, [R4.64] ;  /* 0x0000001204007981 */ /* 0x000ea2000c1ef900 */
[----:B------:R-:W-:Y:S01]  /*7ad0*/  YIELD ;  /* 0x0000000000007946 */ /* 0x000fe20003800000 */
[----:B--2---:R-:W-:Y:S01]  /*7ae0*/  ISETP.NE.AND P0, PT, R0, UR10, PT ;  /* 0x0000000a00007c0c */ /* 0x004fe2000bf05270 */
[----:B------:R-:W-:-:S12]  /*7af0*/  CCTL.IVALL ;  /* 0x00000000ff00798f */ /* 0x000fd80002000000 */
[----:B------:R-:W-:Y:S05]  /*7b00*/  @P0 BRA `(.L_x_670) ;  /* 0xffffffb000000947 */ /* 0x000fea000383ffff */
.L_x_669:
[----:B------:R-:W-:Y:S05]  /*7b10*/  BSYNC B0 ;  /* 0x0000000000007941 */ /* 0x000fea0003800000 */
.L_x_668:
[----:B------:R-:W-:Y:S05]  /*7b20*/  BRA.CONV ~URZ, `(.L_x_671) ;  /* 0x000000237f007947 */ /* 0x000fea000b800000 */
[----:B------:R-:W-:Y:S02]  /*7b30*/  MOV R0, 0x7b50 ;  /* 0x00007b5000007802 */ /* 0x000fe40000000f00 */
[----:B-1----:R-:W-:Y:S05]  /*7b40*/  CALL.REL.NOINC `($__internal_3_$__cuda_sm70_warpsync) ;  /* 0x000004d000007944 */ /* 0x002fea0003c00000 */
.L_x_671:
[----:B------:R-:W-:Y:S01]  /*7b50*/  ULDC.64 UR4, c[0x0][0x300] ;  /* 0x0000c00000047ab9 */ /* 0x000fe20000000a00 */
[----:B------:R-:W-:Y:S01]  /*7b60*/  IMAD.U32 R0, RZ, RZ, UR11 ;  /* 0x0000000bff007e24 */ /* 0x000fe2000f8e00ff */
[----:B------:R-:W-:-:S03]  /*7b70*/  UIMAD UR4, UR9, UR4, URZ ;  /* 0x00000004090472a4 */ /* 0x000fc6000f8e023f */
        /* <DEDUP_REMOVED lines=8> */
[----:B-1----:R-:W-:-:S04]  /*7c00*/  LEA R8, P0, R6, c[0x0][0x2e8], 0x2 ;  /* 0x0000ba0006087a11 */ /* 0x002fc800078010ff */
        /* <DEDUP_REMOVED lines=53> */
.L_x_672:
        /* <DEDUP_REMOVED lines=12> */
        .weak           $__internal_3_$__cuda_sm70_warpsync
        .type           $__internal_3_$__cuda_sm70_warpsync,@function
        .size           $__internal_3_$__cuda_sm70_warpsync,(.L_x_2303 - $__internal_3_$__cuda_sm70_warpsync)
$__internal_3_$__cuda_sm70_warpsync:
[----:B------:R-:W-:Y:S01]  /*8020*/  MOV R6, R0 ;  /* 0x0000000000067202 */ /* 0x000fe20000000f00 */
[----:B------:R-:W-:Y:S04]  /*8030*/  WARPSYNC R2 ;  /* 0x0000000200007348 */ /* 0x000fe80003800000 */
[----:B------:R-:W-:-:S04]  /*8040*/  MOV R7, 0x0 ;  /* 0x0000000000077802 */ /* 0x000fc80000000f00 */
[----:B------:R-:W-:Y:S05]  /*8050*/  RET.REL.NODEC R6 `(_ZN7cutlass13device_kernelIN5flash19enable_sm80_to_sm89INS1_16FlashAttnBwdSm80INS1_25CollectiveMainloopBwdSm80ILi2ELi1EN4cute5tupleIJNS5_1CILi64EEENS7_ILi96EEENS7_ILi128EEEEEENS_6half_tEfNS_4arch4Sm80ELb0ELb1ELb1ELb1ELb1ELb0ELb0ELb0ELi2ELi2ELi2ELi2ELb1EEENS1_24CollectiveEpilogueBwdGQAISB_fSE_Li256ELb1ELb1EEENS1_19SingleTileSchedulerILb1ELb0ELb0ELi96EEEEEEEEEvNT_6ParamsE) ;  /* 0xffff7fa006007950 */ /* 0x000fea0003c3ffff */
.L_x_673:
        /* <DEDUP_REMOVED lines=10> */
.L_x_2303:


//--------------------- .text._ZN7cutlass13device_kernelIN5flash19enable_sm80_to_sm89INS1_16FlashAttnBwdSm80INS1_25CollectiveMainloopBwdSm80ILi2ELi1EN4cute5tupleIJNS5_1CILi64EEENS7_ILi96EEENS7_ILi128EEEEEENS_6half_tEfNS_4arch4Sm80ELb1ELb0ELb1ELb0ELb0ELb0ELb0ELb0ELi2ELi2ELi2ELi2ELb1EEENS1_21CollectiveEpilogueBwdISB_SC_SE_Li256ELb0ELb0ELi4EEENS1_25SingleTileBwdLPTSchedulerILb0ELi96ELb0EEEEEEEEEvNT_6ParamsE --------------------------
	.section	.text._ZN7cutlass13device_kernelIN5flash19enable_sm80_to_sm89INS1_16FlashAttnBwdSm80INS1_25CollectiveMainloopBwdSm80ILi2ELi1EN4cute5tupleIJNS5_1CILi64EEENS7_ILi96EEENS7_ILi128EEEEEENS_6half_tEfNS_4arch4Sm80ELb1ELb0ELb1ELb0ELb0ELb0ELb0ELb0ELi2ELi2ELi2ELi2ELb1EEENS1_21CollectiveEpilogueBwdISB_SC_SE_Li256ELb0ELb0ELi4EEENS1_25SingleTileBwdLPTSchedulerILb0ELi96ELb0EEEEEEEEEvNT_6ParamsE,"ax",@progbits
	.sectioninfo	@"SHI_REGISTERS=254"
	.align	128
.text._ZN7cutlass13device_kernelIN5flash19enable_sm80_to_sm89INS1_16FlashAttnBwdSm80INS1_25CollectiveMainloopBwdSm80ILi2ELi1EN4cute5tupleIJNS5_1CILi64EEENS7_ILi96EEENS7_ILi128EEEEEENS_6half_tEfNS_4arch4Sm80ELb1ELb0ELb1ELb0ELb0ELb0ELb0ELb0ELi2ELi2ELi2ELi2ELb1EEENS1_21CollectiveEpilogueBwdISB_SC_SE_Li256ELb0ELb0ELi4EEENS1_25SingleTileBwdLPTSchedulerILb0ELi96ELb0EEEEEEEEEvNT_6ParamsE:
        .type           _ZN7cutlass13device_kernelIN5flash19enable_sm80_to_sm89INS1_16FlashAttnBwdSm80INS1_25CollectiveMainloopBwdSm80ILi2ELi1EN4cute5tupleIJNS5_1CILi64EEENS7_ILi96EEENS7_ILi128EEEEEENS_6half_tEfNS_4arch4Sm80ELb1ELb0ELb1ELb0ELb0ELb0ELb0ELb0ELi2ELi2ELi2ELi2ELb1EEENS1_21CollectiveEpilogueBwdISB_SC_SE_Li256ELb0ELb0ELi4EEENS1_25SingleTileBwdLPTSchedulerILb0ELi96ELb0EEEEEEEEEvNT_6ParamsE,@function
        .size           _ZN7cutlass13device_kernelIN5flash19enable_sm80_to_sm89INS1_16FlashAttnBwdSm80INS1_25CollectiveMainloopBwdSm80ILi2ELi1EN4cute5tupleIJNS5_1CILi64EEENS7_ILi96EEENS7_ILi128EEEEEENS_6half_tEfNS_4arch4Sm80ELb1ELb0ELb1ELb0ELb0ELb0ELb0ELb0ELi2ELi2ELi2ELi2ELb1EEENS1_21CollectiveEpilogueBwdISB_SC_SE_Li256ELb0ELb0ELi4EEENS1_25SingleTileBwdLPTSchedulerILb0ELi96ELb0EEEEEEEEEvNT_6ParamsE,(.L_x_2305 - _ZN7cutlass13device_kernelIN5flash19enable_sm80_to_sm89INS1_16FlashAttnBwdSm80INS1_25CollectiveMainloopBwdSm80ILi2ELi1EN4cute5tupleIJNS5_1CILi64EEENS7_ILi96EEENS7_ILi128EEEEEENS_6half_tEfNS_4arch4Sm80ELb1ELb0ELb1ELb0ELb0ELb0ELb0ELb0ELi2ELi2ELi2ELi2ELb1EEENS1_21CollectiveEpilogueBwdISB_SC_SE_Li256ELb0ELb0ELi4EEENS1_25SingleTileBwdLPTSchedulerILb0ELi96ELb0EEEEEEEEEvNT_6ParamsE)
        .other          _ZN7cutlass13device_kernelIN5flash19enable_sm80_to_sm89INS1_16FlashAttnBwdSm80INS1_25CollectiveMainloopBwdSm80ILi2ELi1EN4cute5tupleIJNS5_1CILi64EEENS7_ILi96EEENS7_ILi128EEEEEENS_6half_tEfNS_4arch4Sm80ELb1ELb0ELb1ELb0ELb0ELb0ELb0ELb0ELi2ELi2ELi2ELi2ELb1EEENS1_21CollectiveEpilogueBwdISB_SC_SE_Li256ELb0ELb0ELi4EEENS1_25SingleTileBwdLPTSchedulerILb0ELi96ELb0EEEEEEEEEvNT_6ParamsE,@"STO_CUDA_ENTRY STV_DEFAULT"
_ZN7cutlass13device_kernelIN5flash19enable_sm80_to_sm89INS1_16FlashAttnBwdSm80INS1_25CollectiveMainloopBwdSm80ILi2ELi1EN4cute5tupleIJNS5_1CILi64EEENS7_ILi96EEENS7_ILi128EEEEEENS_6half_tEfNS_4arch4Sm80ELb1ELb0ELb1ELb0ELb0ELb0ELb0ELb0ELi2ELi2ELi2ELi2ELb1EEENS1_21CollectiveEpilogueBwdISB_SC_SE_Li256ELb0ELb0ELi4EEENS1_25SingleTileBwdLPTSchedulerILb0ELi96ELb0EEEEEEEEEvNT_6ParamsE:
[----:B------:R-:W-:Y:S02]  /*0000*/  MOV R1, c[0x0][0x28] ;  /* 0x00000a0000017a02 */ /* 0x000fe40000000f00 */
[----:B------:R-:W1:Y:S01]  /*0010*/  S2R R240, SR_TID.X ;  /* 0x0000000000f07919 */ /* 0x000e620000002100 */
[----:B------:R-:W2:Y:S01]  /*0020*/  S2UR UR7, SR_CTAID.X ;  /* 0x00000000000779c3 */ /* 0x000ea20000002500 */
[----:B------:R-:W-:Y:S02]  /*0030*/  IADD3 R1, R1, -0x10, RZ ;  /* 0xfffffff001017810 */ /* 0x000fe40007ffe0ff */
[----:B-1----:R-:W-:-:S06]  /*0040*/  SHF.R.U32.HI R0, RZ, 0x5, R240 ;  /* 0x00000005ff007819 */ /* 0x002fcc00000116f0 */
[----:B------:R-:W1:Y:S02]  /*0050*/  SHFL.IDX PT, R0, R0, RZ, 0x1f ;  /* 0x00001fff00007589 */ /* 0x000e6400000e0000 */
[----:B-1----:R-:W-:-:S13]  /*0060*/  ISETP.NE.AND P0, PT, R0, RZ, PT ;  /* 0x000000ff0000720c */ /* 0x002fda0003f05270 */
[----:B--2---:R-:W-:Y:S05]  /*0070*/  @!P0 BRA `(.L_x_674) ;  /* 0x0000026000008947 */ /* 0x004fea0003800000 */
[----:B------:R-:W-:Y:S02]  /*0080*/  ULDC.64 UR4, c[0x0][0x3b8] ;  /* 0x0000ee0000047ab9 */ /* 0x000fe40000000a00 */
[----:B------:R-:W-:Y:S02]  /*0090*/  UISETP.NE.AND UP0, UPT, UR4, 0x1, UPT ;  /* 0x000000010400788c */ /* 0x000fe4000bf05270 */
[----:B------:R-:W-:Y:S02]  /*00a0*/  UIMAD.WIDE.U32 UR8, UR7, UR5, URZ ;  /* 0x00000005070872a5 */ /* 0x000fe4000f8e003f */
[----:B------:R-:W-:Y:S02]  /*00b0*/  UMOV UR6, UR7 ;  /* 0x0000000700067c82 */ /* 0x000fe40008000000 */
[----:B------:R-:W-:-:S05]  /*00c0*/  ULDC UR5, c[0x0][0x3c0] ;  /* 0x0000f00000057ab9 */ /* 0x000fca0000000800 */
[----:B------:R-:W-:-:S03]  /*00d0*/  @UP0 USHF.R.U32.HI UR6, URZ, UR5, UR9 ;  /* 0x000000053f060299 */ /* 0x000fc60008011609 */
[----:B------:R-:W-:Y:S02]  /*00e0*/  ULDC UR5, c[0x0][0x3d0] ;  /* 0x0000f40000057ab9 */ /* 0x000fe40000000800 */
[----:B------:R-:W-:Y:S02]  /*00f0*/  UISETP.GE.AND UP0, UPT, UR6, UR5, UPT ;  /* 0x000000050600728c */ /* 0x000fe4000bf06270 */
[----:B------:R-:W-:-:S04]  /*0100*/  UIADD3 UR5, -UR6, URZ, URZ ;  /* 0x0000003f06057290 */ /* 0x000fc8000fffe13f */
[----:B------:R-:W-:Y:S01]  /*0110*/  PLOP3.LUT P0, PT, PT, PT, UP0, 0x80, 0x0 ;  /* 0x000000000000781c */ /* 0x000fe20003f0f008 */
[----:B------:R-:W-:-:S12]  /*0120*/  UIMAD UR7, UR5, UR4, UR7 ;  /* 0x00000004050772a4 */ /* 0x000fd8000f8e0207 */
[----:B------:R-:W-:Y:S05]  /*0130*/  @!P0 BRA `(.L_x_675) ;  /* 0x0000008000008947 */ /* 0x000fea0003800000 */
[----:B------:R-:W-:Y:S02]  /*0140*/  ULDC UR8, c[0x0][0x3c4] ;  /* 0x0000f10000087ab9 */ /* 0x000fe40000000800 */
[----:B------:R-:W-:Y:S02]  /*0150*/  UISETP.NE.AND UP0, UPT, UR8, 0x1, UPT ;  /* 0x000000010800788c */ /* 0x000fe4000bf05270 */
[----:B------:R-:W-:Y:S02]  /*0160*/  ULDC.64 UR4, c[0x0][0x3c8] ;  /* 0x0000f20000047ab9 */ /* 0x000fe40000000a00 */
[----:B------:R-:W-:Y:S02]  /*0170*/  UIMAD.WIDE.U32 UR10, UR7, UR4, URZ ;  /* 0x00000004070a72a5 */ /* 0x000fe4000f8e003f */
[----:B------:R-:W-:-:S05]  /*0180*/  UMOV UR22, UR7 ;  /* 0x0000000700167c82 */ /* 0x000fca0008000000 */
[----:B------:R-:W-:-:S04]  /*0190*/  @UP0 USHF.R.U32.HI UR22, URZ, UR5, UR11 ;  /* 0x000000053f160299 */ /* 0x000fc8000801160b */
[----:B------:R-:W-:Y:S01]  /*01a0*/  UIMAD UR8, UR22, UR8, URZ ;  /* 0x00000008160872a4 */ /* 0x000fe2000f8e023f */
[----:B------:R-:W-:Y:S05]  /*01b0*/  BRA `(.L_x_676) ;  /* 0x0000007000007947 */ /* 0x000fea0003800000 */
.L_x_675:
[----:B------:R-:W-:Y:S02]  /*01c0*/  ULDC UR8, c[0x0][0x3ac] ;  /* 0x0000eb0000087ab9 */ /* 0x000fe40000000800 */
[----:B------:R-:W-:Y:S02]  /*01d0*/  UISETP.NE.AND UP0, UPT, UR8, 0x1, UPT ;  /* 0x000000010800788c */ /* 0x000fe4000bf05270 */
[----:B------:R-:W-:Y:S02]  /*01e0*/  ULDC.64 UR4, c[0x0][0x3b0] ;  /* 0x0000ec0000047ab9 */ /* 0x000fe40000000a00 */
[----:B------:R-:W-:Y:S02]  /*01f0*/  UIMAD.WIDE.U32 UR10, UR7, UR4, URZ ;  /* 0x00000004070a72a5 */ /* 0x000fe4000f8e003f */
[----:B------:R-:W-:-:S05]  /*0200*/  UMOV UR22, UR7 ;  /* 0x0000000700167c82 */ /* 0x000fca0008000000 */
[----:B------:R-:W-:-:S04]  /*0210*/  @UP0 USHF.R.U32.HI UR22, URZ, UR5, UR11 ;  /* 0x000000053f160299 */ /* 0x000fc8000801160b */
[----:B------:R-:W-:Y:S02]  /*0220*/  UIMAD UR8, UR22, UR8, URZ ;  /* 0x00000008160872a4 */ /* 0x000fe4000f8e023f */
.L_x_676:
[----:B------:R-:W-:Y:S02]  /*0230*/  ULDC.64 UR20, c[0x0][0x3a0] ;  /* 0x0000e80000147ab9 */ /* 0x000fe40000000a00 */
[----:B------:R-:W-:Y:S02]  /*0240*/  UIADD3 UR7, UR7, -UR8, URZ ;  /* 0x8000000807077290 */ /* 0x000fe4000fffe03f */
[----:B------:R-:W-:Y:S02]  /*0250*/  UISETP.NE.AND UP0, UPT, UR20, 0x1, UPT ;  /* 0x000000011400788c */ /* 0x000fe4000bf05270 */
[----:B------:R-:W-:Y:S02]  /*0260*/  ULDC.64 UR4, c[0x0][0x3a8] ;  /* 0x0000ea0000047ab9 */ /* 0x000fe40000000a00 */
[----:B------:R-:W-:-:S04]  /*0270*/  UIMAD UR5, UR6, UR5, UR7 ;  /* 0x00000005060572a4 */ /* 0x000fc8000f8e0207 */
[----:B------:R-:W-:-:S03]  /*0280*/  UIMAD.WIDE.U32 UR6, UR5, UR21, URZ ;  /* 0x00000015050672a5 */ /* 0x000fc6000f8e003f */
[----:B------:R-:W-:Y:S02]  /*0290*/  UMOV UR21, UR5 ;  /* 0x0000000500157c82 */ /* 0x000fe40008000000 */
[----:B------:R-:W-:-:S04]  /*02a0*/  @UP0 USHF.R.U32.HI UR21, URZ, UR4, UR7 ;  /* 0x000000043f150299 */ /* 0x000fc80008011607 */
[----:B------:R-:W-:-:S04]  /*02b0*/  UIADD3 UR4, -UR21, URZ, URZ ;  /* 0x0000003f15047290 */ /* 0x000fc8000fffe13f */
[----:B------:R-:W-:Y:S01]  /*02c0*/  UIMAD UR20, UR4, UR20, UR5 ;  /* 0x00000014041472a4 */ /* 0x000fe2000f8e0205 */
[----:B------:R-:W-:Y:S05]  /*02d0*/  BRA `(.L_x_677) ;  /* 0x0000025000007947 */ /* 0x000fea0003800000 */
.L_x_674:
        /* <DEDUP_REMOVED lines=20> */
.L_x_678:
[----:B------:R-:W-:Y:S02]  /*0420*/  ULDC UR8, c[0x0][0x3ac] ;  /* 0x0000eb0000087ab9 */ /* 0x000fe40000000800 */
[----:B------:R-:W-:Y:S02]  /*0430*/  UISETP.NE.AND UP0, UPT, UR8, 0x1, UPT ;  /* 0x000000010800788c */ /* 0x000fe4000bf05270 */
[----:B------:R-:W-:Y:S02]  /*0440*/  ULDC.64 UR4, c[0x0][0x3b0] ;  /* 0x0000ec0000047ab9 */ /* 0x000fe40000000a00 */
[----:B------:R-:W-:Y:S02]  /*0450*/  UIMAD.WIDE.U32 UR10, UR7, UR4, URZ ;  /* 0x00000004070a72a5 */ /* 0x000fe4000f8e003f */
[----:B------:R-:W-:-:S05]  /*0460*/  UMOV UR22, UR7 ;  /* 0x0000000700167c82 */ /* 0x000fca0008000000 */
[----:B------:R-:W-:-:S04]  /*0470*/  @UP0 USHF.R.U32.HI UR22, URZ, UR5, UR11 ;  /* 0x000000053f160299 */ /* 0x000fc8000801160b */
[----:B------:R-:W-:Y:S02]  /*0480*/  UIMAD UR8, UR22, UR8, URZ ;  /* 0x00000008160872a4 */ /* 0x000fe4000f8e023f */
.L_x_679:
        /* <DEDUP_REMOVED lines=9> */
[----:B------:R-:W-:Y:S02]  /*0520*/  UIMAD UR20, UR4, UR20, UR5 ;  /* 0x00000014041472a4 */ /* 0x000fe4000f8e0205 */
.L_x_677:
[----:B------:R-:W-:-:S13]  /*0530*/  ISETP.LE.AND P0, PT, RZ, UR21, PT ;  /* 0x00000015ff007c0c */ /* 0x000fda000bf03270 */
[----:B------:R-:W-:Y:S05]  /*0540*/  @!P0 EXIT ;  /* 0x000000000000894d */ /* 0x000fea0003800000 */
[----:B------:R-:W-:Y:S01]  /*0550*/  ULDC UR6, c[0x0][0x168] ;  /* 0x00005a0000067ab9 */ /* 0x000fe20000000800 */
[----:B------:R-:W-:Y:S01]  /*0560*/  PLOP3.LUT P1, PT, PT, PT, PT, 0x80, 0x0 ;  /* 0x000000000000781c */ /* 0x000fe20003f2f070 */
[----:B------:R-:W-:Y:S01]  /*0570*/  UIMAD UR7, UR22, 0x60, UR6 ;  /* 0x00000060160778a4 */ /* 0x000fe2000f8e0206 */
[----:B------:R-:W-:Y:S01]  /*0580*/  CS2R R122, SRZ ;  /* 0x00000000007a7805 */ /* 0x000fe2000001ff00 */
        /* <DEDUP_REMOVED lines=8> */
[----:B------:R-:W-:Y:S01]  /*0610*/  UIADD3 UR6, UR6, 0x3f, URZ ;  /* 0x0000003f06067890 */ /* 0x000fe2000fffe03f */
[----:B------:R-:W-:Y:S01]  /*0620*/  CS2R R128, SRZ ;  /* 0x0000000000807805 */ /* 0x000fe2000001ff00 */
[----:B------:R-:W-:Y:S01]  /*0630*/  USHF.R.S32.HI UR4, URZ, 0x1f, UR5 ;  /* 0x0000001f3f047899 */ /* 0x000fe20008011405 */
[----:B------:R-:W-:Y:S01]  /*0640*/  CS2R R118, SRZ ;  /* 0x0000000000767805 */ /* 0x000fe2000001ff00 */
[----:B------:R-:W-:Y:S01]  /*0650*/  ULDC.64 UR24, c[0x0][0x118] ;  /* 0x0000460000187ab9 */ /* 0x000fe20000000a00 */
[----:B------:R-:W-:Y:S01]  /*0660*/  CS2R R116, SRZ ;  /* 0x0000000000747805 */ /* 0x000fe2000001ff00 */
[----:B------:R-:W-:Y:S01]  /*0670*/  ULEA.HI UR23, UR4, UR5, URZ, 0x6 ;  /* 0x0000000504177291 */ /* 0x000fe2000f8f303f */
[----:B------:R-:W-:Y:S01]  /*0680*/  CS2R R114, SRZ ;  /* 0x0000000000727805 */ /* 0x000fe2000001ff00 */
[----:B------:R-:W-:Y:S01]  /*0690*/  USHF.R.S32.HI UR4, URZ, 0x1f, UR6 ;  /* 0x0000001f3f047899 */ /* 0x000fe20008011406 */
[----:B------:R-:W-:Y:S01]  /*06a0*/  CS2R R112, SRZ ;  /* 0x0000000000707805 */ /* 0x000fe2000001ff00 */
[----:B------:R-:W-:Y:S01]  /*06b0*/  USHF.R.S32.HI UR23, URZ, 0x6, UR23 ;  /* 0x000000063f177899 */ /* 0x000fe20008011417 */
[----:B------:R-:W-:Y:S01]  /*06c0*/  CS2R R110, SRZ ;  /* 0x00000000006e7805 */ /* 0x000fe2000001ff00 */
[----:B------:R-:W-:Y:S01]  /*06d0*/  ULEA.HI UR4, UR4, UR6, URZ, 0x6 ;  /* 0x0000000604047291 */ /* 0x000fe2000f8f303f */
[----:B------:R-:W-:Y:S01]  /*06e0*/  CS2R R108, SRZ ;  /* 0x00000000006c7805 */ /* 0x000fe2000001ff00 */
[----:B------:R-:W-:Y:S01]  /*06f0*/  UISETP.LT.AND UP0, UPT, URZ, UR23, UPT ;  /* 0x000000173f00728c */ /* 0x000fe2000bf01270 */
[----:B------:R-:W-:Y:S01]  /*0700*/  CS2R R98, SRZ ;  /* 0x0000000000627805 */ /* 0x000fe2000001ff00 */
[----:B------:R-:W-:Y:S01]  /*0710*/  USHF.R.S32.HI UR19, URZ, 0x6, UR4 ;  /* 0x000000063f137899 */ /* 0x000fe20008011404 */
        /* <DEDUP_REMOVED lines=39> */
[----:B------:R-:W-:Y:S01]  /*0990*/  IMAD.SHL.U32 R4, R240, 0x4, RZ ;  /* 0x00000004f0047824 */ /* 0x000fe200078e00ff */
[----:B------:R-:W-:Y:S01]  /*09a0*/  USHF.R.S32.HI UR10, URZ, 0x1f, UR20 ;  /* 0x0000001f3f0a7899 */ /* 0x000fe20008011414 */
[----:B------:R-:W-:Y:S01]  /*09b0*/  SHF.R.S32.HI R14, RZ, 0x1f, R240 ;  /* 0x0000001fff0e7819 */ /* 0x000fe200000114f0 */
[----:B------:R-:W-:Y:S01]  /*09c0*/  ULDC.64 UR4, c[0x0][0x288] ;  /* 0x0000a20000047ab9 */ /* 0x000fe20000000a00 */
[----:B------:R-:W-:Y:S01]  /*09d0*/  IMAD.U32 R18, RZ, RZ, UR20 ;  /* 0x00000014ff127e24 */ /* 0x000fe2000f8e00ff */
[----:B------:R-:W-:Y:S01]  /*09e0*/  ULDC.64 UR6, c[0x0][0x270] ;  /* 0x00009c0000067ab9 */ /* 0x000fe20000000a00 */
[--C-:B------:R-:W-:Y:S01]  /*09f0*/  SHF.R.S32.HI R5, RZ, 0x1f, R4.reuse ;  /* 0x0000001fff057819 */ /* 0x100fe20000011404 */
[----:B------:R-:W-:Y:S01]  /*0a00*/  UIMAD UR4, UR10, UR4, URZ ;  /* 0x000000040a0472a4 */ /* 0x000fe2000f8e023f */
[-C--:B------:R-:W-:Y:S01]  /*0a10*/  LEA.HI R0, R14, R240.reuse, RZ, 0x3 ;  /* 0x000000f00e007211 */ /* 0x080fe200078f18ff */
[----:B------:R-:W-:Y:S01]  /*0a20*/  IMAD.U32 R22, RZ, RZ, UR20 ;  /* 0x00000014ff167e24 */ /* 0x000fe2000f8e00ff */
[----:B------:R-:W-:Y:S01]  /*0a30*/  UIMAD UR6, UR10, UR6, URZ ;  /* 0x000000060a0672a4 */ /* 0x000fe2000f8e023f */
[----:B------:R-:W-:Y:S01]  /*0a40*/  IMAD.WIDE.U32 R18, R18, c[0x0][0x270], R4 ;  /* 0x00009c0012127a25 */ /* 0x000fe200078e0004 */
[----:B------:R-:W-:Y:S01]  /*0a50*/  SHF.R.S32.HI R248, RZ, 0x3, R0 ;  /* 0x00000003fff87819 */ /* 0x000fe20000011400 */
[----:B------:R-:W-:Y:S01]  /*0a60*/  ULDC UR9, c[0x0][0x250] ;  /* 0x0000940000097ab9 */ /* 0x000fe20000000800 */
[----:B------:R-:W-:Y:S01]  /*0a70*/  CS2R R130, SRZ ;  /* 0x0000000000827805 */ /* 0x000fe2000001ff00 */
[----:B------:R-:W-:Y:S01]  /*0a80*/  IMAD.WIDE.U32 R22, R22, c[0x0][0x288], R4 ;  /* 0x0000a20016167a25 */ /* 0x000fe200078e0004 */
[----:B------:R-:W-:Y:S01]  /*0a90*/  UIMAD UR7, UR20, UR7, UR6 ;  /* 0x00000007140772a4 */ /* 0x000fe2000f8e0206 */
[----:B------:R-:W-:Y:S01]  /*0aa0*/  LOP3.LUT R5, R0, 0xfffffff8, RZ, 0xc0, !PT ;  /* 0xfffffff800057812 */ /* 0x000fe200078ec0ff */
[----:B------:R-:W-:Y:S01]  /*0ab0*/  UIMAD UR6, UR20, UR5, UR4 ;  /* 0x00000005140672a4 */ /* 0x000fe2000f8e0204 */
[----:B------:R-:W-:Y:S01]  /*0ac0*/  IADD3 R2, -R248, c[0x0][0x198], RZ ;  /* 0x00006600f8027a10 */ /* 0x000fe20007ffe1ff */
[----:B------:R-:W-:Y:S01]  /*0ad0*/  IMAD.U32 R6, RZ, RZ, UR22 ;  /* 0x00000016ff067e24 */ /* 0x000fe2000f8e00ff */
[----:B------:R-:W-:Y:S01]  /*0ae0*/  ULDC.64 UR4, c[0x0][0x248] ;  /* 0x0000920000047ab9 */ /* 0x000fe20000000a00 */
[----:B------:R-:W-:Y:S01]  /*0af0*/  IMAD.IADD R5, R240, 0x1, -R5 ;  /* 0x00000001f0057824 */ /* 0x000fe200078e0a05 */
[----:B------:R-:W-:Y:S01]  /*0b00*/  UISETP.NE.AND UP0, UPT, UR4, 0x1, UPT ;  /* 0x000000010400788c */ /* 0x000fe2000bf05270 */
[----:B------:R-:W-:Y:S01]  /*0b10*/  IMAD R6, R6, -0x60, R2 ;  /* 0xffffffa006067824 */ /* 0x000fe200078e0202 */
[-C--:B------:R-:W-:Y:S01]  /*0b20*/  LEA.HI R2, R14, R240.reuse, RZ, 0x6 ;  /* 0x000000f00e027211 */ /* 0x080fe200078f30ff */
[----:B------:R-:W-:Y:S01]  /*0b30*/  IMAD.SHL.U32 R229, R5, 0x40, RZ ;  /* 0x0000004005e57824 */ /* 0x000fe200078e00ff */
[----:B------:R-:W-:Y:S01]  /*0b40*/  UIMAD.WIDE.U32 UR12, UR20, UR5, URZ ;  /* 0x00000005140c72a5 */ /* 0x000fe2000f8e003f */
[----:B------:R-:W-:Y:S01]  /*0b50*/  IMAD.SHL.U32 R233, R248, 0x40, RZ ;  /* 0x00000040f8e97824 */ /* 0x000fe200078e00ff */
[----:B------:R-:W-:Y:S01]  /*0b60*/  SHF.R.S32.HI R2, RZ, 0x6, R2 ;  /* 0x00000006ff027819 */ /* 0x000fe20000011402 */
[----:B------:R-:W-:Y:S01]  /*0b70*/  UMOV UR8, UR20 ;  /* 0x0000001400087c82 */ /* 0x000fe20008000000 */
[----:B------:R-:W-:Y:S01]  /*0b80*/  LOP3.LUT R229, R229, 0x1c0, RZ, 0xc0, !PT ;  /* 0x000001c0e5e57812 */ /* 0x000fe200078ec0ff */
[----:B------:R-:W-:Y:S01]  /*0b90*/  IMAD.SHL.U32 R8, R5, 0x8, RZ ;  /* 0x0000000805087824 */ /* 0x000fe200078e00ff */
[----:B------:R-:W-:Y:S01]  /*0ba0*/  LOP3.LUT R233, R233, 0x1c0, RZ, 0xc0, !PT ;  /* 0x000001c0e9e97812 */ /* 0x000fe200078ec0ff */
[----:B------:R-:W-:Y:S01]  /*0bb0*/  @UP0 USHF.R.U32.HI UR8, URZ, UR9, UR13 ;  /* 0x000000093f080299 */ /* 0x000fe2000801160d */
[----:B------:R-:W-:Y:S01]  /*0bc0*/  IMAD.SHL.U32 R4, R2, 0x200, RZ ;  /* 0x0000020002047824 */ /* 0x000fe200078e00ff */
[----:B------:R-:W-:Y:S01]  /*0bd0*/  LOP3.LUT R3, R229, 0x8, R0, 0xf8, !PT ;  /* 0x00000008e5037812 */ /* 0x000fe200078ef800 */
[----:B------:R-:W-:Y:S01]  /*0be0*/  ULDC.64 UR4, c[0x0][0x1b0] ;  /* 0x00006c0000047ab9 */ /* 0x000fe20000000a00 */
[----:B------:R-:W-:Y:S01]  /*0bf0*/  SHF.R.U32.HI R229, RZ, 0x3, R229 ;  /* 0x00000003ffe57819 */ /* 0x000fe200000116e5 */
[----:B------:R-:W-:Y:S01]  /*0c00*/  USHF.R.S32.HI UR9, URZ, 0x1f, UR8 ;  /* 0x0000001f3f097899 */ /* 0x000fe20008011408 */
[----:B------:R-:W-:Y:S01]  /*0c10*/  IADD3 R19, R19, UR7, RZ ;  /* 0x0000000713137c10 */ /* 0x000fe2000fffe0ff */
[----:B------:R-:W-:Y:S01]  /*0c20*/  IMAD.U32 R24, RZ, RZ, UR22 ;  /* 0x00000016ff187e24 */ /* 0x000fe2000f8e00ff */
[----:B------:R-:W-:Y:S01]  /*0c30*/  IADD3 R23, R23, UR6, RZ ;  /* 0x0000000617177c10 */ /* 0x000fe2000fffe0ff */
[----:B------:R-:W-:Y:S01]  /*0c40*/  ULDC.64 UR6, c[0x0][0x1e0] ;  /* 0x0000780000067ab9 */ /* 0x000fe20000000a00 */
[----:B------:R-:W-:Y:S01]  /*0c50*/  LOP3.LUT R7, R233, 0x38, R8, 0xf8, !PT ;  /* 0x00000038e9077812 */ /* 0x000fe200078ef808 */
[----:B------:R-:W-:Y:S01]  /*0c60*/  UIMAD UR6, UR9, UR6, URZ ;  /* 0x00000006090672a4 */ /* 0x000fe2000f8e023f */
[----:B------:R-:W-:Y:S01]  /*0c70*/  SHF.R.S32.HI R249, RZ, 0x1f, R248 ;  /* 0x0000001ffff97819 */ /* 0x000fe200000114f8 */
[----:B------:R-:W-:Y:S01]  /*0c80*/  UIMAD UR4, UR9, UR4, URZ ;  /* 0x00000004090472a4 */ /* 0x000fe2000f8e023f */
[----:B------:R-:W-:Y:S01]  /*0c90*/  SHF.R.U32.HI R233, RZ, 0x3, R233 ;  /* 0x00000003ffe97819 */ /* 0x000fe200000116e9 */
[----:B------:R-:W-:Y:S01]  /*0ca0*/  UIMAD UR7, UR8, UR7, UR6 ;  /* 0x00000007080772a4 */ /* 0x000fe2000f8e0206 */
[C---:B------:R-:W-:Y:S01]  /*0cb0*/  LOP3.LUT R229, R4.reuse, R3, R229, 0xf6, !PT ;  /* 0x0000000304e57212 */ /* 0x040fe200078ef6e5 */
[----:B------:R-:W-:Y:S01]  /*0cc0*/  IMAD.U32 R3, RZ, RZ, UR8 ;  /* 0x00000008ff037e24 */ /* 0x000fe2000f8e00ff */
[--C-:B------:R-:W-:Y:S01]  /*0cd0*/  SHF.R.S32.HI R9, RZ, 0x1f, R8.reuse ;  /* 0x0000001fff097819 */ /* 0x100fe20000011408 */
[----:B------:R-:W-:Y:S01]  /*0ce0*/  USHF.R.S32.HI UR6, URZ, 0x1f, UR21 ;  /* 0x0000001f3f067899 */ /* 0x000fe20008011415 */
[----:B------:R-:W-:Y:S01]  /*0cf0*/  LOP3.LUT R233, R4, R7, R233, 0xf6, !PT ;  /* 0x0000000704e97212 */ /* 0x000fe200078ef6e9 */
[----:B------:R-:W-:Y:S01]  /*0d00*/  IMAD R4, R249, c[0x0][0x208], RZ ;  /* 0x00008200f9047a24 */ /* 0x000fe200078e02ff */
[----:B------:R-:W-:Y:S01]  /*0d10*/  UIMAD UR11, UR8, UR5, UR4 ;  /* 0x00000005080b72a4 */ /* 0x000fe2000f8e0204 */
[----:B------:R-:W-:Y:S01]  /*0d20*/  IMAD.WIDE.U32 R20, R3, c[0x0][0x1e0], R8 ;  /* 0x0000780003147a25 */ /* 0x000fe200078e0008 */
[----:B------:R-:W-:Y:S01]  /*0d30*/  ISETP.GE.AND P5, PT, R8, c[0x0][0x1cc], PT ;  /* 0x0000730008007a0c */ /* 0x000fe20003fa6270 */
[----:B------:R-:W-:Y:S01]  /*0d40*/  ULDC.64 UR8, c[0x0][0x1e8] ;  /* 0x00007a0000087ab9 */ /* 0x000fe20000000a00 */
[----:B------:R-:W-:Y:S01]  /*0d50*/  CS2R R128, SRZ ;  /* 0x0000000000807805 */ /* 0x000fe2000001ff00 */
[C---:B------:R-:W-:Y:S01]  /*0d60*/  IMAD R4, R248.reuse, c[0x0][0x20c], R4 ;  /* 0x00008300f8047a24 */ /* 0x040fe200078e0204 */
[----:B------:R-:W-:Y:S01]  /*0d70*/  IADD3 R21, R21, UR7, RZ ;  /* 0x0000000715157c10 */ /* 0x000fe2000fffe0ff */
[----:B------:R-:W-:Y:S01]  /*0d80*/  IMAD.WIDE.U32 R16, R248, c[0x0][0x208], R8 ;  /* 0x00008200f8107a25 */ /* 0x000fe200078e0008 */
[----:B------:R-:W-:Y:S01]  /*0d90*/  UIMAD UR7, UR6, UR8, URZ ;  /* 0x00000008060772a4 */ /* 0x000fe2000f8e023f */
[----:B------:R-:W-:Y:S01]  /*0da0*/  ISETP.LT.OR P2, PT, R6, 0x1, P5 ;  /* 0x000000010600780c */ /* 0x000fe20002f41670 */
[----:B------:R-:W-:Y:S01]  /*0db0*/  ULDC.64 UR4, c[0x0][0x1b8] ;  /* 0x00006e0000047ab9 */ /* 0x000fe20000000a00 */
[----:B------:R-:W-:Y:S01]  /*0dc0*/  IMAD R7, R249, c[0x0][0x178], RZ ;  /* 0x00005e00f9077a24 */ /* 0x000fe200078e02ff */
[----:B------:R-:W-:Y:S01]  /*0dd0*/  UIMAD UR7, UR21, UR9, UR7 ;  /* 0x00000009150772a4 */ /* 0x000fe2000f8e0207 */
[----:B------:R-:W-:Y:S01]  /*0de0*/  IMAD.IADD R17, R17, 0x1, R4 ;  /* 0x0000000111117824 */ /* 0x000fe200078e0204 */
[----:B------:R-:W-:Y:S01]  /*0df0*/  UIMAD UR4, UR6, UR4, URZ ;  /* 0x00000004060472a4 */ /* 0x000fe2000f8e023f */
[----:B------:R-:W-:Y:S01]  /*0e00*/  IMAD.U32 R4, RZ, RZ, UR21 ;  /* 0x00000015ff047e24 */ /* 0x000fe2000f8e00ff */
[----:B------:R-:W-:Y:S01]  /*0e10*/  ULDC.64 UR8, c[0x0][0x180] ;  /* 0x0000600000087ab9 */ /* 0x000fe20000000a00 */
[C---:B------:R-:W-:Y:S01]  /*0e20*/  IMAD R7, R248.reuse, c[0x0][0x17c], R7 ;  /* 0x00005f00f8077a24 */ /* 0x040fe200078e0207 */
[----:B------:R-:W-:Y:S01]  /*0e30*/  UIMAD UR8, UR10, UR8, URZ ;  /* 0x000000080a0872a4 */ /* 0x000fe2000f8e023f */
[----:B------:R-:W-:Y:S01]  /*0e40*/  IMAD.WIDE.U32 R10, R248, c[0x0][0x178], R8 ;  /* 0x00005e00f80a7a25 */ /* 0x000fe200078e0008 */
[----:B------:R-:W-:Y:S01]  /*0e50*/  ULDC.64 UR14, c[0x0][0x208] ;  /* 0x00008200000e7ab9 */ /* 0x000fe20000000a00 */
[----:B------:R-:W-:Y:S01]  /*0e60*/  ISETP.LT.OR P6, PT, R6, 0x21, P5 ;  /* 0x000000210600780c */ /* 0x000fe20002fc1670 */
[----:B------:R-:W-:Y:S01]  /*0e70*/  UIMAD UR12, UR20, UR9, UR8 ;  /* 0x00000009140c72a4 */ /* 0x000fe2000f8e0208 */
[----:B------:R-:W-:Y:S01]  /*0e80*/  IMAD.WIDE.U32 R20, R4, c[0x0][0x1e8], R20 ;  /* 0x00007a0004147a25 */ /* 0x000fe200078e0014 */
[----:B------:R-:W-:Y:S01]  /*0e90*/  ULDC.64 UR16, c[0x0][0x178] ;  /* 0x00005e0000107ab9 */ /* 0x000fe20000000a00 */
[----:B------:R-:W-:Y:S01]  /*0ea0*/  ISETP.LT.OR P5, PT, R6, 0x41, P5 ;  /* 0x000000410600780c */ /* 0x000fe20002fa1670 */
[----:B------:R-:W-:Y:S01]  /*0eb0*/  ULDC.64 UR8, c[0x0][0x1d8] ;  /* 0x0000760000087ab9 */ /* 0x000fe20000000a00 */
[----:B------:R-:W-:Y:S01]  /*0ec0*/  IMAD.WIDE.U32 R12, R3, c[0x0][0x1b0], R8 ;  /* 0x00006c00030c7a25 */ /* 0x000fe200078e0008 */
[----:B------:R-:W-:Y:S01]  /*0ed0*/  CS2R R126, SRZ ;  /* 0x00000000007e7805 */ /* 0x000fe2000001ff00 */
[----:B------:R-:W-:Y:S01]  /*0ee0*/  CS2R R124, SRZ ;  /* 0x00000000007c7805 */ /* 0x000fe2000001ff00 */
[----:B------:R-:W-:Y:S01]  /*0ef0*/  CS2R R122, SRZ ;  /* 0x00000000007a7805 */ /* 0x000fe2000001ff00 */
[----:B------:R-:W-:Y:S01]  /*0f00*/  IMAD.IADD R11, R11, 0x1, R7 ;  /* 0x000000010b0b7824 */ /* 0x000fe200078e0207 */
[----:B------:R-:W-:Y:S01]  /*0f10*/  IADD3 R13, R13, UR11, RZ ;  /* 0x0000000b0d0d7c10 */ /* 0x000fe2000fffe0ff */
[----:B------:R-:W-:Y:S01]  /*0f20*/  IMAD.U32 R4, RZ, RZ, UR20 ;  /* 0x00000014ff047e24 */ /* 0x000fe2000f8e00ff */
[----:B------:R-:W-:Y:S01]  /*0f30*/  UIMAD UR11, UR21, UR5, UR4 ;  /* 0x00000005150b72a4 */ /* 0x000fe2000f8e0204 */
[----:B------:R-:W-:Y:S01]  /*0f40*/  IMAD.U32 R3, RZ, RZ, UR21 ;  /* 0x00000015ff037e24 */ /* 0x000fe2000f8e00ff */
[----:B------:R-:W-:Y:S01]  /*0f50*/  CS2R R120, SRZ ;  /* 0x0000000000787805 */ /* 0x000fe2000001ff00 */
[----:B------:R-:W-:Y:S01]  /*0f60*/  IMAD.WIDE.U32 R10, R4, c[0x0][0x180], R10 ;  /* 0x00006000040a7a25 */ /* 0x000fe200078e000a */
[----:B------:R-:W-:Y:S01]  /*0f70*/  ULDC.64 UR4, c[0x0][0x210] ;  /* 0x0000840000047ab9 */ /* 0x000fe20000000a00 */
[----:B------:R-:W-:Y:S01]  /*0f80*/  CS2R R118, SRZ ;  /* 0x0000000000767805 */ /* 0x000fe2000001ff00 */
[----:B------:R-:W-:Y:S01]  /*0f90*/  UIMAD UR4, UR10, UR4, URZ ;  /* 0x000000040a0472a4 */ /* 0x000fe2000f8e023f */
[----:B------:R-:W-:Y:S01]  /*0fa0*/  IMAD.WIDE.U32 R26, R3, c[0x0][0x1b8], R12 ;  /* 0x00006e00031a7a25 */ /* 0x000fe200078e000c */
[----:B------:R-:W-:Y:S01]  /*0fb0*/  IADD3 R11, R11, UR12, RZ ;  /* 0x0000000c0b0b7c10 */ /* 0x000fe2000fffe0ff */
[----:B------:R-:W-:Y:S01]  /*0fc0*/  USHF.L.U32 UR12, UR14, 0x6, URZ ;  /* 0x000000060e0c7899 */ /* 0x000fe2000800063f */
[----:B------:R-:W-:Y:S01]  /*0fd0*/  IADD3 R13, R21, UR7, RZ ;  /* 0x00000007150d7c10 */ /* 0x000fe2000fffe0ff */
[----:B------:R-:W-:Y:S01]  /*0fe0*/  IMAD.U32 R236, RZ, RZ, UR21 ;  /* 0x00000015ffec7e24 */ /* 0x000fe2000f8e00ff */
[----:B------:R-:W-:Y:S01]  /*0ff0*/  UIMAD UR10, UR20, UR5, UR4 ;  /* 0x00000005140a72a4 */ /* 0x000fe2000f8e0204 */
[----:B------:R-:W-:Y:S01]  /*1000*/  IMAD.U32 R3, RZ, RZ, UR20 ;  /* 0x00000014ff037e24 */ /* 0x000fe2000f8e00ff */
[----:B------:R-:W-:Y:S01]  /*1010*/  UMOV UR7, 0x6 ;  /* 0x0000000600077882 */ /* 0x000fe20000000000 */
[----:B------:R-:W-:Y:S01]  /*1020*/  IMAD.WIDE R24, R24, 0x60, R248 ;  /* 0x0000006018187825 */ /* 0x000fe200078e02f8 */
[----:B------:R-:W-:Y:S01]  /*1030*/  ULDC.64 UR4, c[0x0][0x218] ;  /* 0x0000860000047ab9 */ /* 0x000fe20000000a00 */
[----:B------:R-:W-:Y:S01]  /*1040*/  CS2R R116, SRZ ;  /* 0x0000000000747805 */ /* 0x000fe2000001ff00 */
[----:B------:R-:W-:Y:S01]  /*1050*/  UIMAD UR4, UR6, UR4, URZ ;  /* 0x00000004060472a4 */ /* 0x000fe2000f8e023f */
[----:B------:R-:W-:Y:S01]  /*1060*/  IMAD.WIDE.U32 R236, R236, c[0x0][0x188], R10 ;  /* 0x00006200ecec7a25 */ /* 0x000fe200078e000a */
[----:B------:R-:W-:Y:S01]  /*1070*/  IADD3 R11, R8, 0x40, RZ ;  /* 0x00000040080b7810 */ /* 0x000fe20007ffe0ff */
[----:B------:R-:W-:Y:S01]  /*1080*/  USHF.L.U64.HI UR9, UR8, UR7, UR9 ;  /* 0x0000000708097299 */ /* 0x000fe20008010209 */
[----:B------:R-:W-:Y:S01]  /*1090*/  LEA.HI R10, R14, R240, RZ, 0x5 ;  /* 0x000000f00e0a7211 */ /* 0x000fe200078f28ff */
[----:B------:R-:W-:Y:S01]  /*10a0*/  IMAD.WIDE.U32 R28, R3, c[0x0][0x210], R16 ;  /* 0x00008400031c7a25 */ /* 0x000fe200078e0010 */
[----:B------:R-:W-:Y:S01]  /*10b0*/  ISETP.GE.AND P3, PT, R11, c[0x0][0x1cc], PT ;  /* 0x000073000b007a0c */ /* 0x000fe20003f66270 */
[----:B------:R-:W-:Y:S01]  /*10c0*/  USHF.L.U32 UR8, UR8, 0x6, URZ ;  /* 0x0000000608087899 */ /* 0x000fe2000800063f */
[----:B------:R-:W-:Y:S01]  /*10d0*/  IADD3 R17, R27, UR11, RZ ;  /* 0x0000000b1b117c10 */ /* 0x000fe2000fffe0ff */
[----:B------:R-:W-:Y:S01]  /*10e0*/  IMAD.MOV.U32 R12, RZ, RZ, R20 ;  /* 0x000000ffff0c7224 */ /* 0x000fe200078e0014 */
[----:B------:R-:W-:Y:S01]  /*10f0*/  IADD3 R21, R29, UR10, RZ ;  /* 0x0000000a1d157c10 */ /* 0x000fe2000fffe0ff */
[----:B------:R-:W-:Y:S01]  /*1100*/  IMAD R3, R25, c[0x0][0x1d8], RZ ;  /* 0x0000760019037a24 */ /* 0x000fe200078e02ff */
[----:B------:R-:W-:Y:S01]  /*1110*/  ISETP.LT.OR P1, PT, R6, 0x1, P3 ;  /* 0x000000010600780c */ /* 0x000fe20001f21670 */
[----:B------:R-:W-:Y:S01]  /*1120*/  IMAD.MOV.U32 R20, RZ, RZ, R28 ;  /* 0x000000ffff147224 */ /* 0x000fe200078e001c */
[----:B------:R-:W-:Y:S01]  /*1130*/  UIMAD UR10, UR21, UR5, UR4 ;  /* 0x00000005150a72a4 */ /* 0x000fe2000f8e0204 */
[----:B------:R-:W-:Y:S01]  /*1140*/  IMAD.U32 R234, RZ, RZ, UR21 ;  /* 0x00000015ffea7e24 */ /* 0x000fe2000f8e00ff */
[----:B------:R-:W-:Y:S01]  /*1150*/  USHF.L.U64.HI UR15, UR14, UR7, UR15 ;  /* 0x000000070e0f7299 */ /* 0x000fe2000801020f */
[C---:B------:R-:W-:Y:S01]  /*1160*/  IMAD R3, R24.reuse, c[0x0][0x1dc], R3 ;  /* 0x0000770018037a24 */ /* 0x040fe200078e0203 */
[----:B------:R-:W-:Y:S01]  /*1170*/  USHF.R.S32.HI UR11, URZ, 0x1f, UR23 ;  /* 0x0000001f3f0b7899 */ /* 0x000fe20008011417 */
[----:B------:R-:W-:Y:S01]  /*1180*/  IMAD.WIDE.U32 R12, R24, c[0x0][0x1d8], R12 ;  /* 0x00007600180c7a25 */ /* 0x000fe200078e000c */
[----:B------:R-:W-:Y:S01]  /*1190*/  UIMAD UR15, UR15, UR23, URZ ;  /* 0x000000170f0f72a4 */ /* 0x000fe2000f8e023f */
[----:B------:R-:W-:Y:S01]  /*11a0*/  ISETP.LT.OR P4, PT, R6, 0x21, P3 ;  /* 0x000000210600780c */ /* 0x000fe20001f81670 */
[----:B------:R-:W-:Y:S01]  /*11b0*/  ULDC.64 UR4, c[0x0][0x188] ;  /* 0x0000620000047ab9 */ /* 0x000fe20000000a00 */
[----:B------:R-:W-:Y:S01]  /*11c0*/  IMAD.WIDE.U32 R234, R234, c[0x0][0x218], R20 ;  /* 0x00008600eaea7a25 */ /* 0x000fe200078e0014 */
[----:B------:R-:W-:Y:S01]  /*11d0*/  LEA R20, P0, R12, c[0x0][0x1c0], 0x1 ;  /* 0x000070000c147a11 */ /* 0x000fe200078008ff */
[----:B------:R-:W-:Y:S01]  /*11e0*/  UIMAD UR15, UR11, UR12, UR15 ;  /* 0x0000000c0b0f72a4 */ /* 0x000fe2000f8e020f */
[----:B------:R-:W-:Y:S01]  /*11f0*/  ISETP.LT.OR P3, PT, R6, 0x41, P3 ;  /* 0x000000410600780c */ /* 0x000fe20001f61670 */
[----:B------:R-:W-:Y:S01]  /*1200*/  IMAD.IADD R3, R13, 0x1, R3 ;  /* 0x000000010d037824 */ /* 0x000fe200078e0203 */
[----:B------:R-:W-:Y:S01]  /*1210*/  IADD3 R247, R235, UR10, RZ ;  /* 0x0000000aebf77c10 */ /* 0x000fe2000fffe0ff */
[----:B------:R-:W-:Y:S01]  /*1220*/  IMAD.SHL.U32 R233, R233, 0x2, RZ ;  /* 0x00000002e9e97824 */ /* 0x000fe200078e00ff */
[----:B------:R-:W-:Y:S01]  /*1230*/  UIMAD UR4, UR6, UR4, URZ ;  /* 0x00000004060472a4 */ /* 0x000fe2000f8e023f */
[----:B------:R-:W-:Y:S01]  /*1240*/  IMAD.MOV.U32 R16, RZ, RZ, R26 ;  /* 0x000000ffff107224 */ /* 0x000fe200078e001a */
[----:B------:R-:W-:Y:S01]  /*1250*/  LEA.HI.X R21, R12, c[0x0][0x1c4], R3, 0x1, P0 ;  /* 0x000071000c157a11 */ /* 0x000fe200000f0c03 */
[----:B------:R-:W-:Y:S01]  /*1260*/  IMAD R4, R25, c[0x0][0x1a8], RZ ;  /* 0x00006a0019047a24 */ /* 0x000fe200078e02ff */
[----:B------:R-:W-:Y:S01]  /*1270*/  UIMAD UR11, UR11, UR16, URZ ;  /* 0x000000100b0b72a4 */ /* 0x000fe2000f8e023f */
[----:B------:R-:W-:Y:S01]  /*1280*/  IMAD.U32 R3, RZ, RZ, UR12 ;  /* 0x0000000cff037e24 */ /* 0x000fe2000f8e00ff */
[----:B------:R-:W-:Y:S01]  /*1290*/  UIMAD UR4, UR21, UR5, UR4 ;  /* 0x00000005150472a4 */ /* 0x000fe2000f8e0204 */
[----:B------:R-:W-:Y:S01]  /*12a0*/  IMAD.MOV.U32 R246, RZ, RZ, R234 ;  /* 0x000000fffff67224 */ /* 0x000fe200078e00ea */
[----:B------:R-:W-:Y:S01]  /*12b0*/  @!PT LDS RZ, [RZ] ;  /* 0x00000000fffff984 */ /* 0x000fe20000000800 */
[----:B------:R-:W-:Y:S01]  /*12c0*/  @!PT LDS RZ, [RZ] ;  /* 0x00000000fffff984 */ /* 0x000fe20000000800 */
[----:B------:R-:W-:Y:S01]  /*12d0*/  @!PT LDS RZ, [RZ] ;  /* 0x00000000fffff984 */ /* 0x000fe20000000800 */
[----:B------:R1:W-:Y:S01]  /*12e0*/  LDGSTS.E.BYPASS.LTC128B.128 [R233+0x6080], [R20.64], !P2 ;  /* 0x0608000014e97fae */ /* 0x0003e2000d101d58 */
[C---:B------:R-:W-:Y:S01]  /*12f0*/  IMAD R4, R24.reuse, c[0x0][0x1ac], R4 ;  /* 0x00006b0018047a24 */ /* 0x040fe200078e0204 */
[----:B------:R-:W-:Y:S01]  /*1300*/  UIMAD.WIDE.U32 UR12, UR23, UR16, URZ ;  /* 0x00000010170c72a5 */ /* 0x000fe2000f8e003f */
[----:B------:R-:W-:Y:S01]  /*1310*/  IMAD.WIDE.U32 R16, R24, c[0x0][0x1a8], R16 ;  /* 0x00006a0018107a25 */ /* 0x000fe200078e0010 */
[----:B------:R1:W-:Y:S01]  /*1320*/  LDGSTS.E.BYPASS.LTC128B.128 [R233+0x9080], [R20.64+0x80], !P1 ;  /* 0x0908008014e97fae */ /* 0x0003e2000c901d58 */
[----:B------:R-:W-:Y:S01]  /*1330*/  IADD3 R24, P1, R20, UR8, RZ ;  /* 0x0000000814187c10 */ /* 0x000fe2000ff3e0ff */
[----:B------:R-:W-:Y:S01]  /*1340*/  UIMAD UR11, UR23, UR17, UR11 ;  /* 0x00000011170b72a4 */ /* 0x000fe2000f8e020b */
[----:B------:R-:W-:Y:S01]  /*1350*/  IMAD.WIDE.U32 R26, R3, UR23, R246 ;  /* 0x00000017031a7c25 */ /* 0x000fe2000f8e00f6 */
[C---:B------:R-:W-:Y:S01]  /*1360*/  LEA R12, P0, R16.reuse, c[0x0][0x190], 0x1 ;  /* 0x00006400100c7a11 */ /* 0x040fe200078008ff */
[----:B------:R-:W-:Y:S01]  /*1370*/  CS2R R114, SRZ ;  /* 0x0000000000727805 */ /* 0x000fe2000001ff00 */
[----:B------:R-:W-:Y:S01]  /*1380*/  IADD3.X R25, R21, UR9, RZ, P1, !PT ;  /* 0x0000000915197c10 */ /* 0x000fe20008ffe4ff */
[----:B------:R-:W-:Y:S01]  /*1390*/  IMAD.IADD R4, R17, 0x1, R4 ;  /* 0x0000000111047824 */ /* 0x000fe200078e0204 */
[----:B------:R-:W-:Y:S01]  /*13a0*/  IADD3 R232, R237, UR4, RZ ;  /* 0x00000004ede87c10 */ /* 0x000fe2000fffe0ff */
[----:B------:R-:W-:Y:S01]  /*13b0*/  IMAD.U32 R3, RZ, RZ, UR8 ;  /* 0x00000008ff037e24 */ /* 0x000fe2000f8e00ff */
[----:B------:R-:W-:Y:S01]  /*13c0*/  ULDC.64 UR4, c[0x0][0x1a8] ;  /* 0x00006a0000047ab9 */ /* 0x000fe20000000a00 */
[----:B------:R2:W-:Y:S01]  /*13d0*/  LDGSTS.E.BYPASS.LTC128B.128 [R233+0x7080], [R24.64], !P6 ;  /* 0x0708000018e97fae */ /* 0x0005e2000f101d58 */
[----:B------:R-:W-:Y:S01]  /*13e0*/  LEA.HI.X R13, R16, c[0x0][0x194], R4, 0x1, P0 ;  /* 0x00006500100d7a11 */ /* 0x000fe200000f0c04 */
[----:B------:R-:W-:Y:S01]  /*13f0*/  UIADD3 UR11, UR13, UR11, URZ ;  /* 0x0000000b0d0b7290 */ /* 0x000fe2000fffe03f */
[----:B------:R-:W-:Y:S01]  /*1400*/  IADD3 R4, R27, UR15, RZ ;  /* 0x0000000f1b047c10 */ /* 0x000fe2000fffe0ff */
[----:B------:R-:W-:Y:S01]  /*1410*/  USHF.L.U64.HI UR5, UR4, UR7, UR5 ;  /* 0x0000000704057299 */ /* 0x000fe20008010205 */
[----:B------:R-:W-:Y:S01]  /*1420*/  LEA R16, P0, R26, c[0x0][0x1f0], 0x1 ;  /* 0x00007c001a107a11 */ /* 0x000fe200078008ff */
[----:B------:R-:W-:Y:S01]  /*1430*/  IMAD.MOV.U32 R216, RZ, RZ, 0x40 ;  /* 0x00000040ffd87424 */ /* 0x000fe200078e00ff */
[----:B------:R-:W-:Y:S01]  /*1440*/  ISETP.GE.AND P6, PT, R8, c[0x0][0x19c], PT ;  /* 0x0000670008007a0c */ /* 0x000fe20003fc6270 */
[----:B------:R-:W-:Y:S01]  /*1450*/  IMAD.MOV.U32 R206, RZ, RZ, 0x20 ;  /* 0x00000020ffce7424 */ /* 0x000fe200078e00ff */
[----:B------:R-:W-:Y:S01]  /*1460*/  LEA.HI.X R17, R26, c[0x0][0x1f4], R4, 0x1, P0 ;  /* 0x00007d001a117a11 */ /* 0x000fe200000f0c04 */
[----:B------:R-:W-:Y:S01]  /*1470*/  IMAD.SHL.U32 R229, R229, 0x2, RZ ;  /* 0x00000002e5e57824 */ /* 0x000fe200078e00ff */
[C---:B------:R-:W-:Y:S01]  /*1480*/  ISETP.LT.OR P0, PT, R6.reuse, 0x1, P6 ;  /* 0x000000010600780c */ /* 0x040fe20003701670 */
[----:B------:R-:W-:Y:S01]  /*1490*/  USHF.L.U32 UR7, UR23, 0x6, URZ ;  /* 0x0000000617077899 */ /* 0x000fe2000800063f */
[----:B------:R-:W-:Y:S01]  /*14a0*/  IMAD.MOV.U32 R226, RZ, RZ, 0x10 ;  /* 0x00000010ffe27424 */ /* 0x000fe200078e00ff */
[----:B------:R-:W-:Y:S01]  /*14b0*/  CS2R R112, SRZ ;  /* 0x0000000000707805 */ /* 0x000fe2000001ff00 */
[----:B------:R-:W-:Y:S01]  /*14c0*/  IMAD.MOV.U32 R225, RZ, RZ, 0x10 ;  /* 0x00000010ffe17424 */ /* 0x000fe200078e00ff */
[----:B-1----:R-:W-:Y:S01]  /*14d0*/  IADD3 R20, P2, P1, R3, 0x80, R20 ;  /* 0x0000008003147810 */ /* 0x002fe2000795e014 */
[----:B------:R-:W-:Y:S01]  /*14e0*/  IMAD.U32 R3, RZ, RZ, UR11 ;  /* 0x0000000bff037e24 */ /* 0x000fe2000f8e00ff */
[----:B------:R-:W-:Y:S01]  /*14f0*/  CS2R R110, SRZ ;  /* 0x00000000006e7805 */ /* 0x000fe2000001ff00 */
[----:B------:R-:W-:Y:S01]  /*1500*/  CS2R R108, SRZ ;  /* 0x00000000006c7805 */ /* 0x000fe2000001ff00 */
[----:B------:R-:W-:Y:S01]  /*1510*/  IADD3.X R21, RZ, UR9, R21, P2, P1 ;  /* 0x00000009ff157c10 */ /* 0x000fe200097e2415 */
[----:B------:R-:W-:Y:S01]  /*1520*/  CS2R R106, SRZ ;  /* 0x00000000006a7805 */ /* 0x000fe2000001ff00 */
[----:B------:R-:W-:Y:S01]  /*1530*/  ISETP.GE.AND P2, PT, R11, c[0x0][0x19c], PT ;  /* 0x000067000b007a0c */ /* 0x000fe20003f46270 */
[----:B------:R-:W-:Y:S01]  /*1540*/  CS2R R104, SRZ ;  /* 0x0000000000687805 */ /* 0x000fe2000001ff00 */
[----:B------:R-:W-:Y:S01]  /*1550*/  CS2R R102, SRZ ;  /* 0x0000000000667805 */ /* 0x000fe2000001ff00 */
[----:B------:R1:W-:Y:S01]  /*1560*/  LDGSTS.E.BYPASS.LTC128B.128 [R233+0xa080], [R20.64], !P4 ;  /* 0x0a08000014e97fae */ /* 0x0003e2000e101d58 */
[----:B------:R-:W-:Y:S01]  /*1570*/  ISETP.LT.OR P4, PT, R6, 0x1, P2 ;  /* 0x000000010600780c */ /* 0x000fe20001781670 */
[----:B------:R-:W-:Y:S01]  /*1580*/  CS2R R100, SRZ ;  /* 0x0000000000647805 */ /* 0x000fe2000001ff00 */
[----:B--2---:R-:W-:Y:S01]  /*1590*/  IADD3 R24, P1, R24, UR8, RZ ;  /* 0x0000000818187c10 */ /* 0x004fe2000ff3e0ff */
[----:B------:R-:W-:Y:S01]  /*15a0*/  USHF.L.U32 UR8, UR4, 0x6, URZ ;  /* 0x0000000604087899 */ /* 0x000fe2000800063f */
[----:B------:R-:W-:Y:S01]  /*15b0*/  CS2R R98, SRZ ;  /* 0x0000000000627805 */ /* 0x000fe2000001ff00 */
[----:B------:R-:W-:Y:S01]  /*15c0*/  CS2R R96, SRZ ;  /* 0x0000000000607805 */ /* 0x000fe2000001ff00 */
[----:B------:R-:W-:Y:S01]  /*15d0*/  IADD3.X R25, R25, UR9, RZ, P1, !PT ;  /* 0x0000000919197c10 */ /* 0x000fe20008ffe4ff */
[----:B------:R-:W-:Y:S01]  /*15e0*/  CS2R R94, SRZ ;  /* 0x00000000005e7805 */ /* 0x000fe2000001ff00 */
[----:B------:R-:W-:Y:S01]  /*15f0*/  CS2R R92, SRZ ;  /* 0x00000000005c7805 */ /* 0x000fe2000001ff00 */
[----:B------:R-:W-:Y:S01]  /*1600*/  IMAD.U32 R7, RZ, RZ, UR8 ;  /* 0x00000008ff077e24 */ /* 0x000fe2000f8e00ff */
[----:B------:R-:W-:Y:S01]  /*1610*/  CS2R R90, SRZ ;  /* 0x00000000005a7805 */ /* 0x000fe2000001ff00 */
[----:B------:R2:W-:Y:S01]  /*1620*/  LDGSTS.E.BYPASS.LTC128B.128 [R233+0x8080], [R24.64], !P5 ;  /* 0x0808000018e97fae */ /* 0x0005e2000e901d58 */
[C---:B------:R-:W-:Y:S01]  /*1630*/  ISETP.LT.OR P5, PT, R6.reuse, 0x21, P6 ;  /* 0x000000210600780c */ /* 0x040fe200037a1670 */
[----:B------:R-:W-:Y:S01]  /*1640*/  CS2R R88, SRZ ;  /* 0x0000000000587805 */ /* 0x000fe2000001ff00 */
[----:B------:R-:W-:Y:S01]  /*1650*/  ISETP.LT.OR P6, PT, R6, 0x41, P6 ;  /* 0x000000410600780c */ /* 0x000fe200037c1670 */
[----:B------:R2:W-:Y:S01]  /*1660*/  LDGSTS.E.BYPASS.LTC128B.128 [R233+0xb080], [R24.64+0x80], !P3 ;  /* 0x0b08008018e97fae */ /* 0x0005e2000d901d58 */
[----:B------:R-:W-:Y:S01]  /*1670*/  CS2R R86, SRZ ;  /* 0x0000000000567805 */ /* 0x000fe2000001ff00 */
[----:B------:R-:W-:Y:S01]  /*1680*/  CS2R R84, SRZ ;  /* 0x0000000000547805 */ /* 0x000fe2000001ff00 */
[----:B------:R-:W-:Y:S01]  /*1690*/  CS2R R74, SRZ ;  /* 0x00000000004a7805 */ /* 0x000fe2000001ff00 */
[----:B------:R-:W0:Y:S01]  /*16a0*/  LDGDEPBAR ;  /* 0x00000000000079af */ /* 0x000e220000000000 */
[----:B------:R-:W-:Y:S01]  /*16b0*/  CS2R R72, SRZ ;  /* 0x0000000000487805 */ /* 0x000fe2000001ff00 */
[----:B------:R-:W-:Y:S01]  /*16c0*/  CS2R R70, SRZ ;  /* 0x0000000000467805 */ /* 0x000fe2000001ff00 */
[----:B------:R-:W-:Y:S01]  /*16d0*/  CS2R R68, SRZ ;  /* 0x0000000000447805 */ /* 0x000fe2000001ff00 */
[----:B------:R3:W-:Y:S01]  /*16e0*/  LDGSTS.E.BYPASS.LTC128B.128 [R233+0x80], [R12.64], !P0 ;  /* 0x000800000ce97fae */ /* 0x0007e2000c101d58 */
[----:B------:R-:W-:Y:S01]  /*16f0*/  CS2R R66, SRZ ;  /* 0x0000000000427805 */ /* 0x000fe2000001ff00 */
[----:B------:R-:W-:Y:S01]  /*1700*/  CS2R R64, SRZ ;  /* 0x0000000000407805 */ /* 0x000fe2000001ff00 */
[----:B-1----:R-:W-:Y:S01]  /*1710*/  IMAD.U32 R20, RZ, RZ, UR12 ;  /* 0x0000000cff147e24 */ /* 0x002fe2000f8e00ff */
[----:B------:R3:W-:Y:S01]  /*1720*/  LDGSTS.E.BYPASS.LTC128B.128 [R233+0x3080], [R12.64+0x80], !P4 ;  /* 0x030800800ce97fae */ /* 0x0007e2000e101d58 */
[----:B------:R-:W-:Y:S01]  /*1730*/  IMAD.U32 R21, RZ, RZ, UR13 ;  /* 0x0000000dff157e24 */ /* 0x000fe2000f8e00ff */
[----:B------:R-:W-:Y:S01]  /*1740*/  ISETP.GE.AND P4, PT, R8, c[0x0][0x16c], PT ;  /* 0x00005b0008007a0c */ /* 0x000fe20003f86270 */
[----:B------:R-:W-:Y:S01]  /*1750*/  ULDC UR13, c[0x0][0x20c] ;  /* 0x00008300000d7ab9 */ /* 0x000fe20000000800 */
[C---:B------:R-:W-:Y:S01]  /*1760*/  LEA R4, P1, R20.reuse, R236, 0x6 ;  /* 0x000000ec14047211 */ /* 0x040fe200078230ff */
[----:B------:R-:W-:Y:S01]  /*1770*/  CS2R R62, SRZ ;  /* 0x00000000003e7805 */ /* 0x000fe2000001ff00 */
[----:B------:R-:W-:Y:S01]  /*1780*/  CS2R R60, SRZ ;  /* 0x00000000003c7805 */ /* 0x000fe2000001ff00 */
[----:B------:R-:W-:Y:S01]  /*1790*/  CS2R R58, SRZ ;  /* 0x00000000003a7805 */ /* 0x000fe2000001ff00 */
[----:B------:R-:W-:Y:S01]  /*17a0*/  LEA.HI.X R3, R20, R232, R3, 0x6, P1 ;  /* 0x000000e814037211 */ /* 0x000fe200008f3403 */
[----:B------:R-:W-:Y:S01]  /*17b0*/  CS2R R56, SRZ ;  /* 0x0000000000387805 */ /* 0x000fe2000001ff00 */
[----:B------:R-:W-:Y:S01]  /*17c0*/  IADD3 R20, P3, R12, UR8, RZ ;  /* 0x000000080c147c10 */ /* 0x000fe2000ff7e0ff */
[----:B------:R-:W-:Y:S01]  /*17d0*/  CS2R R54, SRZ ;  /* 0x0000000000367805 */ /* 0x000fe2000001ff00 */
[----:B------:R-:W-:Y:S01]  /*17e0*/  CS2R R52, SRZ ;  /* 0x0000000000347805 */ /* 0x000fe2000001ff00 */
[----:B------:R-:W-:Y:S01]  /*17f0*/  CS2R R50, SRZ ;  /* 0x0000000000327805 */ /* 0x000fe2000001ff00 */
[----:B------:R-:W-:Y:S01]  /*1800*/  IADD3.X R21, R13, UR5, RZ, P3, !PT ;  /* 0x000000050d157c10 */ /* 0x000fe20009ffe4ff */
[----:B------:R-:W-:Y:S01]  /*1810*/  CS2R R48, SRZ ;  /* 0x0000000000307805 */ /* 0x000fe2000001ff00 */
[----:B--2---:R-:W-:Y:S01]  /*1820*/  IADD3 R24, P1, P0, R7, 0x80, R12 ;  /* 0x0000008007187810 */ /* 0x004fe2000783e00c */
[----:B------:R-:W-:Y:S01]  /*1830*/  CS2R R46, SRZ ;  /* 0x00000000002e7805 */ /* 0x000fe2000001ff00 */
[----:B------:R-:W-:Y:S01]  /*1840*/  ISETP.GE.AND P3, PT, R11, c[0x0][0x16c], PT ;  /* 0x00005b000b007a0c */ /* 0x000fe20003f66270 */
[----:B------:R1:W-:Y:S01]  /*1850*/  LDGSTS.E.BYPASS.LTC128B.128 [R233+0x1080], [R20.64], !P5 ;  /* 0x0108000014e97fae */ /* 0x0003e2000e901d58 */
[----:B------:R-:W-:Y:S01]  /*1860*/  IADD3.X R25, RZ, UR5, R13, P1, P0 ;  /* 0x00000005ff197c10 */ /* 0x000fe20008fe040d */
[----:B------:R-:W-:Y:S01]  /*1870*/  CS2R R44, SRZ ;  /* 0x00000000002c7805 */ /* 0x000fe2000001ff00 */
[C---:B------:R-:W-:Y:S01]  /*1880*/  ISETP.LT.OR P1, PT, R6.reuse, 0x21, P2 ;  /* 0x000000210600780c */ /* 0x040fe20001721670 */
[----:B------:R-:W-:Y:S01]  /*1890*/  CS2R R42, SRZ ;  /* 0x00000000002a7805 */ /* 0x000fe2000001ff00 */
[----:B------:R-:W-:Y:S01]  /*18a0*/  ISETP.LT.OR P2, PT, R6, 0x41, P2 ;  /* 0x000000410600780c */ /* 0x000fe20001741670 */
[----:B------:R-:W-:Y:S01]  /*18b0*/  CS2R R40, SRZ ;  /* 0x0000000000287805 */ /* 0x000fe2000001ff00 */
[----:B------:R-:W-:Y:S01]  /*18c0*/  SEL R7, RZ, 0x1, P4 ;  /* 0x00000001ff077807 */ /* 0x000fe20002000000 */
[----:B------:R-:W-:Y:S01]  /*18d0*/  CS2R R38, SRZ ;  /* 0x0000000000267805 */ /* 0x000fe2000001ff00 */
[C---:B---3--:R-:W-:Y:S01]  /*18e0*/  LEA R12, P0, R4.reuse, c[0x0][0x160], 0x1 ;  /* 0x00005800040c7a11 */ /* 0x048fe200078008ff */
[----:B------:R-:W-:Y:S01]  /*18f0*/  CS2R R36, SRZ ;  /* 0x0000000000247805 */ /* 0x000fe2000001ff00 */
[----:B------:R-:W-:Y:S01]  /*1900*/  SEL R9, RZ, 0x2, P3 ;  /* 0x00000002ff097807 */ /* 0x000fe20001800000 */
[----:B------:R-:W-:Y:S01]  /*1910*/  CS2R R34, SRZ ;  /* 0x0000000000227805 */ /* 0x000fe2000001ff00 */
[----:B------:R-:W-:Y:S01]  /*1920*/  LEA.HI.X R13, R4, c[0x0][0x164], R3, 0x1, P0 ;  /* 0x00005900040d7a11 */ /* 0x000fe200000f0c03 */
[----:B------:R-:W-:Y:S01]  /*1930*/  IMAD.U32 R4, RZ, RZ, UR16 ;  /* 0x00000010ff047e24 */ /* 0x000fe2000f8e00ff */
[----:B------:R-:W-:Y:S01]  /*1940*/  CS2R R32, SRZ ;  /* 0x0000000000207805 */ /* 0x000fe2000001ff00 */
[----:B------:R2:W-:Y:S01]  /*1950*/  LDGSTS.E.BYPASS.LTC128B.128 [R233+0x4080], [R24.64], !P1 ;  /* 0x0408000018e97fae */ /* 0x0005e2000c901d58 */
[----:B------:R-:W-:Y:S01]  /*1960*/  IMAD.U32 R3, RZ, RZ, UR17 ;  /* 0x00000011ff037e24 */ /* 0x000fe2000f8e00ff */
[----:B------:R-:W-:Y:S01]  /*1970*/  CS2R R28, SRZ ;  /* 0x00000000001c7805 */ /* 0x000fe2000001ff00 */
[----:B------:R-:W-:Y:S01]  /*1980*/  IMAD.IADD R6, R9, 0x1, R7 ;  /* 0x0000000109067824 */ /* 0x000fe200078e0207 */
[----:B------:R-:W-:Y:S01]  /*1990*/  SHF.R.S32.HI R241, RZ, 0x1f, R240 ;  /* 0x0000001ffff17819 */ /* 0x000fe200000114f0 */
[----:B------:R-:W-:Y:S01]  /*19a0*/  IMAD.U32 R9, RZ, RZ, UR7 ;  /* 0x00000007ff097e24 */ /* 0x000fe2000f8e00ff */
[----:B------:R-:W-:-:S02]  /*19b0*/  USHF.L.U64.HI UR15, UR16, 0x5, UR17 ;  /* 0x00000005100f7899 */ /* 0x000fc40008010211 */
[----:B------:R-:W-:Y:S01]  /*19c0*/  LOP3.LUT P5, RZ, R6, 0x2, RZ, 0xc0, !PT ;  /* 0x0000000206ff7812 */ /* 0x000fe200078ac0ff */
[----:B------:R-:W-:Y:S01]  /*19d0*/  USHF.L.U32 UR16, UR16, 0x5, URZ ;  /* 0x0000000510107899 */ /* 0x000fe2000800063f */
[----:B-1----:R-:W-:Y:S01]  /*19e0*/  IADD3 R20, P0, R20, UR8, RZ ;  /* 0x0000000814147c10 */ /* 0x002fe2000ff1e0ff */
[----:B------:R-:W-:Y:S02]  /*19f0*/  UMOV UR8, 0x5 ;  /* 0x0000000500087882 */ /* 0x000fe40000000000 */
[----:B------:R-:W-:Y:S01]  /*1a00*/  USHF.L.U64.HI UR13, UR14, UR8, UR13 ;  /* 0x000000080e0d7299 */ /* 0x000fe2000801020d */
[----:B------:R-:W-:Y:S01]  /*1a10*/  IADD3.X R21, R21, UR5, RZ, P0, !PT ;  /* 0x0000000515157c10 */ /* 0x000fe200087fe4ff */
[----:B------:R-:W-:Y:S01]  /*1a20*/  USHF.L.U32 UR14, UR14, 0x5, URZ ;  /* 0x000000050e0e7899 */ /* 0x000fe2000800063f */
[----:B------:R-:W-:Y:S01]  /*1a30*/  LOP3.LUT P0, RZ, R6, 0x1, RZ, 0xc0, !PT ;  /* 0x0000000106ff7812 */ /* 0x000fe2000780c0ff */
[----:B------:R-:W-:Y:S01]  /*1a40*/  IMAD.U32 R6, RZ, RZ, UR21 ;  /* 0x00000015ff067e24 */ /* 0x000fe2000f8e00ff */
[----:B------:R-:W-:Y:S01]  /*1a50*/  ULDC.64 UR4, c[0x0][0x278] ;  /* 0x00009e0000047ab9 */ /* 0x000fe20000000a00 */
[----:B------:R1:W-:Y:S01]  /*1a60*/  LDGSTS.E.BYPASS.LTC128B.128 [R233+0x2080], [R20.64], !P6 ;  /* 0x0208000014e97fae */ /* 0x0003e2000f101d58 */
[----:B------:R-:W-:Y:S01]  /*1a70*/  UIMAD UR4, UR6, UR4, URZ ;  /* 0x00000004060472a4 */ /* 0x000fe2000f8e023f */
[----:B------:R-:W-:Y:S01]  /*1a80*/  IMAD.WIDE.U32 R30, R6, c[0x0][0x278], R18 ;  /* 0x00009e00061e7a25 */ /* 0x000fe200078e0012 */
[----:B------:R-:W-:Y:S01]  /*1a90*/  USHF.R.S32.HI UR8, URZ, 0x1f, UR7 ;  /* 0x0000001f3f087899 */ /* 0x000fe20008011407 */
[----:B------:R1:W-:Y:S01]  /*1aa0*/  LDGSTS.E.BYPASS.LTC128B.128 [R233+0x5080], [R20.64+0x80], !P2 ;  /* 0x0508008014e97fae */ /* 0x0003e2000d101d58 */
[C---:B------:R-:W-:Y:S01]  /*1ab0*/  LOP3.LUT P2, RZ, R5.reuse, 0x2, RZ, 0xc0, !PT ;  /* 0x0000000205ff7812 */ /* 0x040fe2000784c0ff */
[----:B------:R-:W-:Y:S01]  /*1ac0*/  IMAD.U32 R6, RZ, RZ, UR14 ;  /* 0x0000000eff067e24 */ /* 0x000fe2000f8e00ff */
[----:B--2---:R-:W-:Y:S01]  /*1ad0*/  LEA R24, P1, R4, R12, 0x6 ;  /* 0x0000000c04187211 */ /* 0x004fe200078230ff */
[----:B------:R-:W0:Y:S01]  /*1ae0*/  LDGDEPBAR ;  /* 0x00000000000079af */ /* 0x000e220000000000 */
[----:B------:R-:W-:Y:S01]  /*1af0*/  SEL R206, R206, 0xffffffe0, !P2 ;  /* 0xffffffe0cece7807 */ /* 0x000fe20005000000 */
[----:B------:R-:W-:Y:S01]  /*1b00*/  UIMAD UR4, UR21, UR5, UR4 ;  /* 0x00000005150472a4 */ /* 0x000fe2000f8e0204 */
[----:B------:R-:W-:Y:S01]  /*1b10*/  LEA.HI.X R25, R4, R13, R3, 0x6, P1 ;  /* 0x0000000d04197211 */ /* 0x000fe200008f3403 */
[----:B------:R2:W-:Y:S01]  /*1b20*/  STL.64 [R1+0x8], R30 ;  /* 0x0000081e01007387 */ /* 0x0005e20000100a00 */
[----:B------:R-:W-:Y:S01]  /*1b30*/  LOP3.LUT P1, RZ, R5, 0x4, RZ, 0xc0, !PT ;  /* 0x0000000405ff7812 */ /* 0x000fe2000782c0ff */
[----:B------:R-:W-:Y:S01]  /*1b40*/  IMAD.IADD R218, R229, 0x1, R206 ;  /* 0x00000001e5da7824 */ /* 0x000fe200078e02ce */
[----:B------:R-:W-:Y:S01]  /*1b50*/  IADD3 R4, -R248, c[0x0][0x168], -R9 ;  /* 0x00005a00f8047a10 */ /* 0x000fe20007ffe909 */
[----:B------:R-:W-:Y:S01]  /*1b60*/  IMAD.SHL.U32 R5, R5, 0x20, RZ ;  /* 0x0000002005057824 */ /* 0x000fe200078e00ff */
[----:B------:R-:W-:Y:S01]  /*1b70*/  SEL R216, R216, 0xffffffc0, !P1 ;  /* 0xffffffc0d8d87807 */ /* 0x000fe20004800000 */
[----:B------:R-:W-:Y:S01]  /*1b80*/  UMOV UR18, 0x1 ;  /* 0x0000000100127882 */ /* 0x000fe20000000000 */
[C---:B------:R-:W-:Y:S01]  /*1b90*/  ISETP.LT.OR P6, PT, R4.reuse, 0x1, !P0 ;  /* 0x000000010400780c */ /* 0x040fe200047c1670 */
[----:B------:R-:W-:Y:S01]  /*1ba0*/  UMOV UR12, 0xffffffc0 ;  /* 0xffffffc0000c7882 */ /* 0x000fe20000000000 */
[----:B------:R-:W-:Y:S01]  /*1bb0*/  ISETP.LT.OR P2, PT, R4, 0x1, !P5 ;  /* 0x000000010400780c */ /* 0x000fe20006f41670 */
[----:B------:R-:W-:Y:S01]  /*1bc0*/  IMAD.IADD R217, R229, 0x1, R216 ;  /* 0x00000001e5d97824 */ /* 0x000fe200078e02d8 */
[----:B------:R-:W-:Y:S01]  /*1bd0*/  SHF.R.S32.HI R3, RZ, 0x5, R10 ;  /* 0x00000005ff037819 */ /* 0x000fe2000001140a */
[----:B------:R-:W-:Y:S01]  /*1be0*/  IMAD.IADD R216, R216, 0x1, R218 ;  /* 0x00000001d8d87824 */ /* 0x000fe200078e02da */
[----:B------:R-:W-:Y:S01]  /*1bf0*/  ISETP.LT.OR P0, PT, R4, 0x21, !P0 ;  /* 0x000000210400780c */ /* 0x000fe20004701670 */
[----:B------:R-:W-:Y:S01]  /*1c00*/  IMAD.IADD R206, R206, 0x1, R217 ;  /* 0x00000001cece7824 */ /* 0x000fe200078e02d9 */
[----:B------:R-:W-:Y:S01]  /*1c10*/  LEA.HI R7, R10, R3, RZ, 0x1 ;  /* 0x000000030a077211 */ /* 0x000fe200078f08ff */
[----:B------:R-:W-:Y:S01]  /*1c20*/  ULDC UR9, c[0x0][0x168] ;  /* 0x00005a0000097ab9 */ /* 0x000fe20000000800 */
[----:B------:R-:W-:Y:S01]  /*1c30*/  ISETP.GE.AND P1, PT, R8, c[0x0][0x1fc], PT ;  /* 0x00007f0008007a0c */ /* 0x000fe20003f26270 */
[----:B------:R-:W-:Y:S01]  /*1c40*/  UMOV UR10, 0xffffffa0 ;  /* 0xffffffa0000a7882 */ /* 0x000fe20000000000 */
[----:B------:R-:W-:Y:S01]  /*1c50*/  LOP3.LUT R7, R7, 0xfffffffe, RZ, 0xc0, !PT ;  /* 0xfffffffe07077812 */ /* 0x000fe200078ec0ff */
[----:B------:R-:W-:-:S04]  /*1c60*/  DEPBAR.LE SB0, 0x1 ;  /* 0x000080400000791a */ /* 0x000fc80000000000 */
[----:B------:R-:W-:Y:S01]  /*1c70*/  BAR.SYNC.DEFER_BLOCKING 0x0 ;  /* 0x0000000000007b1d */ /* 0x000fe20000010000 */
[----:B------:R-:W-:Y:S01]  /*1c80*/  IMAD.IADD R3, R3, 0x1, -R7 ;  /* 0x0000000103037824 */ /* 0x000fe200078e0a07 */
[----:B------:R-:W-:Y:S01]  /*1c90*/  ISETP.LT.OR P5, PT, R4, 0x21, !P5 ;  /* 0x000000210400780c */ /* 0x000fe20006fa1670 */
[----:B------:R-:W-:Y:S01]  /*1ca0*/  IMAD.U32 R7, RZ, RZ, UR13 ;  /* 0x0000000dff077e24 */ /* 0x000fe2000f8e00ff */
[CC--:B------:R-:W-:Y:S01]  /*1cb0*/  LEA.HI R4, R14.reuse, R240.reuse, RZ, 0x4 ;  /* 0x000000f00e047211 */ /* 0x0c0fe200078f20ff */
[----:B------:R-:W-:Y:S01]  /*1cc0*/  IMAD.SHL.U32 R227, R3, 0x200, RZ ;  /* 0x0000020003e37824 */ /* 0x000fe200078e00ff */
[----:B------:R-:W-:Y:S01]  /*1cd0*/  LEA.HI R14, R14, R240, RZ, 0x2 ;  /* 0x000000f00e0e7211 */ /* 0x000fe200078f10ff */
[----:B------:R-:W-:Y:S01]  /*1ce0*/  UMOV UR11, 0x1 ;  /* 0x00000001000b7882 */ /* 0x000fe20000000000 */
[----:B------:R-:W-:Y:S02]  /*1cf0*/  SHF.R.S32.HI R19, RZ, 0x1f, R2 ;  /* 0x0000001fff137819 */ /* 0x000fe40000011402 */
[----:B-1----:R-:W-:-:S02]  /*1d00*/  SHF.R.S32.HI R21, RZ, 0x2, R14 ;  /* 0x00000002ff157819 */ /* 0x002fc4000001140e */
[----:B------:R-:W-:Y:S01]  /*1d10*/  IADD3 R239, R31, UR4, RZ ;  /* 0x000000041fef7c10 */ /* 0x000fe2000fffe0ff */
[----:B------:R-:W-:Y:S01]  /*1d20*/  ULDC.64 UR4, c[0x0][0x290] ;  /* 0x0000a40000047ab9 */ /* 0x000fe20000000a00 */
[----:B------:R-:W-:Y:S01]  /*1d30*/  LEA.HI R250, R19, R2, RZ, 0x2 ;  /* 0x0000000213fa7211 */ /* 0x000fe200078f10ff */
[----:B------:R-:W-:Y:S01]  /*1d40*/  UIMAD UR4, UR6, UR4, URZ ;  /* 0x00000004060472a4 */ /* 0x000fe2000f8e023f */
[----:B------:R-:W-:Y:S02]  /*1d50*/  LOP3.LUT R10, R10, 0xffffffe0, RZ, 0xc0, !PT ;  /* 0xffffffe00a0a7812 */ /* 0x000fe400078ec0ff */
[----:B------:R-:W-:Y:S01]  /*1d60*/  LOP3.LUT R250, R250, 0x1ffffffc, RZ, 0xc0, !PT ;  /* 0x1ffffffcfafa7812 */ /* 0x000fe200078ec0ff */
[----:B------:R-:W-:Y:S01]  /*1d70*/  UIMAD UR4, UR21, UR5, UR4 ;  /* 0x00000005150472a4 */ /* 0x000fe2000f8e0204 */
[----:B------:R-:W-:Y:S01]  /*1d80*/  SHF.R.S32.HI R20, RZ, 0x4, R4 ;  /* 0x00000004ff147819 */ /* 0x000fe20000011404 */
[----:B------:R-:W-:Y:S01]  /*1d90*/  IMAD.IADD R10, R240, 0x1, -R10 ;  /* 0x00000001f00a7824 */ /* 0x000fe200078e0a0a */
[----:B------:R-:W-:Y:S01]  /*1da0*/  UMOV UR6, 0xffffffa0 ;  /* 0xffffffa000067882 */ /* 0x000fe20000000000 */
[C---:B------:R-:W-:Y:S01]  /*1db0*/  IMAD.IADD R250, R2.reuse, 0x1, -R250 ;  /* 0x0000000102fa7824 */ /* 0x040fe200078e0afa */
[----:B------:R1:W3:Y:S01]  /*1dc0*/  LDSM.16.M88.2 R178, [R206+0x6080] ;  /* 0x00608000ceb2783b */ /* 0x0002e20000000100 */
[----:B------:R-:W-:Y:S01]  /*1dd0*/  IMAD.SHL.U32 R2, R2, 0x8, RZ ;  /* 0x0000000802027824 */ /* 0x000fe200078e00ff */
[----:B------:R-:W-:Y:S01]  /*1de0*/  SHF.R.S32.HI R243, RZ, 0x1f, R10 ;  /* 0x0000001ffff37819 */ /* 0x000fe2000001140a */
[----:B------:R-:W-:Y:S01]  /*1df0*/  ULDC UR5, c[0x0][0x198] ;  /* 0x0000660000057ab9 */ /* 0x000fe20000000800 */
[----:B------:R1:W4:Y:S01]  /*1e00*/  LDSM.16.M88.2 R180, [R206+0x7080] ;  /* 0x00708000ceb4783b */ /* 0x0003220000000100 */
[----:B------:R-:W-:Y:S01]  /*1e10*/  UIMAD UR5, UR22, UR6, UR5 ;  /* 0x00000006160572a4 */ /* 0x000fe2000f8e0205 */
[----:B------:R-:W-:-:S02]  /*1e20*/  LEA.HI R243, R243, R10, RZ, 0x2 ;  /* 0x0000000af3f37211 */ /* 0x000fc400078f10ff */
[----:B------:R1:W1:Y:S04]  /*1e30*/  LDSM.16.M88.2 R182, [R206+0x8080] ;  /* 0x00808000ceb6783b */ /* 0x0002680000000100 */
[----:B------:R1:W1:Y:S04]  /*1e40*/  LDSM.16.M88.2 R202, [R206+0x9080] ;  /* 0x00908000ceca783b */ /* 0x0002680000000100 */
        /* <DEDUP_REMOVED lines=25> */
[----:B------:R-:W-:Y:S01]  /*1fe0*/  ISETP.GE.AND P6, PT, R8, c[0x0][0x1fc], PT ;  /* 0x00007f0008007a0c */ /* 0x000fe20003fc6270 */
[----:B------:R-:W-:-:S02]  /*1ff0*/  IMAD.U32 R8, RZ, RZ, UR14 ;  /* 0x0000000eff087e24 */ /* 0x000fc4000f8e00ff */
[----:B------:R5:W-:Y:S01]  /*2000*/  LDGSTS.E.BYPASS.LTC128B.128 [R233+0x8080], [R12.64+0x80], !P2 ;  /* 0x080800800ce97fae */ /* 0x000be2000d101d58 */
[----:B------:R-:W-:-:S03]  /*2010*/  ISETP.GT.AND P2, PT, R240, 0xf, PT ;  /* 0x0000000ff000780c */ /* 0x000fc60003f44270 */
[----:B------:R1:W-:Y:S01]  /*2020*/  LDGSTS.E.BYPASS.LTC128B.128 [R233+0x7080], [R24.64], !P0 ;  /* 0x0708000018e97fae */ /* 0x0003e2000c101d58 */
[----:B------:R-:W-:-:S03]  /*2030*/  LEA R6, P0, R6, R16, 0x1 ;  /* 0x0000001006067211 */ /* 0x000fc600078008ff */
[----:B------:R1:W-:Y:S01]  /*2040*/  LDGSTS.E.BYPASS.LTC128B.128 [R233+0x9080], [R24.64+0x80], !P5 ;  /* 0x0908008018e97fae */ /* 0x0003e2000e901d58 */
[----:B------:R-:W-:Y:S02]  /*2050*/  LEA.HI.X R7, R8, R17, R7, 0x1, P0 ;  /* 0x0000001108077211 */ /* 0x000fe400000f0c07 */
[----:B------:R-:W-:-:S03]  /*2060*/  ISETP.GE.AND P5, PT, R11, c[0x0][0x1fc], PT ;  /* 0x00007f000b007a0c */ /* 0x000fc60003fa6270 */
[----:B------:R-:W-:Y:S02]  /*2070*/  @!P2 IADD3 R15, P0, R30, UR7, RZ ;  /* 0x000000071e0fac10 */ /* 0x000fe4000ff1e0ff */
[----:B--2---:R-:W-:Y:S01]  /*2080*/  CS2R R30, SRZ ;  /* 0x00000000001e7805 */ /* 0x004fe2000001ff00 */
[----:B-----5:R-:W-:Y:S02]  /*2090*/  SHF.R.S32.HI R12, RZ, 0x1f, R14 ;  /* 0x0000001fff0c7819 */ /* 0x020fe4000001140e */
[----:B------:R-:W-:Y:S02]  /*20a0*/  LEA.HI R13, R4, R20, RZ, 0x1 ;  /* 0x00000014040d7211 */ /* 0x000fe400078f08ff */
[----:B------:R-:W-:Y:S02]  /*20b0*/  LEA.HI R8, R12, R21, RZ, 0x3 ;  /* 0x000000150c087211 */ /* 0x000fe400078f18ff */
[----:B------:R-:W-:Y:S02]  /*20c0*/  @!P2 IADD3.X R12, R239, UR8, RZ, P0, !PT ;  /* 0x00000008ef0cac10 */ /* 0x000fe400087fe4ff */
[----:B------:R-:W-:-:S02]  /*20d0*/  @!P2 LEA R18, P0, R15, c[0x0][0x258], 0x2 ;  /* 0x000096000f12aa11 */ /* 0x000fc400078010ff */
[----:B------:R-:W-:Y:S02]  /*20e0*/  LOP3.LUT R8, R8, 0xfffffff8, RZ, 0xc0, !PT ;  /* 0xfffffff808087812 */ /* 0x000fe400078ec0ff */
[----:B------:R-:W-:Y:S01]  /*20f0*/  @!P2 LEA.HI.X R19, R15, c[0x0][0x25c], R12, 0x2, P0 ;  /* 0x000097000f13aa11 */ /* 0x000fe200000f140c */
[----:B------:R-:W-:Y:S01]  /*2100*/  IMAD.U32 R12, RZ, RZ, UR21 ;  /* 0x00000015ff0c7e24 */ /* 0x000fe2000f8e00ff */
[----:B------:R-:W-:Y:S01]  /*2110*/  ISETP.GE.AND P0, PT, R11, c[0x0][0x1fc], PT ;  /* 0x00007f000b007a0c */ /* 0x000fe20003f06270 */
[----:B------:R-:W-:Y:S01]  /*2120*/  IMAD.IADD R8, R21, 0x1, -R8 ;  /* 0x0000000115087824 */ /* 0x000fe200078e0a08 */
[----:B------:R-:W-:Y:S01]  /*2130*/  IADD3 R11, -R9, c[0x0][0x168], -R248 ;  /* 0x00005a00090b7a10 */ /* 0x000fe20007ffe9f8 */
[----:B------:R-:W-:Y:S01]  /*2140*/  IMAD.WIDE.U32 R22, R12, c[0x0][0x290], R22 ;  /* 0x0000a4000c167a25 */ /* 0x000fe200078e0016 */
[----:B------:R-:W-:Y:S02]  /*2150*/  SEL R9, RZ, 0x1, P1 ;  /* 0x00000001ff097807 */ /* 0x000fe40000800000 */
[----:B------:R-:W-:Y:S01]  /*2160*/  SEL R242, RZ, 0xffffffff, P0 ;  /* 0xfffffffffff27807 */ /* 0x000fe20000000000 */
[----:B------:R-:W-:Y:S01]  /*2170*/  IMAD.SHL.U32 R12, R3, 0x10, RZ ;  /* 0x00000010030c7824 */ /* 0x000fe200078e00ff */
[C---:B------:R-:W-:Y:S01]  /*2180*/  ISETP.LT.OR P1, PT, R11.reuse, 0x1, P6 ;  /* 0x000000010b00780c */ /* 0x040fe20003721670 */
[----:B------:R-:W-:Y:S01]  /*2190*/  IMAD.SHL.U32 R244, R8, 0x20, RZ ;  /* 0x0000002008f47824 */ /* 0x000fe200078e00ff */
[C---:B------:R-:W-:Y:S01]  /*21a0*/  ISETP.LT.OR P0, PT, R11.reuse, 0x1, P5 ;  /* 0x000000010b00780c */ /* 0x040fe20002f01670 */
[----:B------:R-:W-:Y:S01]  /*21b0*/  IMAD.SHL.U32 R242, R242, 0x2, RZ ;  /* 0x00000002f2f27824 */ /* 0x000fe200078e00ff */
[C---:B------:R-:W-:Y:S01]  /*21c0*/  ISETP.LT.OR P6, PT, R11.reuse, 0x21, P6 ;  /* 0x000000210b00780c */ /* 0x040fe200037c1670 */
[----:B------:R2:W-:Y:S01]  /*21d0*/  STL.64 [R1], R22 ;  /* 0x0000001601007387 */ /* 0x0005e20000100a00 */
[----:B------:R-:W-:-:S02]  /*21e0*/  ISETP.LT.OR P5, PT, R11, 0x21, P5 ;  /* 0x000000210b00780c */ /* 0x000fc40002fa1670 */
[----:B------:R-:W-:Y:S01]  /*21f0*/  LOP3.LUT R11, R2, 0x18, RZ, 0xc0, !PT ;  /* 0x00000018020b7812 */ /* 0x000fe200078ec0ff */
[----:B------:R-:W-:Y:S01]  /*2200*/  @!P2 IMAD.SHL.U32 R2, R240, 0x10, RZ ;  /* 0x00000010f002a824 */ /* 0x000fe200078e00ff */
[----:B------:R-:W-:Y:S01]  /*2210*/  IADD3 R238, R23, UR4, RZ ;  /* 0x0000000417ee7c10 */ /* 0x000fe2000fffe0ff */
[----:B------:R-:W-:Y:S01]  /*2220*/  UMOV UR4, URZ ;  /* 0x0000003f00047c82 */ /* 0x000fe20008000000 */
[----:B------:R-:W-:Y:S02]  /*2230*/  LOP3.LUT R244, R11, 0xe0, R244, 0xf8, !PT ;  /* 0x000000e00bf47812 */ /* 0x000fe400078ef8f4 */
[----:B------:R5:W-:Y:S01]  /*2240*/  @!P2 LDGSTS.E.BYPASS.LTC128B.128 [R2+0x12080], [R18.64] ;  /* 0x120800001202afae */ /* 0x000be2000b901d58 */
[----:B------:R-:W-:Y:S02]  /*2250*/  LOP3.LUT R13, R13, 0xfffffffe, RZ, 0xc0, !PT ;  /* 0xfffffffe0d0d7812 */ /* 0x000fe400078ec0ff */
[----:B------:R-:W-:Y:S01]  /*2260*/  LOP3.LUT R242, R242, 0x2, R9, 0xe2, !PT ;  /* 0x00000002f2f27812 */ /* 0x000fe200078ee209 */
[----:B------:R-:W0:Y:S01]  /*2270*/  LDGDEPBAR ;  /* 0x00000000000079af */ /* 0x000e220000000000 */
[----:B------:R-:W-:Y:S01]  /*2280*/  LOP3.LUT R14, R14, 0x3ffffffc, RZ, 0xc0, !PT ;  /* 0x3ffffffc0e0e7812 */ /* 0x000fe200078ec0ff */
[----:B------:R-:W-:-:S02]  /*2290*/  IMAD.IADD R13, R20, 0x1, -R13 ;  /* 0x00000001140d7824 */ /* 0x000fc400078e0a0d */
[----:B------:R2:W-:Y:S01]  /*22a0*/  LDGSTS.E.BYPASS.LTC128B.128 [R233+0xe080], [R16.64], !P1 ;  /* 0x0e08000010e97fae */ /* 0x0005e2000c901d58 */
[C---:B------:R-:W-:Y:S01]  /*22b0*/  LOP3.LUT P1, RZ, R8.reuse, 0x1, RZ, 0xc0, !PT ;  /* 0x0000000108ff7812 */ /* 0x040fe2000782c0ff */
[----:B------:R-:W-:Y:S02]  /*22c0*/  IMAD.SHL.U32 R8, R8, 0x4, RZ ;  /* 0x0000000408087824 */ /* 0x000fe400078e00ff */
[----:B------:R2:W-:Y:S01]  /*22d0*/  LDGSTS.E.BYPASS.LTC128B.128 [R233+0x10080], [R16.64+0x80], !P0 ;  /* 0x1008008010e97fae */ /* 0x0005e2000c101d58 */
[C---:B------:R-:W-:Y:S02]  /*22e0*/  IMAD.SHL.U32 R231, R13.reuse, 0x8, RZ ;  /* 0x000000080de77824 */ /* 0x040fe400078e00ff */
[----:B------:R-:W-:Y:S01]  /*22f0*/  LOP3.LUT R244, R244, 0x18, R8, 0x78, !PT ;  /* 0x00000018f4f47812 */ /* 0x000fe200078e7808 */
[----:B------:R-:W-:Y:S01]  /*2300*/  IMAD.SHL.U32 R230, R13, 0x20, RZ ;  /* 0x000000200de67824 */ /* 0x000fe200078e00ff */
[----:B------:R2:W-:Y:S01]  /*2310*/  LDGSTS.E.BYPASS.LTC128B.128 [R233+0xf080], [R6.64], !P6 ;  /* 0x0f08000006e97fae */ /* 0x0005e2000f101d58 */
[----:B------:R-:W-:Y:S01]  /*2320*/  LOP3.LUT R231, R231, 0x8, RZ, 0xc0, !PT ;  /* 0x00000008e7e77812 */ /* 0x000fe200078ec0ff */
[----:B------:R-:W-:-:S02]  /*2330*/  IMAD.SHL.U32 R13, R13, 0x100, RZ ;  /* 0x000001000d0d7824 */ /* 0x000fc400078e00ff */
[----:B------:R-:W-:Y:S01]  /*2340*/  LOP3.LUT R230, R11, 0x20, R230, 0xf8, !PT ;  /* 0x000000200be67812 */ /* 0x000fe200078ef8e6 */
[----:B------:R-:W-:Y:S01]  /*2350*/  IMAD.IADD R14, R240, 0x1, -R14 ;  /* 0x00000001f00e7824 */ /* 0x000fe200078e0a0e */
[----:B------:R2:W-:Y:S03]  /*2360*/  LDGSTS.E.BYPASS.LTC128B.128 [R233+0x11080], [R6.64+0x80], !P5 ;  /* 0x1108008006e97fae */ /* 0x0005e6000e901d58 */
[----:B------:R-:W-:Y:S01]  /*2370*/  IMAD R14, R14, 0x2, R227 ;  /* 0x000000020e0e7824 */ /* 0x000fe200078e02e3 */
[C---:B-----5:R-:W-:Y:S02]  /*2380*/  LOP3.LUT R2, R243.reuse, 0x7ffffffc, RZ, 0xc0, !PT ;  /* 0x7ffffffcf3027812 */ /* 0x060fe400078ec0ff */
[----:B------:R-:W-:Y:S01]  /*2390*/  LEA.HI.SX32 R243, R243, R12, 0x1e ;  /* 0x0000000cf3f37211 */ /* 0x000fe200078ff2ff */
[----:B------:R-:W-:Y:S01]  /*23a0*/  IMAD.IADD R244, R14, 0x1, R244 ;  /* 0x000000010ef47824 */ /* 0x000fe200078e02f4 */
[----:B------:R-:W-:Y:S01]  /*23b0*/  LOP3.LUT R12, R12, 0x10, RZ, 0xc0, !PT ;  /* 0x000000100c0c7812 */ /* 0x000fe200078ec0ff */
[----:B------:R-:W-:Y:S01]  /*23c0*/  IMAD.IADD R2, R10, 0x1, -R2 ;  /* 0x000000010a027824 */ /* 0x000fe200078e0a02 */
[----:B------:R-:W-:Y:S01]  /*23d0*/  LOP3.LUT R10, R4, 0xfffffff0, RZ, 0xc0, !PT ;  /* 0xfffffff0040a7812 */ /* 0x000fe200078ec0ff */
[----:B------:R-:W-:Y:S01]  /*23e0*/  IMAD.SHL.U32 R244, R244, 0x2, RZ ;  /* 0x00000002f4f47824 */ /* 0x000fe200078e00ff */
[----:B------:R-:W-:Y:S01]  /*23f0*/  LOP3.LUT R12, R12, 0xe0, R5, 0xf8, !PT ;  /* 0x000000e00c0c7812 */ /* 0x000fe200078ef805 */
[----:B------:R-:W-:Y:S01]  /*2400*/  IMAD R250, R250, 0x4, R2 ;  /* 0x00000004fafa7824 */ /* 0x000fe200078e0202 */
[----:B------:R-:W-:Y:S01]  /*2410*/  IADD3 R5, P0, R22, UR7, RZ ;  /* 0x0000000716057c10 */ /* 0x000fe2000ff1e0ff */
[----:B------:R-:W-:Y:S01]  /*2420*/  IMAD.IADD R10, R240, 0x1, -R10 ;  /* 0x00000001f00a7824 */ /* 0x000fe200078e0a0a */
[----:B------:R-:W-:Y:S01]  /*2430*/  LOP3.LUT R12, R12, 0x100, R13, 0xf8, !PT ;  /* 0x000001000c0c7812 */ /* 0x000fe200078ef80d */
[----:B------:R-:W-:Y:S01]  /*2440*/  IMAD.SHL.U32 R250, R250, 0x2, RZ ;  /* 0x00000002fafa7824 */ /* 0x000fe200078e00ff */
[----:B------:R-:W-:Y:S01]  /*2450*/  IADD3.X R2, R238, UR8, RZ, P0, !PT ;  /* 0x00000008ee027c10 */ /* 0x000fe200087fe4ff */
[----:B------:R-:W-:Y:S01]  /*2460*/  IMAD.SHL.U32 R9, R10, 0x20, RZ ;  /* 0x000000200a097824 */ /* 0x000fe200078e00ff */
[----:B------:R-:W-:Y:S01]  /*2470*/  SHF.R.S32.HI R8, RZ, 0x1f, R10 ;  /* 0x0000001fff087819 */ /* 0x000fe2000001140a */
[----:B------:R-:W-:Y:S01]  /*2480*/  ULDC UR8, c[0x0][0x198] ;  /* 0x0000660000087ab9 */ /* 0x000fe20000000800 */
[----:B------:R-:W-:-:S02]  /*2490*/  LEA R4, P0, R5, c[0x0][0x280], 0x2 ;  /* 0x0000a00005047a11 */ /* 0x000fc400078010ff */
[----:B------:R-:W-:Y:S02]  /*24a0*/  LEA.HI R8, R8, R10, RZ, 0x3 ;  /* 0x0000000a08087211 */ /* 0x000fe400078f18ff */
[----:B------:R-:W-:Y:S02]  /*24b0*/  LEA.HI.X R5, R5, c[0x0][0x284], R2, 0x2, P0 ;  /* 0x0000a10005057a11 */ /* 0x000fe400000f1402 */
[----:B------:R-:W-:Y:S02]  /*24c0*/  LOP3.LUT R2, R8, 0xfffffff8, RZ, 0xc0, !PT ;  /* 0xfffffff808027812 */ /* 0x000fe400078ec0ff */
[C---:B------:R-:W-:Y:S02]  /*24d0*/  LOP3.LUT P6, RZ, R10.reuse, 0x4, RZ, 0xc0, !PT ;  /* 0x000000040aff7812 */ /* 0x040fe400078cc0ff */
[----:B------:R-:W-:Y:S01]  /*24e0*/  LOP3.LUT R9, R231, 0x1e0, R9, 0xf8, !PT ;  /* 0x000001e0e7097812 */ /* 0x000fe200078ef809 */
[----:B------:R-:W-:Y:S01]  /*24f0*/  IMAD.IADD R2, R10, 0x1, -R2 ;  /* 0x000000010a027824 */ /* 0x000fe200078e0a02 */
[----:B------:R-:W-:Y:S01]  /*2500*/  ISETP.GE.AND P0, PT, R240, 0x10, PT ;  /* 0x00000010f000780c */ /* 0x000fe20003f06270 */
[----:B------:R-:W-:Y:S01]  /*2510*/  IMAD.SHL.U32 R10, R10, 0x4, RZ ;  /* 0x000000040a0a7824 */ /* 0x000fe200078e00ff */
[----:B------:R-:W-:Y:S01]  /*2520*/  LOP3.LUT R228, R12, 0x8, R0, 0xf8, !PT ;  /* 0x000000080ce47812 */ /* 0x000fe200078ef800 */
[----:B------:R-:W-:Y:S01]  /*2530*/  IMAD.SHL.U32 R11, R2, 0x40, RZ ;  /* 0x00000040020b7824 */ /* 0x000fe200078e00ff */
[----:B------:R-:W-:-:S02]  /*2540*/  LOP3.LUT R12, R12, 0x1c0, RZ, 0xc0, !PT ;  /* 0x000001c00c0c7812 */ /* 0x000fc400078ec0ff */
[----:B------:R-:W-:Y:S02]  /*2550*/  LOP3.LUT R9, R9, 0x38, R10, 0x78, !PT ;  /* 0x0000003809097812 */ /* 0x000fe400078e780a */
[----:B------:R-:W-:Y:S02]  /*2560*/  LOP3.LUT R11, R11, 0x1c0, RZ, 0xc0, !PT ;  /* 0x000001c00b0b7812 */ /* 0x000fe400078ec0ff */
[----:B------:R-:W-:Y:S01]  /*2570*/  LOP3.LUT R227, R9, R227, RZ, 0xfc, !PT ;  /* 0x000000e309e37212 */ /* 0x000fe200078efcff */
[----:B------:R-:W-:Y:S01]  /*2580*/  IMAD.SHL.U32 R9, R8, 0x40, RZ ;  /* 0x0000004008097824 */ /* 0x000fe200078e00ff */
[----:B------:R-:W-:Y:S02]  /*2590*/  SHF.R.U32.HI R0, RZ, 0x3, R11 ;  /* 0x00000003ff007819 */ /* 0x000fe4000001160b */
[----:B------:R-:W-:Y:S02]  /*25a0*/  IADD3 R245, R244, 0x126c0, RZ ;  /* 0x000126c0f4f57810 */ /* 0x000fe40007ffe0ff */
[----:B------:R-:W-:-:S02]  /*25b0*/  LOP3.LUT R231, R0, R11, R231, 0x1e, !PT ;  /* 0x0000000b00e77212 */ /* 0x000fc400078e1ee7 */
[----:B------:R-:W-:Y:S02]  /*25c0*/  LOP3.LUT R230, R0, R230, R11, 0x1e, !PT ;  /* 0x000000e600e67212 */ /* 0x000fe400078e1e0b */
[----:B------:R-:W-:Y:S02]  /*25d0*/  LOP3.LUT R0, R9, 0xfffffe00, RZ, 0xc0, !PT ;  /* 0xfffffe0009007812 */ /* 0x000fe400078ec0ff */
[----:B------:R-:W-:Y:S02]  /*25e0*/  SHF.R.U32.HI R8, RZ, 0x3, R12 ;  /* 0x00000003ff087819 */ /* 0x000fe4000001160c */
[----:B------:R-:W-:Y:S01]  /*25f0*/  LOP3.LUT R230, R230, R0, RZ, 0xfc, !PT ;  /* 0x00000000e6e67212 */ /* 0x000fe200078efcff */
[----:B------:R-:W-:Y:S01]  /*2600*/  IMAD R3, R3, 0x400, R0 ;  /* 0x0000040003037824 */ /* 0x000fe200078e0200 */
[----:B------:R-:W-:Y:S01]  /*2610*/  LOP3.LUT R228, R8, R228, RZ, 0x3c, !PT ;  /* 0x000000e408e47212 */ /* 0x000fe200078e3cff */
[----:B------:R-:W-:Y:S01]  /*2620*/  @!P0 IMAD.SHL.U32 R0, R240, 0x10, RZ ;  /* 0x00000010f0008824 */ /* 0x000fe200078e00ff */
[----:B------:R-:W-:Y:S01]  /*2630*/  SEL R226, R226, 0xfffffff0, !P6 ;  /* 0xfffffff0e2e27807 */ /* 0x000fe20007000000 */
[----:B------:R-:W-:Y:S01]  /*2640*/  IMAD.IADD R231, R3, 0x1, R231 ;  /* 0x0000000103e77824 */ /* 0x000fe200078e02e7 */
[----:B------:R-:W-:Y:S01]  /*2650*/  IADD3 R3, R244, 0x12480, RZ ;  /* 0x00012480f4037810 */ /* 0x000fe20007ffe0ff */
[----:B------:R-:W-:Y:S01]  /*2660*/  IMAD.SHL.U32 R228, R228, 0x2, RZ ;  /* 0x00000002e4e47824 */ /* 0x000fe200078e00ff */
[----:B------:R5:W-:Y:S01]  /*2670*/  @!P0 LDGSTS.E.BYPASS.LTC128B.128 [R0+0x12280], [R4.64] ;  /* 0x1228000004008fae */ /* 0x000be2000b901d58 */
[C---:B------:R-:W-:Y:S01]  /*2680*/  LOP3.LUT P0, RZ, R2.reuse, 0x4, RZ, 0xc0, !PT ;  /* 0x0000000402ff7812 */ /* 0x040fe2000780c0ff */
[----:B------:R-:W-:Y:S01]  /*2690*/  IMAD.SHL.U32 R224, R231, 0x2, RZ ;  /* 0x00000002e7e07824 */ /* 0x000fe200078e00ff */
[----:B------:R-:W-:Y:S01]  /*26a0*/  @P1 IADD3 R245, R3, 0x1c0, RZ ;  /* 0x000001c003f51810 */ /* 0x000fe20007ffe0ff */
[----:B------:R-:W0:Y:S01]  /*26b0*/  LDGDEPBAR ;  /* 0x00000000000079af */ /* 0x000e220000000000 */
[----:B------:R-:W-:-:S02]  /*26c0*/  LOP3.LUT P1, RZ, R2, 0x2, RZ, 0xc0, !PT ;  /* 0x0000000202ff7812 */ /* 0x000fc4000782c0ff */
[----:B------:R-:W-:Y:S01]  /*26d0*/  LEA R227, R227, 0x15480, 0x1 ;  /* 0x00015480e3e37811 */ /* 0x000fe200078e08ff */
[----:B------:R-:W0:Y:S01]  /*26e0*/  LDGDEPBAR ;  /* 0x00000000000079af */ /* 0x000e220000000000 */
[----:B------:R-:W-:Y:S02]  /*26f0*/  SEL R225, R225, 0xfffffff0, !P1 ;  /* 0xfffffff0e1e17807 */ /* 0x000fe40004800000 */
[----:B------:R-:W-:Y:S01]  /*2700*/  IADD3 R251, -R250, UR5, RZ ;  /* 0x00000005fafb7c10 */ /* 0x000fe2000fffe1ff */
[----:B------:R-:W-:Y:S01]  /*2710*/  IMAD R226, R226, 0x2, R227 ;  /* 0x00000002e2e27824 */ /* 0x000fe200078e02e3 */
[----:B------:R-:W-:Y:S01]  /*2720*/  ULDC UR5, c[0x0][0x168] ;  /* 0x00005a0000057ab9 */ /* 0x000fe20000000800 */
[----:B------:R-:W-:Y:S02]  /*2730*/  IMAD.IADD R221, R231, 0x1, R225 ;  /* 0x00000001e7dd7824 */ /* 0x000fe400078e02e1 */
[----:B-----5:R-:W-:-:S05]  /*2740*/  IMAD.MOV.U32 R0, RZ, RZ, 0x20 ;  /* 0x00000020ff007424 */ /* 0x020fca00078e00ff */
[C---:B------:R-:W-:Y:S02]  /*2750*/  SEL R223, R0.reuse, 0xffffffe0, !P0 ;  /* 0xffffffe000df7807 */ /* 0x040fe40004000000 */
[----:B------:R-:W-:-:S03]  /*2760*/  SEL R0, R0, 0xffffffe0, !P1 ;  /* 0xffffffe000007807 */ /* 0x000fc60004800000 */
[--C-:B------:R-:W-:Y:S02]  /*2770*/  IMAD.IADD R220, R231, 0x1, R223.reuse ;  /* 0x00000001e7dc7824 */ /* 0x100fe400078e02df */
[----:B------:R-:W-:Y:S02]  /*2780*/  IMAD.IADD R0, R224, 0x1, R0 ;  /* 0x00000001e0007824 */ /* 0x000fe400078e0200 */
[C---:B------:R-:W-:Y:S02]  /*2790*/  IMAD.IADD R222, R225.reuse, 0x1, R223 ;  /* 0x00000001e1de7824 */ /* 0x040fe400078e02df */
[----:B-1234-:R-:W-:Y:S02]  /*27a0*/  IMAD.IADD R219, R225, 0x1, R220 ;  /* 0x00000001e1db7824 */ /* 0x01efe400078e02dc */
.L_x_683:
        /* <DEDUP_REMOVED lines=136> */
[----:B--2---:R-:W2:Y:S08]  /*3030*/  LDSM.16.M88.2 R4, [R216+0x5080] ;  /* 0x00508000d804783b */ /* 0x004eb00000000100 */
[----:B------:R-:W1:Y:S10]  /*3040*/  MUFU.TANH R144, R8 ;  /* 0x0000000800907308 */ /* 0x000e740000002400 */
[----:B------:R-:W1:Y:S10]  /*3050*/  MUFU.TANH R145, R9 ;  /* 0x0000000900917308 */ /* 0x000e740000002400 */
[----:B------:R-:W1:Y:S10]  /*3060*/  MUFU.TANH R146, R10 ;  /* 0x0000000a00927308 */ /* 0x000e740000002400 */
[----:B------:R-:W1:Y:S01]  /*3070*/  MUFU.TANH R147, R11 ;  /* 0x0000000b00937308 */ /* 0x000e620000002400 */
[-C--:B--2---:R-:W-:Y:S09]  /*3080*/  HMMA.16816.F32 R20, R152, R4.reuse, R20 ;  /* 0x000000049814723c */ /* 0x084ff20000001814 */
[----:B------:R-:W2:Y:S01]  /*3090*/  MUFU.TANH R148, R12 ;  /* 0x0000000c00947308 */ /* 0x000ea20000002400 */
[----:B------:R-:W-:Y:S07]  /*30a0*/  HMMA.16816.F32 R24, R136, R4, R24 ;  /* 0x000000048818723c */ /* 0x000fee0000001818 */
[----:B------:R-:W-:Y:S02]  /*30b0*/  MOV R139, UR4 ;  /* 0x00000004008b7c02 */ /* 0x000fe40008000f00 */
[----:B------:R-:W1:Y:S03]  /*30c0*/  MUFU.TANH R149, R13 ;  /* 0x0000000d00957308 */ /* 0x000e660000002400 */
[----:B------:R-:W-:Y:S02]  /*30d0*/  LEA R139, R139, R243, 0x6 ;  /* 0x000000f38b8b7211 */ /* 0x000fe400078e30ff */
[----:B------:R-:W-:Y:S03]  /*30e0*/  FMUL.FTZ R20, R20, c[0x0][0x2b4] ;  /* 0x0000ad0014147a20 */ /* 0x000fe60000410000 */
[----:B------:R1:W1:Y:S02]  /*30f0*/  LDS R211, [R139.X4+0x12080] ;  /* 0x012080008bd37984 */ /* 0x0002640000004800 */
[----:B------:R-:W1:Y:S01]  /*3100*/  MUFU.TANH R150, R14 ;  /* 0x0000000e00967308 */ /* 0x000e620000002400 */
[----:B------:R-:W-:Y:S02]  /*3110*/  FMUL.FTZ R21, R21, c[0x0][0x2b4] ;  /* 0x0000ad0015157a20 */ /* 0x000fe40000410000 */
[----:B------:R-:W-:Y:S01]  /*3120*/  FMUL.FTZ R22, R22, c[0x0][0x2b4] ;  /* 0x0000ad0016167a20 */ /* 0x000fe20000410000 */
[----:B------:R1:W1:Y:S01]  /*3130*/  LDS R158, [R139.X4+0x120a0] ;  /* 0x0120a0008b9e7984 */ /* 0x0002620000004800 */
[----:B------:R-:W-:Y:S02]  /*3140*/  FMUL.FTZ R23, R23, c[0x0][0x2b4] ;  /* 0x0000ad0017177a20 */ /* 0x000fe40000410000 */
[----:B------:R-:W-:Y:S02]  /*3150*/  FMUL.FTZ R24, R24, c[0x0][0x2b4] ;  /* 0x0000ad0018187a20 */ /* 0x000fe40000410000 */
[----:B------:R1:W1:Y:S01]  /*3160*/  LDS R157, [R139.X4+0x12100] ;  /* 0x012100008b9d7984 */ /* 0x0002620000004800 */
[----:B------:R-:W1:Y:S01]  /*3170*/  MUFU.TANH R156, R20 ;  /* 0x00000014009c7308 */ /* 0x000e620000002400 */
[----:B------:R-:W-:Y:S02]  /*3180*/  FMUL.FTZ R25, R25, c[0x0][0x2b4] ;  /* 0x0000ad0019197a20 */ /* 0x000fe40000410000 */
[----:B------:R-:W-:Y:S01]  /*3190*/  FMUL.FTZ R26, R26, c[0x0][0x2b4] ;  /* 0x0000ad001a1a7a20 */ /* 0x000fe20000410000 */
[----:B------:R-:W1:Y:S01]  /*31a0*/  LDS R139, [R139.X4+0x12120] ;  /* 0x012120008b8b7984 */ /* 0x000e620000004800 */
[----:B------:R-:W-:Y:S04]  /*31b0*/  DEPBAR.LE SB0, 0x0 ;  /* 0x000080000000791a */ /* 0x000fe80000000000 */
[----:B------:R-:W-:Y:S01]  /*31c0*/  FMUL.FTZ R27, R27, c[0x0][0x2b4] ;  /* 0x0000ad001b1b7a20 */ /* 0x000fe20000410000 */
[----:B------:R-:W1:Y:S01]  /*31d0*/  MUFU.TANH R151, R15 ;  /* 0x0000000f00977308 */ /* 0x000e620000002400 */
[----:B------:R-:W-:Y:S09]  /*31e0*/  BAR.SYNC.DEFER_BLOCKING 0x0 ;  /* 0x0000000000007b1d */ /* 0x000ff20000010000 */
[----:B------:R-:W1:Y:S10]  /*31f0*/  MUFU.TANH R136, R21 ;  /* 0x0000001500887308 */ /* 0x000e740000002400 */
[----:B------:R-:W1:Y:S01]  /*3200*/  MUFU.TANH R152, R16 ;  /* 0x0000001000987308 */ /* 0x000e620000002400 */
[----:B------:R1:W1:Y:S09]  /*3210*/  LDSM.16.M88.4 R76, [R224+0xf080] ;  /* 0x00f08000e04c783b */ /* 0x0002720000000200 */
[----:B------:R-:W1:Y:S01]  /*3220*/  MUFU.TANH R137, R22 ;  /* 0x0000001600897308 */ /* 0x000e620000002400 */
[----:B------:R1:W1:Y:S05]  /*3230*/  LDSM.16.M88.4 R80, [R0+0xe080] ;  /* 0x00e080000050783b */ /* 0x00026a0000000200 */
[----:B------:R1:W1:Y:S04]  /*3240*/  LDSM.16.M88.4 R132, [R0+0xf080] ;  /* 0x00f080000084783b */ /* 0x0002680000000200 */
        /* <DEDUP_REMOVED lines=10> */
[----:B--234-:R-:W-:Y:S01]  /*32f0*/  IADD3 R4, R233, 0x6080, RZ ;  /* 0x00006080e9047810 */ /* 0x01cfe20007ffe0ff */
[----:B------:R-:W2:Y:S01]  /*3300*/  LDL.64 R212, [R1+0x8] ;  /* 0x0000080001d47983 */ /* 0x000ea20000100a00 */
[----:B------:R-:W-:Y:S01]  /*3310*/  USHF.R.S32.HI UR26, URZ, 0x1f, UR17 ;  /* 0x0000001f3f1a7899 */ /* 0x000fe20008011411 */
[----:B------:R-:W-:Y:S01]  /*3320*/  IMAD.U32 R6, RZ, RZ, UR23 ;  /* 0x00000017ff067e24 */ /* 0x000fe2000f8e00ff */
[----:B------:R-:W-:Y:S01]  /*3330*/  ULDC.64 UR6, c[0x0][0x178] ;  /* 0x00005e0000067ab9 */ /* 0x000fe20000000a00 */
[----:B------:R-:W-:Y:S01]  /*3340*/  IMAD.U32 R5, RZ, RZ, UR16 ;  /* 0x00000010ff057e24 */ /* 0x000fe2000f8e00ff */
[----:B------:R-:W-:Y:S02]  /*3350*/  UIMAD UR26, UR26, UR6, URZ ;  /* 0x000000061a1a72a4 */ /* 0x000fe4000f8e023f */
[----:B------:R-:W-:Y:S01]  /*3360*/  @!P2 LEA R6, R6, 0x40, 0x6 ;  /* 0x000000400606a811 */ /* 0x000fe200078e30ff */
[----:B------:R-:W-:Y:S02]  /*3370*/  UIMAD.WIDE.U32 UR28, UR17, UR6, URZ ;  /* 0x00000006111c72a5 */ /* 0x000fe4000f8e003f */
[----:B------:R-:W-:Y:S02]  /*3380*/  UIMAD UR26, UR17, UR7, UR26 ;  /* 0x00000007111a72a4 */ /* 0x000fe4000f8e021a */
[----:B------:R-:W-:Y:S02]  /*3390*/  USHF.L.U32 UR6, UR28, 0x6, URZ ;  /* 0x000000061c067899 */ /* 0x000fe4000800063f */
[----:B------:R-:W-:Y:S02]  /*33a0*/  UIADD3 UR26, UR29, UR26, URZ ;  /* 0x0000001a1d1a7290 */ /* 0x000fe4000fffe03f */
[----:B------:R-:W-:Y:S02]  /*33b0*/  UIMAD UR7, UR17, UR12, UR9 ;  /* 0x0000000c110772a4 */ /* 0x000fe4000f8e0209 */
[----:B------:R-:W-:Y:S01]  /*33c0*/  IADD3 R3, P5, R236, UR6, RZ ;  /* 0x00000006ec037c10 */ /* 0x000fe2000ffbe0ff */
[----:B------:R-:W-:Y:S03]  /*33d0*/  USHF.L.U64.HI UR26, UR28, 0x6, UR26 ;  /* 0x000000061c1a7899 */ /* 0x000fe6000801021a */
[C---:B------:R-:W-:Y:S02]  /*33e0*/  LEA R10, P1, R3.reuse, c[0x0][0x160], 0x1 ;  /* 0x00005800030a7a11 */ /* 0x040fe400078208ff */
[----:B------:R-:W-:Y:S02]  /*33f0*/  IADD3 R8, -R248, UR7, RZ ;  /* 0x00000007f8087c10 */ /* 0x000fe4000fffe1ff */
[----:B------:R-:W-:Y:S02]  /*3400*/  IADD3.X R2, R232, UR26, RZ, P5, !PT ;  /* 0x0000001ae8027c10 */ /* 0x000fe4000affe4ff */
[----:B------:R-:W-:Y:S02]  /*3410*/  IADD3 R5, P6, P5, R236, UR6, R5 ;  /* 0x00000006ec057c10 */ /* 0x000fe4000fdde005 */
[----:B------:R-:W-:Y:S01]  /*3420*/  LEA.HI.X R11, R3, c[0x0][0x164], R2, 0x1, P1 ;  /* 0x00005900030b7a11 */ /* 0x000fe200008f0c02 */
[----:B------:R-:W-:Y:S02]  /*3430*/  IMAD.U32 R2, RZ, RZ, UR15 ;  /* 0x0000000fff027e24 */ /* 0x000fe4000f8e00ff */
[----:B------:R-:W-:Y:S03]  /*3440*/  IMAD.U32 R3, RZ, RZ, UR18 ;  /* 0x00000012ff037e24 */ /* 0x000fe6000f8e00ff */
[----:B------:R-:W-:Y:S01]  /*3450*/  IADD3.X R2, R232, UR26, R2, P6, P5 ;  /* 0x0000001ae8027c10 */ /* 0x000fe2000b7ea402 */
[----:B------:R-:W-:Y:S01]  /*3460*/  IMAD R3, R3, 0x4000, R4 ;  /* 0x0000400003037824 */ /* 0x000fe200078e0204 */
[C---:B------:R-:W-:Y:S01]  /*3470*/  LEA R14, P6, R5.reuse, c[0x0][0x160], 0x1 ;  /* 0x00005800050e7a11 */ /* 0x040fe200078c08ff */
[----:B------:R-:W-:Y:S03]  /*3480*/  IMAD.SHL.U32 R4, R240, 0x4, RZ ;  /* 0x00000004f0047824 */ /* 0x000fe600078e00ff */
[----:B------:R-:W-:Y:S01]  /*3490*/  LEA.HI.X R15, R5, c[0x0][0x164], R2, 0x1, P6 ;  /* 0x00005900050f7a11 */ /* 0x000fe200030f0c02 */
[----:B------:R-:W-:Y:S01]  /*34a0*/  IMAD.U32 R2, RZ, RZ, UR18 ;  /* 0x00000012ff027e24 */ /* 0x000fe2000f8e00ff */
[----:B------:R-:W-:Y:S03]  /*34b0*/  ISETP.LT.OR P6, PT, R8, 0x1, P3 ;  /* 0x000000010800780c */ /* 0x000fe60001fc1670 */
[----:B------:R-:W-:Y:S04]  /*34c0*/  @!P2 IMAD R2, R2, 0x40, R4 ;  /* 0x000000400202a824 */ /* 0x000fe800078e0204 */
[----:B------:R-:W-:Y:S01]  /*34d0*/  @!P2 IMAD.SHL.U32 R2, R2, 0x4, RZ ;  /* 0x000000040202a824 */ /* 0x000fe200078e00ff */
[C---:B--2---:R-:W-:Y:S04]  /*34e0*/  @!P2 IADD3 R7, P1, R6.reuse, R212, RZ ;  /* 0x000000d40607a210 */ /* 0x044fe80007f3e0ff */
[----:B------:R-:W-:Y:S02]  /*34f0*/  @!P2 LEA.HI.X.SX32 R6, R6, R239, 0x1, P1 ;  /* 0x000000ef0606a211 */ /* 0x000fe400008f0eff */
[C---:B------:R-:W-:Y:S02]  /*3500*/  ISETP.LT.OR P1, PT, R8.reuse, 0x1, P4 ;  /* 0x000000010800780c */ /* 0x040fe40002721670 */
[C---:B------:R-:W-:Y:S04]  /*3510*/  @!P2 LEA R12, P5, R7.reuse, c[0x0][0x258], 0x2 ;  /* 0x00009600070caa11 */ /* 0x040fe800078a10ff */
[----:B------:R-:W-:Y:S02]  /*3520*/  @!P2 LEA.HI.X R13, R7, c[0x0][0x25c], R6, 0x2, P5 ;  /* 0x00009700070daa11 */ /* 0x000fe400028f1406 */
[C---:B------:R-:W-:Y:S05]  /*3530*/  ISETP.LT.OR P5, PT, R8.reuse, 0x21, P4 ;  /* 0x000000210800780c */ /* 0x040fea00027a1670 */
[----:B------:R-:W-:Y:S01]  /*3540*/  @!PT LDS RZ, [RZ] ;  /* 0x00000000fffff984 */ /* 0x000fe20000000800 */
[----:B------:R-:W-:Y:S01]  /*3550*/  @!PT LDS RZ, [RZ] ;  /* 0x00000000fffff984 */ /* 0x000fe20000000800 */
[----:B------:R-:W-:Y:S01]  /*3560*/  @!PT LDS RZ, [RZ] ;  /* 0x00000000fffff984 */ /* 0x000fe20000000800 */
[----:B------:R2:W-:Y:S01]  /*3570*/  LDGSTS.E.BYPASS.LTC128B.128 [R3], [R10.64], !P1 ;  /* 0x000000000a037fae */ /* 0x0005e2000c901d58 */
[----:B------:R-:W-:Y:S04]  /*3580*/  ISETP.LT.OR P1, PT, R8, 0x21, P3 ;  /* 0x000000210800780c */ /* 0x000fe80001f21670 */
[----:B------:R2:W-:Y:S05]  /*3590*/  LDGSTS.E.BYPASS.LTC128B.128 [R3+0x2000], [R10.64+0x80], !P6 ;  /* 0x020000800a037fae */ /* 0x0005ea000f101d58 */
[----:B------:R2:W-:Y:S05]  /*35a0*/  LDGSTS.E.BYPASS.LTC128B.128 [R3+0x1000], [R14.64], !P5 ;  /* 0x010000000e037fae */ /* 0x0005ea000e901d58 */
[----:B------:R2:W-:Y:S05]  /*35b0*/  LDGSTS.E.BYPASS.LTC128B.128 [R3+0x3000], [R14.64+0x80], !P1 ;  /* 0x030000800e037fae */ /* 0x0005ea000c901d58 */
[----:B------:R2:W-:Y:S02]  /*35c0*/  @!P2 LDGSTS.E.BYPASS.LTC128B.128 [R2+0x12080], [R12.64] ;  /* 0x120800000c02afae */ /* 0x0005e4000b901d58 */
.L_x_681:
[-C--:B-1234-:R-:W-:Y:S01]  /*35d0*/  HMMA.16816.F32 R4, R20, R160.reuse, RZ ;  /* 0x000000a01404723c */ /* 0x09efe200000018ff */
[----:B------:R-:W0:Y:S01]  /*35e0*/  LDGDEPBAR ;  /* 0x00000000000079af */ /* 0x000e220000000000 */
[----:B------:R-:W-:Y:S02]  /*35f0*/  UIMAD UR6, UR22, UR10, UR8 ;  /* 0x0000000a160672a4 */ /* 0x000fe4000f8e0208 */
[----:B------:R-:W-:Y:S02]  /*3600*/  MOV R2, 0xffffffc0 ;  /* 0xffffffc000027802 */ /* 0x000fe40000000f00 */
[----:B------:R-:W-:Y:S02]  /*3610*/  ULEA UR6, UR23, UR6, 0x6 ;  /* 0x0000000617067291 */ /* 0x000fe4000f8e303f */
[C---:B------:R-:W-:Y:S02]  /*3620*/  HMMA.16816.F32 R8, R76.reuse, R160, RZ ;  /* 0x000000a04c08723c */ /* 0x040fe400000018ff */
[----:B------:R-:W-:Y:S02]  /*3630*/  UIADD3 UR6, UR6, -UR5, UR11 ;  /* 0x8000000506067290 */ /* 0x000fe4000fffe00b */
[----:B------:R-:W-:Y:S04]  /*3640*/  SEL R2, R2, 0x40, P0 ;  /* 0x0000004002027807 */ /* 0x000fe80000000000 */
[-C--:B------:R-:W-:Y:S01]  /*3650*/  HMMA.16816.F32 R12, R76, R162.reuse, RZ ;  /* 0x000000a24c0c723c */ /* 0x080fe200000018ff */
[----:B------:R-:W-:Y:S03]  /*3660*/  IADD3 R3, R224, R2, RZ ;  /* 0x00000002e0037210 */ /* 0x000fe60007ffe0ff */
[----:B------:R-:W-:Y:S04]  /*3670*/  IADD3 R2, R2, R0, RZ ;  /* 0x0000000002027210 */ /* 0x000fe80007ffe0ff */
[C---:B------:R-:W-:Y:S08]  /*3680*/  HMMA.16816.F32 R16, R20.reuse, R162, RZ ;  /* 0x000000a21410723c */ /* 0x040ff000000018ff */
[-C--:B------:R-:W-:Y:S08]  /*3690*/  HMMA.16816.F32 R20, R20, R164.reuse, RZ ;  /* 0x000000a41414723c */ /* 0x080ff000000018ff */
        /* <DEDUP_REMOVED lines=9> */
[----:B------:R-:W-:Y:S07]  /*3730*/  LDSM.16.M88.4 R132, [R3+0x11080] ;  /* 0x011080000384783b */ /* 0x000fee0000000200 */
        /* <DEDUP_REMOVED lines=33> */
[C---:B------:R-:W-:Y:S08]  /*3950*/  HMMA.16816.F32 R8, R132.reuse, R196, R8 ;  /* 0x000000c48408723c */ /* 0x040ff00000001808 */
[-C--:B------:R-:W-:Y:S08]  /*3960*/  HMMA.16816.F32 R12, R132, R198.reuse, R12 ;  /* 0x000000c6840c723c */ /* 0x080ff0000000180c */
[C---:B------:R-:W-:Y:S08]  /*3970*/  HMMA.16816.F32 R16, R76.reuse, R198, R16 ;  /* 0x000000c64c10723c */ /* 0x040ff00000001810 */
[-C--:B------:R-:W-:Y:S01]  /*3980*/  HMMA.16816.F32 R20, R76, R200.reuse, R20 ;  /* 0x000000c84c14723c */ /* 0x080fe20000001814 */
[----:B------:R1:W3:Y:S07]  /*3990*/  LDSM.16.M88.4 R76, [R2+0x11080] ;  /* 0x01108000024c783b */ /* 0x0002ee0000000200 */
[----:B------:R-:W-:Y:S08]  /*39a0*/  HMMA.16816.F32 R24, R132, R200, R24 ;  /* 0x000000c88418723c */ /* 0x000ff00000001818 */
[-C--:B--2---:R-:W-:Y:S05]  /*39b0*/  HMMA.16816.F32 R4, R80, R202.reuse, R4 ;  /* 0x000000ca5004723c */ /* 0x084fea0000001804 */
[----:B-1----:R-:W-:Y:S04]  /*39c0*/  IADD3 R2, -R250, UR6, R243 ;  /* 0x00000006fa027c10 */ /* 0x002fe8000fffe1f3 */
[----:B------:R-:W-:Y:S04]  /*39d0*/  IMNMX R132, R251, R2, PT ;  /* 0x00000002fb847217 */ /* 0x000fe80003800200 */
[----:B------:R-:W-:Y:S04]  /*39e0*/  ISETP.GT.AND P1, PT, R132, RZ, PT ;  /* 0x000000ff8400720c */ /* 0x000fe80003f24270 */
[C---:B------:R-:W-:Y:S01]  /*39f0*/  FSEL R3, R140.reuse, -INF , P1 ;  /* 0xff8000008c037808 */ /* 0x040fe20000800000 */
[----:B------:R-:W-:Y:S01]  /*3a00*/  FFMA.FTZ R140, -R140, R140, 1 ;  /* 0x3f8000008c8c7423 */ /* 0x000fe2000001018c */
[C---:B------:R-:W-:Y:S01]  /*3a10*/  ISETP.GT.AND P1, PT, R132.reuse, 0x1, PT ;  /* 0x000000018400780c */ /* 0x040fe20003f24270 */
[C---:B---3--:R-:W-:Y:S04]  /*3a20*/  HMMA.16816.F32 R8, R76.reuse, R202, R8 ;  /* 0x000000ca4c08723c */ /* 0x048fe80000001808 */
[--C-:B------:R-:W-:Y:S01]  /*3a30*/  FFMA.FTZ R3, R3, c[0x0][0x29c], -R211.reuse ;  /* 0x0000a70003037a23 */ /* 0x100fe200000108d3 */
[C---:B------:R-:W-:Y:S01]  /*3a40*/  FSEL R133, R141.reuse, -INF , P1 ;  /* 0xff8000008d857808 */ /* 0x040fe20000800000 */
[----:B------:R-:W-:Y:S01]  /*3a50*/  FFMA.FTZ R141, -R141, R141, 1 ;  /* 0x3f8000008d8d7423 */ /* 0x000fe2000001018d */
[----:B------:R-:W-:Y:S01]  /*3a60*/  ISETP.GT.AND P1, PT, R132, 0x20, PT ;  /* 0x000000208400780c */ /* 0x000fe20003f24270 */
[-C--:B------:R-:W-:Y:S02]  /*3a70*/  HMMA.16816.F32 R12, R76, R204.reuse, R12 ;  /* 0x000000cc4c0c723c */ /* 0x080fe4000000180c */
[----:B------:R-:W1:Y:S02]  /*3a80*/  MUFU.EX2 R3, R3 ;  /* 0x0000000300037308 */ /* 0x000e640000000800 */
[--C-:B------:R-:W-:Y:S01]  /*3a90*/  FFMA.FTZ R133, R133, c[0x0][0x29c], -R211.reuse ;  /* 0x0000a70085857a23 */ /* 0x100fe200000108d3 */
[C---:B------:R-:W-:Y:S01]  /*3aa0*/  FSEL R134, R152.reuse, -INF , P1 ;  /* 0xff80000098867808 */ /* 0x040fe20000800000 */
[----:B------:R-:W-:Y:S01]  /*3ab0*/  FFMA.FTZ R152, -R152, R152, 1 ;  /* 0x3f80000098987423 */ /* 0x000fe20000010198 */
[----:B------:R-:W-:Y:S01]  /*3ac0*/  ISETP.GT.AND P1, PT, R132, 0x21, PT ;  /* 0x000000218400780c */ /* 0x000fe20003f24270 */
[C---:B------:R-:W-:Y:S04]  /*3ad0*/  HMMA.16816.F32 R16, R80.reuse, R204, R16 ;  /* 0x000000cc5010723c */ /* 0x040fe80000001810 */
[----:B------:R-:W-:Y:S01]  /*3ae0*/  MUFU.EX2 R133, R133 ;  /* 0x0000008500857308 */ /* 0x000fe20000000800 */
[--C-:B------:R-:W-:Y:S03]  /*3af0*/  FFMA.FTZ R134, R134, c[0x0][0x29c], -R211.reuse ;  /* 0x0000a70086867a23 */ /* 0x100fe600000108d3 */
[-C--:B------:R-:W-:Y:S06]  /*3b00*/  HMMA.16816.F32 R20, R80, R206.reuse, R20 ;  /* 0x000000ce5014723c */ /* 0x080fec0000001814 */
[----:B------:R2:W3:Y:S01]  /*3b10*/  MUFU.EX2 R81, R134 ;  /* 0x0000008600517308 */ /* 0x0004e20000000800 */
[C---:B------:R-:W-:Y:S01]  /*3b20*/  FSEL R80, R153.reuse, -INF , P1 ;  /* 0xff80000099507808 */ /* 0x040fe20000800000 */
[----:B------:R-:W-:Y:S04]  /*3b30*/  HMMA.16816.F32 R24, R76, R206, R24 ;  /* 0x000000ce4c18723c */ /* 0x000fe80000001818 */
[----:B------:R-:W-:Y:S01]  /*3b40*/  ISETP.GT.AND P1, PT, R132, 0x40, PT ;  /* 0x000000408400780c */ /* 0x000fe20003f24270 */
[--C-:B------:R-:W-:Y:S01]  /*3b50*/  FFMA.FTZ R80, R80, c[0x0][0x29c], -R211.reuse ;  /* 0x0000a70050507a23 */ /* 0x100fe200000108d3 */
[----:B------:R-:W-:Y:S01]  /*3b60*/  IADD3 R83, R2, 0x8, RZ ;  /* 0x0000000802537810 */ /* 0x000fe20007ffe0ff */
[----:B------:R-:W-:Y:S01]  /*3b70*/  FFMA.FTZ R153, -R153, R153, 1 ;  /* 0x3f80000099997423 */ /* 0x000fe20000010199 */
[C---:B------:R-:W-:Y:S01]  /*3b80*/  FSEL R82, R156.reuse, -INF , P1 ;  /* 0xff8000009c527808 */ /* 0x040fe20000800000 */
[----:B------:R-:W-:Y:S01]  /*3b90*/  FFMA.FTZ R156, -R156, R156, 1 ;  /* 0x3f8000009c9c7423 */ /* 0x000fe2000001019c */
[----:B------:R-:W-:Y:S01]  /*3ba0*/  ISETP.GT.AND P1, PT, R132, 0x41, PT ;  /* 0x000000418400780c */ /* 0x000fe20003f24270 */
[----:B------:R-:W4:Y:S01]  /*3bb0*/  MUFU.EX2 R80, R80 ;  /* 0x0000005000507308 */ /* 0x000f220000000800 */
[----:B------:R-:W-:Y:S01]  /*3bc0*/  IMNMX R83, R251, R83, PT ;  /* 0x00000053fb537217 */ /* 0x000fe20003800200 */
[--C-:B------:R-:W-:Y:S01]  /*3bd0*/  FFMA.FTZ R82, R82, c[0x0][0x29c], -R211.reuse ;  /* 0x0000a70052527a23 */ /* 0x100fe200000108d3 */
[C---:B------:R-:W-:Y:S01]  /*3be0*/  FSEL R132, R136.reuse, -INF , P1 ;  /* 0xff80000088847808 */ /* 0x040fe20000800000 */
[----:B------:R-:W-:Y:S01]  /*3bf0*/  FFMA.FTZ R136, -R136, R136, 1 ;  /* 0x3f80000088887423 */ /* 0x000fe20000010188 */
[C---:B------:R-:W-:Y:S02]  /*3c00*/  ISETP.GT.AND P1, PT, R83.reuse, RZ, PT ;  /* 0x000000ff5300720c */ /* 0x040fe40003f24270 */
[C---:B------:R-:W-:Y:S01]  /*3c10*/  ISETP.GT.AND P5, PT, R83.reuse, 0x40, PT ;  /* 0x000000405300780c */ /* 0x040fe20003fa4270 */
[----:B------:R-:W-:Y:S02]  /*3c20*/  FFMA.FTZ R211, R132, c[0x0][0x29c], -R211 ;  /* 0x0000a70084d37a23 */ /* 0x000fe400000108d3 */
[----:B------:R-:W5:Y:S01]  /*3c30*/  LDS R132, [R243.X4+0x12280] ;  /* 0x01228000f3847984 */ /* 0x000f620000004800 */
[C---:B--2---:R-:W-:Y:S01]  /*3c40*/  FSEL R134, R142.reuse, -INF , P1 ;  /* 0xff8000008e867808 */ /* 0x044fe20000800000 */
[----:B------:R-:W-:Y:S01]  /*3c50*/  FFMA.FTZ R142, -R142, R142, 1 ;  /* 0x3f8000008e8e7423 */ /* 0x000fe2000001018e */
[----:B------:R-:W-:Y:S01]  /*3c60*/  ISETP.GT.AND P1, PT, R83, 0x1, PT ;  /* 0x000000015300780c */ /* 0x000fe20003f24270 */
[----:B------:R-:W2:Y:S01]  /*3c70*/  MUFU.EX2 R211, R211 ;  /* 0x000000d300d37308 */ /* 0x000ea20000000800 */
[----:B------:R-:W-:Y:S01]  /*3c80*/  FSEL R78, R137, -INF , P5 ;  /* 0xff800000894e7808 */ /* 0x000fe20002800000 */
[--C-:B------:R-:W-:Y:S01]  /*3c90*/  FFMA.FTZ R134, R134, c[0x0][0x29c], -R158.reuse ;  /* 0x0000a70086867a23 */ /* 0x100fe2000001089e */
[C---:B------:R-:W-:Y:S01]  /*3ca0*/  FSEL R77, R143.reuse, -INF , P1 ;  /* 0xff8000008f4d7808 */ /* 0x040fe20000800000 */
[----:B------:R-:W-:Y:S01]  /*3cb0*/  FFMA.FTZ R143, -R143, R143, 1 ;  /* 0x3f8000008f8f7423 */ /* 0x000fe2000001018f */
[----:B------:R-:W-:Y:S01]  /*3cc0*/  ISETP.GT.AND P1, PT, R83, 0x20, PT ;  /* 0x000000205300780c */ /* 0x000fe20003f24270 */
[--C-:B------:R-:W-:Y:S02]  /*3cd0*/  FFMA.FTZ R78, R78, c[0x0][0x29c], -R158.reuse ;  /* 0x0000a7004e4e7a23 */ /* 0x100fe4000001089e */
[--C-:B------:R-:W-:Y:S01]  /*3ce0*/  FFMA.FTZ R77, R77, c[0x0][0x29c], -R158.reuse ;  /* 0x0000a7004d4d7a23 */ /* 0x100fe2000001089e */
[C---:B------:R-:W-:Y:S01]  /*3cf0*/  FSEL R76, R154.reuse, -INF , P1 ;  /* 0xff8000009a4c7808 */ /* 0x040fe20000800000 */
[----:B------:R-:W-:Y:S01]  /*3d00*/  MUFU.EX2 R134, R134 ;  /* 0x0000008600867308 */ /* 0x000fe20000000800 */
[----:B------:R-:W-:Y:S01]  /*3d10*/  ISETP.GT.AND P1, PT, R83, 0x21, PT ;  /* 0x000000215300780c */ /* 0x000fe20003f24270 */
[----:B------:R-:W-:Y:S02]  /*3d20*/  FFMA.FTZ R154, -R154, R154, 1 ;  /* 0x3f8000009a9a7423 */ /* 0x000fe4000001019a */
[--C-:B------:R-:W-:Y:S01]  /*3d30*/  FFMA.FTZ R76, R76, c[0x0][0x29c], -R158.reuse ;  /* 0x0000a7004c4c7a23 */ /* 0x100fe2000001089e */
[C---:B------:R-:W-:Y:S01]  /*3d40*/  FSEL R79, R155.reuse, -INF , P1 ;  /* 0xff8000009b4f7808 */ /* 0x040fe20000800000 */
[----:B------:R-:W-:Y:S01]  /*3d50*/  FFMA.FTZ R155, -R155, R155, 1 ;  /* 0x3f8000009b9b7423 */ /* 0x000fe2000001019b */
[----:B------:R-:W-:Y:S01]  /*3d60*/  ISETP.GT.AND P1, PT, R83, 0x41, PT ;  /* 0x000000415300780c */ /* 0x000fe20003f24270 */
[----:B------:R-:W-:Y:S02]  /*3d70*/  FFMA.FTZ R137, -R137, R137, 1 ;  /* 0x3f80000089897423 */ /* 0x000fe40000010189 */
[--C-:B------:R-:W-:Y:S01]  /*3d80*/  FFMA.FTZ R79, R79, c[0x0][0x29c], -R158.reuse ;  /* 0x0000a7004f4f7a23 */ /* 0x100fe2000001089e */
[C---:B------:R-:W-:Y:S01]  /*3d90*/  FSEL R83, R138.reuse, -INF , P1 ;  /* 0xff8000008a537808 */ /* 0x040fe20000800000 */
[----:B------:R-:W2:Y:S01]  /*3da0*/  MUFU.EX2 R77, R77 ;  /* 0x0000004d004d7308 */ /* 0x000ea20000000800 */
[----:B------:R-:W-:Y:S03]  /*3db0*/  FFMA.FTZ R138, -R138, R138, 1 ;  /* 0x3f8000008a8a7423 */ /* 0x000fe6000001018a */
[----:B------:R-:W-:Y:S01]  /*3dc0*/  FFMA.FTZ R158, R83, c[0x0][0x29c], -R158 ;  /* 0x0000a700539e7a23 */ /* 0x000fe2000001089e */
[C---:B------:R-:W-:Y:S02]  /*3dd0*/  IADD3 R83, R2.reuse, 0x20, RZ ;  /* 0x0000002002537810 */ /* 0x040fe40007ffe0ff */
[----:B------:R-:W-:Y:S02]  /*3de0*/  IADD3 R2, R2, 0x28, RZ ;  /* 0x0000002802027810 */ /* 0x000fe40007ffe0ff */
[C---:B------:R-:W-:Y:S01]  /*3df0*/  IMNMX R83, R251.reuse, R83, PT ;  /* 0x00000053fb537217 */ /* 0x040fe20003800200 */
[----:B------:R-:W2:Y:S01]  /*3e00*/  MUFU.EX2 R76, R76 ;  /* 0x0000004c004c7308 */ /* 0x000ea20000000800 */
[----:B------:R-:W-:Y:S02]  /*3e10*/  IMNMX R2, R251, R2, PT ;  /* 0x00000002fb027217 */ /* 0x000fe40003800200 */
[C---:B------:R-:W-:Y:S01]  /*3e20*/  ISETP.GT.AND P1, PT, R83.reuse, RZ, PT ;  /* 0x000000ff5300720c */ /* 0x040fe20003f24270 */
[--C-:B-----5:R-:W-:Y:S01]  /*3e30*/  FADD.FTZ R4, R4, -R132.reuse ;  /* 0x8000008404047221 */ /* 0x120fe20000010000 */
[----:B------:R-:W-:Y:S01]  /*3e40*/  ISETP.GT.AND P6, PT, R83, 0x21, PT ;  /* 0x000000215300780c */ /* 0x000fe20003fc4270 */
[--C-:B------:R-:W-:Y:S01]  /*3e50*/  FADD.FTZ R16, R16, -R132.reuse ;  /* 0x8000008410107221 */ /* 0x100fe20000010000 */
[----:B------:R-:W-:Y:S01]  /*3e60*/  FSEL R135, R144, -INF , P1 ;  /* 0xff80000090877808 */ /* 0x000fe20000800000 */
[----:B-1----:R-:W-:Y:S01]  /*3e70*/  FMUL.FTZ R4, R3, R4 ;  /* 0x0000000403047220 */ /* 0x002fe20000410000 */
[----:B------:R-:W-:Y:S01]  /*3e80*/  ISETP.GT.AND P1, PT, R83, 0x1, PT ;  /* 0x000000015300780c */ /* 0x000fe20003f24270 */
[----:B---3--:R-:W-:Y:S01]  /*3e90*/  FMUL.FTZ R16, R81, R16 ;  /* 0x0000001051107220 */ /* 0x008fe20000410000 */
[----:B------:R-:W-:Y:S01]  /*3ea0*/  ISETP.GT.AND P5, PT, R83, 0x40, PT ;  /* 0x000000405300780c */ /* 0x000fe20003fa4270 */
[----:B------:R-:W-:Y:S01]  /*3eb0*/  FMUL.FTZ R4, R4, R140 ;  /* 0x0000008c04047220 */ /* 0x000fe20000410000 */
[----:B------:R-:W1:Y:S01]  /*3ec0*/  MUFU.EX2 R79, R79 ;  /* 0x0000004f004f7308 */ /* 0x000e620000000800 */
[----:B------:R-:W3:Y:S01]  /*3ed0*/  LDS R140, [R243.X4+0x122a0] ;  /* 0x0122a000f38c7984 */ /* 0x000ee20000004800 */
[--C-:B------:R-:W-:Y:S01]  /*3ee0*/  FADD.FTZ R5, R5, -R132.reuse ;  /* 0x8000008405057221 */ /* 0x100fe20000010000 */
[----:B------:R-:W-:Y:S01]  /*3ef0*/  F2FP.PACK_AB R3, R133, R3 ;  /* 0x000000038503723e */ /* 0x000fe200000000ff */
[--C-:B------:R-:W-:Y:S02]  /*3f00*/  FADD.FTZ R21, R21, -R132.reuse ;  /* 0x8000008415157221 */ /* 0x100fe40000010000 */
[--C-:B------:R-:W-:Y:S02]  /*3f10*/  FADD.FTZ R17, R17, -R132.reuse ;  /* 0x8000008411117221 */ /* 0x100fe40000010000 */
[----:B------:R-:W-:Y:S01]  /*3f20*/  FADD.FTZ R20, R20, -R132 ;  /* 0x8000008414147221 */ /* 0x000fe20000010000 */
[----:B------:R-:W-:Y:S01]  /*3f30*/  FSEL R132, R145, -INF , P1 ;  /* 0xff80000091847808 */ /* 0x000fe20000800000 */
[----:B------:R-:W-:Y:S01]  /*3f40*/  FMUL.FTZ R152, R16, R152 ;  /* 0x0000009810987220 */ /* 0x000fe20000410000 */
[----:B------:R-:W-:Y:S01]  /*3f50*/  ISETP.GT.AND P1, PT, R83, 0x20, PT ;  /* 0x000000205300780c */ /* 0x000fe20003f24270 */
[C---:B----4-:R-:W-:Y:S01]  /*3f60*/  FMUL.FTZ R17, R80.reuse, R17 ;  /* 0x0000001150117220 */ /* 0x050fe20000410000 */
[----:B------:R-:W-:Y:S01]  /*3f70*/  F2FP.PACK_AB R80, R80, R81 ;  /* 0x000000515050723e */ /* 0x000fe200000000ff */
[----:B------:R-:W-:Y:S01]  /*3f80*/  FMUL.FTZ R5, R133, R5 ;  /* 0x0000000585057220 */ /* 0x000fe20000410000 */
[----:B------:R-:W-:Y:S01]  /*3f90*/  FSEL R16, R148, -INF , P1 ;  /* 0xff80000094107808 */ /* 0x000fe20000800000 */
[----:B------:R-:W-:Y:S01]  /*3fa0*/  FMUL.FTZ R17, R17, R153 ;  /* 0x0000009911117220 */ /* 0x000fe20000410000 */
[----:B------:R-:W-:Y:S01]  /*3fb0*/  ISETP.GT.AND P1, PT, R83, 0x41, PT ;  /* 0x000000415300780c */ /* 0x000fe20003f24270 */
[----:B------:R-:W-:Y:S01]  /*3fc0*/  FMUL.FTZ R5, R5, R141 ;  /* 0x0000008d05057220 */ /* 0x000fe20000410000 */
[----:B------:R-:W-:Y:S01]  /*3fd0*/  FSEL R141, R149, -INF , P6 ;  /* 0xff800000958d7808 */ /* 0x000fe20003000000 */
[--C-:B------:R-:W-:Y:S01]  /*3fe0*/  FFMA.FTZ R16, R16, c[0x0][0x29c], -R157.reuse ;  /* 0x0000a70010107a23 */ /* 0x100fe2000001089d */
[----:B------:R-:W-:Y:S01]  /*3ff0*/  FSEL R83, R159, -INF , P5 ;  /* 0xff8000009f537808 */ /* 0x000fe20002800000 */
[----:B--2---:R-:W-:Y:S01]  /*4000*/  FMUL.FTZ R21, R211, R21 ;  /* 0x00000015d3157220 */ /* 0x004fe20000410000 */
[C---:B------:R-:W-:Y:S01]  /*4010*/  ISETP.GT.AND P6, PT, R2.reuse, RZ, PT ;  /* 0x000000ff0200720c */ /* 0x040fe20003fc4270 */
[----:B------:R2:W-:Y:S01]  /*4020*/  MUFU.EX2 R153, R16 ;  /* 0x0000001000997308 */ /* 0x0005e20000000800 */
[----:B------:R-:W-:Y:S01]  /*4030*/  ISETP.GT.AND P5, PT, R2, 0x1, PT ;  /* 0x000000010200780c */ /* 0x000fe20003fa4270 */
[----:B------:R-:W-:Y:S01]  /*4040*/  FMUL.FTZ R21, R21, R136 ;  /* 0x0000008815157220 */ /* 0x000fe20000410000 */
[----:B------:R-:W-:Y:S01]  /*4050*/  FSEL R136, R146, -INF , P6 ;  /* 0xff80000092887808 */ /* 0x000fe20003000000 */
[--C-:B------:R-:W-:Y:S01]  /*4060*/  FFMA.FTZ R132, R132, c[0x0][0x29c], -R157.reuse ;  /* 0x0000a70084847a23 */ /* 0x100fe2000001089d */
[----:B------:R-:W-:Y:S01]  /*4070*/  ISETP.GT.AND P6, PT, R2, 0x21, PT ;  /* 0x000000210200780c */ /* 0x000fe20003fc4270 */
[--C-:B------:R-:W-:Y:S01]  /*4080*/  FFMA.FTZ R141, R141, c[0x0][0x29c], -R157.reuse ;  /* 0x0000a7008d8d7a23 */ /* 0x100fe2000001089d */
[----:B------:R-:W-:Y:S01]  /*4090*/  F2FP.PACK_AB R4, R5, R4 ;  /* 0x000000040504723e */ /* 0x000fe200000000ff */
[--C-:B------:R-:W-:Y:S01]  /*40a0*/  FFMA.FTZ R135, R135, c[0x0][0x29c], -R157.reuse ;  /* 0x0000a70087877a23 */ /* 0x100fe2000001089d */
[----:B------:R-:W-:Y:S01]  /*40b0*/  F2FP.PACK_AB R17, R17, R152 ;  /* 0x000000981111723e */ /* 0x000fe200000000ff */
[----:B------:R-:W-:Y:S01]  /*40c0*/  FFMA.FTZ R83, R83, c[0x0][0x29c], -R157 ;  /* 0x0000a70053537a23 */ /* 0x000fe2000001089d */
[----:B------:R-:W-:Y:S01]  /*40d0*/  MUFU.EX2 R132, R132 ;  /* 0x0000008400847308 */ /* 0x000fe20000000800 */
[----:B------:R-:W-:Y:S02]  /*40e0*/  FFMA.FTZ R136, R136, c[0x0][0x29c], -R139 ;  /* 0x0000a70088887a23 */ /* 0x000fe4000001088b */
[----:B------:R-:W-:Y:S02]  /*40f0*/  FFMA.FTZ R144, -R144, R144, 1 ;  /* 0x3f80000090907423 */ /* 0x000fe40000010190 */
[----:B------:R-:W-:Y:S02]  /*4100*/  FFMA.FTZ R145, -R145, R145, 1 ;  /* 0x3f80000091917423 */ /* 0x000fe40000010191 */
[--C-:B---3--:R-:W-:Y:S02]  /*4110*/  FADD.FTZ R7, R7, -R140.reuse ;  /* 0x8000008c07077221 */ /* 0x108fe40000010000 */
[--C-:B------:R-:W-:Y:S01]  /*4120*/  FADD.FTZ R6, R6, -R140.reuse ;  /* 0x8000008c06067221 */ /* 0x100fe20000010000 */
[----:B------:R-:W-:Y:S01]  /*4130*/  MUFU.EX2 R135, R135 ;  /* 0x0000008700877308 */ /* 0x000fe20000000800 */
[C---:B------:R-:W-:Y:S01]  /*4140*/  FMUL.FTZ R7, R77.reuse, R7 ;  /* 0x000000074d077220 */ /* 0x040fe20000410000 */
[----:B------:R-:W-:Y:S01]  /*4150*/  F2FP.PACK_AB R77, R77, R134 ;  /* 0x000000864d4d723e */ /* 0x000fe200000000ff */
[----:B------:R-:W-:Y:S01]  /*4160*/  FMUL.FTZ R6, R134, R6 ;  /* 0x0000000686067220 */ /* 0x000fe20000410000 */
[----:B--2---:R-:W-:Y:S01]  /*4170*/  FSEL R16, R208, -INF , P1 ;  /* 0xff800000d0107808 */ /* 0x004fe20000800000 */
[----:B------:R-:W-:Y:S01]  /*4180*/  FMUL.FTZ R143, R7, R143 ;  /* 0x0000008f078f7220 */ /* 0x000fe20000410000 */
[----:B------:R-:W-:Y:S01]  /*4190*/  ISETP.GT.AND P1, PT, R2, 0x20, PT ;  /* 0x000000200200780c */ /* 0x000fe20003f24270 */
[----:B------:R-:W2:Y:S01]  /*41a0*/  LDS R7, [R243.X4+0x12300] ;  /* 0x01230000f3077984 */ /* 0x000ea20000004800 */
[--C-:B------:R-:W-:Y:S02]  /*41b0*/  FADD.FTZ R18, R18, -R140.reuse ;  /* 0x8000008c12127221 */ /* 0x100fe40000010000 */
[----:B------:R-:W-:Y:S01]  /*41c0*/  FFMA.FTZ R157, R16, c[0x0][0x29c], -R157 ;  /* 0x0000a700109d7a23 */ /* 0x000fe2000001089d */
[----:B------:R-:W-:Y:S01]  /*41d0*/  FSEL R16, R147, -INF , P5 ;  /* 0xff80000093107808 */ /* 0x000fe20002800000 */
[----:B------:R-:W-:Y:S01]  /*41e0*/  MUFU.EX2 R136, R136 ;  /* 0x0000008800887308 */ /* 0x000fe20000000800 */
[----:B------:R-:W-:Y:S01]  /*41f0*/  FMUL.FTZ R6, R6, R142 ;  /* 0x0000008e06067220 */ /* 0x000fe20000410000 */
[----:B------:R-:W-:Y:S01]  /*4200*/  ISETP.GT.AND P5, PT, R2, 0x40, PT ;  /* 0x000000400200780c */ /* 0x000fe20003fa4270 */
[----:B------:R-:W-:Y:S01]  /*4210*/  FMUL.FTZ R18, R76, R18 ;  /* 0x000000124c127220 */ /* 0x000fe20000410000 */
[----:B------:R-:W-:Y:S01]  /*4220*/  FSEL R142, R150, -INF , P1 ;  /* 0xff800000968e7808 */ /* 0x000fe20000800000 */
[--C-:B------:R-:W-:Y:S01]  /*4230*/  FFMA.FTZ R16, R16, c[0x0][0x29c], -R139.reuse ;  /* 0x0000a70010107a23 */ /* 0x100fe2000001088b */
[----:B------:R-:W-:Y:S01]  /*4240*/  ISETP.GT.AND P1, PT, R2, 0x41, PT ;  /* 0x000000410200780c */ /* 0x000fe20003f24270 */
[--C-:B------:R-:W-:Y:S01]  /*4250*/  FADD.FTZ R19, R19, -R140.reuse ;  /* 0x8000008c13137221 */ /* 0x100fe20000010000 */
[----:B-1----:R-:W-:Y:S01]  /*4260*/  F2FP.PACK_AB R76, R79, R76 ;  /* 0x0000004c4f4c723e */ /* 0x002fe200000000ff */
[--C-:B------:R-:W-:Y:S01]  /*4270*/  FADD.FTZ R23, R23, -R140.reuse ;  /* 0x8000008c17177221 */ /* 0x100fe20000010000 */
[----:B------:R-:W-:Y:S01]  /*4280*/  FSEL R2, R210, -INF , P1 ;  /* 0xff800000d2027808 */ /* 0x000fe20000800000 */
[----:B------:R-:W1:Y:S01]  /*4290*/  MUFU.EX2 R16, R16 ;  /* 0x0000001000107308 */ /* 0x000e620000000800 */
[----:B------:R-:W-:Y:S01]  /*42a0*/  FMUL.FTZ R18, R18, R154 ;  /* 0x0000009a12127220 */ /* 0x000fe20000410000 */
[----:B------:R-:W-:Y:S01]  /*42b0*/  FSEL R154, R151, -INF , P6 ;  /* 0xff800000979a7808 */ /* 0x000fe20003000000 */
[----:B------:R-:W-:Y:S01]  /*42c0*/  FADD.FTZ R22, R22, -R140 ;  /* 0x8000008c16167221 */ /* 0x000fe20000010000 */
[----:B------:R-:W-:Y:S01]  /*42d0*/  FSEL R140, R209, -INF , P5 ;  /* 0xff800000d18c7808 */ /* 0x000fe20002800000 */
[--C-:B------:R-:W-:Y:S01]  /*42e0*/  FFMA.FTZ R142, R142, c[0x0][0x29c], -R139.reuse ;  /* 0x0000a7008e8e7a23 */ /* 0x100fe2000001088b */
[----:B------:R-:W-:Y:S01]  /*42f0*/  F2FP.PACK_AB R6, R143, R6 ;  /* 0x000000068f06723e */ /* 0x000fe200000000ff */
[--C-:B------:R-:W-:Y:S01]  /*4300*/  FFMA.FTZ R154, R154, c[0x0][0x29c], -R139.reuse ;  /* 0x0000a7009a9a7a23 */ /* 0x100fe2000001088b */
[----:B------:R-:W-:Y:S01]  /*4310*/  PLOP3.LUT P1, PT, PT, PT, UP0, 0x80, 0x0 ;  /* 0x000000000000781c */ /* 0x000fe20003f2f008 */
[--C-:B------:R-:W-:Y:S01]  /*4320*/  FFMA.FTZ R140, R140, c[0x0][0x29c], -R139.reuse ;  /* 0x0000a7008c8c7a23 */ /* 0x100fe2000001088b */
[----:B------:R-:W3:Y:S01]  /*4330*/  MUFU.EX2 R141, R141 ;  /* 0x0000008d008d7308 */ /* 0x000ee20000000800 */
[----:B------:R-:W-:Y:S02]  /*4340*/  FFMA.FTZ R139, R2, c[0x0][0x29c], -R139 ;  /* 0x0000a700028b7a23 */ /* 0x000fe4000001088b */
[----:B------:R-:W4:Y:S01]  /*4350*/  LDS R2, [R243.X4+0x12320] ;  /* 0x01232000f3027984 */ /* 0x000f220000004800 */
[----:B------:R-:W-:Y:S02]  /*4360*/  FFMA.FTZ R146, -R146, R146, 1 ;  /* 0x3f80000092927423 */ /* 0x000fe40000010192 */
[----:B------:R-:W-:Y:S01]  /*4370*/  FFMA.FTZ R147, -R147, R147, 1 ;  /* 0x3f80000093937423 */ /* 0x000fe20000010193 */
[----:B------:R5:W-:Y:S01]  /*4380*/  STS [R244+0x12480], R3 ;  /* 0x01248003f4007388 */ /* 0x000be20000000800 */
[----:B------:R-:W-:Y:S02]  /*4390*/  FMUL.FTZ R19, R79, R19 ;  /* 0x000000134f137220 */ /* 0x000fe40000410000 */
[----:B------:R-:W-:Y:S01]  /*43a0*/  MUFU.EX2 R142, R142 ;  /* 0x0000008e008e7308 */ /* 0x000fe20000000800 */
[----:B------:R-:W-:Y:S01]  /*43b0*/  STS [R245], R77 ;  /* 0x0000004df5007388 */ /* 0x000fe20000000800 */
[----:B------:R-:W-:Y:S02]  /*43c0*/  FMUL.FTZ R19, R19, R155 ;  /* 0x0000009b13137220 */ /* 0x000fe40000410000 */
[--C-:B--2---:R-:W-:Y:S01]  /*43d0*/  FADD.FTZ R8, R8, -R7.reuse ;  /* 0x8000000708087221 */ /* 0x104fe20000010000 */
[----:B-1----:R-:W-:Y:S01]  /*43e0*/  F2FP.PACK_AB R5, R16, R136 ;  /* 0x000000881005723e */ /* 0x002fe200000000ff */
[--C-:B------:R-:W-:Y:S01]  /*43f0*/  FADD.FTZ R12, R12, -R7.reuse ;  /* 0x800000070c0c7221 */ /* 0x100fe20000010000 */
[----:B------:R-:W-:Y:S01]  /*4400*/  F2FP.PACK_AB R18, R19, R18 ;  /* 0x000000121312723e */ /* 0x000fe200000000ff */
[----:B------:R-:W-:Y:S01]  /*4410*/  FMUL.FTZ R8, R135, R8 ;  /* 0x0000000887087220 */ /* 0x000fe20000410000 */
[----:B------:R-:W-:Y:S01]  /*4420*/  F2FP.PACK_AB R135, R132, R135 ;  /* 0x000000878487723e */ /* 0x000fe200000000ff */
[----:B------:R-:W5:Y:S01]  /*4430*/  MUFU.EX2 R154, R154 ;  /* 0x0000009a009a7308 */ /* 0x000f620000000800 */
[----:B------:R-:W-:Y:S02]  /*4440*/  FMUL.FTZ R12, R153, R12 ;  /* 0x0000000c990c7220 */ /* 0x000fe40000410000 */
[--C-:B------:R-:W-:Y:S01]  /*4450*/  FADD.FTZ R24, R24, -R7.reuse ;  /* 0x8000000718187221 */ /* 0x100fe20000010000 */
[----:B------:R-:W-:Y:S01]  /*4460*/  STS [R244+0x12c80], R135 ;  /* 0x012c8087f4007388 */ /* 0x000fe20000000800 */
[----:B---3--:R-:W-:Y:S01]  /*4470*/  F2FP.PACK_AB R153, R141, R153 ;  /* 0x000000998d99723e */ /* 0x008fe200000000ff */
[--C-:B------:R-:W-:Y:S02]  /*4480*/  FADD.FTZ R9, R9, -R7.reuse ;  /* 0x8000000709097221 */ /* 0x100fe40000010000 */
[----:B------:R-:W-:Y:S01]  /*4490*/  STS [R245+0x800], R5 ;  /* 0x00080005f5007388 */ /* 0x000fe20000000800 */
[----:B------:R-:W-:Y:S01]  /*44a0*/  FMUL.FTZ R8, R8, R144 ;  /* 0x0000009008087220 */ /* 0x000fe20000410000 */
[----:B------:R-:W1:Y:S01]  /*44b0*/  MUFU.EX2 R82, R82 ;  /* 0x0000005200527308 */ /* 0x000e620000000800 */
[----:B------:R-:W-:Y:S01]  /*44c0*/  FMUL.FTZ R9, R132, R9 ;  /* 0x0000000984097220 */ /* 0x000fe20000410000 */
[----:B------:R-:W-:Y:S01]  /*44d0*/  STS [R244+0x13480], R80 ;  /* 0x01348050f4007388 */ /* 0x000fe20000000800 */
[--C-:B------:R-:W-:Y:S02]  /*44e0*/  FADD.FTZ R13, R13, -R7.reuse ;  /* 0x800000070d0d7221 */ /* 0x100fe40000010000 */
[----:B------:R-:W-:Y:S01]  /*44f0*/  FMUL.FTZ R9, R9, R145 ;  /* 0x0000009109097220 */ /* 0x000fe20000410000 */
[----:B------:R-:W-:Y:S01]  /*4500*/  STS [R245+0x1000], R76 ;  /* 0x0010004cf5007388 */ /* 0x000fe20000000800 */
[----:B------:R-:W-:Y:S02]  /*4510*/  FMUL.FTZ R13, R141, R13 ;  /* 0x0000000d8d0d7220 */ /* 0x000fe40000410000 */
[----:B------:R-:W-:Y:S01]  /*4520*/  FFMA.FTZ R148, -R148, R148, 1 ;  /* 0x3f80000094947423 */ /* 0x000fe20000010194 */
[----:B------:R-:W-:Y:S01]  /*4530*/  MUFU.EX2 R158, R158 ;  /* 0x0000009e009e7308 */ /* 0x000fe20000000800 */
[----:B------:R-:W-:Y:S01]  /*4540*/  STS [R244+0x13c80], R153 ;  /* 0x013c8099f4007388 */ /* 0x000fe20000000800 */
[----:B------:R-:W-:Y:S01]  /*4550*/  F2FP.PACK_AB R8, R9, R8 ;  /* 0x000000080908723e */ /* 0x000fe200000000ff */
[--C-:B----4-:R-:W-:Y:S01]  /*4560*/  FADD.FTZ R10, R10, -R2.reuse ;  /* 0x800000020a0a7221 */ /* 0x110fe20000010000 */
[----:B-----5:R-:W-:Y:S01]  /*4570*/  F2FP.PACK_AB R3, R154, R142 ;  /* 0x0000008e9a03723e */ /* 0x020fe200000000ff */
[--C-:B------:R-:W-:Y:S02]  /*4580*/  FADD.FTZ R11, R11, -R2.reuse ;  /* 0x800000020b0b7221 */ /* 0x100fe40000010000 */
[----:B------:R-:W-:Y:S02]  /*4590*/  FMUL.FTZ R10, R136, R10 ;  /* 0x0000000a880a7220 */ /* 0x000fe40000410000 */
[----:B------:R2:W-:Y:S01]  /*45a0*/  STS [R245+0x1800], R3 ;  /* 0x00180003f5007388 */ /* 0x0005e20000000800 */
[----:B------:R-:W3:Y:S01]  /*45b0*/  MUFU.EX2 R78, R78 ;  /* 0x0000004e004e7308 */ /* 0x000ee20000000800 */
[----:B------:R-:W-:Y:S02]  /*45c0*/  FMUL.FTZ R11, R16, R11 ;  /* 0x0000000b100b7220 */ /* 0x000fe40000410000 */
[----:B------:R-:W-:Y:S02]  /*45d0*/  FMUL.FTZ R10, R10, R146 ;  /* 0x000000920a0a7220 */ /* 0x000fe40000410000 */
[----:B-1----:R-:W-:Y:S01]  /*45e0*/  FMUL.FTZ R20, R82, R20 ;  /* 0x0000001452147220 */ /* 0x002fe20000410000 */
[----:B------:R-:W-:Y:S01]  /*45f0*/  F2FP.PACK_AB R82, R211, R82 ;  /* 0x00000052d352723e */ /* 0x000fe200000000ff */
[----:B------:R-:W-:Y:S02]  /*4600*/  FMUL.FTZ R11, R11, R147 ;  /* 0x000000930b0b7220 */ /* 0x000fe40000410000 */
[----:B------:R-:W-:Y:S01]  /*4610*/  FFMA.FTZ R149, -R149, R149, 1 ;  /* 0x3f80000095957423 */ /* 0x000fe20000010195 */
[----:B------:R-:W-:Y:S01]  /*4620*/  MUFU.EX2 R157, R157 ;  /* 0x0000009d009d7308 */ /* 0x000fe20000000800 */
[----:B------:R-:W-:Y:S01]  /*4630*/  STS [R244+0x14480], R82 ;  /* 0x01448052f4007388 */ /* 0x000fe20000000800 */
[----:B------:R-:W-:Y:S01]  /*4640*/  F2FP.PACK_AB R10, R11, R10 ;  /* 0x0000000a0b0a723e */ /* 0x000fe200000000ff */
[--C-:B------:R-:W-:Y:S02]  /*4650*/  FADD.FTZ R14, R14, -R2.reuse ;  /* 0x800000020e0e7221 */ /* 0x100fe40000010000 */
[--C-:B------:R-:W-:Y:S02]  /*4660*/  FADD.FTZ R15, R15, -R2.reuse ;  /* 0x800000020f0f7221 */ /* 0x100fe40000010000 */
[----:B------:R-:W-:Y:S02]  /*4670*/  FMUL.FTZ R12, R12, R148 ;  /* 0x000000940c0c7220 */ /* 0x000fe40000410000 */
[----:B------:R-:W-:Y:S01]  /*4680*/  FMUL.FTZ R13, R13, R149 ;  /* 0x000000950d0d7220 */ /* 0x000fe20000410000 */
[----:B------:R-:W1:Y:S01]  /*4690*/  MUFU.EX2 R83, R83 ;  /* 0x0000005300537308 */ /* 0x000e620000000800 */
[----:B------:R-:W-:Y:S02]  /*46a0*/  FMUL.FTZ R14, R142, R14 ;  /* 0x0000000e8e0e7220 */ /* 0x000fe40000410000 */
[----:B------:R-:W-:Y:S01]  /*46b0*/  FMUL.FTZ R15, R154, R15 ;  /* 0x0000000f9a0f7220 */ /* 0x000fe20000410000 */
[----:B------:R-:W-:Y:S01]  /*46c0*/  F2FP.PACK_AB R12, R13, R12 ;  /* 0x0000000c0d0c723e */ /* 0x000fe200000000ff */
[----:B---3--:R-:W-:Y:S01]  /*46d0*/  FMUL.FTZ R22, R78, R22 ;  /* 0x000000164e167220 */ /* 0x008fe20000410000 */
[----:B------:R-:W-:Y:S01]  /*46e0*/  F2FP.PACK_AB R78, R158, R78 ;  /* 0x0000004e9e4e723e */ /* 0x000fe200000000ff */
[----:B------:R-:W-:Y:S02]  /*46f0*/  FFMA.FTZ R150, -R150, R150, 1 ;  /* 0x3f80000096967423 */ /* 0x000fe40000010196 */
[----:B------:R-:W-:Y:S01]  /*4700*/  FFMA.FTZ R151, -R151, R151, 1 ;  /* 0x3f80000097977423 */ /* 0x000fe20000010197 */
[----:B------:R-:W-:Y:S01]  /*4710*/  MUFU.EX2 R140, R140 ;  /* 0x0000008c008c7308 */ /* 0x000fe20000000800 */
[----:B------:R-:W-:Y:S01]  /*4720*/  STS [R245+0x2000], R78 ;  /* 0x0020004ef5007388 */ /* 0x000fe20000000800 */
[----:B------:R-:W-:Y:S02]  /*4730*/  FMUL.FTZ R14, R14, R150 ;  /* 0x000000960e0e7220 */ /* 0x000fe40000410000 */
[----:B------:R-:W-:Y:S02]  /*4740*/  FMUL.FTZ R15, R15, R151 ;  /* 0x000000970f0f7220 */ /* 0x000fe40000410000 */
[----:B------:R-:W-:Y:S02]  /*4750*/  FMUL.FTZ R20, R20, R156 ;  /* 0x0000009c14147220 */ /* 0x000fe40000410000 */
[----:B------:R-:W-:Y:S01]  /*4760*/  FMUL.FTZ R23, R158, R23 ;  /* 0x000000179e177220 */ /* 0x000fe20000410000 */
[----:B------:R-:W-:Y:S01]  /*4770*/  F2FP.PACK_AB R14, R15, R14 ;  /* 0x0000000e0f0e723e */ /* 0x000fe200000000ff */
[----:B------:R-:W2:Y:S01]  /*4780*/  MUFU.EX2 R139, R139 ;  /* 0x0000008b008b7308 */ /* 0x000ea20000000800 */
[----:B------:R-:W-:Y:S01]  /*4790*/  FADD.FTZ R25, R25, -R7 ;  /* 0x8000000719197221 */ /* 0x000fe20000010000 */
[----:B------:R-:W-:Y:S01]  /*47a0*/  F2FP.PACK_AB R20, R21, R20 ;  /* 0x000000141514723e */ /* 0x000fe200000000ff */
[----:B------:R-:W-:Y:S02]  /*47b0*/  FMUL.FTZ R22, R22, R137 ;  /* 0x0000008916167220 */ /* 0x000fe40000410000 */
[----:B-1----:R-:W-:Y:S01]  /*47c0*/  FMUL.FTZ R24, R83, R24 ;  /* 0x0000001853187220 */ /* 0x002fe20000410000 */
[----:B------:R-:W-:Y:S01]  /*47d0*/  F2FP.PACK_AB R83, R157, R83 ;  /* 0x000000539d53723e */ /* 0x000fe200000000ff */
[----:B------:R-:W-:Y:S02]  /*47e0*/  FMUL.FTZ R23, R23, R138 ;  /* 0x0000008a17177220 */ /* 0x000fe40000410000 */
[----:B------:R-:W-:Y:S02]  /*47f0*/  FMUL.FTZ R25, R157, R25 ;  /* 0x000000199d197220 */ /* 0x000fe40000410000 */
[----:B------:R-:W-:Y:S01]  /*4800*/  STS [R244+0x14c80], R83 ;  /* 0x014c8053f4007388 */ /* 0x000fe20000000800 */
[----:B------:R-:W-:Y:S01]  /*4810*/  FFMA.FTZ R159, -R159, R159, 1 ;  /* 0x3f8000009f9f7423 */ /* 0x000fe2000001019f */
[----:B------:R-:W-:Y:S01]  /*4820*/  F2FP.PACK_AB R22, R23, R22 ;  /* 0x000000161716723e */ /* 0x000fe200000000ff */
[----:B------:R-:W-:Y:S02]  /*4830*/  FFMA.FTZ R208, -R208, R208, 1 ;  /* 0x3f800000d0d07423 */ /* 0x000fe400000101d0 */
[--C-:B------:R-:W-:Y:S02]  /*4840*/  FADD.FTZ R26, R26, -R2.reuse ;  /* 0x800000021a1a7221 */ /* 0x100fe40000010000 */
[----:B------:R-:W-:Y:S01]  /*4850*/  FADD.FTZ R27, R27, -R2 ;  /* 0x800000021b1b7221 */ /* 0x000fe20000010000 */
[----:B------:R-:W-:Y:S01]  /*4860*/  SHF.L.U32 R2, R230, 0x1, RZ ;  /* 0x00000001e6027819 */ /* 0x000fe200000006ff */
[----:B------:R-:W-:Y:S02]  /*4870*/  FMUL.FTZ R24, R24, R159 ;  /* 0x0000009f18187220 */ /* 0x000fe40000410000 */
[----:B------:R-:W-:Y:S01]  /*4880*/  FMUL.FTZ R25, R25, R208 ;  /* 0x000000d019197220 */ /* 0x000fe20000410000 */
[C---:B--2---:R-:W-:Y:S01]  /*4890*/  F2FP.PACK_AB R3, R139.reuse, R140 ;  /* 0x0000008c8b03723e */ /* 0x044fe200000000ff */
[----:B------:R-:W-:Y:S02]  /*48a0*/  FMUL.FTZ R26, R140, R26 ;  /* 0x0000001a8c1a7220 */ /* 0x000fe40000410000 */
[----:B------:R-:W-:Y:S01]  /*48b0*/  FMUL.FTZ R27, R139, R27 ;  /* 0x0000001b8b1b7220 */ /* 0x000fe20000410000 */
[----:B------:R-:W-:Y:S01]  /*48c0*/  F2FP.PACK_AB R24, R25, R24 ;  /* 0x000000181918723e */ /* 0x000fe200000000ff */
[----:B------:R-:W-:Y:S01]  /*48d0*/  STS [R245+0x2800], R3 ;  /* 0x00280003f5007388 */ /* 0x000fe20000000800 */
[----:B------:R-:W-:Y:S02]  /*48e0*/  FFMA.FTZ R209, -R209, R209, 1 ;  /* 0x3f800000d1d17423 */ /* 0x000fe400000101d1 */
[----:B------:R-:W-:Y:S01]  /*48f0*/  FFMA.FTZ R210, -R210, R210, 1 ;  /* 0x3f800000d2d27423 */ /* 0x000fe200000101d2 */
[----:B------:R-:W-:Y:S01]  /*4900*/  BAR.SYNC.DEFER_BLOCKING 0x0 ;  /* 0x0000000000007b1d */ /* 0x000fe20000010000 */
        /* <DEDUP_REMOVED lines=93> */
[----:B-12-4-:R-:W2:Y:S01]  /*4ee0*/  LDL.64 R8, [R1] ;  /* 0x0000000001087983 */ /* 0x016ea20000100a00 */
        /* <DEDUP_REMOVED lines=8> */
[----:B------:R-:W-:Y:S02]  /*4f70*/  USHF.L.U32 UR6, UR28, 0x6, URZ ;  /* 0x000000061c067899 */ /* 0x000fe4000800063f */
[----:B------:R-:W-:Y:S02]  /*4f80*/  UIADD3 UR26, UR29, UR26, URZ ;  /* 0x0000001a1d1a7290 */ /* 0x000fe4000fffe03f */
[----:B------:R-:W-:Y:S02]  /*4f90*/  IMAD.U32 R6, RZ, RZ, UR27 ;  /* 0x0000001bff067e24 */ /* 0x000fe4000f8e00ff */
[C---:B------:R-:W-:Y:S01]  /*4fa0*/  IADD3 R5, P6, P5, R234.reuse, UR6, R5 ;  /* 0x00000006ea057c10 */ /* 0x040fe2000fdde005 */
[----:B------:R-:W-:Y:S06]  /*4fb0*/  USHF.L.U64.HI UR26, UR28, 0x6, UR26 ;  /* 0x000000061c1a7899 */ /* 0x000fec000801021a */
[----:B------:R-:W-:Y:S02]  /*4fc0*/  IADD3.X R4, R247, UR26, R4, P6, P5 ;  /* 0x0000001af7047c10 */ /* 0x000fe4000b7ea404 */
[----:B------:R-:W-:Y:S02]  /*4fd0*/  IADD3 R3, P6, R234, UR6, RZ ;  /* 0x00000006ea037c10 */ /* 0x000fe4000ffde0ff */
[----:B--2---:R-:W-:Y:S01]  /*4fe0*/  IADD3 R7, P1, R8, UR27, RZ ;  /* 0x0000001b08077c10 */ /* 0x004fe2000ff3e0ff */
[----:B------:R-:W-:Y:S03]  /*4ff0*/  IMAD.U32 R8, RZ, RZ, UR27 ;  /* 0x0000001bff087e24 */ /* 0x000fe6000f8e00ff */
[----:B------:R-:W-:Y:S02]  /*5000*/  LEA.HI.X.SX32 R6, R6, R238, 0x1, P1 ;  /* 0x000000ee06067211 */ /* 0x000fe400008f0eff */
[----:B------:R-:W-:Y:S02]  /*5010*/  LOP3.LUT P1, RZ, R242, 0x1, RZ, 0xc0, !PT ;  /* 0x00000001f2ff7812 */ /* 0x000fe4000782c0ff */
[C---:B------:R-:W-:Y:S02]  /*5020*/  LEA R10, P5, R7.reuse, c[0x0][0x280], 0x2 ;  /* 0x0000a000070a7a11 */ /* 0x040fe400078a10ff */
[----:B------:R-:W-:Y:S02]  /*5030*/  IADD3 R8, -R248, c[0x0][0x168], -R8 ;  /* 0x00005a00f8087a10 */ /* 0x000fe40007ffe908 */
[----:B------:R-:W-:Y:S02]  /*5040*/  LEA.HI.X R11, R7, c[0x0][0x284], R6, 0x2, P5 ;  /* 0x0000a100070b7a11 */ /* 0x000fe400028f1406 */
[C---:B------:R-:W-:Y:S02]  /*5050*/  ISETP.LT.OR P5, PT, R8.reuse, 0x1, !P1 ;  /* 0x000000010800780c */ /* 0x040fe40004fa1670 */
[----:B------:R-:W-:Y:S02]  /*5060*/  IADD3.X R6, R247, UR26, RZ, P6, !PT ;  /* 0x0000001af7067c10 */ /* 0x000fe4000b7fe4ff */
[C---:B------:R-:W-:Y:S02]  /*5070*/  LEA R12, P6, R3.reuse, c[0x0][0x1f0], 0x1 ;  /* 0x00007c00030c7a11 */ /* 0x040fe400078c08ff */
[----:B------:R-:W-:Y:S02]  /*5080*/  ISETP.LT.OR P1, PT, R8, 0x21, !P1 ;  /* 0x000000210800780c */ /* 0x000fe40004f21670 */
[----:B------:R-:W-:Y:S01]  /*5090*/  LEA.HI.X R13, R3, c[0x0][0x1f4], R6, 0x1, P6 ;  /* 0x00007d00030d7a11 */ /* 0x000fe200030f0c06 */
[----:B------:R-:W-:Y:S01]  /*50a0*/  @!P2 IMAD.SHL.U32 R3, R240, 0x10, RZ ;  /* 0x00000010f003a824 */ /* 0x000fe200078e00ff */
[C---:B------:R-:W-:Y:S03]  /*50b0*/  LEA R6, P6, R5.reuse, c[0x0][0x1f0], 0x1 ;  /* 0x00007c0005067a11 */ /* 0x040fe600078c08ff */
[----:B------:R-:W-:Y:S01]  /*50c0*/  @!PT LDS RZ, [RZ] ;  /* 0x00000000fffff984 */ /* 0x000fe20000000800 */
[----:B------:R-:W-:Y:S01]  /*50d0*/  @!PT LDS RZ, [RZ] ;  /* 0x00000000fffff984 */ /* 0x000fe20000000800 */
[----:B------:R-:W-:Y:S01]  /*50e0*/  @!PT LDS RZ, [RZ] ;  /* 0x00000000fffff984 */ /* 0x000fe20000000800 */
[----:B------:R1:W-:Y:S01]  /*50f0*/  LDGSTS.E.BYPASS.LTC128B.128 [R233+0xe080], [R12.64], !P5 ;  /* 0x0e0800000ce97fae */ /* 0x0003e2000e901d58 */
[----:B------:R-:W-:Y:S02]  /*5100*/  LEA.HI.X R7, R5, c[0x0][0x1f4], R4, 0x1, P6 ;  /* 0x00007d0005077a11 */ /* 0x000fe400030f0c04 */
[----:B------:R-:W-:Y:S04]  /*5110*/  LOP3.LUT P6, RZ, R242, 0x2, RZ, 0xc0, !PT ;  /* 0x00000002f2ff7812 */ /* 0x000fe800078cc0ff */
[C---:B------:R-:W-:Y:S02]  /*5120*/  ISETP.LT.OR P5, PT, R8.reuse, 0x1, !P6 ;  /* 0x000000010800780c */ /* 0x040fe400077a1670 */
[----:B------:R-:W-:Y:S11]  /*5130*/  ISETP.LT.OR P6, PT, R8, 0x21, !P6 ;  /* 0x000000210800780c */ /* 0x000ff600077c1670 */
[----:B------:R1:W-:Y:S04]  /*5140*/  LDGSTS.E.BYPASS.LTC128B.128 [R233+0x10080], [R12.64+0x80], !P5 ;  /* 0x100800800ce97fae */ /* 0x0003e8000e901d58 */
[----:B------:R1:W-:Y:S04]  /*5150*/  LDGSTS.E.BYPASS.LTC128B.128 [R233+0xf080], [R6.64], !P1 ;  /* 0x0f08000006e97fae */ /* 0x0003e8000c901d58 */
[----:B------:R1:W-:Y:S04]  /*5160*/  LDGSTS.E.BYPASS.LTC128B.128 [R233+0x11080], [R6.64+0x80], !P6 ;  /* 0x1108008006e97fae */ /* 0x0003e8000f101d58 */
[----:B------:R1:W-:Y:S02]  /*5170*/  @!P2 LDGSTS.E.BYPASS.LTC128B.128 [R3+0x12280], [R10.64] ;  /* 0x122800000a03afae */ /* 0x0003e4000b901d58 */
.L_x_682:
[-C--:B-12-4-:R-:W-:Y:S01]  /*5180*/  HMMA.16816.F32 R4, R80, R16.reuse, RZ ;  /* 0x000000105004723c */ /* 0x096fe200000018ff */
[----:B------:R-:W-:Y:S01]  /*5190*/  LDSM.16.M88.4 R140, [R227+0x1800] ;  /* 0x00180000e38c783b */ /* 0x000fe20000000200 */
[----:B------:R-:W-:Y:S02]  /*51a0*/  ULDC.64 UR6, c[0x0][0x238] ;  /* 0x00008e0000067ab9 */ /* 0x000fe40000000a00 */
[----:B------:R-:W-:Y:S02]  /*51b0*/  USHF.R.S32.HI UR26, URZ, 0x1f, UR20 ;  /* 0x0000001f3f1a7899 */ /* 0x000fe40008011414 */
[----:B------:R-:W-:Y:S01]  /*51c0*/  LDSM.16.MT88.4 R144, [R2+0x4080] ;  /* 0x004080000290783b */ /* 0x000fe20000004200 */
[----:B------:R-:W-:Y:S01]  /*51d0*/  USHF.L.U32 UR27, UR23, 0xd, URZ ;  /* 0x0000000d171b7899 */ /* 0x000fe2000800063f */
[C---:B------:R-:W-:Y:S01]  /*51e0*/  HMMA.16816.F32 R8, R132.reuse, R16, RZ ;  /* 0x000000108408723c */ /* 0x040fe200000018ff */
[----:B------:R-:W-:Y:S02]  /*51f0*/  UIMAD UR26, UR26, UR6, URZ ;  /* 0x000000061a1a72a4 */ /* 0x000fe4000f8e023f */
[----:B------:R-:W-:Y:S01]  /*5200*/  LDSM.16.M88.4 R148, [R226+0x1000] ;  /* 0x00100000e294783b */ /* 0x000fe20000000200 */
[----:B------:R-:W-:Y:S02]  /*5210*/  USHF.R.S32.HI UR23, URZ, 0x1f, UR21 ;  /* 0x0000001f3f177899 */ /* 0x000fe40008011415 */
[----:B------:R-:W-:Y:S02]  /*5220*/  UIMAD UR26, UR20, UR7, UR26 ;  /* 0x00000007141a72a4 */ /* 0x000fe4000f8e021a */
[-C--:B------:R-:W-:Y:S01]  /*5230*/  HMMA.16816.F32 R12, R132, R18.reuse, RZ ;  /* 0x00000012840c723c */ /* 0x080fe200000018ff */
[----:B------:R-:W-:Y:S01]  /*5240*/  ULDC.64 UR6, c[0x0][0x240] ;  /* 0x0000900000067ab9 */ /* 0x000fe20000000a00 */
[----:B------:R-:W0:Y:S01]  /*5250*/  LDGDEPBAR ;  /* 0x00000000000079af */ /* 0x000e220000000000 */
[----:B------:R-:W-:Y:S02]  /*5260*/  UIMAD UR6, UR23, UR6, URZ ;  /* 0x00000006170672a4 */ /* 0x000fe4000f8e023f */
[----:B------:R-:W-:Y:S02]  /*5270*/  UISETP.GE.AND UP0, UPT, UR17, UR19, UPT ;  /* 0x000000131100728c */ /* 0x000fe4000bf06270 */
[----:B------:R-:W-:Y:S01]  /*5280*/  UIMAD UR6, UR21, UR7, UR6 ;  /* 0x00000007150672a4 */ /* 0x000fe2000f8e0206 */
[C---:B------:R-:W-:Y:S01]  /*5290*/  HMMA.16816.F32 R16, R80.reuse, R18, RZ ;  /* 0x000000125010723c */ /* 0x040fe200000018ff */
[----:B------:R-:W-:Y:S02]  /*52a0*/  UIADD3 UR7, UR4, 0x1, URZ ;  /* 0x0000000104077890 */ /* 0x000fe4000fffe03f */
[----:B------:R-:W-:Y:S02]  /*52b0*/  UISETP.GE.AND UP2, UPT, UR4, 0x1, UPT ;  /* 0x000000010400788c */ /* 0x000fe4000bf46270 */
[----:B------:R-:W-:Y:S02]  /*52c0*/  UISETP.GE.AND UP1, UPT, UR18, 0x1, UPT ;  /* 0x000000011200788c */ /* 0x000fe4000bf26270 */
[----:B------:R-:W-:Y:S01]  /*52d0*/  UMOV UR23, UR17 ;  /* 0x0000001100177c82 */ /* 0x000fe20008000000 */
        /* <DEDUP_REMOVED lines=16> */
[----:B------:R-:W2:Y:S07]  /*53e0*/  LDSM.16.MT88.4 R152, [R2+0x1880] ;  /* 0x001880000298783b */ /* 0x000eae0000004200 */
[-C--:B-1----:R-:W-:Y:S08]  /*53f0*/  HMMA.16816.F32 R4, R132, R136.reuse, R4 ;  /* 0x000000888404723c */ /* 0x082ff00000001804 */
[C---:B------:R-:W-:Y:S08]  /*5400*/  HMMA.16816.F32 R8, R140.reuse, R136, R8 ;  /* 0x000000888c08723c */ /* 0x040ff00000001808 */
[-C--:B------:R-:W-:Y:S08]  /*5410*/  HMMA.16816.F32 R12, R140, R138.reuse, R12 ;  /* 0x0000008a8c0c723c */ /* 0x080ff0000000180c */
[C---:B------:R-:W-:Y:S01]  /*5420*/  HMMA.16816.F32 R16, R132.reuse, R138, R16 ;  /* 0x0000008a8410723c */ /* 0x040fe20000001810 */
[----:B------:R-:W-:Y:S07]  /*5430*/  LDSM.16.M88.4 R136, [R227+0x2000] ;  /* 0x00200000e388783b */ /* 0x000fee0000000200 */
[-C--:B------:R-:W-:Y:S08]  /*5440*/  HMMA.16816.F32 R20, R132, R144.reuse, R20 ;  /* 0x000000908414723c */ /* 0x080ff00000001814 */
[C---:B------:R-:W-:Y:S08]  /*5450*/  HMMA.16816.F32 R24, R140.reuse, R144, R24 ;  /* 0x000000908c18723c */ /* 0x040ff00000001818 */
[-C--:B------:R-:W-:Y:S01]  /*5460*/  HMMA.16816.F32 R76, R140, R146.reuse, R76 ;  /* 0x000000928c4c723c */ /* 0x080fe2000000184c */
[----:B------:R-:W1:Y:S07]  /*5470*/  LDSM.16.MT88.4 R140, [R2+0x2080] ;  /* 0x00208000028c783b */ /* 0x000e6e0000004200 */
[----:B------:R-:W-:Y:S01]  /*5480*/  HMMA.16816.F32 R80, R132, R146, R80 ;  /* 0x000000928450723c */ /* 0x000fe20000001850 */
[----:B------:R-:W3:Y:S05]  /*5490*/  LDSM.16.M88.4 R132, [R227+0x2800] ;  /* 0x00280000e384783b */ /* 0x000eea0000000200 */
[----:B------:R-:W4:Y:S02]  /*54a0*/  LDSM.16.MT88.4 R144, [R2+0x5080] ;  /* 0x005080000290783b */ /* 0x000f240000004200 */
[-C--:B--2---:R-:W-:Y:S08]  /*54b0*/  HMMA.16816.F32 R4, R148, R152.reuse, R4 ;  /* 0x000000989404723c */ /* 0x084ff00000001804 */
[C---:B------:R-:W-:Y:S08]  /*54c0*/  HMMA.16816.F32 R8, R156.reuse, R152, R8 ;  /* 0x000000989c08723c */ /* 0x040ff00000001808 */
[-C--:B------:R-:W-:Y:S08]  /*54d0*/  HMMA.16816.F32 R12, R156, R154.reuse, R12 ;  /* 0x0000009a9c0c723c */ /* 0x080ff0000000180c */
[C---:B------:R-:W-:Y:S01]  /*54e0*/  HMMA.16816.F32 R16, R148.reuse, R154, R16 ;  /* 0x0000009a9410723c */ /* 0x040fe20000001810 */
[----:B------:R-:W-:Y:S07]  /*54f0*/  LDSM.16.M88.4 R152, [R226+0x2000] ;  /* 0x00200000e298783b */ /* 0x000fee0000000200 */
[-C--:B------:R-:W-:Y:S08]  /*5500*/  HMMA.16816.F32 R20, R148, R208.reuse, R20 ;  /* 0x000000d09414723c */ /* 0x080ff00000001814 */
[C---:B------:R-:W-:Y:S08]  /*5510*/  HMMA.16816.F32 R24, R156.reuse, R208, R24 ;  /* 0x000000d09c18723c */ /* 0x040ff00000001818 */
[-C--:B------:R-:W-:Y:S01]  /*5520*/  HMMA.16816.F32 R76, R156, R210.reuse, R76 ;  /* 0x000000d29c4c723c */ /* 0x080fe2000000184c */
[----:B------:R-:W2:Y:S07]  /*5530*/  LDSM.16.MT88.4 R156, [R2+0x2880] ;  /* 0x00288000029c783b */ /* 0x000eae0000004200 */
[----:B------:R-:W-:Y:S01]  /*5540*/  HMMA.16816.F32 R80, R148, R210, R80 ;  /* 0x000000d29450723c */ /* 0x000fe20000001850 */
[----:B------:R-:W5:Y:S07]  /*5550*/  LDSM.16.M88.4 R148, [R226+0x2800] ;  /* 0x00280000e294783b */ /* 0x000f6e0000000200 */
[-C--:B-1----:R-:W-:Y:S08]  /*5560*/  HMMA.16816.F32 R4, R136, R140.reuse, R4 ;  /* 0x0000008c8804723c */ /* 0x082ff00000001804 */
[C---:B---3--:R-:W-:Y:S08]  /*5570*/  HMMA.16816.F32 R8, R132.reuse, R140, R8 ;  /* 0x0000008c8408723c */ /* 0x048ff00000001808 */
[-C--:B------:R-:W-:Y:S08]  /*5580*/  HMMA.16816.F32 R12, R132, R142.reuse, R12 ;  /* 0x0000008e840c723c */ /* 0x080ff0000000180c */
[C---:B------:R-:W-:Y:S01]  /*5590*/  HMMA.16816.F32 R16, R136.reuse, R142, R16 ;  /* 0x0000008e8810723c */ /* 0x040fe20000001810 */
[----:B------:R-:W-:Y:S07]  /*55a0*/  LDSM.16.MT88.4 R140, [R228+0x18080] ;  /* 0x01808000e48c783b */ /* 0x000fee0000004200 */
[-C--:B----4-:R-:W-:Y:S08]  /*55b0*/  HMMA.16816.F32 R20, R136, R144.reuse, R20 ;  /* 0x000000908814723c */ /* 0x090ff00000001814 */
[C---:B------:R-:W-:Y:S08]  /*55c0*/  HMMA.16816.F32 R24, R132.reuse, R144, R24 ;  /* 0x000000908418723c */ /* 0x040ff00000001818 */
[-C--:B------:R-:W-:Y:S01]  /*55d0*/  HMMA.16816.F32 R76, R132, R146.reuse, R76 ;  /* 0x00000092844c723c */ /* 0x080fe2000000184c */
[----:B------:R1:W3:Y:S07]  /*55e0*/  LDSM.16.MT88.4 R132, [R2+0x5880] ;  /* 0x005880000284783b */ /* 0x0002ee0000004200 */
[----:B------:R-:W-:Y:S08]  /*55f0*/  HMMA.16816.F32 R80, R136, R146, R80 ;  /* 0x000000928850723c */ /* 0x000ff00000001850 */
[-C--:B--2---:R-:W-:Y:S08]  /*5600*/  HMMA.16816.F32 R4, R152, R156.reuse, R4 ;  /* 0x0000009c9804723c */ /* 0x084ff00000001804 */
[C---:B-----5:R-:W-:Y:S01]  /*5610*/  HMMA.16816.F32 R8, R148.reuse, R156, R8 ;  /* 0x0000009c9408723c */ /* 0x060fe20000001808 */
[----:B-1----:R-:W-:Y:S04]  /*5620*/  IMAD.U32 R2, RZ, RZ, UR20 ;  /* 0x00000014ff027e24 */ /* 0x002fe8000f8e00ff */
[----:B------:R-:W-:Y:S03]  /*5630*/  IMAD.WIDE.U32 R136, R2, c[0x0][0x238], R240 ;  /* 0x00008e0002887a25 */ /* 0x000fe600078e00f0 */
[-C--:B------:R-:W-:Y:S01]  /*5640*/  HMMA.16816.F32 R12, R148, R158.reuse, R12 ;  /* 0x0000009e940c723c */ /* 0x080fe2000000180c */
[----:B------:R-:W-:Y:S03]  /*5650*/  IMAD.U32 R2, RZ, RZ, UR21 ;  /* 0x00000015ff027e24 */ /* 0x000fe6000f8e00ff */
[----:B------:R-:W-:Y:S01]  /*5660*/  IADD3 R137, R137, UR26, RZ ;  /* 0x0000001a89897c10 */ /* 0x000fe2000fffe0ff */
[----:B------:R-:W-:Y:S03]  /*5670*/  USHF.R.S32.HI UR26, URZ, 0x1f, UR27 ;  /* 0x0000001f3f1a7899 */ /* 0x000fe6000801141b */
[C---:B------:R-:W-:Y:S04]  /*5680*/  HMMA.16816.F32 R16, R152.reuse, R158, R16 ;  /* 0x0000009e9810723c */ /* 0x040fe80000001810 */
[----:B------:R-:W-:Y:S04]  /*5690*/  IMAD.WIDE.U32 R136, R2, c[0x0][0x240], R136 ;  /* 0x0000900002887a25 */ /* 0x000fe800078e0088 */
[-C--:B---3--:R-:W-:Y:S01]  /*56a0*/  HMMA.16816.F32 R20, R152, R132.reuse, R20 ;  /* 0x000000849814723c */ /* 0x088fe20000001814 */
[----:B------:R-:W-:Y:S03]  /*56b0*/  IMAD.U32 R3, RZ, RZ, UR26 ;  /* 0x0000001aff037e24 */ /* 0x000fe6000f8e00ff */
[----:B------:R-:W-:Y:S04]  /*56c0*/  IADD3 R2, P1, R136, UR27, RZ ;  /* 0x0000001b88027c10 */ /* 0x000fe8000ff3e0ff */
[C---:B------:R-:W-:Y:S04]  /*56d0*/  HMMA.16816.F32 R24, R148.reuse, R132, R24 ;  /* 0x000000849418723c */ /* 0x040fe80000001818 */
[----:B------:R-:W-:Y:S01]  /*56e0*/  IADD3.X R3, R3, UR6, R137, P1, !PT ;  /* 0x0000000603037c10 */ /* 0x000fe20008ffe489 */
[----:B------:R-:W-:Y:S01]  /*56f0*/  UIADD3 UR6, UR18, 0x1, URZ ;  /* 0x0000000112067890 */ /* 0x000fe2000fffe03f */
[C---:B------:R-:W-:Y:S02]  /*5700*/  LEA R136, P1, R2.reuse, c[0x0][0x220], 0x2 ;  /* 0x0000880002887a11 */ /* 0x040fe400078210ff */
[-C--:B------:R-:W-:Y:S01]  /*5710*/  HMMA.16816.F32 R76, R148, R134.reuse, R76 ;  /* 0x00000086944c723c */ /* 0x080fe2000000184c */
[----:B------:R-:W-:Y:S03]  /*5720*/  USEL UR18, UR6, URZ, !UP1 ;  /* 0x0000003f06127287 */ /* 0x000fe6000c800000 */
[----:B------:R-:W-:Y:S02]  /*5730*/  LEA.HI.X R137, R2, c[0x0][0x224], R3, 0x2, P1 ;  /* 0x0000890002897a11 */ /* 0x000fe400008f1403 */
[----:B------:R-:W-:Y:S01]  /*5740*/  MOV R2, UR4 ;  /* 0x0000000400027c02 */ /* 0x000fe20008000f00 */
[----:B------:R-:W-:Y:S01]  /*5750*/  USEL UR4, UR7, URZ, !UP2 ;  /* 0x0000003f07047287 */ /* 0x000fe2000d000000 */
[----:B------:R-:W-:Y:S01]  /*5760*/  HMMA.16816.F32 R80, R152, R134, R80 ;  /* 0x000000869850723c */ /* 0x000fe20000001850 */
[----:B------:R-:W-:Y:S01]  /*5770*/  RED.E.ADD.F32.FTZ.RN.STRONG.GPU [R136.64], R4 ;  /* 0x000000048800798e */ /* 0x000fe2000c10e798 */
[----:B------:R-:W-:Y:S02]  /*5780*/  PLOP3.LUT P1, PT, PT, PT, UP0, 0x80, 0x0 ;  /* 0x000000000000781c */ /* 0x000fe40003f2f008 */
[----:B------:R-:W-:Y:S02]  /*5790*/  IMAD R2, R2, 0x2000, R230 ;  /* 0x0000200002027824 */ /* 0x000fe400078e02e6 */
[----:B------:R-:W-:Y:S03]  /*57a0*/  RED.E.ADD.F32.FTZ.RN.STRONG.GPU [R136.64+0x400], R5 ;  /* 0x000400058800798e */ /* 0x000fe6000c10e798 */
[----:B------:R-:W-:Y:S02]  /*57b0*/  SHF.L.U32 R2, R2, 0x1, RZ ;  /* 0x0000000102027819 */ /* 0x000fe400000006ff */
[----:B------:R-:W-:Y:S05]  /*57c0*/  RED.E.ADD.F32.FTZ.RN.STRONG.GPU [R136.64+0x800], R6 ;  /* 0x000800068800798e */ /* 0x000fea000c10e798 */
        /* <DEDUP_REMOVED lines=11> */
[----:B------:R-:W-:Y:S05]  /*5880*/  LDSM.16.MT88.4 R4, [R228+0x15480] ;  /* 0x01548000e404783b */ /* 0x000fea0000004200 */
[----:B------:R-:W1:Y:S05]  /*5890*/  LDSM.16.MT88.4 R8, [R2+0x6080] ;  /* 0x006080000208783b */ /* 0x000e6a0000004200 */
[----:B------:R-:W-:Y:S05]  /*58a0*/  RED.E.ADD.F32.FTZ.RN.STRONG.GPU [R136.64+0x3800], R14 ;  /* 0x0038000e8800798e */ /* 0x000fea000c10e798 */
[----:B------:R-:W-:Y:S05]  /*58b0*/  RED.E.ADD.F32.FTZ.RN.STRONG.GPU [R136.64+0x3c00], R15 ;  /* 0x003c000f8800798e */ /* 0x000fea000c10e798 */
[----:B------:R-:W2:Y:S05]  /*58c0*/  LDSM.16.MT88.4 R12, [R228+0x16480] ;  /* 0x01648000e40c783b */ /* 0x000eaa0000004200 */
[----:B------:R-:W3:Y:S05]  /*58d0*/  LDSM.16.MT88.4 R16, [R228+0x17480] ;  /* 0x01748000e410783b */ /* 0x000eea0000004200 */
[----:B------:R-:W-:Y:S05]  /*58e0*/  RED.E.ADD.F32.FTZ.RN.STRONG.GPU [R136.64+0x4000], R20 ;  /* 0x004000148800798e */ /* 0x000fea000c10e798 */
[----:B------:R-:W-:Y:S05]  /*58f0*/  RED.E.ADD.F32.FTZ.RN.STRONG.GPU [R136.64+0x4400], R21 ;  /* 0x004400158800798e */ /* 0x000fea000c10e798 */
[----:B------:R-:W-:Y:S01]  /*5900*/  RED.E.ADD.F32.FTZ.RN.STRONG.GPU [R136.64+0x4800], R22 ;  /* 0x004800168800798e */ /* 0x000fe2000c10e798 */
[-C--:B-1----:R-:W-:Y:S04]  /*5910*/  HMMA.16816.F32 R84, R4, R8.reuse, R84 ;  /* 0x000000080454723c */ /* 0x082fe80000001854 */
[----:B------:R-:W-:Y:S05]  /*5920*/  RED.E.ADD.F32.FTZ.RN.STRONG.GPU [R136.64+0x4c00], R23 ;  /* 0x004c00178800798e */ /* 0x000fea000c10e798 */
[----:B------:R-:W-:Y:S05]  /*5930*/  RED.E.ADD.F32.FTZ.RN.STRONG.GPU [R136.64+0x5000], R24 ;  /* 0x005000188800798e */ /* 0x000fea000c10e798 */
[----:B------:R-:W-:Y:S01]  /*5940*/  RED.E.ADD.F32.FTZ.RN.STRONG.GPU [R136.64+0x5400], R25 ;  /* 0x005400198800798e */ /* 0x000fe2000c10e798 */
[-C--:B--2---:R-:W-:Y:S04]  /*5950*/  HMMA.16816.F32 R88, R12, R8.reuse, R88 ;  /* 0x000000080c58723c */ /* 0x084fe80000001858 */
[----:B------:R-:W1:Y:S05]  /*5960*/  LDSM.16.MT88.4 R20, [R2+0x8080] ;  /* 0x008080000214783b */ /* 0x000e6a0000004200 */
[----:B------:R-:W-:Y:S01]  /*5970*/  RED.E.ADD.F32.FTZ.RN.STRONG.GPU [R136.64+0x5800], R26 ;  /* 0x0058001a8800798e */ /* 0x000fe2000c10e798 */
[C---:B---3--:R-:W-:Y:S04]  /*5980*/  HMMA.16816.F32 R92, R16.reuse, R8, R92 ;  /* 0x00000008105c723c */ /* 0x048fe8000000185c */
[----:B------:R-:W-:Y:S04]  /*5990*/  RED.E.ADD.F32.FTZ.RN.STRONG.GPU [R136.64+0x5c00], R27 ;  /* 0x005c001b8800798e */ /* 0x000fe8000c10e798 */
[-C--:B------:R-:W-:Y:S01]  /*59a0*/  HMMA.16816.F32 R96, R16, R10.reuse, R96 ;  /* 0x0000000a1060723c */ /* 0x080fe20000001860 */
[----:B------:R-:W-:Y:S05]  /*59b0*/  RED.E.ADD.F32.FTZ.RN.STRONG.GPU [R136.64+0x6000], R80 ;  /* 0x006000508800798e */ /* 0x000fea000c10e798 */
[----:B------:R-:W-:Y:S02]  /*59c0*/  RED.E.ADD.F32.FTZ.RN.STRONG.GPU [R136.64+0x6400], R81 ;  /* 0x006400518800798e */ /* 0x000fe4000c10e798 */
[-C--:B------:R-:W-:Y:S03]  /*59d0*/  HMMA.16816.F32 R100, R12, R10.reuse, R100 ;  /* 0x0000000a0c64723c */ /* 0x080fe60000001864 */
[----:B------:R-:W-:Y:S05]  /*59e0*/  RED.E.ADD.F32.FTZ.RN.STRONG.GPU [R136.64+0x6800], R82 ;  /* 0x006800528800798e */ /* 0x000fea000c10e798 */
[C---:B------:R-:W-:Y:S01]  /*59f0*/  HMMA.16816.F32 R104, R4.reuse, R10, R104 ;  /* 0x0000000a0468723c */ /* 0x040fe20000001868 */
[----:B------:R-:W-:Y:S05]  /*5a00*/  RED.E.ADD.F32.FTZ.RN.STRONG.GPU [R136.64+0x6c00], R83 ;  /* 0x006c00538800798e */ /* 0x000fea000c10e798 */
[----:B------:R-:W-:Y:S02]  /*5a10*/  RED.E.ADD.F32.FTZ.RN.STRONG.GPU [R136.64+0x7000], R76 ;  /* 0x0070004c8800798e */ /* 0x000fe4000c10e798 */
[-C--:B-1----:R-:W-:Y:S03]  /*5a20*/  HMMA.16816.F32 R108, R4, R20.reuse, R108 ;  /* 0x00000014046c723c */ /* 0x082fe6000000186c */
[----:B------:R-:W-:Y:S05]  /*5a30*/  RED.E.ADD.F32.FTZ.RN.STRONG.GPU [R136.64+0x7400], R77 ;  /* 0x0074004d8800798e */ /* 0x000fea000c10e798 */
[----:B------:R-:W-:Y:S01]  /*5a40*/  RED.E.ADD.F32.FTZ.RN.STRONG.GPU [R136.64+0x7800], R78 ;  /* 0x0078004e8800798e */ /* 0x000fe2000c10e798 */
[-C--:B------:R-:W-:Y:S04]  /*5a50*/  HMMA.16816.F32 R112, R12, R20.reuse, R112 ;  /* 0x000000140c70723c */ /* 0x080fe80000001870 */
[----:B------:R-:W-:Y:S04]  /*5a60*/  LDSM.16.MT88.4 R24, [R228+0x15880] ;  /* 0x01588000e418783b */ /* 0x000fe80000004200 */
[C---:B------:R-:W-:Y:S01]  /*5a70*/  HMMA.16816.F32 R116, R16.reuse, R20, R116 ;  /* 0x000000141074723c */ /* 0x040fe20000001874 */
[----:B------:R-:W-:Y:S05]  /*5a80*/  RED.E.ADD.F32.FTZ.RN.STRONG.GPU [R136.64+0x7c00], R79 ;  /* 0x007c004f8800798e */ /* 0x000fea000c10e798 */
[----:B------:R-:W1:Y:S02]  /*5a90*/  LDSM.16.MT88.4 R76, [R2+0x6880] ;  /* 0x00688000024c783b */ /* 0x000e640000004200 */
[-C--:B------:R-:W-:Y:S03]  /*5aa0*/  HMMA.16816.F32 R120, R16, R22.reuse, R120 ;  /* 0x000000161078723c */ /* 0x080fe60000001878 */
[----:B------:R-:W2:Y:S05]  /*5ab0*/  LDSM.16.MT88.4 R80, [R228+0x16880] ;  /* 0x01688000e450783b */ /* 0x000eaa0000004200 */
[-C--:B------:R-:W-:Y:S01]  /*5ac0*/  HMMA.16816.F32 R124, R12, R22.reuse, R124 ;  /* 0x000000160c7c723c */ /* 0x080fe2000000187c */
[----:B------:R-:W3:Y:S05]  /*5ad0*/  LDSM.16.MT88.4 R132, [R228+0x17880] ;  /* 0x01788000e484783b */ /* 0x000eea0000004200 */
[----:B------:R-:W4:Y:S02]  /*5ae0*/  LDSM.16.MT88.4 R136, [R2+0x8880] ;  /* 0x008880000288783b */ /* 0x000f240000004200 */
[----:B------:R-:W-:Y:S03]  /*5af0*/  HMMA.16816.F32 R128, R4, R22, R128 ;  /* 0x000000160480723c */ /* 0x000fe60000001880 */
[----:B------:R-:W-:Y:S05]  /*5b00*/  LDSM.16.MT88.4 R4, [R228+0x15c80] ;  /* 0x015c8000e404783b */ /* 0x000fea0000004200 */
[----:B------:R-:W5:Y:S05]  /*5b10*/  LDSM.16.MT88.4 R8, [R2+0x7080] ;  /* 0x007080000208783b */ /* 0x000f6a0000004200 */
[----:B------:R-:W4:Y:S05]  /*5b20*/  LDSM.16.MT88.4 R12, [R228+0x16c80] ;  /* 0x016c8000e40c783b */ /* 0x000f2a0000004200 */
[----:B------:R-:W4:Y:S01]  /*5b30*/  LDSM.16.MT88.4 R16, [R228+0x17c80] ;  /* 0x017c8000e410783b */ /* 0x000f220000004200 */
[-C--:B-1----:R-:W-:Y:S04]  /*5b40*/  HMMA.16816.F32 R84, R24, R76.reuse, R84 ;  /* 0x0000004c1854723c */ /* 0x082fe80000001854 */
[----:B------:R-:W1:Y:S04]  /*5b50*/  LDSM.16.MT88.4 R20, [R2+0x9080] ;  /* 0x009080000214783b */ /* 0x000e680000004200 */
[-C--:B--2---:R-:W-:Y:S08]  /*5b60*/  HMMA.16816.F32 R88, R80, R76.reuse, R88 ;  /* 0x0000004c5058723c */ /* 0x084ff00000001858 */
[C---:B---3--:R-:W-:Y:S08]  /*5b70*/  HMMA.16816.F32 R92, R132.reuse, R76, R92 ;  /* 0x0000004c845c723c */ /* 0x048ff0000000185c */
[-C--:B------:R-:W-:Y:S08]  /*5b80*/  HMMA.16816.F32 R96, R132, R78.reuse, R96 ;  /* 0x0000004e8460723c */ /* 0x080ff00000001860 */
        /* <DEDUP_REMOVED lines=12> */
[-C--:B-----5:R-:W-:Y:S08]  /*5c50*/  HMMA.16816.F32 R84, R4, R8.reuse, R84 ;  /* 0x000000080454723c */ /* 0x0a0ff00000001854 */
[-C--:B------:R-:W-:Y:S08]  /*5c60*/  HMMA.16816.F32 R88, R12, R8.reuse, R88 ;  /* 0x000000080c58723c */ /* 0x080ff00000001858 */
[C---:B------:R-:W-:Y:S08]  /*5c70*/  HMMA.16816.F32 R92, R16.reuse, R8, R92 ;  /* 0x00000008105c723c */ /* 0x040ff0000000185c */
[-C--:B------:R-:W-:Y:S08]  /*5c80*/  HMMA.16816.F32 R96, R16, R10.reuse, R96 ;  /* 0x0000000a1060723c */ /* 0x080ff00000001860 */
[-C--:B------:R-:W-:Y:S08]  /*5c90*/  HMMA.16816.F32 R100, R12, R10.reuse, R100 ;  /* 0x0000000a0c64723c */ /* 0x080ff00000001864 */
[C---:B------:R-:W-:Y:S08]  /*5ca0*/  HMMA.16816.F32 R104, R4.reuse, R10, R104 ;  /* 0x0000000a0468723c */ /* 0x040ff00000001868 */
[-C--:B-1----:R-:W-:Y:S08]  /*5cb0*/  HMMA.16816.F32 R108, R4, R20.reuse, R108 ;  /* 0x00000014046c723c */ /* 0x082ff0000000186c */
[-C--:B------:R-:W-:Y:S08]  /*5cc0*/  HMMA.16816.F32 R112, R12, R20.reuse, R112 ;  /* 0x000000140c70723c */ /* 0x080ff00000001870 */
[C---:B------:R-:W-:Y:S08]  /*5cd0*/  HMMA.16816.F32 R116, R16.reuse, R20, R116 ;  /* 0x000000141074723c */ /* 0x040ff00000001874 */
[-C--:B------:R-:W-:Y:S08]  /*5ce0*/  HMMA.16816.F32 R120, R16, R22.reuse, R120 ;  /* 0x000000161078723c */ /* 0x080ff00000001878 */
[-C--:B------:R-:W-:Y:S08]  /*5cf0*/  HMMA.16816.F32 R124, R12, R22.reuse, R124 ;  /* 0x000000160c7c723c */ /* 0x080ff0000000187c */
        /* <DEDUP_REMOVED lines=63> */
.L_x_680:
[----:B------:R-:W-:Y:S05]  /*60f0*/  @P1 BRA `(.L_x_684) ;  /* 0x0000178000001947 */ /* 0x000fea0003800000 */
[----:B------:R-:W-:Y:S01]  /*6100*/  SHF.R.S32.HI R0, RZ, 0x1f, R240 ;  /* 0x0000001fff007819 */ /* 0x000fe200000114f0 */
[----:B------:R-:W-:Y:S01]  /*6110*/  BAR.SYNC.DEFER_BLOCKING 0x1, 0x100 ;  /* 0x0044000000007b1d */ /* 0x000fe20000010000 */
[----:B------:R-:W-:Y:S01]  /*6120*/  F2FP.PACK_AB R28, R29, R28 ;  /* 0x0000001c1d1c723e */ /* 0x000fe200000000ff */
[----:B------:R-:W-:Y:S01]  /*6130*/  USHF.R.S32.HI UR6, URZ, 0x1f, UR20 ;  /* 0x0000001f3f067899 */ /* 0x000fe20008011414 */
[----:B------:R-:W-:-:S02]  /*6140*/  LEA.HI R2, R0, R240, RZ, 0x2 ;  /* 0x000000f000027211 */ /* 0x000fc400078f10ff */
[C---:B------:R-:W-:Y:S01]  /*6150*/  LEA.HI R3, R0.reuse, R240, RZ, 0x5 ;  /* 0x000000f000037211 */ /* 0x040fe200078f28ff */
[----:B------:R-:W-:Y:S01]  /*6160*/  UMOV UR8, 0xffffffa0 ;  /* 0xffffffa000087882 */ /* 0x000fe20000000000 */
[--C-:B------:R-:W-:Y:S01]  /*6170*/  SHF.R.S32.HI R6, RZ, 0x2, R2.reuse ;  /* 0x00000002ff067819 */ /* 0x100fe20000011402 */
[----:B------:R-:W-:Y:S01]  /*6180*/  ULDC UR7, c[0x0][0x2f0] ;  /* 0x0000bc0000077ab9 */ /* 0x000fe20000000800 */
[----:B------:R-:W-:Y:S01]  /*6190*/  SHF.R.S32.HI R5, RZ, 0x1f, R2 ;  /* 0x0000001fff057819 */ /* 0x000fe20000011402 */
[----:B------:R-:W-:Y:S01]  /*61a0*/  UIMAD UR8, UR22, UR8, UR7 ;  /* 0x00000008160872a4 */ /* 0x000fe2000f8e0207 */
[----:B------:R-:W-:Y:S01]  /*61b0*/  SHF.R.S32.HI R4, RZ, 0x5, R3 ;  /* 0x00000005ff047819 */ /* 0x000fe20000011403 */
[----:B------:R-:W-:Y:S01]  /*61c0*/  ULDC.64 UR4, c[0x0][0x338] ;  /* 0x0000ce0000047ab9 */ /* 0x000fe20000000a00 */
[----:B------:R-:W-:Y:S01]  /*61d0*/  LEA.HI R5, R5, R6, RZ, 0x3 ;  /* 0x0000000605057211 */ /* 0x000fe200078f18ff */
[----:B------:R-:W-:Y:S01]  /*61e0*/  UISETP.LT.AND UP0, UPT, UR8, 0x60, UPT ;  /* 0x000000600800788c */ /* 0x000fe2000bf01270 */
[----:B------:R-:W-:Y:S01]  /*61f0*/  LEA.HI R3, R3, R4, RZ, 0x1 ;  /* 0x0000000403037211 */ /* 0x000fe200078f08ff */
[----:B------:R-:W-:Y:S01]  /*6200*/  UIMAD UR4, UR6, UR4, URZ ;  /* 0x00000004060472a4 */ /* 0x000fe2000f8e023f */
[----:B------:R-:W-:Y:S01]  /*6210*/  LOP3.LUT R5, R5, 0xfffffff8, RZ, 0xc0, !PT ;  /* 0xfffffff805057812 */ /* 0x000fe200078ec0ff */
[----:B------:R-:W-:Y:S01]  /*6220*/  USEL UR8, UR8, 0x60, UP0 ;  /* 0x0000006008087887 */ /* 0x000fe20008000000 */
[----:B------:R-:W-:Y:S01]  /*6230*/  LOP3.LUT R3, R3, 0x1ffffe, RZ, 0xc0, !PT ;  /* 0x001ffffe03037812 */ /* 0x000fe200078ec0ff */
[----:B------:R-:W-:Y:S01]  /*6240*/  UIMAD UR5, UR20, UR5, UR4 ;  /* 0x00000005140572a4 */ /* 0x000fe2000f8e0204 */
[-C--:B------:R-:W-:Y:S01]  /*6250*/  LEA.HI R7, R0, R240.reuse, RZ, 0x6 ;  /* 0x000000f000077211 */ /* 0x080fe200078f30ff */
[----:B------:R-:W-:Y:S01]  /*6260*/  IMAD.IADD R5, R6, 0x1, -R5 ;  /* 0x0000000106057824 */ /* 0x000fe200078e0a05 */
[----:B------:R-:W-:Y:S01]  /*6270*/  LOP3.LUT R6, R2, 0x3ffffffc, RZ, 0xc0, !PT ;  /* 0x3ffffffc02067812 */ /* 0x000fe200078ec0ff */
[----:B------:R-:W-:Y:S01]  /*6280*/  IMAD.IADD R4, R4, 0x1, -R3 ;  /* 0x0000000104047824 */ /* 0x000fe200078e0a03 */
[-C--:B------:R-:W-:Y:S01]  /*6290*/  LEA.HI R3, R0, R240.reuse, RZ, 0x4 ;  /* 0x000000f000037211 */ /* 0x080fe200078f20ff */
[----:B------:R-:W-:Y:S01]  /*62a0*/  IMAD.SHL.U32 R8, R5, 0x40, RZ ;  /* 0x0000004005087824 */ /* 0x000fe200078e00ff */
[----:B------:R-:W-:Y:S01]  /*62b0*/  SHF.R.U32.HI R7, RZ, 0x3, R7 ;  /* 0x00000003ff077819 */ /* 0x000fe20000011607 */
[----:B------:R-:W-:Y:S01]  /*62c0*/  IMAD.IADD R6, R240, 0x1, -R6 ;  /* 0x00000001f0067824 */ /* 0x000fe200078e0a06 */
[----:B------:R-:W-:Y:S01]  /*62d0*/  LOP3.LUT R2, R3, 0xfffffff0, RZ, 0xc0, !PT ;  /* 0xfffffff003027812 */ /* 0x000fe200078ec0ff */
[----:B------:R-:W-:Y:S01]  /*62e0*/  USHF.R.S32.HI UR7, URZ, 0x1f, UR21 ;  /* 0x0000001f3f077899 */ /* 0x000fe20008011415 */
[----:B------:R-:W-:Y:S01]  /*62f0*/  LOP3.LUT R8, R8, 0x1c0, RZ, 0xc0, !PT ;  /* 0x000001c008087812 */ /* 0x000fe200078ec0ff */
[----:B------:R-:W-:Y:S01]  /*6300*/  IMAD R4, R4, 0x200, R6 ;  /* 0x0000020004047824 */ /* 0x000fe200078e0206 */
[----:B------:R-:W-:Y:S01]  /*6310*/  LEA.HI R0, R0, R240, RZ, 0x7 ;  /* 0x000000f000007211 */ /* 0x000fe200078f38ff */
[----:B------:R-:W-:Y:S01]  /*6320*/  IMAD.IADD R2, R240, 0x1, -R2 ;  /* 0x00000001f0027824 */ /* 0x000fe200078e0a02 */
[----:B------:R-:W-:Y:S01]  /*6330*/  LOP3.LUT R7, R8, 0x18, R7, 0xf8, !PT ;  /* 0x0000001808077812 */ /* 0x000fe200078ef807 */
[----:B------:R-:W-:Y:S01]  /*6340*/  BSSY B0, `(.L_x_685) ;  /* 0x000009c000007945 */ /* 0x000fe20003800000 */
[----:B------:R-:W-:Y:S01]  /*6350*/  SHF.R.U32.HI R8, RZ, 0x3, R8 ;  /* 0x00000003ff087819 */ /* 0x000fe20000011608 */
[----:B------:R-:W-:Y:S01]  /*6360*/  IMAD.SHL.U32 R0, R0, 0x4, RZ ;  /* 0x0000000400007824 */ /* 0x000fe200078e00ff */
[----:B------:R-:W-:-:S02]  /*6370*/  SHF.R.S32.HI R6, RZ, 0x4, R3 ;  /* 0x00000004ff067819 */ /* 0x000fc40000011403 */
[----:B------:R-:W-:Y:S02]  /*6380*/  SHF.R.S32.HI R3, RZ, 0x1f, R2 ;  /* 0x0000001fff037819 */ /* 0x000fe40000011402 */
[----:B------:R-:W-:Y:S02]  /*6390*/  LOP3.LUT R7, R7, R8, RZ, 0x3c, !PT ;  /* 0x0000000807077212 */ /* 0x000fe400078e3cff */
[----:B------:R-:W-:Y:S01]  /*63a0*/  LOP3.LUT P0, RZ, R5, 0x4, RZ, 0xc0, !PT ;  /* 0x0000000405ff7812 */ /* 0x000fe2000780c0ff */
[----:B------:R-:W-:Y:S01]  /*63b0*/  IMAD.SHL.U32 R5, R6, 0x40, RZ ;  /* 0x0000004006057824 */ /* 0x000fe200078e00ff */
[----:B------:R-:W-:Y:S01]  /*63c0*/  LEA.HI R3, R3, R2, RZ, 0x3 ;  /* 0x0000000203037211 */ /* 0x000fe200078f18ff */
[----:B------:R-:W-:Y:S01]  /*63d0*/  IMAD.U32 R4, R4, 0x2, R7 ;  /* 0x0000000204047824 */ /* 0x000fe200078e0007 */
[----:B------:R-:W-:Y:S01]  /*63e0*/  LOP3.LUT R0, R0, 0xfffffe00, RZ, 0xc0, !PT ;  /* 0xfffffe0000007812 */ /* 0x000fe200078ec0ff */
[----:B------:R-:W-:Y:S01]  /*63f0*/  IMAD.SHL.U32 R2, R2, 0x8, RZ ;  /* 0x0000000802027824 */ /* 0x000fe200078e00ff */
[----:B------:R-:W-:Y:S01]  /*6400*/  SHF.R.S32.HI R3, RZ, 0x3, R3 ;  /* 0x00000003ff037819 */ /* 0x000fe20000011403 */
[----:B------:R-:W-:Y:S01]  /*6410*/  IMAD.SHL.U32 R4, R4, 0x2, RZ ;  /* 0x0000000204047824 */ /* 0x000fe200078e00ff */
[----:B------:R-:W-:-:S02]  /*6420*/  F2FP.PACK_AB R30, R31, R30 ;  /* 0x0000001e1f1e723e */ /* 0x000fc400000000ff */
[----:B------:R-:W-:Y:S01]  /*6430*/  F2FP.PACK_AB R48, R49, R48 ;  /* 0x000000303130723e */ /* 0x000fe200000000ff */
[----:B------:R-:W-:Y:S01]  /*6440*/  IMAD R0, R3, 0x1800, R0 ;  /* 0x0000180003007824 */ /* 0x000fe200078e0200 */
[C---:B------:R-:W-:Y:S01]  /*6450*/  IADD3 R3, R4.reuse, 0x40, RZ ;  /* 0x0000004004037810 */ /* 0x040fe20007ffe0ff */
[----:B------:R-:W-:Y:S01]  /*6460*/  STS [R4+0x6080], R28 ;  /* 0x0060801c04007388 */ /* 0x000fe20000000800 */
[----:B------:R-:W-:Y:S02]  /*6470*/  F2FP.PACK_AB R50, R51, R50 ;  /* 0x000000323332723e */ /* 0x000fe400000000ff */
[----:B------:R-:W-:Y:S01]  /*6480*/  @P0 IADD3 R3, R4, -0x40, RZ ;  /* 0xffffffc004030810 */ /* 0x000fe20007ffe0ff */
        /* <DEDUP_REMOVED lines=67> */
[----:B------:R-:W-:-:S02]  /*68c0*/  LOP3.LUT R5, R5, 0x1c0, RZ, 0xc0, !PT ;  /* 0x000001c005057812 */ /* 0x000fc400078ec0ff */
[----:B------:R-:W-:Y:S01]  /*68d0*/  ISETP.GE.AND P5, PT, R6, UR8, PT ;  /* 0x0000000806007c0c */ /* 0x000fe2000bfa6270 */
[----:B------:R-:W-:Y:S01]  /*68e0*/  STS [R4+0x80], R84 ;  /* 0x0000805404007388 */ /* 0x000fe20000000800 */
[----:B------:R-:W-:Y:S02]  /*68f0*/  LOP3.LUT R7, R5, 0x38, R2, 0xf8, !PT ;  /* 0x0000003805077812 */ /* 0x000fe400078ef802 */
[----:B------:R-:W-:Y:S01]  /*6900*/  SHF.R.U32.HI R5, RZ, 0x3, R5 ;  /* 0x00000003ff057819 */ /* 0x000fe20000011605 */
[----:B------:R-:W-:Y:S01]  /*6910*/  STS [R4+0x480], R86 ;  /* 0x0004805604007388 */ /* 0x000fe20000000800 */
[----:B------:R-:W-:Y:S02]  /*6920*/  ISETP.GE.OR P0, PT, R2, c[0x0][0x324], P5 ;  /* 0x0000c90002007a0c */ /* 0x000fe40002f06670 */
[----:B------:R-:W-:Y:S01]  /*6930*/  LOP3.LUT R5, R7, R5, RZ, 0x3c, !PT ;  /* 0x0000000507057212 */ /* 0x000fe200078e3cff */
[----:B------:R-:W-:Y:S01]  /*6940*/  STS [R3+0x80], R104 ;  /* 0x0000806803007388 */ /* 0x000fe20000000800 */
[----:B------:R-:W-:-:S03]  /*6950*/  SHF.R.S32.HI R7, RZ, 0x1f, R6 ;  /* 0x0000001fff077819 */ /* 0x000fc60000011406 */
        /* <DEDUP_REMOVED lines=23> */
[----:B------:R-:W-:Y:S01]  /*6ad0*/  BAR.SYNC.DEFER_BLOCKING 0x1, 0x100 ;  /* 0x0044000000007b1d */ /* 0x000fe20000010000 */
[----:B-1----:R-:W-:Y:S01]  /*6ae0*/  IMAD.U32 R4, RZ, RZ, UR20 ;  /* 0x00000014ff047e24 */ /* 0x002fe2000f8e00ff */
[----:B--2---:R-:W-:-:S04]  /*6af0*/  SHF.R.S32.HI R3, RZ, 0x1f, R2 ;  /* 0x0000001fff037819 */ /* 0x004fc80000011402 */
[----:B------:R1:W2:Y:S01]  /*6b00*/  LDS.128 R52, [R0+0x6880] ;  /* 0x0068800000347984 */ /* 0x0002a20000000c00 */
[----:B------:R-:W-:-:S03]  /*6b10*/  IMAD.WIDE.U32 R4, R4, c[0x0][0x338], R2 ;  /* 0x0000ce0004047a25 */ /* 0x000fc600078e0002 */
[----:B------:R1:W3:Y:S01]  /*6b20*/  LDS.128 R48, [R0+0x7080] ;  /* 0x0070800000307984 */ /* 0x0002e20000000c00 */
[----:B------:R-:W-:Y:S01]  /*6b30*/  IMAD.MOV.U32 R56, RZ, RZ, R4 ;  /* 0x000000ffff387224 */ /* 0x000fe200078e0004 */
[----:B------:R-:W-:Y:S02]  /*6b40*/  IADD3 R57, R5, UR5, RZ ;  /* 0x0000000505397c10 */ /* 0x000fe4000fffe0ff */
[----:B------:R1:W4:Y:S01]  /*6b50*/  LDS.128 R44, [R0+0x7880] ;  /* 0x00788000002c7984 */ /* 0x0003220000000c00 */
[----:B------:R-:W-:Y:S01]  /*6b60*/  ULDC.64 UR4, c[0x0][0x340] ;  /* 0x0000d00000047ab9 */ /* 0x000fe20000000a00 */
[----:B------:R-:W-:Y:S01]  /*6b70*/  IMAD.U32 R4, RZ, RZ, UR21 ;  /* 0x00000015ff047e24 */ /* 0x000fe2000f8e00ff */
[----:B------:R-:W-:Y:S01]  /*6b80*/  UIMAD UR4, UR7, UR4, URZ ;  /* 0x00000004070472a4 */ /* 0x000fe2000f8e023f */
[----:B------:R1:W1:Y:S01]  /*6b90*/  LDS.128 R40, [R0+0x8080] ;  /* 0x0080800000287984 */ /* 0x0002620000000c00 */
[----:B------:R-:W-:Y:S02]  /*6ba0*/  IMAD.U32 R5, RZ, RZ, UR22 ;  /* 0x00000016ff057e24 */ /* 0x000fe4000f8e00ff */
[----:B------:R-:W-:Y:S01]  /*6bb0*/  UIMAD UR4, UR21, UR5, UR4 ;  /* 0x00000005150472a4 */ /* 0x000fe2000f8e0204 */
[----:B------:R1:W1:Y:S01]  /*6bc0*/  LDS.128 R36, [R0+0x8880] ;  /* 0x0088800000247984 */ /* 0x0002620000000c00 */
[----:B------:R-:W-:-:S03]  /*6bd0*/  IMAD.WIDE.U32 R56, R4, c[0x0][0x340], R56 ;  /* 0x0000d00004387a25 */ /* 0x000fc600078e0038 */
[----:B------:R1:W1:Y:S01]  /*6be0*/  LDS.128 R32, [R0+0x80] ;  /* 0x0000800000207984 */ /* 0x0002620000000c00 */
[----:B------:R-:W-:Y:S01]  /*6bf0*/  IMAD.WIDE R58, R5, 0x60, R6 ;  /* 0x00000060053a7825 */ /* 0x000fe200078e0206 */
[----:B------:R-:W-:Y:S02]  /*6c00*/  IADD3 R61, R57, UR4, RZ ;  /* 0x00000004393d7c10 */ /* 0x000fe4000fffe0ff */
        /* <DEDUP_REMOVED lines=15> */
.L_x_686:
[----:B--2---:R-:W-:Y:S05]  /*6d00*/  BSYNC B0 ;  /* 0x0000000000007941 */ /* 0x004fea0003800000 */
.L_x_685:
[----:B-1----:R-:W-:Y:S01]  /*6d10*/  IADD3 R0, R6, 0x10, RZ ;  /* 0x0000001006007810 */ /* 0x002fe20007ffe0ff */
[----:B------:R-:W-:Y:S03]  /*6d20*/  BSSY B0, `(.L_x_687) ;  /* 0x000000f000007945 */ /* 0x000fe60003800000 */
[----:B------:R-:W-:-:S04]  /*6d30*/  ISETP.GE.AND P4, PT, R0, UR8, PT ;  /* 0x0000000800007c0c */ /* 0x000fc8000bf86270 */
        /* <DEDUP_REMOVED lines=13> */
.L_x_688:
[----:B------:R-:W-:Y:S05]  /*6e10*/  BSYNC B0 ;  /* 0x0000000000007941 */ /* 0x000fea0003800000 */
.L_x_687:
[----:B------:R-:W-:Y:S01]  /*6e20*/  IADD3 R0, R6, 0x20, RZ ;  /* 0x0000002006007810 */ /* 0x000fe20007ffe0ff */
[----:B------:R-:W-:Y:S03]  /*6e30*/  BSSY B0, `(.L_x_689) ;  /* 0x000000f000007945 */ /* 0x000fe60003800000 */
[----:B------:R-:W-:-:S04]  /*6e40*/  ISETP.GE.AND P3, PT, R0, UR8, PT ;  /* 0x0000000800007c0c */ /* 0x000fc8000bf66270 */
[----:B------:R-:W-:-:S13]  /*6e50*/  ISETP.GE.OR P0, PT, R2, c[0x0][0x324], P3 ;  /* 0x0000c90002007a0c */ /* 0x000fda0001f06670 */
        /* <DEDUP_REMOVED lines=11> */
[----:B---3--:R1:W-:Y:S02]  /*6f10*/  STG.E.128 [R4.64], R48 ;  /* 0x0000003004007986 */ /* 0x0083e4000c101d18 */
.L_x_690:
[----:B------:R-:W-:Y:S05]  /*6f20*/  BSYNC B0 ;  /* 0x0000000000007941 */ /* 0x000fea0003800000 */
.L_x_689:
        /* <DEDUP_REMOVED lines=15> */
[----:B----4-:R1:W-:Y:S02]  /*7020*/  STG.E.128 [R4.64], R44 ;  /* 0x0000002c04007986 */ /* 0x0103e4000c101d18 */
.L_x_692:
[----:B------:R-:W-:Y:S05]  /*7030*/  BSYNC B0 ;  /* 0x0000000000007941 */ /* 0x000fea0003800000 */
.L_x_691:
        /* <DEDUP_REMOVED lines=16> */
.L_x_694:
[----:B------:R-:W-:Y:S05]  /*7140*/  BSYNC B0 ;  /* 0x0000000000007941 */ /* 0x000fea0003800000 */
.L_x_693:
        /* <DEDUP_REMOVED lines=16> */
.L_x_696:
[----:B------:R-:W-:Y:S05]  /*7250*/  BSYNC B0 ;  /* 0x0000000000007941 */ /* 0x000fea0003800000 */
.L_x_695:
[----:B------:R-:W-:Y:S01]  /*7260*/  ULDC.64 UR4, c[0x0][0x308] ;  /* 0x0000c20000047ab9 */ /* 0x000fe20000000a00 */
[----:B------:R-:W-:Y:S01]  /*7270*/  IMAD.U32 R0, RZ, RZ, UR20 ;  /* 0x00000014ff007e24 */ /* 0x000fe2000f8e00ff */
[----:B------:R-:W-:Y:S01]  /*7280*/  UIMAD UR4, UR6, UR4, URZ ;  /* 0x00000004060472a4 */ /* 0x000fe2000f8e023f */
[----:B------:R-:W-:Y:S01]  /*7290*/  ISETP.GE.OR P5, PT, R2, c[0x0][0x2f4], P5 ;  /* 0x0000bd0002007a0c */ /* 0x000fe20002fa6670 */
[----:B------:R-:W-:Y:S01]  /*72a0*/  BSSY B0, `(.L_x_697) ;  /* 0x0000013000007945 */ /* 0x000fe20003800000 */
[----:B------:R-:W-:Y:S01]  /*72b0*/  IMAD.WIDE.U32 R6, R0, c[0x0][0x308], R2 ;  /* 0x0000c20000067a25 */ /* 0x000fe200078e0002 */
[----:B------:R-:W-:Y:S01]  /*72c0*/  UIMAD UR20, UR20, UR5, UR4 ;  /* 0x00000005141472a4 */ /* 0x000fe2000f8e0204 */
[----:B------:R-:W-:Y:S02]  /*72d0*/  MOV R0, UR21 ;  /* 0x0000001500007c02 */ /* 0x000fe40008000f00 */
[----:B------:R-:W-:Y:S02]  /*72e0*/  ULDC.64 UR4, c[0x0][0x310] ;  /* 0x0000c40000047ab9 */ /* 0x000fe40000000a00 */
[----:B------:R-:W-:Y:S01]  /*72f0*/  UIMAD UR4, UR7, UR4, URZ ;  /* 0x00000004070472a4 */ /* 0x000fe2000f8e023f */
[----:B------:R-:W-:-:S03]  /*7300*/  IADD3 R7, R7, UR20, RZ ;  /* 0x0000001407077c10 */ /* 0x000fc6000fffe0ff */
[----:B------:R-:W-:Y:S02]  /*7310*/  UIMAD UR4, UR21, UR5, UR4 ;  /* 0x00000005150472a4 */ /* 0x000fe4000f8e0204 */
[----:B------:R-:W-:-:S05]  /*7320*/  IMAD.WIDE.U32 R6, R0, c[0x0][0x310], R6 ;  /* 0x0000c40000067a25 */ /* 0x000fca00078e0006 */
[----:B------:R-:W-:Y:S01]  /*7330*/  IADD3 R9, R7, UR4, RZ ;  /* 0x0000000407097c10 */ /* 0x000fe2000fffe0ff */
[----:B------:R-:W-:Y:S05]  /*7340*/  @P5 BRA `(.L_x_698) ;  /* 0x0000008000005947 */ /* 0x000fea0003800000 */
[----:B------:R-:W-:Y:S01]  /*7350*/  MOV R8, R6 ;  /* 0x0000000600087202 */ /* 0x000fe20000000f00 */
[----:B------:R-:W-:-:S04]  /*7360*/  IMAD R0, R59, c[0x0][0x300], RZ ;  /* 0x0000c0003b007a24 */ /* 0x000fc800078e02ff */
[----:B-1----:R-:W-:-:S04]  /*7370*/  IMAD.WIDE.U32 R4, R58, c[0x0][0x300], R8 ;  /* 0x0000c0003a047a25 */ /* 0x002fc800078e0008 */
[----:B------:R-:W-:Y:S01]  /*7380*/  IMAD R0, R58, c[0x0][0x304], R0 ;  /* 0x0000c1003a007a24 */ /* 0x000fe200078e0200 */
[----:B------:R-:W-:-:S04]  /*7390*/  LEA R10, P5, R4, c[0x0][0x2e8], 0x1 ;  /* 0x0000ba00040a7a11 */ /* 0x000fc800078a08ff */
[----:B------:R-:W-:-:S04]  /*73a0*/  IADD3 R0, R5, R0, RZ ;  /* 0x0000000005007210 */ /* 0x000fc80007ffe0ff */
[----:B------:R-:W-:-:S05]  /*73b0*/  LEA.HI.X R11, R4, c[0x0][0x2ec], R0, 0x1, P5 ;  /* 0x0000bb00040b7a11 */ /* 0x000fca00028f0c00 */
[----:B------:R1:W-:Y:S02]  /*73c0*/  STG.E.128 [R10.64], R32 ;  /* 0x000000200a007986 */ /* 0x0003e4000c101d18 */
.L_x_698:
[----:B------:R-:W-:Y:S05]  /*73d0*/  BSYNC B0 ;  /* 0x0000000000007941 */ /* 0x000fea0003800000 */
.L_x_697:
        /* <DEDUP_REMOVED lines=14> */
.L_x_700:
[----:B------:R-:W-:Y:S05]  /*74c0*/  BSYNC B0 ;  /* 0x0000000000007941 */ /* 0x000fea0003800000 */
.L_x_699:
        /* <DEDUP_REMOVED lines=14> */
.L_x_702:
[----:B------:R-:W-:Y:S05]  /*75b0*/  BSYNC B0 ;  /* 0x0000000000007941 */ /* 0x000fea0003800000 */
.L_x_701:
        /* <DEDUP_REMOVED lines=14> */
.L_x_704:
[----:B------:R-:W-:Y:S05]  /*76a0*/  BSYNC B0 ;  /* 0x0000000000007941 */ /* 0x000fea0003800000 */
.L_x_703:
        /* <DEDUP_REMOVED lines=14> */
.L_x_706:
[----:B------:R-:W-:Y:S05]  /*7790*/  BSYNC B0 ;  /* 0x0000000000007941 */ /* 0x000fea0003800000 */
.L_x_705:
[----:B------:R-:W-:-:S13]  /*77a0*/  ISETP.GE.OR P0, PT, R2, c[0x0][0x2f4], P0 ;  /* 0x0000bd0002007a0c */ /* 0x000fda0000706670 */
[----:B------:R-:W-:Y:S05]  /*77b0*/  @P0 EXIT ;  /* 0x000000000000094d */ /* 0x000fea0003800000 */
        /* <DEDUP_REMOVED lines=10> */
[----:B------:R-:W-:Y:S01]  /*7860*/  STG.E.128 [R4.64], R12 ;  /* 0x0000000c04007986 */ /* 0x000fe2000c101d18 */
[----:B------:R-:W-:Y:S05]  /*7870*/  EXIT ;  /* 0x000000000000794d */ /* 0x000fea0003800000 */
.L_x_684:
[----:B------:R-:W-:Y:S01]  /*7880*/  SHF.R.S32.HI R6, RZ, 0x1f, R240 ;  /* 0x0000001fff067819 */ /* 0x000fe200000114f0 */
[----:B------:R-:W-:Y:S01]  /*7890*/  USHF.R.S32.HI UR6, URZ, 0x1f, UR20 ;  /* 0x0000001f3f067899 */ /* 0x000fe20008011414 */
[----:B------:R-:W-:Y:S01]  /*78a0*/  IMAD.U32 R8, RZ, RZ, UR21 ;  /* 0x00000015ff087e24 */ /* 0x000fe2000f8e00ff */
[----:B------:R-:W-:Y:S01]  /*78b0*/  ULDC.64 UR4, c[0x0][0x308] ;  /* 0x0000c20000047ab9 */ /* 0x000fe20000000a00 */
[----:B------:R-:W-:Y:S01]  /*78c0*/  LEA.HI R6, R6, R240, RZ, 0x4 ;  /* 0x000000f006067211 */ /* 0x000fe200078f20ff */
[----:B------:R-:W-:Y:S01]  /*78d0*/  UIMAD UR4, UR6, UR4, URZ ;  /* 0x00000004060472a4 */ /* 0x000fe2000f8e023f */
[----:B------:R-:W-:Y:S01]  /*78e0*/  IMAD.U32 R4, RZ, RZ, UR22 ;  /* 0x00000016ff047e24 */ /* 0x000fe2000f8e00ff */
[----:B------:R-:W-:Y:S01]  /*78f0*/  ULDC UR8, c[0x0][0x2f0] ;  /* 0x0000bc0000087ab9 */ /* 0x000fe20000000800 */
[----:B------:R-:W-:Y:S01]  /*7900*/  LOP3.LUT R0, R6, 0x1ffffff0, RZ, 0xc0, !PT ;  /* 0x1ffffff006007812 */ /* 0x000fe200078ec0ff */
[----:B------:R-:W-:Y:S01]  /*7910*/  UIMAD UR5, UR20, UR5, UR4 ;  /* 0x00000005140572a4 */ /* 0x000fe2000f8e0204 */
[----:B------:R-:W-:Y:S01]  /*7920*/  SHF.R.S32.HI R6, RZ, 0x4, R6 ;  /* 0x00000004ff067819 */ /* 0x000fe20000011406 */
[----:B------:R-:W-:Y:S01]  /*7930*/  USHF.R.S32.HI UR7, URZ, 0x1f, UR21 ;  /* 0x0000001f3f077899 */ /* 0x000fe20008011415 */
[----:B------:R-:W-:Y:S01]  /*7940*/  BSSY B0, `(.L_x_707) ;  /* 0x000001b000007945 */ /* 0x000fe20003800000 */
[----:B------:R-:W-:Y:S01]  /*7950*/  IMAD.IADD R0, R240, 0x1, -R0 ;  /* 0x00000001f0007824 */ /* 0x000fe200078e0a00 */
[----:B------:R-:W-:Y:S01]  /*7960*/  UMOV UR4, 0xffffffa0 ;  /* 0xffffffa000047882 */ /* 0x000fe20000000000 */
[----:B------:R-:W-:Y:S01]  /*7970*/  SHF.R.S32.HI R7, RZ, 0x1f, R6 ;  /* 0x0000001fff077819 */ /* 0x000fe20000011406 */
[----:B------:R-:W-:Y:S01]  /*7980*/  UIMAD UR8, UR22, UR4, UR8 ;  /* 0x00000004160872a4 */ /* 0x000fe2000f8e0208 */
[----:B------:R-:W-:-:S02]  /*7990*/  IMAD.SHL.U32 R12, R0, 0x8, RZ ;  /* 0x00000008000c7824 */ /* 0x000fc400078e00ff */
[----:B------:R-:W-:Y:S02]  /*79a0*/  IMAD.U32 R0, RZ, RZ, UR20 ;  /* 0x00000014ff007e24 */ /* 0x000fe4000f8e00ff */
[----:B------:R-:W-:Y:S01]  /*79b0*/  IMAD.WIDE R4, R4, 0x60, R6 ;  /* 0x0000006004047825 */ /* 0x000fe200078e0206 */
[----:B------:R-:W-:Y:S02]  /*79c0*/  SHF.R.S32.HI R13, RZ, 0x1f, R12 ;  /* 0x0000001fff0d7819 */ /* 0x000fe4000001140c */
[----:B------:R-:W-:-:S03]  /*79d0*/  ISETP.GE.AND P5, PT, R6, UR8, PT ;  /* 0x0000000806007c0c */ /* 0x000fc6000bfa6270 */
[----:B------:R-:W-:Y:S01]  /*79e0*/  IMAD.WIDE.U32 R2, R0, c[0x0][0x308], R12 ;  /* 0x0000c20000027a25 */ /* 0x000fe200078e000c */
[----:B------:R-:W-:-:S04]  /*79f0*/  ISETP.GE.OR P0, PT, R12, c[0x0][0x2f4], P5 ;  /* 0x0000bd000c007a0c */ /* 0x000fc80002f06670 */
[----:B------:R-:W-:Y:S01]  /*7a00*/  IADD3 R3, R3, UR5, RZ ;  /* 0x0000000503037c10 */ /* 0x000fe2000fffe0ff */
[----:B------:R-:W-:Y:S02]  /*7a10*/  ULDC.64 UR4, c[0x0][0x310] ;  /* 0x0000c40000047ab9 */ /* 0x000fe40000000a00 */
[----:B------:R-:W-:Y:S02]  /*7a20*/  UIMAD UR4, UR7, UR4, URZ ;  /* 0x00000004070472a4 */ /* 0x000fe4000f8e023f */
[----:B------:R-:W-:Y:S02]  /*7a30*/  IMAD.WIDE.U32 R8, R8, c[0x0][0x310], R2 ;  /* 0x0000c40008087a25 */ /* 0x000fe400078e0002 */
[----:B------:R-:W-:-:S06]  /*7a40*/  UIMAD UR4, UR21, UR5, UR4 ;  /* 0x00000005150472a4 */ /* 0x000fcc000f8e0204 */
        /* <DEDUP_REMOVED lines=10> */
.L_x_708:
[----:B------:R-:W-:Y:S05]  /*7af0*/  BSYNC B0 ;  /* 0x0000000000007941 */ /* 0x000fea0003800000 */
.L_x_707:
[----:B------:R-:W-:Y:S01]  /*7b00*/  IADD3 R0, R6, 0x10, RZ ;  /* 0x0000001006007810 */ /* 0x000fe20007ffe0ff */
[----:B------:R-:W-:Y:S03]  /*7b10*/  BSSY B0, `(.L_x_709) ;  /* 0x000000f000007945 */ /* 0x000fe60003800000 */
[----:B------:R-:W-:-:S04]  /*7b20*/  ISETP.GE.AND P4, PT, R0, UR8, PT ;  /* 0x0000000800007c0c */ /* 0x000fc8000bf86270 */
[----:B------:R-:W-:-:S13]  /*7b30*/  ISETP.GE.OR P0, PT, R12, c[0x0][0x2f4], P4 ;  /* 0x0000bd000c007a0c */ /* 0x000fda0002706670 */
        /* <DEDUP_REMOVED lines=12> */
.L_x_710:
[----:B------:R-:W-:Y:S05]  /*7c00*/  BSYNC B0 ;  /* 0x0000000000007941 */ /* 0x000fea0003800000 */
.L_x_709:
        /* <DEDUP_REMOVED lines=16> */
.L_x_712:
[----:B------:R-:W-:Y:S05]  /*7d10*/  BSYNC B0 ;  /* 0x0000000000007941 */ /* 0x000fea0003800000 */
.L_x_711:
        /* <DEDUP_REMOVED lines=16> */
.L_x_714:
[----:B------:R-:W-:Y:S05]  /*7e20*/  BSYNC B0 ;  /* 0x0000000000007941 */ /* 0x000fea0003800000 */
.L_x_713:
        /* <DEDUP_REMOVED lines=16> */
.L_x_716:
[----:B------:R-:W-:Y:S05]  /*7f30*/  BSYNC B0 ;  /* 0x0000000000007941 */ /* 0x000fea0003800000 */
.L_x_715:
        /* <DEDUP_REMOVED lines=16> */
.L_x_718:
[----:B------:R-:W-:Y:S05]  /*8040*/  BSYNC B0 ;  /* 0x0000000000007941 */ /* 0x000fea0003800000 */
.L_x_717:
[----:B------:R-:W-:Y:S01]  /*8050*/  ULDC.64 UR4, c[0x0][0x338] ;  /* 0x0000ce0000047ab9 */ /* 0x000fe20000000a00 */
[----:B------:R-:W-:Y:S01]  /*8060*/  IMAD.U32 R0, RZ, RZ, UR20 ;  /* 0x00000014ff007e24 */ /* 0x000fe2000f8e00ff */
[----:B------:R-:W-:Y:S01]  /*8070*/  UIMAD UR4, UR6, UR4, URZ ;  /* 0x00000004060472a4 */ /* 0x000fe2000f8e023f */
[----:B------:R-:W-:Y:S01]  /*8080*/  ISETP.GE.OR P5, PT, R12, c[0x0][0x324], P5 ;  /* 0x0000c9000c007a0c */ /* 0x000fe20002fa6670 */
[----:B------:R-:W-:Y:S01]  /*8090*/  BSSY B0, `(.L_x_719) ;  /* 0x0000013000007945 */ /* 0x000fe20003800000 */
[----:B-1----:R-:W-:Y:S01]  /*80a0*/  IMAD.WIDE.U32 R2, R0, c[0x0][0x338], R12 ;  /* 0x0000ce0000027a25 */ /* 0x002fe200078e000c */
        /* <DEDUP_REMOVED lines=17> */
.L_x_720:
[----:B------:R-:W-:Y:S05]  /*81c0*/  BSYNC B0 ;  /* 0x0000000000007941 */ /* 0x000fea0003800000 */
.L_x_719:
        /* <DEDUP_REMOVED lines=14> */
.L_x_722:
[----:B------:R-:W-:Y:S05]  /*82b0*/  BSYNC B0 ;  /* 0x0000000000007941 */ /* 0x000fea0003800000 */
.L_x_721:
        /* <DEDUP_REMOVED lines=14> */
.L_x_724:
[----:B------:R-:W-:Y:S05]  /*83a0*/  BSYNC B0 ;  /* 0x0000000000007941 */ /* 0x000fea0003800000 */
.L_x_723:
        /* <DEDUP_REMOVED lines=14> */
.L_x_726:
[----:B------:R-:W-:Y:S05]  /*8490*/  BSYNC B0 ;  /* 0x0000000000007941 */ /* 0x000fea0003800000 */
.L_x_725:
        /* <DEDUP_REMOVED lines=14> */
.L_x_728:
[----:B------:R-:W-:Y:S05]  /*8580*/  BSYNC B0 ;  /* 0x0000000000007941 */ /* 0x000fea0003800000 */
.L_x_727:
        /* <DEDUP_REMOVED lines=14> */
.L_x_729:
        /* <DEDUP_REMOVED lines=9> */
.L_x_2305:


//--------------------- .text._ZN7cutlass13device_kernelIN5flash19enable_sm80_to_sm89INS1_16FlashAttnBwdSm80INS1_25CollectiveMainloopBwdSm80ILi2ELi1EN4cute5tupleIJNS5_1CILi64EEENS7_ILi96EEENS7_ILi128EEEEEENS_6half_tEfNS_4arch4Sm80ELb1ELb0ELb1ELb0ELb1ELb0ELb0ELb0ELi2ELi2ELi2ELi2ELb1EEENS1_21CollectiveEpilogueBwdISB_SC_SE_Li256ELb0ELb0ELi4EEENS1_25SingleTileBwdLPTSchedulerILb0ELi96ELb1EEEEEEEEEvNT_6ParamsE --------------------------
	.section	.text._ZN7cutlass13device_kernelIN5flash19enable_sm80_to_sm89INS1_16FlashAttnBwdSm80INS1_25CollectiveMainloopBwdSm80ILi2ELi1EN4cute5tupleIJNS5_1CILi64EEENS7_ILi96EEENS7_ILi128EEEEEENS_6half_tEfNS_4arch4Sm80ELb1ELb0ELb1ELb0ELb1ELb0ELb0ELb0ELi2ELi2ELi2ELi2ELb1EEENS1_21CollectiveEpilogueBwdISB_SC_SE_Li256ELb0ELb0ELi4EEENS1_25SingleTileBwdLPTSchedulerILb0ELi96ELb1EEEEEEEEEvNT_6ParamsE,"ax",@progbits
	.sectioninfo	@"SHI_REGISTERS=254"
	.align	128
.text._ZN7cutlass13device_kernelIN5flash19enable_sm80_to_sm89INS1_16FlashAttnBwdSm80INS1_25CollectiveMainloopBwdSm80ILi2ELi1EN4cute5tupleIJNS5_1CILi64EEENS7_ILi96EEENS7_ILi128EEEEEENS_6half_tEfNS_4arch4Sm80ELb1ELb0ELb1ELb0ELb1ELb0ELb0ELb0ELi2ELi2ELi2ELi2ELb1EEENS1_21CollectiveEpilogueBwdISB_SC_SE_Li256ELb0ELb0ELi4EEENS1_25SingleTileBwdLPTSchedulerILb0ELi96ELb1EEEEEEEEEvNT_6ParamsE:
        .type           _ZN7cutlass13device_kernelIN5flash19enable_sm80_to_sm89INS1_16FlashAttnBwdSm80INS1_25CollectiveMainloopBwdSm80ILi2ELi1EN4cute5tupleIJNS5_1CILi64EEENS7_ILi96EEENS7_ILi128EEEEEENS_6half_tEfNS_4arch4Sm80ELb1ELb0ELb1ELb0ELb1ELb0ELb0ELb0ELi2ELi2ELi2ELi2ELb1EEENS1_21CollectiveEpilogueBwdISB_SC_SE_Li256ELb0ELb0ELi4EEENS1_25SingleTileBwdLPTSchedulerILb0ELi96ELb1EEEEEEEEEvNT_6ParamsE,@function
        .size           _ZN7cutlass13device_kernelIN5flash19enable_sm80_to_sm89INS1_16FlashAttnBwdSm80INS1_25CollectiveMainloopBwdSm80ILi2ELi1EN4cute5tupleIJNS5_1CILi64EEENS7_ILi96EEENS7_ILi128EEEEEENS_6half_tEfNS_4arch4Sm80ELb1ELb0ELb1ELb0ELb1ELb0ELb0ELb0ELi2ELi2ELi2ELi2ELb1EEENS1_21CollectiveEpilogueBwdISB_SC_SE_Li256ELb0ELb0ELi4EEENS1_25SingleTileBwdLPTSchedulerILb0ELi96ELb1EEEEEEEEEvNT_6ParamsE,(.L_x_2306 - _ZN7cutlass13device_kernelIN5flash19enable_sm80_to_sm89INS1_16FlashAttnBwdSm80INS1_25CollectiveMainloopBwdSm80ILi2ELi1EN4cute5tupleIJNS5_1CILi64EEENS7_ILi96EEENS7_ILi128EEEEEENS_6half_tEfNS_4arch4Sm80ELb1ELb0ELb1ELb0ELb1ELb0ELb0ELb0ELi2ELi2ELi2ELi2ELb1EEENS1_21CollectiveEpilogueBwdISB_SC_SE_Li256ELb0ELb0ELi4EEENS1_25SingleTileBwdLPTSchedulerILb0ELi96ELb1EEEEEEEEEvNT_6ParamsE)
        .other          _ZN7cutlass13device_kernelIN5flash19enable_sm80_to_sm89INS1_16FlashAttnBwdSm80INS1_25CollectiveMainloopBwdSm80ILi2ELi1EN4cute5tupleIJNS5_1CILi64EEENS7_ILi96EEENS7_ILi128EEEEEENS_6half_tEfNS_4arch4Sm80ELb1ELb0ELb1ELb0ELb1ELb0ELb0ELb0ELi2ELi2ELi2ELi2ELb1EEENS1_21CollectiveEpilogueBwdISB_SC_SE_Li256ELb0ELb0ELi4EEENS1_25SingleTileBwdLPTSchedulerILb0ELi96ELb1EEEEEEEEEvNT_6ParamsE,@"STO_CUDA_ENTRY STV_DEFAULT"
_ZN7cutlass13device_kernelIN5flash19enable_sm80_to_sm89INS1_16FlashAttnBwdSm80INS1_25CollectiveMainloopBwdSm80ILi2ELi1EN4cute5tupleIJNS5_1CILi64EEENS7_ILi96EEENS7_ILi128EEEEEENS_6half_tEfNS_4arch4Sm80ELb1ELb0ELb1ELb0ELb1ELb0ELb0ELb0ELi2ELi2ELi2ELi2ELb1EEENS1_21CollectiveEpilogueBwdISB_SC_SE_Li256ELb0ELb0ELi4EEENS1_25SingleTileBwdLPTSchedulerILb0ELi96ELb1EEEEEEEEEvNT_6ParamsE:
        /* <DEDUP_REMOVED lines=11> */
[----:B------:R-:W-:Y:S02]  /*00b0*/  ULDC UR5, c[0x0][0x3c0] ;  /* 0x0000f00000057ab9 */ /* 0x000fe40000000800 */
[----:B------:R-:W-:-:S05]  /*00c0*/  UMOV UR9, UR4 ;  /* 0x0000000400097c82 */ /* 0x000fca0008000000 */
        /* <DEDUP_REMOVED lines=15> */
.L_x_731:
[----:B------:R-:W-:Y:S02]  /*01c0*/  ULDC UR7, c[0x0][0x3ac] ;  /* 0x0000eb0000077ab9 */ /* 0x000fe40000000800 */
[----:B------:R-:W-:Y:S02]  /*01d0*/  UISETP.NE.AND UP0, UPT, UR7, 0x1, UPT ;  /* 0x000000010700788c */ /* 0x000fe4000bf05270 */
[----:B------:R-:W-:Y:S02]  /*01e0*/  ULDC.64 UR4, c[0x0][0x3b0] ;  /* 0x0000ec0000047ab9 */ /* 0x000fe40000000a00 */
[----:B------:R-:W-:Y:S02]  /*01f0*/  UIMAD.WIDE.U32 UR10, UR6, UR4, URZ ;  /* 0x00000004060a72a5 */ /* 0x000fe4000f8e003f */
[----:B------:R-:W-:-:S05]  /*0200*/  UMOV UR8, UR6 ;  /* 0x0000000600087c82 */ /* 0x000fca0008000000 */
[----:B------:R-:W-:-:S04]  /*0210*/  @UP0 USHF.R.U32.HI UR8, URZ, UR5, UR11 ;  /* 0x000000053f080299 */ /* 0x000fc8000801160b */
[----:B------:R-:W-:Y:S02]  /*0220*/  UIMAD UR7, UR8, UR7, URZ ;  /* 0x00000007080772a4 */ /* 0x000fe4000f8e023f */
.L_x_732:
[----:B------:R-:W-:Y:S02]  /*0230*/  ULDC.64 UR4, c[0x0][0x3a0] ;  /* 0x0000e80000047ab9 */ /* 0x000fe40000000a00 */
[----:B------:R-:W-:Y:S02]  /*0240*/  UIADD3 UR10, UR6, -UR7, URZ ;  /* 0x80000007060a7290 */ /* 0x000fe4000fffe03f */
[----:B------:R-:W-:Y:S02]  /*0250*/  UISETP.NE.AND UP0, UPT, UR4, 0x1, UPT ;  /* 0x000000010400788c */ /* 0x000fe4000bf05270 */
[----:B------:R-:W-:Y:S02]  /*0260*/  ULDC.64 UR6, c[0x0][0x3a8] ;  /* 0x0000ea0000067ab9 */ /* 0x000fe40000000a00 */
[----:B------:R-:W-:Y:S02]  /*0270*/  UIMAD UR7, UR9, UR7, UR10 ;  /* 0x00000007090772a4 */ /* 0x000fe4000f8e020a */
[----:B------:R-:W-:-:S02]  /*0280*/  ULOP3.LUT UR8, URZ, UR8, URZ, 0x33, !UPT ;  /* 0x000000083f087292 */ /* 0x000fc4000f8e333f */
[----:B------:R-:W-:Y:S02]  /*0290*/  UIMAD.WIDE.U32 UR10, UR7, UR5, URZ ;  /* 0x00000005070a72a5 */ /* 0x000fe4000f8e003f */
[----:B------:R-:W-:Y:S02]  /*02a0*/  ULDC UR20, c[0x0][0x394] ;  /* 0x0000e50000147ab9 */ /* 0x000fe40000000800 */
[----:B------:R-:W-:Y:S02]  /*02b0*/  UMOV UR22, UR7 ;  /* 0x0000000700167c82 */ /* 0x000fe40008000000 */
[----:B------:R-:W-:Y:S02]  /*02c0*/  @UP0 USHF.R.U32.HI UR22, URZ, UR6, UR11 ;  /* 0x000000063f160299 */ /* 0x000fe4000801160b */
[----:B------:R-:W-:Y:S02]  /*02d0*/  UIADD3 UR20, UR8, UR20, URZ ;  /* 0x0000001408147290 */ /* 0x000fe4000fffe03f */
[----:B------:R-:W-:-:S04]  /*02e0*/  UIADD3 UR21, -UR22, URZ, URZ ;  /* 0x0000003f16157290 */ /* 0x000fc8000fffe13f */
[----:B------:R-:W-:Y:S01]  /*02f0*/  UIMAD UR21, UR21, UR4, UR7 ;  /* 0x00000004151572a4 */ /* 0x000fe2000f8e0207 */
[----:B------:R-:W-:Y:S05]  /*0300*/  BRA `(.L_x_733) ;  /* 0x0000028000007947 */ /* 0x000fea0003800000 */
.L_x_730:
        /* <DEDUP_REMOVED lines=20> */
.L_x_734:
[----:B------:R-:W-:Y:S02]  /*0450*/  ULDC UR7, c[0x0][0x3ac] ;  /* 0x0000eb0000077ab9 */ /* 0x000fe40000000800 */
[----:B------:R-:W-:Y:S02]  /*0460*/  UISETP.NE.AND UP0, UPT, UR7, 0x1, UPT ;  /* 0x000000010700788c */ /* 0x000fe4000bf05270 */
[----:B------:R-:W-:Y:S02]  /*0470*/  ULDC.64 UR4, c[0x0][0x3b0] ;  /* 0x0000ec0000047ab9 */ /* 0x000fe40000000a00 */
[----:B------:R-:W-:Y:S02]  /*0480*/  UIMAD.WIDE.U32 UR10, UR6, UR4, URZ ;  /* 0x00000004060a72a5 */ /* 0x000fe4000f8e003f */
[----:B------:R-:W-:-:S05]  /*0490*/  UMOV UR8, UR6 ;  /* 0x0000000600087c82 */ /* 0x000fca0008000000 */
[----:B------:R-:W-:-:S04]  /*04a0*/  @UP0 USHF.R.U32.HI UR8, URZ, UR5, UR11 ;  /* 0x000000053f080299 */ /* 0x000fc8000801160b */
[----:B------:R-:W-:Y:S02]  /*04b0*/  UIMAD UR7, UR8, UR7, URZ ;  /* 0x00000007080772a4 */ /* 0x000fe4000f8e023f */
.L_x_735:
        /* <DEDUP_REMOVED lines=12> */
[----:B------:R-:W-:Y:S02]  /*0580*/  UIMAD UR21, UR21, UR4, UR7 ;  /* 0x00000004151572a4 */ /* 0x000fe4000f8e0207 */
.L_x_733:
        /* <DEDUP_REMOVED lines=552> */
.L_x_739:
        /* <DEDUP_REMOVED lines=226> */
.L_x_737:
        /* <DEDUP_REMOVED lines=443> */
.L_x_738:
        /* <DEDUP_REMOVED lines=247> */
.L_x_736:
        /* <DEDUP_REMOVED lines=193> */
.L_x_742:
[----:B--2---:R-:W-:Y:S05]  /*6d60*/  BSYNC B0 ;  /* 0x0000000000007941 */ /* 0x004fea0003800000 */
.L_x_741:
        /* <DEDUP_REMOVED lines=16> */
.L_x_744:
[----:B------:R-:W-:Y:S05]  /*6e70*/  BSYNC B0 ;  /* 0x0000000000007941 */ /* 0x000fea0003800000 */
.L_x_743:
        /* <DEDUP_REMOVED lines=16> */
.L_x_746:
[----:B------:R-:W-:Y:S05]  /*6f80*/  BSYNC B0 ;  /* 0x0000000000007941 */ /* 0x000fea0003800000 */
.L_x_745:
        /* <DEDUP_REMOVED lines=16> */
.L_x_748:
[----:B------:R-:W-:Y:S05]  /*7090*/  BSYNC B0 ;  /* 0x0000000000007941 */ /* 0x000fea0003800000 */
.L_x_747:
        /* <DEDUP_REMOVED lines=16> */
.L_x_750:
[----:B------:R-:W-:Y:S05]  /*71a0*/  BSYNC B0 ;  /* 0x0000000000007941 */ /* 0x000fea0003800000 */
.L_x_749:
        /* <DEDUP_REMOVED lines=16> */
.L_x_752:
[----:B------:R-:W-:Y:S05]  /*72b0*/  BSYNC B0 ;  /* 0x0000000000007941 */ /* 0x000fea0003800000 */
.L_x_751:
        /* <DEDUP_REMOVED lines=23> */
.L_x_754:
[----:B------:R-:W-:Y:S05]  /*7430*/  BSYNC B0 ;  /* 0x0000000000007941 */ /* 0x000fea0003800000 */
.L_x_753:
        /* <DEDUP_REMOVED lines=14> */
.L_x_756:
[----:B------:R-:W-:Y:S05]  /*7520*/  BSYNC B0 ;  /* 0x0000000000007941 */ /* 0x000fea0003800000 */
.L_x_755:
        /* <DEDUP_REMOVED lines=14> */
.L_x_758:
[----:B------:R-:W-:Y:S05]  /*7610*/  BSYNC B0 ;  /* 0x0000000000007941 */ /* 0x000fea0003800000 */
.L_x_757:
        /* <DEDUP_REMOVED lines=14> */
.L_x_760:
[----:B------:R-:W-:Y:S05]  /*7700*/  BSYNC B0 ;  /* 0x0000000000007941 */ /* 0x000fea0003800000 */
.L_x_759:
        /* <DEDUP_REMOVED lines=14> */
.L_x_762:
[----:B------:R-:W-:Y:S05]  /*77f0*/  BSYNC B0 ;  /* 0x0000000000007941 */ /* 0x000fea0003800000 */
.L_x_761:
        /* <DEDUP_REMOVED lines=14> */
.L_x_740:
        /* <DEDUP_REMOVED lines=39> */
.L_x_764:
[----:B------:R-:W-:Y:S05]  /*7b50*/  BSYNC B0 ;  /* 0x0000000000007941 */ /* 0x000fea0003800000 */
.L_x_763:
        /* <DEDUP_REMOVED lines=16> */
.L_x_766:
[----:B------:R-:W-:Y:S05]  /*7c60*/  BSYNC B0 ;  /* 0x0000000000007941 */ /* 0x000fea0003800000 */
.L_x_765:
        /* <DEDUP_REMOVED lines=16> */
.L_x_768:
[----:B------:R-:W-:Y:S05]  /*7d70*/  BSYNC B0 ;  /* 0x0000000000007941 */ /* 0x000fea0003800000 */
.L_x_767:
        /* <DEDUP_REMOVED lines=16> */
.L_x_770:
[----:B------:R-:W-:Y:S05]  /*7e80*/  BSYNC B0 ;  /* 0x0000000000007941 */ /* 0x000fea0003800000 */
.L_x_769:
        /* <DEDUP_REMOVED lines=16> */
.L_x_772:
[----:B------:R-:W-:Y:S05]  /*7f90*/  BSYNC B0 ;  /* 0x0000000000007941 */ /* 0x000fea0003800000 */
.L_x_771:
        /* <DEDUP_REMOVED lines=16> */
.L_x_774:
[----:B------:R-:W-:Y:S05]  /*80a0*/  BSYNC B0 ;  /* 0x0000000000007941 */ /* 0x000fea0003800000 */
.L_x_773:
        /* <DEDUP_REMOVED lines=23> */
.L_x_776:
[----:B------:R-:W-:Y:S05]  /*8220*/  BSYNC B0 ;  /* 0x0000000000007941 */ /* 0x000fea0003800000 */
.L_x_775:
        /* <DEDUP_REMOVED lines=14> */
.L_x_778:
[----:B------:R-:W-:Y:S05]  /*8310*/  BSYNC B0 ;  /* 0x0000000000007941 */ /* 0x000fea0003800000 */
.L_x_777:
        /* <DEDUP_REMOVED lines=14> */
.L_x_780:
[----:B------:R-:W-:Y:S05]  /*8400*/  BSYNC B0 ;  /* 0x0000000000007941 */ /* 0x000fea0003800000 */
.L_x_779:
        /* <DEDUP_REMOVED lines=14> */
.L_x_782:
[----:B------:R-:W-:Y:S05]  /*84f0*/  BSYNC B0 ;  /* 0x0000000000007941 */ /* 0x000fea0003800000 */
.L_x_781:
        /* <DEDUP_REMOVED lines=14> */
.L_x_784:
[----:B------:R-:W-:Y:S05]  /*85e0*/  BSYNC B0 ;  /* 0x0000000000007941 */ /* 0x000fea0003800000 */
.L_x_783:
        /* <DEDUP_REMOVED lines=14> */
.L_x_785:
        /* <DEDUP_REMOVED lines=11> */
.L_x_2306:


//--------------------- .text._ZN7cutlass13device_kernelIN5flash19enable_sm80_to_sm89INS1_16FlashAttnBwdSm80INS1_25CollectiveMainloopBwdSm80ILi2ELi1EN4cute5tupleIJNS5_1CILi64EEENS7_ILi96EEENS7_ILi128EEEEEENS_6half_tEfNS_4arch4Sm80ELb1ELb0ELb1ELb0ELb0ELb0ELb0ELb0ELi2ELi2ELi2ELi2ELb1EEENS1_24CollectiveEpilogueBwdGQAISB_fSE_Li256ELb0ELb0EEENS1_25SingleTileBwdLPTSchedulerILb0ELi96ELb0EEEEEEEEEvNT_6ParamsE --------------------------
	.section	.text._ZN7cutlass13device_kernelIN5flash19enable_sm80_to_sm89INS1_16FlashAttnBwdSm80INS1_25CollectiveMainloopBwdSm80ILi2ELi1EN4cute5tupleIJNS5_1CILi64EEENS7_ILi96EEENS7_ILi128EEEEEENS_6half_tEfNS_4arch4Sm80ELb1ELb0ELb1ELb0ELb0ELb0ELb0ELb0ELi2ELi2ELi2ELi2ELb1EEENS1_24CollectiveEpilogueBwdGQAISB_fSE_Li256ELb0ELb0EEENS1_25SingleTileBwdLPTSchedulerILb0ELi96ELb0EEEEEEEEEvNT_6ParamsE,"ax",@progbits
	.sectioninfo	@"SHI_REGISTERS=255"
	.align	128
.text._ZN7cutlass13device_kernelIN5flash19enable_sm80_to_sm89INS1_16FlashAttnBwdSm80INS1_25CollectiveMainloopBwdSm80ILi2ELi1EN4cute5tupleIJNS5_1CILi64EEENS7_ILi96EEENS7_ILi128EEEEEENS_6half_tEfNS_4arch4Sm80ELb1ELb0ELb1ELb0ELb0ELb0ELb0ELb0ELi2ELi2ELi2ELi2ELb1EEENS1_24CollectiveEpilogueBwdGQAISB_fSE_Li256ELb0ELb0EEENS1_25SingleTileBwdLPTSchedulerILb0ELi96ELb0EEEEEEEEEvNT_6ParamsE:
        .type           _ZN7cutlass13device_kernelIN5flash19enable_sm80_to_sm89INS1_16FlashAttnBwdSm80INS1_25CollectiveMainloopBwdSm80ILi2ELi1EN4cute5tupleIJNS5_1CILi64EEENS7_ILi96EEENS7_ILi128EEEEEENS_6half_tEfNS_4arch4Sm80ELb1ELb0ELb1ELb0ELb0ELb0ELb0ELb0ELi2ELi2ELi2ELi2ELb1EEENS1_24CollectiveEpilogueBwdGQAISB_fSE_Li256ELb0ELb0EEENS1_25SingleTileBwdLPTSchedulerILb0ELi96ELb0EEEEEEEEEvNT_6ParamsE,@function
        .size           _ZN7cutlass13device_kernelIN5flash19enable_sm80_to_sm89INS1_16FlashAttnBwdSm80INS1_25CollectiveMainloopBwdSm80ILi2ELi1EN4cute5tupleIJNS5_1CILi64EEENS7_ILi96EEENS7_ILi128EEEEEENS_6half_tEfNS_4arch4Sm80ELb1ELb0ELb1ELb0ELb0ELb0ELb0ELb0ELi2ELi2ELi2ELi2ELb1EEENS1_24CollectiveEpilogueBwdGQAISB_fSE_Li256ELb0ELb0EEENS1_25SingleTileBwdLPTSchedulerILb0ELi96ELb0EEEEEEEEEvNT_6ParamsE,(.L_x_2307 - _ZN7cutlass13device_kernelIN5flash19enable_sm80_to_sm89INS1_16FlashAttnBwdSm80INS1_25CollectiveMainloopBwdSm80ILi2ELi1EN4cute5tupleIJNS5_1CILi64EEENS7_ILi96EEENS7_ILi128EEEEEENS_6half_tEfNS_4arch4Sm80ELb1ELb0ELb1ELb0ELb0ELb0ELb0ELb0ELi2ELi2ELi2ELi2ELb1EEENS1_24CollectiveEpilogueBwdGQAISB_fSE_Li256ELb0ELb0EEENS1_25SingleTileBwdLPTSchedulerILb0ELi96ELb0EEEEEEEEEvNT_6ParamsE)
        .other          _ZN7cutlass13device_kernelIN5flash19enable_sm80_to_sm89INS1_16FlashAttnBwdSm80INS1_25CollectiveMainloopBwdSm80ILi2ELi1EN4cute5tupleIJNS5_1CILi64EEENS7_ILi96EEENS7_ILi128EEEEEENS_6half_tEfNS_4arch4Sm80ELb1ELb0ELb1ELb0ELb0ELb0ELb0ELb0ELi2ELi2ELi2ELi2ELb1EEENS1_24CollectiveEpilogueBwdGQAISB_fSE_Li256ELb0ELb0EEENS1_25SingleTileBwdLPTSchedulerILb0ELi96ELb0EEEEEEEEEvNT_6ParamsE,@"STO_CUDA_ENTRY STV_DEFAULT"
_ZN7cutlass13device_kernelIN5flash19enable_sm80_to_sm89INS1_16FlashAttnBwdSm80INS1_25CollectiveMainloopBwdSm80ILi2ELi1EN4cute5tupleIJNS5_1CILi64EEENS7_ILi96EEENS7_ILi128EEEEEENS_6half_tEfNS_4arch4Sm80ELb1ELb0ELb1ELb0ELb0ELb0ELb0ELb0ELi2ELi2ELi2ELi2ELb1EEENS1_24CollectiveEpilogueBwdGQAISB_fSE_Li256ELb0ELb0EEENS1_25SingleTileBwdLPTSchedulerILb0ELi96ELb0EEEEEEEEEvNT_6ParamsE:
        /* <DEDUP_REMOVED lines=28> */
.L_x_787:
[----:B------:R-:W-:Y:S02]  /*01c0*/  ULDC UR8, c[0x0][0x3b4] ;  /* 0x0000ed0000087ab9 */ /* 0x000fe40000000800 */
[----:B------:R-:W-:Y:S02]  /*01d0*/  UISETP.NE.AND UP0, UPT, UR8, 0x1, UPT ;  /* 0x000000010800788c */ /* 0x000fe4000bf05270 */
[----:B------:R-:W-:Y:S02]  /*01e0*/  ULDC.64 UR4, c[0x0][0x3b8] ;  /* 0x0000ee0000047ab9 */ /* 0x000fe40000000a00 */
[----:B------:R-:W-:Y:S02]  /*01f0*/  UIMAD.WIDE.U32 UR10, UR7, UR4, URZ ;  /* 0x00000004070a72a5 */ /* 0x000fe4000f8e003f */
[----:B------:R-:W-:-:S05]  /*0200*/  UMOV UR24, UR7 ;  /* 0x0000000700187c82 */ /* 0x000fca0008000000 */
[----:B------:R-:W-:-:S04]  /*0210*/  @UP0 USHF.R.U32.HI UR24, URZ, UR5, UR11 ;  /* 0x000000053f180299 */ /* 0x000fc8000801160b */
[----:B------:R-:W-:Y:S02]  /*0220*/  UIMAD UR8, UR24, UR8, URZ ;  /* 0x00000008180872a4 */ /* 0x000fe4000f8e023f */
.L_x_788:
        /* <DEDUP_REMOVED lines=11> */
.L_x_786:
        /* <DEDUP_REMOVED lines=20> */
.L_x_790:
[----:B------:R-:W-:Y:S02]  /*0420*/  ULDC UR8, c[0x0][0x3b4] ;  /* 0x0000ed0000087ab9 */ /* 0x000fe40000000800 */
[----:B------:R-:W-:Y:S02]  /*0430*/  UISETP.NE.AND UP0, UPT, UR8, 0x1, UPT ;  /* 0x000000010800788c */ /* 0x000fe4000bf05270 */
[----:B------:R-:W-:Y:S02]  /*0440*/  ULDC.64 UR4, c[0x0][0x3b8] ;  /* 0x0000ee0000047ab9 */ /* 0x000fe40000000a00 */
[----:B------:R-:W-:Y:S02]  /*0450*/  UIMAD.WIDE.U32 UR10, UR7, UR4, URZ ;  /* 0x00000004070a72a5 */ /* 0x000fe4000f8e003f */
[----:B------:R-:W-:-:S05]  /*0460*/  UMOV UR24, UR7 ;  /* 0x0000000700187c82 */ /* 0x000fca0008000000 */
[----:B------:R-:W-:-:S04]  /*0470*/  @UP0 USHF.R.U32.HI UR24, URZ, UR5, UR11 ;  /* 0x000000053f180299 */ /* 0x000fc8000801160b */
[----:B------:R-:W-:Y:S02]  /*0480*/  UIMAD UR8, UR24, UR8, URZ ;  /* 0x00000008180872a4 */ /* 0x000fe4000f8e023f */
.L_x_791:
        /* <DEDUP_REMOVED lines=10> */
.L_x_789:
        /* <DEDUP_REMOVED lines=70> */
[----:B------:R-:W-:Y:S01]  /*0990*/  SHF.R.S32.HI R30, RZ, 0x1f, R240 ;  /* 0x0000001fff1e7819 */ /* 0x000fe200000114f0 */
[----:B------:R-:W-:Y:S01]  /*09a0*/  IMAD.SHL.U32 R6, R240, 0x4, RZ ;  /* 0x00000004f0067824 */ /* 0x000fe200078e00ff */
[----:B------:R-:W-:Y:S01]  /*09b0*/  ULDC.64 UR4, c[0x0][0x248] ;  /* 0x0000920000047ab9 */ /* 0x000fe20000000a00 */
[----:B------:R-:W-:Y:S01]  /*09c0*/  IMAD.U32 R3, RZ, RZ, UR22 ;  /* 0x00000016ff037e24 */ /* 0x000fe2000f8e00ff */
[-C--:B------:R-:W-:Y:S01]  /*09d0*/  LEA.HI R29, R30, R240.reuse, RZ, 0x3 ;  /* 0x000000f01e1d7211 */ /* 0x080fe200078f18ff */
[----:B------:R-:W-:Y:S01]  /*09e0*/  UISETP.NE.AND UP0, UPT, UR4, 0x1, UPT ;  /* 0x000000010400788c */ /* 0x000fe2000bf05270 */
[--C-:B------:R-:W-:Y:S01]  /*09f0*/  SHF.R.S32.HI R7, RZ, 0x1f, R6.reuse ;  /* 0x0000001fff077819 */ /* 0x100fe20000011406 */
[----:B------:R-:W-:Y:S01]  /*0a00*/  UIMAD.WIDE.U32 UR12, UR22, UR5, URZ ;  /* 0x00000005160c72a5 */ /* 0x000fe2000f8e003f */
[----:B------:R-:W-:Y:S01]  /*0a10*/  SHF.R.S32.HI R242, RZ, 0x3, R29 ;  /* 0x00000003fff27819 */ /* 0x000fe2000001141d */
[----:B------:R-:W-:Y:S01]  /*0a20*/  UMOV UR10, 0x6 ;  /* 0x00000006000a7882 */ /* 0x000fe20000000000 */
[----:B------:R-:W-:Y:S01]  /*0a30*/  IMAD.U32 R0, RZ, RZ, UR24 ;  /* 0x00000018ff007e24 */ /* 0x000fe2000f8e00ff */
[----:B------:R-:W-:Y:S01]  /*0a40*/  ULDC.64 UR4, c[0x0][0x1d8] ;  /* 0x0000760000047ab9 */ /* 0x000fe20000000a00 */
[----:B------:R-:W-:Y:S01]  /*0a50*/  IADD3 R4, -R242, c[0x0][0x198], RZ ;  /* 0x00006600f2047a10 */ /* 0x000fe20007ffe1ff */
[----:B------:R-:W-:Y:S01]  /*0a60*/  IMAD.WIDE.U32 R22, R3, c[0x0][0x270], R6 ;  /* 0x00009c0003167a25 */ /* 0x000fe200078e0006 */
[----:B------:R-:W-:Y:S01]  /*0a70*/  LOP3.LUT R3, R29, 0xfffffff8, RZ, 0xc0, !PT ;  /* 0xfffffff81d037812 */ /* 0x000fe200078ec0ff */
[----:B------:R-:W-:Y:S01]  /*0a80*/  USHF.L.U64.HI UR8, UR4, UR10, UR5 ;  /* 0x0000000a04087299 */ /* 0x000fe20008010205 */
[----:B------:R-:W-:Y:S01]  /*0a90*/  SHF.R.S32.HI R243, RZ, 0x1f, R242 ;  /* 0x0000001ffff37819 */ /* 0x000fe200000114f2 */
[----:B------:R-:W-:Y:S01]  /*0aa0*/  IMAD.U32 R2, RZ, RZ, UR22 ;  /* 0x00000016ff027e24 */ /* 0x000fe2000f8e00ff */
[----:B------:R-:W-:Y:S01]  /*0ab0*/  USHF.L.U32 UR9, UR4, 0x6, URZ ;  /* 0x0000000604097899 */ /* 0x000fe2000800063f */
[----:B------:R-:W-:Y:S01]  /*0ac0*/  IMAD R18, R0, -0x60, R4 ;  /* 0xffffffa000127824 */ /* 0x000fe200078e0204 */
[----:B------:R-:W-:Y:S01]  /*0ad0*/  UMOV UR7, UR22 ;  /* 0x0000001600077c82 */ /* 0x000fe20008000000 */
[----:B------:R-:W-:Y:S01]  /*0ae0*/  IMAD.WIDE.U32 R26, R2, c[0x0][0x288], R6 ;  /* 0x0000a200021a7a25 */ /* 0x000fe200078e0006 */
[----:B------:R-:W-:Y:S01]  /*0af0*/  ULDC UR4, c[0x0][0x250] ;  /* 0x0000940000047ab9 */ /* 0x000fe20000000800 */
[-C--:B------:R-:W-:Y:S01]  /*0b00*/  LEA.HI R0, R30, R240.reuse, RZ, 0x6 ;  /* 0x000000f01e007211 */ /* 0x080fe200078f30ff */
[----:B------:R-:W-:Y:S01]  /*0b10*/  @UP0 USHF.R.U32.HI UR7, URZ, UR4, UR13 ;  /* 0x000000043f070299 */ /* 0x000fe2000801160d */
[----:B------:R-:W-:Y:S01]  /*0b20*/  IMAD.SHL.U32 R2, R242, 0x40, RZ ;  /* 0x00000040f2027824 */ /* 0x000fe200078e00ff */
[----:B------:R1:W-:Y:S01]  /*0b30*/  STL.64 [R1], R6 ;  /* 0x0000000601007387 */ /* 0x0003e20000100a00 */
[----:B------:R-:W-:Y:S01]  /*0b40*/  IMAD.IADD R24, R240, 0x1, -R3 ;  /* 0x00000001f0187824 */ /* 0x000fe200078e0a03 */
[----:B------:R-:W-:Y:S01]  /*0b50*/  USHF.R.S32.HI UR6, URZ, 0x1f, UR7 ;  /* 0x0000001f3f067899 */ /* 0x000fe20008011407 */
[----:B------:R-:W-:Y:S01]  /*0b60*/  SHF.R.S32.HI R21, RZ, 0x6, R0 ;  /* 0x00000006ff157819 */ /* 0x000fe20000011400 */
[----:B------:R-:W-:Y:S01]  /*0b70*/  ULDC.64 UR4, c[0x0][0x1e0] ;  /* 0x0000780000047ab9 */ /* 0x000fe20000000a00 */
[----:B------:R-:W-:Y:S01]  /*0b80*/  IMAD.SHL.U32 R10, R24, 0x8, RZ ;  /* 0x00000008180a7824 */ /* 0x000fe200078e00ff */
[----:B------:R-:W-:Y:S01]  /*0b90*/  LOP3.LUT R0, R2, 0x1c0, RZ, 0xc0, !PT ;  /* 0x000001c002007812 */ /* 0x000fe200078ec0ff */
[----:B------:R-:W-:Y:S01]  /*0ba0*/  UIMAD UR4, UR6, UR4, URZ ;  /* 0x00000004060472a4 */ /* 0x000fe2000f8e023f */
[----:B------:R-:W-:Y:S01]  /*0bb0*/  IMAD.SHL.U32 R25, R21, 0x200, RZ ;  /* 0x0000020015197824 */ /* 0x000fe200078e00ff */
[----:B------:R-:W-:Y:S01]  /*0bc0*/  ULDC.64 UR16, c[0x0][0x208] ;  /* 0x0000820000107ab9 */ /* 0x000fe20000000a00 */
[----:B------:R-:W-:Y:S01]  /*0bd0*/  LOP3.LUT R3, R0, 0x38, R10, 0xf8, !PT ;  /* 0x0000003800037812 */ /* 0x000fe200078ef80a */
[----:B------:R-:W-:Y:S01]  /*0be0*/  IMAD.U32 R2, RZ, RZ, UR24 ;  /* 0x00000018ff027e24 */ /* 0x000fe2000f8e00ff */
[----:B------:R-:W-:Y:S01]  /*0bf0*/  SHF.R.U32.HI R0, RZ, 0x3, R0 ;  /* 0x00000003ff007819 */ /* 0x000fe20000011600 */
[----:B------:R-:W-:Y:S01]  /*0c00*/  IMAD.U32 R12, RZ, RZ, UR7 ;  /* 0x00000007ff0c7e24 */ /* 0x000fe2000f8e00ff */
[----:B------:R-:W-:Y:S01]  /*0c10*/  SHF.R.S32.HI R11, RZ, 0x1f, R10 ;  /* 0x0000001fff0b7819 */ /* 0x000fe2000001140a */
[----:B------:R-:W-:Y:S01]  /*0c20*/  UIMAD UR11, UR7, UR5, UR4 ;  /* 0x00000005070b72a4 */ /* 0x000fe2000f8e0204 */
[----:B------:R-:W-:Y:S01]  /*0c30*/  IMAD.WIDE R16, R2, 0x60, R242 ;  /* 0x0000006002107825 */ /* 0x000fe200078e02f2 */
[----:B------:R-:W-:Y:S01]  /*0c40*/  LOP3.LUT R238, R25, R3, R0, 0xf6, !PT ;  /* 0x0000000319ee7212 */ /* 0x000fe200078ef600 */
[----:B------:R-:W-:Y:S01]  /*0c50*/  ULDC.64 UR4, c[0x0][0x1b0] ;  /* 0x00006c0000047ab9 */ /* 0x000fe20000000a00 */
[----:B------:R-:W-:Y:S01]  /*0c60*/  IADD3 R28, R10, 0x40, RZ ;  /* 0x000000400a1c7810 */ /* 0x000fe20007ffe0ff */
[--C-:B------:R-:W-:Y:S01]  /*0c70*/  IMAD.WIDE.U32 R2, R12, c[0x0][0x1e0], R10.reuse ;  /* 0x000078000c027a25 */ /* 0x100fe200078e000a */
[----:B------:R-:W-:Y:S01]  /*0c80*/  UIMAD UR4, UR6, UR4, URZ ;  /* 0x00000004060472a4 */ /* 0x000fe2000f8e023f */
[----:B------:R-:W-:Y:S01]  /*0c90*/  ISETP.GE.AND P6, PT, R10, c[0x0][0x1cc], PT ;  /* 0x000073000a007a0c */ /* 0x000fe20003fc6270 */
[----:B------:R-:W-:Y:S01]  /*0ca0*/  USHF.L.U64.HI UR17, UR16, UR10, UR17 ;  /* 0x0000000a10117299 */ /* 0x000fe20008010211 */
[----:B------:R-:W-:Y:S01]  /*0cb0*/  IMAD R0, R243, c[0x0][0x178], RZ ;  /* 0x00005e00f3007a24 */ /* 0x000fe200078e02ff */
[----:B------:R-:W-:Y:S01]  /*0cc0*/  IADD3 R5, R3, UR11, RZ ;  /* 0x0000000b03057c10 */ /* 0x000fe2000fffe0ff */
[----:B------:R-:W-:Y:S01]  /*0cd0*/  IMAD R4, R243, c[0x0][0x208], RZ ;  /* 0x00008200f3047a24 */ /* 0x000fe200078e02ff */
[----:B------:R-:W-:Y:S01]  /*0ce0*/  USHF.R.S32.HI UR11, URZ, 0x1f, UR23 ;  /* 0x0000001f3f0b7899 */ /* 0x000fe20008011417 */
[----:B------:R-:W-:Y:S01]  /*0cf0*/  IMAD.WIDE.U32 R12, R12, c[0x0][0x1b0], R10 ;  /* 0x00006c000c0c7a25 */ /* 0x000fe200078e000a */
[----:B------:R-:W-:Y:S01]  /*0d00*/  UIMAD UR12, UR7, UR5, UR4 ;  /* 0x00000005070c72a4 */ /* 0x000fe2000f8e0204 */
[----:B------:R-:W-:Y:S01]  /*0d10*/  ISETP.GE.AND P5, PT, R28, c[0x0][0x1cc], PT ;  /* 0x000073001c007a0c */ /* 0x000fe20003fa6270 */
[----:B------:R-:W-:Y:S01]  /*0d20*/  ULDC.64 UR18, c[0x0][0x178] ;  /* 0x00005e0000127ab9 */ /* 0x000fe20000000a00 */
[C---:B------:R-:W-:Y:S01]  /*0d30*/  IMAD R0, R242.reuse, c[0x0][0x17c], R0 ;  /* 0x00005f00f2007a24 */ /* 0x040fe200078e0200 */
[----:B------:R-:W-:Y:S01]  /*0d40*/  ULDC.64 UR4, c[0x0][0x1b8] ;  /* 0x00006e0000047ab9 */ /* 0x000fe20000000a00 */
[C---:B------:R-:W-:Y:S01]  /*0d50*/  IMAD R4, R242.reuse, c[0x0][0x20c], R4 ;  /* 0x00008300f2047a24 */ /* 0x040fe200078e0204 */
[----:B------:R-:W-:Y:S01]  /*0d60*/  UIMAD UR4, UR11, UR4, URZ ;  /* 0x000000040b0472a4 */ /* 0x000fe2000f8e023f */
[C-C-:B------:R-:W-:Y:S01]  /*0d70*/  IMAD.WIDE.U32 R8, R242.reuse, c[0x0][0x178], R10.reuse ;  /* 0x00005e00f2087a25 */ /* 0x140fe200078e000a */
[----:B------:R-:W-:Y:S01]  /*0d80*/  ULDC.64 UR6, c[0x0][0x1e8] ;  /* 0x00007a0000067ab9 */ /* 0x000fe20000000a00 */
[----:B------:R-:W-:Y:S01]  /*0d90*/  IADD3 R3, R13, UR12, RZ ;  /* 0x0000000c0d037c10 */ /* 0x000fe2000fffe0ff */
[----:B------:R-:W-:Y:S01]  /*0da0*/  UIMAD UR6, UR11, UR6, URZ ;  /* 0x000000060b0672a4 */ /* 0x000fe2000f8e023f */
[----:B-1----:R-:W-:Y:S01]  /*0db0*/  IMAD.WIDE.U32 R6, R242, c[0x0][0x208], R10 ;  /* 0x00008200f2067a25 */ /* 0x002fe200078e000a */
[----:B------:R-:W-:Y:S01]  /*0dc0*/  USHF.R.S32.HI UR12, URZ, 0x1f, UR22 ;  /* 0x0000001f3f0c7899 */ /* 0x000fe20008011416 */
[----:B------:R-:W-:Y:S01]  /*0dd0*/  ISETP.LT.OR P2, PT, R18, 0x1, P6 ;  /* 0x000000011200780c */ /* 0x000fe20003741670 */
[----:B------:R-:W-:Y:S01]  /*0de0*/  UIMAD UR13, UR23, UR5, UR4 ;  /* 0x00000005170d72a4 */ /* 0x000fe2000f8e0204 */
[----:B------:R-:W-:Y:S01]  /*0df0*/  IMAD.IADD R9, R9, 0x1, R0 ;  /* 0x0000000109097824 */ /* 0x000fe200078e0200 */
[----:B------:R-:W-:Y:S01]  /*0e00*/  UIMAD UR14, UR23, UR7, UR6 ;  /* 0x00000007170e72a4 */ /* 0x000fe2000f8e0206 */
[----:B------:R-:W-:Y:S01]  /*0e10*/  IMAD.IADD R7, R7, 0x1, R4 ;  /* 0x0000000107077824 */ /* 0x000fe200078e0204 */
[----:B------:R-:W-:Y:S01]  /*0e20*/  ULDC.64 UR4, c[0x0][0x210] ;  /* 0x0000840000047ab9 */ /* 0x000fe20000000a00 */
[----:B------:R-:W-:Y:S01]  /*0e30*/  IMAD.MOV.U32 R4, RZ, RZ, R2 ;  /* 0x000000ffff047224 */ /* 0x000fe200078e0002 */
[----:B------:R-:W-:Y:S01]  /*0e40*/  UIMAD UR4, UR12, UR4, URZ ;  /* 0x000000040c0472a4 */ /* 0x000fe2000f8e023f */
[----:B------:R-:W-:Y:S01]  /*0e50*/  IMAD.U32 R0, RZ, RZ, UR23 ;  /* 0x00000017ff007e24 */ /* 0x000fe2000f8e00ff */
[----:B------:R-:W-:Y:S01]  /*0e60*/  ULDC.64 UR6, c[0x0][0x180] ;  /* 0x0000600000067ab9 */ /* 0x000fe20000000a00 */
[----:B------:R-:W-:Y:S01]  /*0e70*/  IMAD.U32 R11, RZ, RZ, UR23 ;  /* 0x00000017ff0b7e24 */ /* 0x000fe2000f8e00ff */
[----:B------:R-:W-:Y:S01]  /*0e80*/  UIMAD UR6, UR12, UR6, URZ ;  /* 0x000000060c0672a4 */ /* 0x000fe2000f8e023f */
[----:B------:R-:W-:Y:S01]  /*0e90*/  IMAD.WIDE.U32 R4, R0, c[0x0][0x1e8], R4 ;  /* 0x00007a0000047a25 */ /* 0x000fe200078e0004 */
[C---:B------:R-:W-:Y:S01]  /*0ea0*/  ISETP.LT.OR P1, PT, R18.reuse, 0x1, P5 ;  /* 0x000000011200780c */ /* 0x040fe20002f21670 */
[----:B------:R-:W-:Y:S01]  /*0eb0*/  CS2R R130, SRZ ;  /* 0x0000000000827805 */ /* 0x000fe2000001ff00 */
[----:B------:R-:W-:Y:S01]  /*0ec0*/  UIMAD UR15, UR22, UR7, UR6 ;  /* 0x00000007160f72a4 */ /* 0x000fe2000f8e0206 */
[----:B------:R-:W-:Y:S01]  /*0ed0*/  IMAD.MOV.U32 R2, RZ, RZ, R12 ;  /* 0x000000ffff027224 */ /* 0x000fe200078e000c */
[----:B------:R-:W-:Y:S01]  /*0ee0*/  IADD3 R5, R5, UR14, RZ ;  /* 0x0000000e05057c10 */ /* 0x000fe2000fffe0ff */
[----:B------:R-:W-:Y:S01]  /*0ef0*/  IMAD.U32 R0, RZ, RZ, UR22 ;  /* 0x00000016ff007e24 */ /* 0x000fe2000f8e00ff */
[----:B------:R-:W-:Y:S01]  /*0f00*/  UIMAD UR14, UR22, UR5, UR4 ;  /* 0x00000005160e72a4 */ /* 0x000fe2000f8e0204 */
[----:B------:R-:W-:Y:S01]  /*0f10*/  IMAD.WIDE.U32 R2, R11, c[0x0][0x1b8], R2 ;  /* 0x00006e000b027a25 */ /* 0x000fe200078e0002 */
[----:B------:R-:W-:Y:S01]  /*0f20*/  ULDC.64 UR6, c[0x0][0x1a8] ;  /* 0x00006a0000067ab9 */ /* 0x000fe20000000a00 */
[----:B------:R-:W-:Y:S01]  /*0f30*/  ISETP.LT.OR P4, PT, R18, 0x21, P6 ;  /* 0x000000211200780c */ /* 0x000fe20003781670 */
[----:B------:R-:W-:Y:S01]  /*0f40*/  ULDC.64 UR4, c[0x0][0x218] ;  /* 0x0000860000047ab9 */ /* 0x000fe20000000a00 */
[----:B------:R-:W-:Y:S01]  /*0f50*/  IMAD.U32 R11, RZ, RZ, UR22 ;  /* 0x00000016ff0b7e24 */ /* 0x000fe2000f8e00ff */
[----:B------:R-:W-:Y:S01]  /*0f60*/  UIMAD UR4, UR11, UR4, URZ ;  /* 0x000000040b0472a4 */ /* 0x000fe2000f8e023f */
[----:B------:R-:W-:Y:S01]  /*0f70*/  IMAD.WIDE.U32 R6, R0, c[0x0][0x210], R6 ;  /* 0x0000840000067a25 */ /* 0x000fe200078e0006 */
[----:B------:R-:W-:Y:S01]  /*0f80*/  IADD3 R3, R3, UR13, RZ ;  /* 0x0000000d03037c10 */ /* 0x000fe2000fffe0ff */
[----:B------:R-:W-:Y:S01]  /*0f90*/  USHF.L.U64.HI UR7, UR6, UR10, UR7 ;  /* 0x0000000a06077299 */ /* 0x000fe20008010207 */
[C---:B------:R-:W-:Y:S01]  /*0fa0*/  ISETP.LT.OR P3, PT, R18.reuse, 0x21, P5 ;  /* 0x000000211200780c */ /* 0x040fe20002f61670 */
[----:B------:R-:W-:Y:S01]  /*0fb0*/  IMAD.WIDE.U32 R8, R11, c[0x0][0x180], R8 ;  /* 0x000060000b087a25 */ /* 0x000fe200078e0008 */
[----:B------:R-:W-:Y:S01]  /*0fc0*/  IADD3 R13, R7, UR14, RZ ;  /* 0x0000000e070d7c10 */ /* 0x000fe2000fffe0ff */
[----:B------:R-:W-:Y:S01]  /*0fd0*/  UIMAD UR14, UR23, UR5, UR4 ;  /* 0x00000005170e72a4 */ /* 0x000fe2000f8e0204 */
[----:B------:R-:W-:Y:S01]  /*0fe0*/  ISETP.LT.OR P6, PT, R18, 0x41, P6 ;  /* 0x000000411200780c */ /* 0x000fe200037c1670 */
[----:B------:R-:W-:Y:S01]  /*0ff0*/  IMAD.MOV.U32 R12, RZ, RZ, R6 ;  /* 0x000000ffff0c7224 */ /* 0x000fe200078e0006 */
[----:B------:R-:W-:Y:S01]  /*1000*/  IADD3 R15, R9, UR15, RZ ;  /* 0x0000000f090f7c10 */ /* 0x000fe2000fffe0ff */
[C---:B------:R-:W-:Y:S01]  /*1010*/  IMAD R6, R17.reuse, c[0x0][0x1d8], RZ ;  /* 0x0000760011067a24 */ /* 0x040fe200078e02ff */
[----:B------:R-:W-:Y:S01]  /*1020*/  ULDC.64 UR4, c[0x0][0x270] ;  /* 0x00009c0000047ab9 */ /* 0x000fe20000000a00 */
[----:B------:R-:W-:Y:S01]  /*1030*/  IMAD.MOV.U32 R14, RZ, RZ, R8 ;  /* 0x000000ffff0e7224 */ /* 0x000fe200078e0008 */
[----:B------:R-:W-:Y:S01]  /*1040*/  UIMAD UR4, UR12, UR4, URZ ;  /* 0x000000040c0472a4 */ /* 0x000fe2000f8e023f */
[----:B------:R-:W-:Y:S01]  /*1050*/  IMAD R0, R17, c[0x0][0x1a8], RZ ;  /* 0x00006a0011007a24 */ /* 0x000fe200078e02ff */
[----:B------:R-:W-:Y:S01]  /*1060*/  USHF.R.S32.HI UR10, URZ, 0x1f, UR25 ;  /* 0x0000001f3f0a7899 */ /* 0x000fe20008011419 */
[C---:B------:R-:W-:Y:S01]  /*1070*/  IMAD R11, R16.reuse, c[0x0][0x1dc], R6 ;  /* 0x00007700100b7a24 */ /* 0x040fe200078e0206 */
[----:B------:R-:W-:Y:S01]  /*1080*/  UIMAD UR13, UR22, UR5, UR4 ;  /* 0x00000005160d72a4 */ /* 0x000fe2000f8e0204 */
[----:B------:R-:W-:Y:S01]  /*1090*/  IMAD.WIDE.U32 R8, R16, c[0x0][0x1d8], R4 ;  /* 0x0000760010087a25 */ /* 0x000fe200078e0004 */
[----:B------:R-:W-:Y:S01]  /*10a0*/  USHF.L.U32 UR4, UR16, 0x6, URZ ;  /* 0x0000000610047899 */ /* 0x000fe2000800063f */
[----:B------:R-:W-:Y:S01]  /*10b0*/  ISETP.LT.OR P5, PT, R18, 0x41, P5 ;  /* 0x000000411200780c */ /* 0x000fe20002fa1670 */
[----:B------:R-:W-:Y:S01]  /*10c0*/  USHF.L.U32 UR6, UR6, 0x6, URZ ;  /* 0x0000000606067899 */ /* 0x000fe2000800063f */
[----:B------:R-:W-:Y:S01]  /*10d0*/  IMAD.U32 R19, RZ, RZ, UR23 ;  /* 0x00000017ff137e24 */ /* 0x000fe2000f8e00ff */
[----:B------:R-:W-:Y:S01]  /*10e0*/  LEA R4, P0, R8, c[0x0][0x1c0], 0x1 ;  /* 0x0000700008047a11 */ /* 0x000fe200078008ff */
[----:B------:R-:W-:Y:S01]  /*10f0*/  IMAD R20, R16, c[0x0][0x1ac], R0 ;  /* 0x00006b0010147a24 */ /* 0x000fe200078e0200 */
[----:B------:R-:W-:Y:S01]  /*1100*/  CS2R R128, SRZ ;  /* 0x0000000000807805 */ /* 0x000fe2000001ff00 */
[----:B------:R-:W-:Y:S01]  /*1110*/  IMAD.IADD R0, R9, 0x1, R11 ;  /* 0x0000000109007824 */ /* 0x000fe200078e020b */
[----:B------:R-:W-:Y:S01]  /*1120*/  CS2R R126, SRZ ;  /* 0x00000000007e7805 */ /* 0x000fe2000001ff00 */
[----:B------:R-:W-:Y:S01]  /*1130*/  IMAD.WIDE.U32 R250, R19, c[0x0][0x218], R12 ;  /* 0x0000860013fa7a25 */ /* 0x000fe200078e000c */
[----:B------:R-:W-:Y:S01]  /*1140*/  CS2R R124, SRZ ;  /* 0x00000000007c7805 */ /* 0x000fe2000001ff00 */
[----:B------:R-:W-:Y:S01]  /*1150*/  CS2R R122, SRZ ;  /* 0x00000000007a7805 */ /* 0x000fe2000001ff00 */
[----:B------:R-:W-:Y:S01]  /*1160*/  LEA.HI.X R5, R8, c[0x0][0x1c4], R0, 0x1, P0 ;  /* 0x0000710008057a11 */ /* 0x000fe200000f0c00 */
[----:B------:R-:W-:Y:S01]  /*1170*/  IMAD.WIDE.U32 R6, R16, c[0x0][0x1a8], R2 ;  /* 0x00006a0010067a25 */ /* 0x000fe200078e0002 */
[----:B------:R-:W-:Y:S01]  /*1180*/  IADD3 R247, R251, UR14, RZ ;  /* 0x0000000efbf77c10 */ /* 0x000fe2000fffe0ff */
[----:B------:R-:W-:Y:S01]  /*1190*/  UIMAD UR14, UR17, UR25, URZ ;  /* 0x00000019110e72a4 */ /* 0x000fe2000f8e023f */
[----:B------:R-:W-:Y:S01]  /*11a0*/  LEA.HI R16, R30, R240, RZ, 0x5 ;  /* 0x000000f01e107211 */ /* 0x000fe200078f28ff */
[----:B------:R-:W-:Y:S01]  /*11b0*/  IMAD.IADD R0, R7, 0x1, R20 ;  /* 0x0000000107007824 */ /* 0x000fe200078e0214 */
[C---:B------:R-:W-:Y:S01]  /*11c0*/  LEA R2, P0, R6.reuse, c[0x0][0x190], 0x1 ;  /* 0x0000640006027a11 */ /* 0x040fe200078008ff */
[----:B------:R-:W-:Y:S01]  /*11d0*/  IMAD.U32 R7, RZ, RZ, UR4 ;  /* 0x00000004ff077e24 */ /* 0x000fe2000f8e00ff */
[----:B------:R-:W-:Y:S01]  /*11e0*/  UIMAD UR14, UR10, UR4, UR14 ;  /* 0x000000040a0e72a4 */ /* 0x000fe2000f8e020e */
[----:B------:R-:W-:Y:S01]  /*11f0*/  IMAD.MOV.U32 R246, RZ, RZ, R250 ;  /* 0x000000fffff67224 */ /* 0x000fe200078e00fa */
[----:B------:R-:W-:Y:S01]  /*1200*/  LEA.HI.X R3, R6, c[0x0][0x194], R0, 0x1, P0 ;  /* 0x0000650006037a11 */ /* 0x000fe200000f0c00 */
[----:B------:R-:W-:Y:S01]  /*1210*/  IMAD.U32 R17, RZ, RZ, UR23 ;  /* 0x00000017ff117e24 */ /* 0x000fe2000f8e00ff */
[----:B------:R-:W-:Y:S01]  /*1220*/  IADD3 R8, P0, R4, UR9, RZ ;  /* 0x0000000904087c10 */ /* 0x000fe2000ff1e0ff */
[----:B------:R-:W-:Y:S01]  /*1230*/  IMAD.WIDE.U32 R6, R7, UR25, R246 ;  /* 0x0000001907067c25 */ /* 0x000fe2000f8e00f6 */
[----:B------:R-:W-:Y:S01]  /*1240*/  UIMAD UR10, UR10, UR18, URZ ;  /* 0x000000120a0a72a4 */ /* 0x000fe2000f8e023f */
[----:B------:R-:W-:Y:S01]  /*1250*/  SHF.R.S32.HI R20, RZ, 0x1f, R21 ;  /* 0x0000001fff147819 */ /* 0x000fe20000011415 */
[----:B------:R-:W-:Y:S01]  /*1260*/  ULDC.64 UR4, c[0x0][0x188] ;  /* 0x0000620000047ab9 */ /* 0x000fe20000000a00 */
[----:B------:R-:W-:Y:S01]  /*1270*/  IMAD.SHL.U32 R238, R238, 0x2, RZ ;  /* 0x00000002eeee7824 */ /* 0x000fe200078e00ff */
[----:B------:R-:W-:Y:S01]  /*1280*/  IADD3.X R9, R5, UR8, RZ, P0, !PT ;  /* 0x0000000805097c10 */ /* 0x000fe200087fe4ff */
[----:B------:R-:W-:Y:S01]  /*1290*/  IMAD.WIDE.U32 R248, R17, c[0x0][0x188], R14 ;  /* 0x0000620011f87a25 */ /* 0x000fe200078e000e */
[----:B------:R-:W-:Y:S01]  /*12a0*/  IADD3 R0, R7, UR14, RZ ;  /* 0x0000000e07007c10 */ /* 0x000fe2000fffe0ff */
[----:B------:R-:W-:Y:S01]  /*12b0*/  UIMAD.WIDE.U32 UR14, UR25, UR18, URZ ;  /* 0x00000012190e72a5 */ /* 0x000fe2000f8e003f */
[C---:B------:R-:W-:Y:S01]  /*12c0*/  LEA R14, P0, R6.reuse, c[0x0][0x1f0], 0x1 ;  /* 0x00007c00060e7a11 */ /* 0x040fe200078008ff */
[----:B------:R-:W-:Y:S01]  /*12d0*/  IMAD.U32 R12, RZ, RZ, UR9 ;  /* 0x00000009ff0c7e24 */ /* 0x000fe2000f8e00ff */
[----:B------:R-:W-:Y:S01]  /*12e0*/  @!PT LDS RZ, [RZ] ;  /* 0x00000000fffff984 */ /* 0x000fe20000000800 */
[----:B------:R-:W-:Y:S01]  /*12f0*/  @!PT LDS RZ, [RZ] ;  /* 0x00000000fffff984 */ /* 0x000fe20000000800 */
[----:B------:R-:W-:Y:S01]  /*1300*/  @!PT LDS RZ, [RZ] ;  /* 0x00000000fffff984 */ /* 0x000fe20000000800 */
[----:B------:R1:W-:Y:S01]  /*1310*/  LDGSTS.E.BYPASS.LTC128B.128 [R238+0x6080], [R4.64], !P2 ;  /* 0x0608000004ee7fae */ /* 0x0003e2000d101d5a */
[----:B------:R-:W-:Y:S01]  /*1320*/  UIMAD UR10, UR25, UR19, UR10 ;  /* 0x00000013190a72a4 */ /* 0x000fe2000f8e020a */
[----:B------:R-:W-:Y:S01]  /*1330*/  LEA.HI.X R15, R6, c[0x0][0x1f4], R0, 0x1, P0 ;  /* 0x00007d00060f7a11 */ /* 0x000fe200000f0c00 */
[----:B------:R-:W-:Y:S01]  /*1340*/  UIMAD UR4, UR11, UR4, URZ ;  /* 0x000000040b0472a4 */ /* 0x000fe2000f8e023f */
[----:B------:R1:W-:Y:S01]  /*1350*/  LDGSTS.E.BYPASS.LTC128B.128 [R238+0x9080], [R4.64+0x80], !P1 ;  /* 0x0908008004ee7fae */ /* 0x0003e2000c901d5a */
[----:B------:R-:W-:Y:S01]  /*1360*/  IADD3 R12, P2, P1, R12, 0x80, R4 ;  /* 0x000000800c0c7810 */ /* 0x000fe2000795e004 */
[----:B------:R-:W-:Y:S01]  /*1370*/  UIADD3 UR10, UR15, UR10, URZ ;  /* 0x0000000a0f0a7290 */ /* 0x000fe2000fffe03f */
[----:B------:R-:W-:Y:S01]  /*1380*/  IMAD.U32 R6, RZ, RZ, UR14 ;  /* 0x0000000eff067e24 */ /* 0x000fe2000f8e00ff */
[----:B------:R2:W-:Y:S01]  /*1390*/  LDGSTS.E.BYPASS.LTC128B.128 [R238+0x7080], [R8.64], !P4 ;  /* 0x0708000008ee7fae */ /* 0x0005e2000e101d5a */
[----:B------:R-:W-:Y:S01]  /*13a0*/  IADD3.X R13, RZ, UR8, R5, P2, P1 ;  /* 0x00000008ff0d7c10 */ /* 0x000fe200097e2405 */
[----:B------:R-:W-:Y:S01]  /*13b0*/  UIMAD UR4, UR23, UR5, UR4 ;  /* 0x00000005170472a4 */ /* 0x000fe2000f8e0204 */
[----:B------:R-:W-:Y:S01]  /*13c0*/  IMAD.U32 R7, RZ, RZ, UR15 ;  /* 0x0000000fff077e24 */ /* 0x000fe2000f8e00ff */
[----:B------:R-:W-:Y:S01]  /*13d0*/  SHF.R.S32.HI R17, RZ, 0x5, R16 ;  /* 0x00000005ff117819 */ /* 0x000fe20000011410 */
[----:B------:R-:W-:Y:S01]  /*13e0*/  IMAD.U32 R0, RZ, RZ, UR10 ;  /* 0x0000000aff007e24 */ /* 0x000fe2000f8e00ff */
[----:B------:R3:W-:Y:S01]  /*13f0*/  LDGSTS.E.BYPASS.LTC128B.128 [R238+0xa080], [R12.64], !P3 ;  /* 0x0a0800000cee7fae */ /* 0x0007e2000d901d5a */
[----:B------:R-:W-:Y:S01]  /*1400*/  IMAD.MOV.U32 R222, RZ, RZ, 0x40 ;  /* 0x00000040ffde7424 */ /* 0x000fe200078e00ff */
[----:B------:R-:W-:Y:S01]  /*1410*/  IADD3 R245, R249, UR4, RZ ;  /* 0x00000004f9f57c10 */ /* 0x000fe2000fffe0ff */
[----:B------:R-:W-:Y:S01]  /*1420*/  ULDC.64 UR4, c[0x0][0x288] ;  /* 0x0000a20000047ab9 */ /* 0x000fe20000000a00 */
[----:B------:R-:W-:Y:S01]  /*1430*/  IMAD.MOV.U32 R226, RZ, RZ, 0x20 ;  /* 0x00000020ffe27424 */ /* 0x000fe200078e00ff */
[----:B------:R-:W-:Y:S01]  /*1440*/  UIMAD UR4, UR12, UR4, URZ ;  /* 0x000000040c0472a4 */ /* 0x000fe2000f8e023f */
[----:B------:R-:W-:Y:S01]  /*1450*/  IMAD.MOV.U32 R223, RZ, RZ, 0x10 ;  /* 0x00000010ffdf7424 */ /* 0x000fe200078e00ff */
[----:B------:R-:W-:Y:S01]  /*1460*/  ULDC UR15, c[0x0][0x20c] ;  /* 0x00008300000f7ab9 */ /* 0x000fe20000000800 */
[----:B------:R-:W-:Y:S01]  /*1470*/  IMAD.MOV.U32 R228, RZ, RZ, 0x10 ;  /* 0x00000010ffe47424 */ /* 0x000fe200078e00ff */
[----:B------:R-:W-:Y:S01]  /*1480*/  UIMAD UR5, UR22, UR5, UR4 ;  /* 0x00000005160572a4 */ /* 0x000fe2000f8e0204 */
[----:B------:R-:W-:Y:S01]  /*1490*/  CS2R R120, SRZ ;  /* 0x0000000000787805 */ /* 0x000fe2000001ff00 */
[----:B------:R-:W-:Y:S01]  /*14a0*/  CS2R R118, SRZ ;  /* 0x0000000000767805 */ /* 0x000fe2000001ff00 */
[----:B------:R-:W-:Y:S01]  /*14b0*/  CS2R R116, SRZ ;  /* 0x0000000000747805 */ /* 0x000fe2000001ff00 */
[----:B------:R-:W-:Y:S01]  /*14c0*/  CS2R R114, SRZ ;  /* 0x0000000000727805 */ /* 0x000fe2000001ff00 */
[----:B------:R-:W-:Y:S01]  /*14d0*/  CS2R R112, SRZ ;  /* 0x0000000000707805 */ /* 0x000fe2000001ff00 */
[----:B------:R-:W-:Y:S01]  /*14e0*/  CS2R R110, SRZ ;  /* 0x00000000006e7805 */ /* 0x000fe2000001ff00 */
[----:B------:R-:W-:Y:S01]  /*14f0*/  CS2R R108, SRZ ;  /* 0x00000000006c7805 */ /* 0x000fe2000001ff00 */
[----:B-1----:R-:W-:Y:S01]  /*1500*/  IADD3 R4, P0, R8, UR9, RZ ;  /* 0x0000000908047c10 */ /* 0x002fe2000ff1e0ff */
[----:B------:R-:W-:Y:S01]  /*1510*/  CS2R R106, SRZ ;  /* 0x00000000006a7805 */ /* 0x000fe2000001ff00 */
[----:B------:R-:W-:Y:S01]  /*1520*/  CS2R R104, SRZ ;  /* 0x0000000000687805 */ /* 0x000fe2000001ff00 */
[----:B------:R-:W-:Y:S01]  /*1530*/  CS2R R102, SRZ ;  /* 0x0000000000667805 */ /* 0x000fe2000001ff00 */
[----:B------:R-:W-:Y:S01]  /*1540*/  IADD3.X R5, R9, UR8, RZ, P0, !PT ;  /* 0x0000000809057c10 */ /* 0x000fe200087fe4ff */
[----:B--2---:R-:W-:Y:S01]  /*1550*/  IMAD.U32 R8, RZ, RZ, UR6 ;  /* 0x00000006ff087e24 */ /* 0x004fe2000f8e00ff */
[----:B------:R-:W-:Y:S01]  /*1560*/  ISETP.GE.AND P0, PT, R28, c[0x0][0x19c], PT ;  /* 0x000067001c007a0c */ /* 0x000fe20003f06270 */
[----:B------:R-:W-:Y:S01]  /*1570*/  CS2R R100, SRZ ;  /* 0x0000000000647805 */ /* 0x000fe2000001ff00 */
[----:B------:R-:W-:Y:S01]  /*1580*/  CS2R R98, SRZ ;  /* 0x0000000000627805 */ /* 0x000fe2000001ff00 */
[----:B------:R1:W-:Y:S01]  /*1590*/  LDGSTS.E.BYPASS.LTC128B.128 [R238+0x8080], [R4.64], !P6 ;  /* 0x0808000004ee7fae */ /* 0x0003e2000f101d5a */
[----:B------:R-:W-:Y:S01]  /*15a0*/  IADD3 R8, P2, P1, R8, 0x80, R2 ;  /* 0x0000008008087810 */ /* 0x000fe2000795e002 */
[----:B---3--:R-:W-:Y:S01]  /*15b0*/  IMAD.MOV.U32 R12, RZ, RZ, R22 ;  /* 0x000000ffff0c7224 */ /* 0x008fe200078e0016 */
[----:B------:R-:W-:Y:S01]  /*15c0*/  ISETP.LT.OR P4, PT, R18, 0x1, P0 ;  /* 0x000000011200780c */ /* 0x000fe20000781670 */
[----:B------:R1:W-:Y:S01]  /*15d0*/  LDGSTS.E.BYPASS.LTC128B.128 [R238+0xb080], [R4.64+0x80], !P5 ;  /* 0x0b08008004ee7fae */ /* 0x0003e2000e901d5a */
[----:B------:R-:W-:Y:S01]  /*15e0*/  ISETP.GE.AND P5, PT, R10, c[0x0][0x19c], PT ;  /* 0x000067000a007a0c */ /* 0x000fe20003fa6270 */
[----:B------:R-:W-:Y:S01]  /*15f0*/  CS2R R96, SRZ ;  /* 0x0000000000607805 */ /* 0x000fe2000001ff00 */
[----:B------:R-:W-:Y:S01]  /*1600*/  IADD3.X R9, RZ, UR7, R3, P2, P1 ;  /* 0x00000007ff097c10 */ /* 0x000fe200097e2403 */
[----:B------:R-:W0:Y:S01]  /*1610*/  LDGDEPBAR ;  /* 0x00000000000079af */ /* 0x000e220000000000 */
[C---:B------:R-:W-:Y:S01]  /*1620*/  ISETP.LT.OR P6, PT, R18.reuse, 0x1, P5 ;  /* 0x000000011200780c */ /* 0x040fe20002fc1670 */
[----:B------:R-:W-:Y:S01]  /*1630*/  CS2R R94, SRZ ;  /* 0x00000000005e7805 */ /* 0x000fe2000001ff00 */
[C---:B------:R-:W-:Y:S01]  /*1640*/  ISETP.LT.OR P2, PT, R18.reuse, 0x21, P0 ;  /* 0x000000211200780c */ /* 0x040fe20000741670 */
[----:B------:R-:W-:Y:S01]  /*1650*/  CS2R R92, SRZ ;  /* 0x00000000005c7805 */ /* 0x000fe2000001ff00 */
[----:B------:R-:W-:Y:S01]  /*1660*/  ISETP.LT.OR P0, PT, R18, 0x41, P0 ;  /* 0x000000411200780c */ /* 0x000fe20000701670 */
[----:B------:R-:W-:Y:S01]  /*1670*/  CS2R R90, SRZ ;  /* 0x00000000005a7805 */ /* 0x000fe2000001ff00 */
[C---:B------:R-:W-:Y:S01]  /*1680*/  LEA R7, P1, R6.reuse, R248, 0x6 ;  /* 0x000000f806077211 */ /* 0x040fe200078230ff */
[----:B------:R-:W-:Y:S01]  /*1690*/  CS2R R88, SRZ ;  /* 0x0000000000587805 */ /* 0x000fe2000001ff00 */
[----:B------:R-:W-:Y:S01]  /*16a0*/  IADD3 R13, R23, UR13, RZ ;  /* 0x0000000d170d7c10 */ /* 0x000fe2000fffe0ff */
[----:B------:R-:W-:Y:S01]  /*16b0*/  CS2R R86, SRZ ;  /* 0x0000000000567805 */ /* 0x000fe2000001ff00 */
[----:B------:R-:W-:Y:S01]  /*16c0*/  LEA.HI.X R11, R6, R245, R0, 0x6, P1 ;  /* 0x000000f5060b7211 */ /* 0x000fe200008f3400 */
[----:B------:R-:W-:Y:S01]  /*16d0*/  IMAD.SHL.U32 R0, R24, 0x40, RZ ;  /* 0x0000004018007824 */ /* 0x000fe200078e00ff */
[C---:B------:R-:W-:Y:S01]  /*16e0*/  ISETP.GE.AND P1, PT, R10.reuse, c[0x0][0x1fc], PT ;  /* 0x00007f000a007a0c */ /* 0x040fe20003f26270 */
[----:B------:R2:W-:Y:S01]  /*16f0*/  LDGSTS.E.BYPASS.LTC128B.128 [R238+0x80], [R2.64], !P6 ;  /* 0x0008000002ee7fae */ /* 0x0005e2000f101d5a */
[----:B------:R-:W-:Y:S01]  /*1700*/  ISETP.GE.AND P6, PT, R10, c[0x0][0x1fc], PT ;  /* 0x00007f000a007a0c */ /* 0x000fe20003fc6270 */
[----:B------:R-:W-:Y:S01]  /*1710*/  CS2R R84, SRZ ;  /* 0x0000000000547805 */ /* 0x000fe2000001ff00 */
[----:B------:R-:W-:Y:S01]  /*1720*/  LOP3.LUT R0, R0, 0x1c0, RZ, 0xc0, !PT ;  /* 0x000001c000007812 */ /* 0x000fe200078ec0ff */
[----:B------:R2:W-:Y:S01]  /*1730*/  LDGSTS.E.BYPASS.LTC128B.128 [R238+0x3080], [R2.64+0x80], !P4 ;  /* 0x0308008002ee7fae */ /* 0x0005e2000e101d5a */
[----:B------:R-:W-:Y:S01]  /*1740*/  ISETP.GE.AND P4, PT, R10, c[0x0][0x16c], PT ;  /* 0x00005b000a007a0c */ /* 0x000fe20003f86270 */
[----:B------:R-:W-:Y:S01]  /*1750*/  CS2R R74, SRZ ;  /* 0x00000000004a7805 */ /* 0x000fe2000001ff00 */
[----:B------:R-:W-:Y:S01]  /*1760*/  LOP3.LUT R6, R0, 0x8, R29, 0xf8, !PT ;  /* 0x0000000800067812 */ /* 0x000fe200078ef81d */
[----:B------:R-:W-:Y:S01]  /*1770*/  CS2R R72, SRZ ;  /* 0x0000000000487805 */ /* 0x000fe2000001ff00 */
[----:B-1----:R-:W-:Y:S01]  /*1780*/  IADD3 R4, P3, R2, UR6, RZ ;  /* 0x0000000602047c10 */ /* 0x002fe2000ff7e0ff */
[----:B------:R-:W-:Y:S01]  /*1790*/  CS2R R70, SRZ ;  /* 0x0000000000467805 */ /* 0x000fe2000001ff00 */
[----:B------:R-:W-:Y:S01]  /*17a0*/  SEL R244, RZ, 0x1, P1 ;  /* 0x00000001fff47807 */ /* 0x000fe20000800000 */
[----:B------:R-:W-:Y:S01]  /*17b0*/  CS2R R68, SRZ ;  /* 0x0000000000447805 */ /* 0x000fe2000001ff00 */
[----:B------:R-:W-:Y:S01]  /*17c0*/  IADD3.X R5, R3, UR7, RZ, P3, !PT ;  /* 0x0000000703057c10 */ /* 0x000fe20009ffe4ff */
[----:B------:R-:W-:Y:S01]  /*17d0*/  CS2R R66, SRZ ;  /* 0x0000000000427805 */ /* 0x000fe2000001ff00 */
[C---:B------:R-:W-:Y:S01]  /*17e0*/  ISETP.LT.OR P3, PT, R18.reuse, 0x21, P5 ;  /* 0x000000211200780c */ /* 0x040fe20002f61670 */
[----:B------:R-:W-:Y:S01]  /*17f0*/  CS2R R64, SRZ ;  /* 0x0000000000407805 */ /* 0x000fe2000001ff00 */
[----:B------:R-:W-:Y:S01]  /*1800*/  ISETP.LT.OR P5, PT, R18, 0x41, P5 ;  /* 0x000000411200780c */ /* 0x000fe20002fa1670 */
        /* <DEDUP_REMOVED lines=10> */
[----:B------:R1:W-:Y:S01]  /*18b0*/  LDGSTS.E.BYPASS.LTC128B.128 [R238+0x1080], [R4.64], !P3 ;  /* 0x0108000004ee7fae */ /* 0x0003e2000d901d5a */
[----:B------:R-:W-:Y:S01]  /*18c0*/  ISETP.GE.AND P3, PT, R28, c[0x0][0x16c], PT ;  /* 0x00005b001c007a0c */ /* 0x000fe20003f66270 */
[----:B------:R-:W-:Y:S01]  /*18d0*/  CS2R R42, SRZ ;  /* 0x00000000002a7805 */ /* 0x000fe2000001ff00 */
[----:B--2---:R-:W-:Y:S01]  /*18e0*/  SHF.R.U32.HI R2, RZ, 0x3, R0 ;  /* 0x00000003ff027819 */ /* 0x004fe20000011600 */
[----:B------:R2:W-:Y:S01]  /*18f0*/  LDGSTS.E.BYPASS.LTC128B.128 [R238+0x4080], [R8.64], !P2 ;  /* 0x0408000008ee7fae */ /* 0x0005e2000d101d5a */
[----:B------:R-:W-:Y:S01]  /*1900*/  SEL R0, RZ, 0x1, P4 ;  /* 0x00000001ff007807 */ /* 0x000fe20002000000 */
[----:B------:R-:W-:Y:S01]  /*1910*/  CS2R R40, SRZ ;  /* 0x0000000000287805 */ /* 0x000fe2000001ff00 */
[----:B------:R-:W-:Y:S01]  /*1920*/  SEL R3, RZ, 0x2, P3 ;  /* 0x00000002ff037807 */ /* 0x000fe20001800000 */
[----:B------:R-:W-:Y:S01]  /*1930*/  CS2R R38, SRZ ;  /* 0x0000000000267805 */ /* 0x000fe2000001ff00 */
[----:B------:R-:W-:Y:S01]  /*1940*/  LOP3.LUT R2, R25, R6, R2, 0xf6, !PT ;  /* 0x0000000619027212 */ /* 0x000fe200078ef602 */
[----:B------:R-:W-:Y:S01]  /*1950*/  IMAD.U32 R6, RZ, RZ, UR19 ;  /* 0x00000013ff067e24 */ /* 0x000fe2000f8e00ff */
[----:B------:R-:W-:Y:S01]  /*1960*/  CS2R R36, SRZ ;  /* 0x0000000000247805 */ /* 0x000fe2000001ff00 */
[----:B------:R-:W-:Y:S01]  /*1970*/  IMAD.IADD R0, R3, 0x1, R0 ;  /* 0x0000000103007824 */ /* 0x000fe200078e0200 */
[----:B------:R-:W-:Y:S01]  /*1980*/  CS2R R34, SRZ ;  /* 0x0000000000227805 */ /* 0x000fe2000001ff00 */
[----:B------:R-:W-:Y:S01]  /*1990*/  IMAD.U32 R3, RZ, RZ, UR18 ;  /* 0x00000012ff037e24 */ /* 0x000fe2000f8e00ff */
[----:B------:R-:W-:Y:S01]  /*19a0*/  SHF.R.S32.HI R241, RZ, 0x1f, R240 ;  /* 0x0000001ffff17819 */ /* 0x000fe200000114f0 */
[----:B------:R-:W-:Y:S01]  /*19b0*/  IMAD.SHL.U32 R218, R2, 0x2, RZ ;  /* 0x0000000202da7824 */ /* 0x000fe200078e00ff */
[----:B------:R-:W-:-:S02]  /*19c0*/  USHF.L.U64.HI UR17, UR18, 0x5, UR19 ;  /* 0x0000000512117899 */ /* 0x000fc40008010213 */
[----:B------:R-:W-:Y:S02]  /*19d0*/  USHF.L.U32 UR18, UR18, 0x5, URZ ;  /* 0x0000000512127899 */ /* 0x000fe4000800063f */
[----:B------:R-:W-:Y:S02]  /*19e0*/  UMOV UR20, 0x1 ;  /* 0x0000000100147882 */ /* 0x000fe40000000000 */
[----:B------:R-:W-:Y:S02]  /*19f0*/  UMOV UR14, 0xffffffc0 ;  /* 0xffffffc0000e7882 */ /* 0x000fe40000000000 */
[----:B------:R-:W-:Y:S01]  /*1a00*/  ULDC UR9, c[0x0][0x168] ;  /* 0x00005a0000097ab9 */ /* 0x000fe20000000800 */
[----:B-1----:R-:W-:Y:S01]  /*1a10*/  IADD3 R4, P2, R4, UR6, RZ ;  /* 0x0000000604047c10 */ /* 0x002fe2000ff5e0ff */
[----:B------:R-:W-:Y:S02]  /*1a20*/  USHF.L.U32 UR6, UR25, 0x6, URZ ;  /* 0x0000000619067899 */ /* 0x000fe4000800063f */
[----:B------:R-:W-:Y:S01]  /*1a30*/  UMOV UR10, 0xffffffa0 ;  /* 0xffffffa0000a7882 */ /* 0x000fe20000000000 */
[----:B------:R-:W-:Y:S01]  /*1a40*/  IADD3.X R5, R5, UR7, RZ, P2, !PT ;  /* 0x0000000705057c10 */ /* 0x000fe200097fe4ff */
[----:B------:R-:W-:Y:S01]  /*1a50*/  UMOV UR7, 0x5 ;  /* 0x0000000500077882 */ /* 0x000fe20000000000 */
[C---:B--2---:R-:W-:Y:S01]  /*1a60*/  LEA R8, P2, R7.reuse, c[0x0][0x160], 0x1 ;  /* 0x0000580007087a11 */ /* 0x044fe200078408ff */
[----:B------:R-:W-:Y:S01]  /*1a70*/  IMAD.U32 R22, RZ, RZ, UR6 ;  /* 0x00000006ff167e24 */ /* 0x000fe2000f8e00ff */
[----:B------:R-:W-:Y:S01]  /*1a80*/  USHF.L.U64.HI UR15, UR16, UR7, UR15 ;  /* 0x00000007100f7299 */ /* 0x000fe2000801020f */
[----:B------:R1:W-:Y:S01]  /*1a90*/  LDGSTS.E.BYPASS.LTC128B.128 [R238+0x2080], [R4.64], !P5 ;  /* 0x0208000004ee7fae */ /* 0x0003e2000e901d5a */
[----:B------:R-:W-:Y:S01]  /*1aa0*/  LEA.HI.X R9, R7, c[0x0][0x164], R11, 0x1, P2 ;  /* 0x0000590007097a11 */ /* 0x000fe200010f0c0b */
[----:B------:R-:W-:Y:S01]  /*1ab0*/  USHF.L.U32 UR16, UR16, 0x5, URZ ;  /* 0x0000000510107899 */ /* 0x000fe2000800063f */
[C---:B------:R-:W-:Y:S01]  /*1ac0*/  LEA R10, P2, R3.reuse, R8, 0x6 ;  /* 0x00000008030a7211 */ /* 0x040fe200078430ff */
[----:B------:R1:W-:Y:S01]  /*1ad0*/  LDGSTS.E.BYPASS.LTC128B.128 [R238+0x5080], [R4.64+0x80], !P0 ;  /* 0x0508008004ee7fae */ /* 0x0003e2000c101d5a */
[C---:B------:R-:W-:Y:S01]  /*1ae0*/  LOP3.LUT P0, RZ, R0.reuse, 0x1, RZ, 0xc0, !PT ;  /* 0x0000000100ff7812 */ /* 0x040fe2000780c0ff */
[----:B------:R-:W-:Y:S01]  /*1af0*/  USHF.R.S32.HI UR7, URZ, 0x1f, UR6 ;  /* 0x0000001f3f077899 */ /* 0x000fe20008011406 */
[----:B------:R-:W-:Y:S01]  /*1b00*/  LOP3.LUT P5, RZ, R0, 0x2, RZ, 0xc0, !PT ;  /* 0x0000000200ff7812 */ /* 0x000fe200078ac0ff */
[----:B------:R-:W0:Y:S01]  /*1b10*/  LDGDEPBAR ;  /* 0x00000000000079af */ /* 0x000e220000000000 */
[----:B------:R-:W-:Y:S01]  /*1b20*/  LEA.HI.X R11, R3, R9, R6, 0x6, P2 ;  /* 0x00000009030b7211 */ /* 0x000fe200010f3406 */
[----:B------:R-:W-:Y:S01]  /*1b30*/  IMAD.MOV.U32 R0, RZ, RZ, 0x20 ;  /* 0x00000020ff007424 */ /* 0x000fe200078e00ff */
[----:B------:R-:W-:Y:S01]  /*1b40*/  LOP3.LUT P2, RZ, R24, 0x2, RZ, 0xc0, !PT ;  /* 0x0000000218ff7812 */ /* 0x000fe2000784c0ff */
[----:B------:R-:W-:Y:S01]  /*1b50*/  IMAD.U32 R6, RZ, RZ, UR16 ;  /* 0x00000010ff067e24 */ /* 0x000fe2000f8e00ff */
[----:B------:R-:W-:Y:S01]  /*1b60*/  IADD3 R2, -R242, c[0x0][0x168], -R22 ;  /* 0x00005a00f2027a10 */ /* 0x000fe20007ffe916 */
[----:B------:R-:W-:Y:S01]  /*1b70*/  IMAD.U32 R7, RZ, RZ, UR16 ;  /* 0x00000010ff077e24 */ /* 0x000fe2000f8e00ff */
[----:B------:R-:W-:Y:S01]  /*1b80*/  SEL R0, R0, 0xffffffe0, !P2 ;  /* 0xffffffe000007807 */ /* 0x000fe20005000000 */
[----:B------:R-:W-:Y:S01]  /*1b90*/  ULDC UR8, c[0x0][0x198] ;  /* 0x0000660000087ab9 */ /* 0x000fe20000000800 */
[C---:B------:R-:W-:Y:S01]  /*1ba0*/  LOP3.LUT P2, RZ, R24.reuse, 0x4, RZ, 0xc0, !PT ;  /* 0x0000000418ff7812 */ /* 0x040fe2000784c0ff */
[----:B------:R-:W-:Y:S01]  /*1bb0*/  IMAD.SHL.U32 R24, R24, 0x20, RZ ;  /* 0x0000002018187824 */ /* 0x000fe200078e00ff */
[----:B------:R-:W-:Y:S01]  /*1bc0*/  LEA.HI R3, R16, R17, RZ, 0x1 ;  /* 0x0000001110037211 */ /* 0x000fe200078f08ff */
[----:B------:R-:W-:Y:S01]  /*1bd0*/  IMAD.IADD R220, R218, 0x1, R0 ;  /* 0x00000001dadc7824 */ /* 0x000fe200078e0200 */
[----:B------:R-:W-:Y:S01]  /*1be0*/  SEL R222, R222, 0xffffffc0, !P2 ;  /* 0xffffffc0dede7807 */ /* 0x000fe20005000000 */
[----:B------:R-:W-:Y:S01]  /*1bf0*/  UMOV UR13, 0x1 ;  /* 0x00000001000d7882 */ /* 0x000fe20000000000 */
[----:B------:R-:W-:-:S02]  /*1c00*/  ISETP.LT.OR P2, PT, R2, 0x1, !P0 ;  /* 0x000000010200780c */ /* 0x000fc40004741670 */
[----:B------:R-:W-:Y:S01]  /*1c10*/  ISETP.LT.OR P0, PT, R2, 0x21, !P0 ;  /* 0x000000210200780c */ /* 0x000fe20004701670 */
[----:B------:R-:W-:Y:S02]  /*1c20*/  IMAD.IADD R219, R218, 0x1, R222 ;  /* 0x00000001dadb7824 */ /* 0x000fe400078e02de */
[----:B------:R-:W-:Y:S02]  /*1c30*/  IMAD.IADD R222, R222, 0x1, R220 ;  /* 0x00000001dede7824 */ /* 0x000fe400078e02dc */
[----:B------:R-:W-:Y:S01]  /*1c40*/  IMAD.IADD R0, R0, 0x1, R219 ;  /* 0x0000000100007824 */ /* 0x000fe200078e02db */
[----:B-1----:R-:W-:Y:S01]  /*1c50*/  IADD3 R5, R27, UR5, RZ ;  /* 0x000000051b057c10 */ /* 0x002fe2000fffe0ff */
[----:B------:R-:W-:-:S04]  /*1c60*/  DEPBAR.LE SB0, 0x1 ;  /* 0x000080400000791a */ /* 0x000fc80000000000 */
[----:B------:R-:W-:Y:S01]  /*1c70*/  BAR.SYNC.DEFER_BLOCKING 0x0 ;  /* 0x0000000000007b1d */ /* 0x000fe20000010000 */
[----:B------:R-:W-:-:S05]  /*1c80*/  IMAD.MOV.U32 R4, RZ, RZ, R26 ;  /* 0x000000ffff047224 */ /* 0x000fca00078e001a */
[----:B------:R-:W-:Y:S02]  /*1c90*/  ULDC.64 UR4, c[0x0][0x278] ;  /* 0x00009e0000047ab9 */ /* 0x000fe40000000a00 */
        /* <DEDUP_REMOVED lines=15> */
[----:B------:R-:W-:-:S03]  /*1d90*/  IMAD.U32 R3, RZ, RZ, UR23 ;  /* 0x00000017ff037e24 */ /* 0x000fc6000f8e00ff */
[----:B------:R-:W1:Y:S01]  /*1da0*/  LDSM.16.M88.2 R184, [R218+0x9080] ;  /* 0x00908000dab8783b */ /* 0x000e620000000100 */
[----:B------:R-:W-:Y:S02]  /*1db0*/  IMAD.IADD R17, R17, 0x1, -R0 ;  /* 0x0000000111117824 */ /* 0x000fe400078e0a00 */
[----:B------:R-:W-:Y:S01]  /*1dc0*/  IMAD.WIDE.U32 R32, R3, c[0x0][0x278], R12 ;  /* 0x00009e0003207a25 */ /* 0x000fe200078e000c */
[----:B------:R-:W1:Y:S03]  /*1dd0*/  LDSM.16.M88.2 R186, [R218+0xa080] ;  /* 0x00a08000daba783b */ /* 0x000e660000000100 */
[----:B------:R-:W-:Y:S01]  /*1de0*/  IMAD.U32 R0, RZ, RZ, UR15 ;  /* 0x0000000fff007e24 */ /* 0x000fe2000f8e00ff */
[----:B------:R-:W1:Y:S01]  /*1df0*/  LDSM.16.M88.2 R188, [R218+0xb080] ;  /* 0x00b08000dabc783b */ /* 0x000e620000000100 */
[----:B------:R-:W-:Y:S01]  /*1e00*/  IADD3 R31, R33, UR4, RZ ;  /* 0x00000004211f7c10 */ /* 0x000fe2000fffe0ff */
[----:B------:R-:W-:Y:S01]  /*1e10*/  ULDC.64 UR4, c[0x0][0x290] ;  /* 0x0000a40000047ab9 */ /* 0x000fe20000000a00 */
[----:B------:R-:W-:Y:S01]  /*1e20*/  IMAD.SHL.U32 R221, R17, 0x200, RZ ;  /* 0x0000020011dd7824 */ /* 0x000fe200078e00ff */
[----:B------:R-:W1:Y:S01]  /*1e30*/  LDSM.16.M88.2 R190, [R220+0x9080] ;  /* 0x00908000dcbe783b */ /* 0x000e620000000100 */
[----:B------:R-:W-:-:S03]  /*1e40*/  UIMAD UR4, UR11, UR4, URZ ;  /* 0x000000040b0472a4 */ /* 0x000fc6000f8e023f */
[----:B------:R-:W1:Y:S01]  /*1e50*/  LDSM.16.M88.2 R192, [R220+0xa080] ;  /* 0x00a08000dcc0783b */ /* 0x000e620000000100 */
[----:B------:R-:W-:-:S03]  /*1e60*/  UIMAD UR4, UR23, UR5, UR4 ;  /* 0x00000005170472a4 */ /* 0x000fc6000f8e0204 */
[----:B------:R-:W1:Y:S01]  /*1e70*/  LDSM.16.M88.2 R194, [R220+0xb080] ;  /* 0x00b08000dcc2783b */ /* 0x000e620000000100 */
[----:B------:R-:W-:-:S03]  /*1e80*/  ULDC UR5, c[0x0][0x198] ;  /* 0x0000660000057ab9 */ /* 0x000fc60000000800 */
        /* <DEDUP_REMOVED lines=8> */
[----:B------:R1:W-:Y:S04]  /*1f10*/  STL [R1+0x1c], R31 ;  /* 0x00001c1f01007387 */ /* 0x0003e80000100800 */
[----:B------:R-:W-:Y:S01]  /*1f20*/  @!PT LDS RZ, [RZ] ;  /* 0x00000000fffff984 */ /* 0x000fe20000000800 */
[----:B------:R-:W-:Y:S01]  /*1f30*/  @!PT LDS RZ, [RZ] ;  /* 0x00000000fffff984 */ /* 0x000fe20000000800 */
[----:B------:R-:W-:Y:S01]  /*1f40*/  @!PT LDS RZ, [RZ] ;  /* 0x00000000fffff984 */ /* 0x000fe20000000800 */
[----:B------:R1:W-:Y:S01]  /*1f50*/  LDGSTS.E.BYPASS.LTC128B.128 [R238+0x6080], [R8.64], !P2 ;  /* 0x0608000008ee7fae */ /* 0x0003e2000d101d5a */
[----:B------:R-:W-:-:S02]  /*1f60*/  ISETP.LT.OR P2, PT, R2, 0x1, !P5 ;  /* 0x000000010200780c */ /* 0x000fc40006f41670 */
[----:B------:R-:W-:-:S11]  /*1f70*/  ISETP.LT.OR P5, PT, R2, 0x21, !P5 ;  /* 0x000000210200780c */ /* 0x000fd60006fa1670 */
        /* <DEDUP_REMOVED lines=8> */
[----:B-----5:R-:W-:Y:S02]  /*2000*/  CS2R R32, SRZ ;  /* 0x0000000000207805 */ /* 0x020fe4000001ff00 */
[----:B------:R-:W-:Y:S02]  /*2010*/  @!P2 IADD3.X R19, R31, UR7, RZ, P0, !PT ;  /* 0x000000071f13ac10 */ /* 0x000fe400087fe4ff */
[CC--:B-1----:R-:W-:Y:S02]  /*2020*/  LEA.HI R8, R30.reuse, R240.reuse, RZ, 0x4 ;  /* 0x000000f01e087211 */ /* 0x0c2fe400078f20ff */
[----:B------:R-:W-:Y:S02]  /*2030*/  LEA.HI R9, R30, R240, RZ, 0x2 ;  /* 0x000000f01e097211 */ /* 0x000fe400078f10ff */
[----:B------:R-:W-:Y:S01]  /*2040*/  SHF.R.S32.HI R3, RZ, 0x4, R8 ;  /* 0x00000004ff037819 */ /* 0x000fe20000011408 */
[----:B------:R-:W-:Y:S01]  /*2050*/  CS2R R30, SRZ ;  /* 0x00000000001e7805 */ /* 0x000fe2000001ff00 */
[----:B------:R-:W-:-:S02]  /*2060*/  SHF.R.S32.HI R2, RZ, 0x2, R9 ;  /* 0x00000002ff027819 */ /* 0x000fc40000011409 */
[----:B------:R-:W-:Y:S01]  /*2070*/  SHF.R.S32.HI R12, RZ, 0x1f, R9 ;  /* 0x0000001fff0c7819 */ /* 0x000fe20000011409 */
[----:B--2---:R-:W-:Y:S01]  /*2080*/  @!P2 IMAD.SHL.U32 R11, R240, 0x10, RZ ;  /* 0x00000010f00ba824 */ /* 0x004fe200078e00ff */
[----:B------:R-:W-:Y:S02]  /*2090*/  LEA.HI R13, R8, R3, RZ, 0x1 ;  /* 0x00000003080d7211 */ /* 0x000fe400078f08ff */
[----:B------:R-:W-:Y:S02]  /*20a0*/  LEA.HI R12, R12, R2, RZ, 0x3 ;  /* 0x000000020c0c7211 */ /* 0x000fe400078f18ff */
[----:B------:R-:W-:Y:S02]  /*20b0*/  LOP3.LUT R13, R13, 0xfffffffe, RZ, 0xc0, !PT ;  /* 0xfffffffe0d0d7812 */ /* 0x000fe400078ec0ff */
[----:B------:R-:W-:Y:S02]  /*20c0*/  LOP3.LUT R18, R12, 0xfffffff8, RZ, 0xc0, !PT ;  /* 0xfffffff80c127812 */ /* 0x000fe400078ec0ff */
[----:B------:R-:W-:Y:S01]  /*20d0*/  @!P2 LEA R12, P0, R0, c[0x0][0x258], 0x2 ;  /* 0x00009600000caa11 */ /* 0x000fe200078010ff */
[----:B------:R-:W-:Y:S01]  /*20e0*/  IMAD.IADD R3, R3, 0x1, -R13 ;  /* 0x0000000103037824 */ /* 0x000fe200078e0a0d */
[----:B------:R-:W-:Y:S01]  /*20f0*/  LOP3.LUT R8, R8, 0xfffffff0, RZ, 0xc0, !PT ;  /* 0xfffffff008087812 */ /* 0x000fe200078ec0ff */
[----:B------:R-:W-:Y:S01]  /*2100*/  IMAD.IADD R2, R2, 0x1, -R18 ;  /* 0x0000000102027824 */ /* 0x000fe200078e0a12 */
[----:B------:R-:W-:Y:S01]  /*2110*/  @!P2 LEA.HI.X R13, R0, c[0x0][0x25c], R19, 0x2, P0 ;  /* 0x00009700000daa11 */ /* 0x000fe200000f1413 */
[----:B------:R-:W-:Y:S01]  /*2120*/  IMAD.U32 R0, RZ, RZ, UR23 ;  /* 0x00000017ff007e24 */ /* 0x000fe2000f8e00ff */
[----:B------:R-:W-:Y:S01]  /*2130*/  ISETP.GE.AND P0, PT, R28, c[0x0][0x1fc], PT ;  /* 0x00007f001c007a0c */ /* 0x000fe20003f06270 */
[----:B------:R-:W-:Y:S01]  /*2140*/  IMAD.SHL.U32 R224, R3, 0x8, RZ ;  /* 0x0000000803e07824 */ /* 0x000fe200078e00ff */
[----:B------:R-:W-:Y:S01]  /*2150*/  LEA.HI R18, R20, R21, RZ, 0x2 ;  /* 0x0000001514127211 */ /* 0x000fe200078f10ff */
[----:B------:R-:W-:Y:S01]  /*2160*/  IMAD.WIDE.U32 R26, R0, c[0x0][0x290], R4 ;  /* 0x0000a400001a7a25 */ /* 0x000fe200078e0004 */
[----:B------:R-:W-:Y:S01]  /*2170*/  IADD3 R0, -R22, c[0x0][0x168], -R242 ;  /* 0x00005a0016007a10 */ /* 0x000fe20007ffe9f2 */
[----:B------:R1:W-:Y:S01]  /*2180*/  @!P2 LDGSTS.E.BYPASS.LTC128B.128 [R11+0x12080], [R12.64] ;  /* 0x120800000c0bafae */ /* 0x0003e2000b901d5a */
[----:B------:R-:W-:Y:S01]  /*2190*/  SEL R19, RZ, 0xffffffff, P0 ;  /* 0xffffffffff137807 */ /* 0x000fe20000000000 */
[----:B------:R-:W-:Y:S01]  /*21a0*/  IMAD.SHL.U32 R4, R21, 0x8, RZ ;  /* 0x0000000815047824 */ /* 0x000fe200078e00ff */
[C---:B------:R-:W-:Y:S01]  /*21b0*/  ISETP.LT.OR P1, PT, R0.reuse, 0x1, P6 ;  /* 0x000000010000780c */ /* 0x040fe20003721670 */
[----:B------:R-:W-:Y:S01]  /*21c0*/  IMAD.SHL.U32 R5, R3, 0x20, RZ ;  /* 0x0000002003057824 */ /* 0x000fe200078e00ff */
[C---:B------:R-:W-:Y:S01]  /*21d0*/  ISETP.LT.OR P0, PT, R0.reuse, 0x1, P5 ;  /* 0x000000010000780c */ /* 0x040fe20002f01670 */
[----:B------:R-:W0:Y:S01]  /*21e0*/  LDGDEPBAR ;  /* 0x00000000000079af */ /* 0x000e220000000000 */
[----:B------:R-:W-:-:S02]  /*21f0*/  ISETP.LT.OR P6, PT, R0, 0x21, P6 ;  /* 0x000000210000780c */ /* 0x000fc400037c1670 */
[----:B------:R-:W-:Y:S01]  /*2200*/  ISETP.LT.OR P5, PT, R0, 0x21, P5 ;  /* 0x000000210000780c */ /* 0x000fe20002fa1670 */
[----:B------:R2:W-:Y:S01]  /*2210*/  STL.64 [R1+0x8], R26 ;  /* 0x0000081a01007387 */ /* 0x0005e20000100a00 */
[----:B------:R-:W-:Y:S02]  /*2220*/  LOP3.LUT R0, R16, 0xffffffe0, RZ, 0xc0, !PT ;  /* 0xffffffe010007812 */ /* 0x000fe400078ec0ff */
[----:B------:R-:W-:Y:S02]  /*2230*/  LOP3.LUT R10, R18, 0x1ffffffc, RZ, 0xc0, !PT ;  /* 0x1ffffffc120a7812 */ /* 0x000fe400078ec0ff */
[----:B------:R-:W-:Y:S01]  /*2240*/  LOP3.LUT R4, R4, 0x18, RZ, 0xc0, !PT ;  /* 0x0000001804047812 */ /* 0x000fe200078ec0ff */
[----:B------:R-:W-:Y:S01]  /*2250*/  IMAD.IADD R0, R240, 0x1, -R0 ;  /* 0x00000001f0007824 */ /* 0x000fe200078e0a00 */
[----:B------:R2:W-:Y:S01]  /*2260*/  LDGSTS.E.BYPASS.LTC128B.128 [R238+0xe080], [R14.64], !P1 ;  /* 0x0e0800000eee7fae */ /* 0x0005e2000c901d5a */
[----:B------:R-:W-:Y:S01]  /*2270*/  IMAD.IADD R18, R21, 0x1, -R10 ;  /* 0x0000000115127824 */ /* 0x000fe200078e0a0a */
[----:B------:R-:W-:Y:S01]  /*2280*/  LOP3.LUT R16, R4, 0x20, R5, 0xf8, !PT ;  /* 0x0000002004107812 */ /* 0x000fe200078ef805 */
[C---:B------:R-:W-:Y:S01]  /*2290*/  IMAD.SHL.U32 R10, R2.reuse, 0x20, RZ ;  /* 0x00000020020a7824 */ /* 0x040fe200078e00ff */
[----:B------:R-:W-:Y:S01]  /*22a0*/  SHF.R.S32.HI R237, RZ, 0x1f, R0 ;  /* 0x0000001fffed7819 */ /* 0x000fe20000011400 */
[C---:B------:R-:W-:Y:S01]  /*22b0*/  IMAD.SHL.U32 R5, R2.reuse, 0x4, RZ ;  /* 0x0000000402057824 */ /* 0x040fe200078e00ff */
[----:B------:R-:W-:Y:S01]  /*22c0*/  LOP3.LUT P1, RZ, R2, 0x1, RZ, 0xc0, !PT ;  /* 0x0000000102ff7812 */ /* 0x000fe2000782c0ff */
[----:B------:R2:W-:Y:S01]  /*22d0*/  LDGSTS.E.BYPASS.LTC128B.128 [R238+0x10080], [R14.64+0x80], !P0 ;  /* 0x100800800eee7fae */ /* 0x0005e2000c101d5a */
[----:B------:R-:W-:-:S02]  /*22e0*/  LEA.HI R237, R237, R0, RZ, 0x2 ;  /* 0x00000000eded7211 */ /* 0x000fc400078f10ff */
[----:B------:R-:W-:Y:S01]  /*22f0*/  LOP3.LUT R10, R4, 0xe0, R10, 0xf8, !PT ;  /* 0x000000e0040a7812 */ /* 0x000fe200078ef80a */
[----:B------:R-:W-:Y:S01]  /*2300*/  IMAD.SHL.U32 R4, R17, 0x10, RZ ;  /* 0x0000001011047824 */ /* 0x000fe200078e00ff */
[----:B------:R-:W-:Y:S01]  /*2310*/  LOP3.LUT R2, R237, 0x7ffffffc, RZ, 0xc0, !PT ;  /* 0x7ffffffced027812 */ /* 0x000fe200078ec0ff */
[----:B-1----:R-:W-:Y:S01]  /*2320*/  IMAD.SHL.U32 R11, R19, 0x2, RZ ;  /* 0x00000002130b7824 */ /* 0x002fe200078e00ff */
[----:B------:R-:W-:Y:S01]  /*2330*/  IADD3 R23, R27, UR4, RZ ;  /* 0x000000041b177c10 */ /* 0x000fe2000fffe0ff */
[----:B------:R2:W-:Y:S01]  /*2340*/  LDGSTS.E.BYPASS.LTC128B.128 [R238+0xf080], [R6.64], !P6 ;  /* 0x0f08000006ee7fae */ /* 0x0005e2000f101d5a */
[----:B------:R-:W-:Y:S01]  /*2350*/  LEA.HI.SX32 R237, R237, R4, 0x1e ;  /* 0x00000004eded7211 */ /* 0x000fe200078ff2ff */
[----:B------:R-:W-:Y:S01]  /*2360*/  IMAD.IADD R0, R0, 0x1, -R2 ;  /* 0x0000000100007824 */ /* 0x000fe200078e0a02 */
[----:B------:R-:W-:Y:S01]  /*2370*/  IADD3 R2, P0, R26, UR6, RZ ;  /* 0x000000061a027c10 */ /* 0x000fe2000ff1e0ff */
[----:B------:R2:W-:Y:S01]  /*2380*/  LDGSTS.E.BYPASS.LTC128B.128 [R238+0x11080], [R6.64+0x80], !P5 ;  /* 0x1108008006ee7fae */ /* 0x0005e2000e901d5a */
[----:B------:R-:W-:Y:S01]  /*2390*/  LOP3.LUT R4, R4, 0x10, RZ, 0xc0, !PT ;  /* 0x0000001004047812 */ /* 0x000fe200078ec0ff */
[----:B------:R-:W-:Y:S01]  /*23a0*/  IMAD R18, R18, 0x4, R0 ;  /* 0x0000000412127824 */ /* 0x000fe200078e0200 */
[----:B------:R-:W-:Y:S01]  /*23b0*/  LOP3.LUT R234, R10, 0x18, R5, 0x78, !PT ;  /* 0x000000180aea7812 */ /* 0x000fe200078e7805 */
[----:B------:R-:W-:Y:S01]  /*23c0*/  IMAD.IADD R0, R240, 0x1, -R8 ;  /* 0x00000001f0007824 */ /* 0x000fe200078e0a08 */
[----:B------:R-:W-:Y:S01]  /*23d0*/  IADD3.X R5, R23, UR7, RZ, P0, !PT ;  /* 0x0000000717057c10 */ /* 0x000fe200087fe4ff */
[----:B------:R2:W-:Y:S01]  /*23e0*/  STL [R1+0x18], R23 ;  /* 0x0000181701007387 */ /* 0x0005e20000100800 */
[----:B------:R-:W-:Y:S01]  /*23f0*/  LOP3.LUT R24, R4, 0xe0, R24, 0xf8, !PT ;  /* 0x000000e004187812 */ /* 0x000fe200078ef818 */
[----:B------:R-:W-:Y:S01]  /*2400*/  IMAD.SHL.U32 R12, R0, 0x4, RZ ;  /* 0x00000004000c7824 */ /* 0x000fe200078e00ff */
[----:B------:R-:W-:Y:S01]  /*2410*/  LEA R8, P0, R2, c[0x0][0x280], 0x2 ;  /* 0x0000a00002087a11 */ /* 0x000fe200078010ff */
[----:B------:R-:W-:Y:S01]  /*2420*/  UMOV UR6, 0xffffffa0 ;  /* 0xffffffa000067882 */ /* 0x000fe20000000000 */
[----:B------:R-:W-:Y:S01]  /*2430*/  SHF.R.S32.HI R4, RZ, 0x1f, R0 ;  /* 0x0000001fff047819 */ /* 0x000fe20000011400 */
[----:B------:R-:W-:Y:S01]  /*2440*/  UIMAD UR5, UR24, UR6, UR5 ;  /* 0x00000006180572a4 */ /* 0x000fe2000f8e0205 */
[----:B------:R-:W-:Y:S01]  /*2450*/  LOP3.LUT R10, R9, 0x3ffffffc, RZ, 0xc0, !PT ;  /* 0x3ffffffc090a7812 */ /* 0x000fe200078ec0ff */
[----:B------:R-:W-:Y:S01]  /*2460*/  IMAD.SHL.U32 R252, R18, 0x2, RZ ;  /* 0x0000000212fc7824 */ /* 0x000fe200078e00ff */
[----:B------:R-:W-:Y:S01]  /*2470*/  LEA.HI.X R9, R2, c[0x0][0x284], R5, 0x2, P0 ;  /* 0x0000a10002097a11 */ /* 0x000fe200000f1405 */
[----:B------:R-:W-:Y:S01]  /*2480*/  UMOV UR4, URZ ;  /* 0x0000003f00047c82 */ /* 0x000fe20008000000 */
[----:B------:R-:W-:Y:S01]  /*2490*/  LEA.HI R2, R4, R0, RZ, 0x3 ;  /* 0x0000000004027211 */ /* 0x000fe200078f18ff */
[----:B------:R-:W-:Y:S01]  /*24a0*/  IMAD.IADD R10, R240, 0x1, -R10 ;  /* 0x00000001f00a7824 */ /* 0x000fe200078e0a0a */
[----:B------:R-:W-:Y:S01]  /*24b0*/  LOP3.LUT R244, R11, 0x2, R244, 0xe2, !PT ;  /* 0x000000020bf47812 */ /* 0x000fe200078ee2f4 */
[----:B------:R-:W-:Y:S01]  /*24c0*/  IMAD.SHL.U32 R11, R0, 0x20, RZ ;  /* 0x00000020000b7824 */ /* 0x000fe200078e00ff */
[C---:B------:R-:W-:Y:S01]  /*24d0*/  LOP3.LUT R4, R2.reuse, 0xfffffff8, RZ, 0xc0, !PT ;  /* 0xfffffff802047812 */ /* 0x040fe200078ec0ff */
[----:B------:R-:W-:Y:S01]  /*24e0*/  IMAD.SHL.U32 R2, R2, 0x40, RZ ;  /* 0x0000004002027824 */ /* 0x000fe200078e00ff */
[----:B------:R-:W-:-:S02]  /*24f0*/  LOP3.LUT P6, RZ, R0, 0x4, RZ, 0xc0, !PT ;  /* 0x0000000400ff7812 */ /* 0x000fc400078cc0ff */
[----:B------:R-:W-:Y:S01]  /*2500*/  LOP3.LUT R224, R224, 0x8, RZ, 0xc0, !PT ;  /* 0x00000008e0e07812 */ /* 0x000fe200078ec0ff */
[----:B------:R-:W-:Y:S01]  /*2510*/  IMAD.IADD R4, R0, 0x1, -R4 ;  /* 0x0000000100047824 */ /* 0x000fe200078e0a04 */
[----:B------:R-:W-:Y:S01]  /*2520*/  ISETP.GE.AND P0, PT, R240, 0x10, PT ;  /* 0x00000010f000780c */ /* 0x000fe20003f06270 */
[----:B------:R-:W-:Y:S01]  /*2530*/  IMAD.SHL.U32 R0, R3, 0x100, RZ ;  /* 0x0000010003007824 */ /* 0x000fe200078e00ff */
[----:B------:R-:W-:Y:S01]  /*2540*/  SEL R223, R223, 0xfffffff0, !P6 ;  /* 0xfffffff0dfdf7807 */ /* 0x000fe20007000000 */
[----:B------:R-:W-:Y:S01]  /*2550*/  IMAD R3, R10, 0x2, R221 ;  /* 0x000000020a037824 */ /* 0x000fe200078e02dd */
[----:B------:R-:W-:Y:S01]  /*2560*/  LOP3.LUT R10, R224, 0x1e0, R11, 0xf8, !PT ;  /* 0x000001e0e00a7812 */ /* 0x000fe200078ef80b */
[----:B------:R-:W-:Y:S01]  /*2570*/  IMAD.SHL.U32 R5, R4, 0x40, RZ ;  /* 0x0000004004057824 */ /* 0x000fe200078e00ff */
[----:B------:R-:W-:Y:S01]  /*2580*/  LOP3.LUT R0, R24, 0x100, R0, 0xf8, !PT ;  /* 0x0000010018007812 */ /* 0x000fe200078ef800 */
[----:B------:R-:W-:Y:S01]  /*2590*/  IMAD.IADD R234, R3, 0x1, R234 ;  /* 0x0000000103ea7824 */ /* 0x000fe200078e02ea */
[----:B------:R-:W-:Y:S01]  /*25a0*/  IADD3 R239, -R252, UR5, RZ ;  /* 0x00000005fcef7c10 */ /* 0x000fe2000fffe1ff */
[----:B------:R-:W-:Y:S01]  /*25b0*/  ULDC UR5, c[0x0][0x168] ;  /* 0x00005a0000057ab9 */ /* 0x000fe20000000800 */
[----:B------:R-:W-:Y:S01]  /*25c0*/  LOP3.LUT R3, R5, 0x1c0, RZ, 0xc0, !PT ;  /* 0x000001c005037812 */ /* 0x000fe200078ec0ff */
[----:B------:R-:W-:Y:S01]  /*25d0*/  IMAD.SHL.U32 R234, R234, 0x2, RZ ;  /* 0x00000002eaea7824 */ /* 0x000fe200078e00ff */
[----:B------:R-:W-:-:S02]  /*25e0*/  LOP3.LUT R5, R10, 0x38, R12, 0x78, !PT ;  /* 0x000000380a057812 */ /* 0x000fc400078e780c */
[C---:B------:R-:W-:Y:S02]  /*25f0*/  LOP3.LUT R10, R0.reuse, 0x8, R29, 0xf8, !PT ;  /* 0x00000008000a7812 */ /* 0x040fe400078ef81d */
[----:B------:R-:W-:Y:S01]  /*2600*/  LOP3.LUT R216, R0, 0x1c0, RZ, 0xc0, !PT ;  /* 0x000001c000d87812 */ /* 0x000fe200078ec0ff */
[----:B------:R-:W-:Y:S01]  /*2610*/  CS2R R28, SRZ ;  /* 0x00000000001c7805 */ /* 0x000fe2000001ff00 */
[--C-:B------:R-:W-:Y:S02]  /*2620*/  SHF.R.U32.HI R0, RZ, 0x3, R3.reuse ;  /* 0x00000003ff007819 */ /* 0x100fe40000011603 */
[----:B------:R-:W-:Y:S02]  /*2630*/  IADD3 R235, R234, 0x126c0, RZ ;  /* 0x000126c0eaeb7810 */ /* 0x000fe40007ffe0ff */
[C---:B------:R-:W-:Y:S02]  /*2640*/  LOP3.LUT R224, R0.reuse, R3, R224, 0x1e, !PT ;  /* 0x0000000300e07212 */ /* 0x040fe400078e1ee0 */
[----:B------:R-:W-:-:S02]  /*2650*/  LOP3.LUT R3, R0, R16, R3, 0x1e, !PT ;  /* 0x0000001000037212 */ /* 0x000fc400078e1e03 */
[----:B------:R-:W-:Y:S02]  /*2660*/  LOP3.LUT R0, R2, 0xfffffe00, RZ, 0xc0, !PT ;  /* 0xfffffe0002007812 */ /* 0x000fe400078ec0ff */
[----:B------:R-:W-:Y:S02]  /*2670*/  LOP3.LUT R221, R5, R221, RZ, 0xfc, !PT ;  /* 0x000000dd05dd7212 */ /* 0x000fe400078efcff */
[----:B------:R-:W-:Y:S01]  /*2680*/  LOP3.LUT R230, R3, R0, RZ, 0xfc, !PT ;  /* 0x0000000003e67212 */ /* 0x000fe200078efcff */
[----:B------:R-:W-:Y:S01]  /*2690*/  IMAD R2, R17, 0x400, R0 ;  /* 0x0000040011027824 */ /* 0x000fe200078e0200 */
[----:B------:R-:W-:Y:S01]  /*26a0*/  SHF.R.U32.HI R216, RZ, 0x3, R216 ;  /* 0x00000003ffd87819 */ /* 0x000fe200000116d8 */
[----:B------:R-:W-:Y:S01]  /*26b0*/  @!P0 IMAD.SHL.U32 R0, R240, 0x10, RZ ;  /* 0x00000010f0008824 */ /* 0x000fe200078e00ff */
[----:B------:R-:W-:Y:S01]  /*26c0*/  LEA R221, R221, 0x15480, 0x1 ;  /* 0x00015480dddd7811 */ /* 0x000fe200078e08ff */
[----:B------:R-:W-:Y:S01]  /*26d0*/  IMAD.IADD R224, R2, 0x1, R224 ;  /* 0x0000000102e07824 */ /* 0x000fe200078e02e0 */
[----:B------:R-:W-:Y:S01]  /*26e0*/  IADD3 R2, R234, 0x12480, RZ ;  /* 0x00012480ea027810 */ /* 0x000fe20007ffe0ff */
[----:B------:R-:W-:Y:S01]  /*26f0*/  IMAD.SHL.U32 R217, R230, 0x2, RZ ;  /* 0x00000002e6d97824 */ /* 0x000fe200078e00ff */
[----:B------:R1:W-:Y:S01]  /*2700*/  @!P0 LDGSTS.E.BYPASS.LTC128B.128 [R0+0x12280], [R8.64] ;  /* 0x1228000008008fae */ /* 0x0003e2000b901d5a */
[----:B------:R-:W-:Y:S01]  /*2710*/  LOP3.LUT P0, RZ, R4, 0x4, RZ, 0xc0, !PT ;  /* 0x0000000404ff7812 */ /* 0x000fe2000780c0ff */
[----:B------:R-:W-:Y:S01]  /*2720*/  IMAD.SHL.U32 R225, R224, 0x2, RZ ;  /* 0x00000002e0e17824 */ /* 0x000fe200078e00ff */
[----:B------:R-:W-:Y:S01]  /*2730*/  @P1 IADD3 R235, R2, 0x1c0, RZ ;  /* 0x000001c002eb1810 */ /* 0x000fe20007ffe0ff */
[----:B------:R-:W0:Y:S01]  /*2740*/  LDGDEPBAR ;  /* 0x00000000000079af */ /* 0x000e220000000000 */
[----:B------:R-:W-:Y:S01]  /*2750*/  LOP3.LUT P1, RZ, R4, 0x2, RZ, 0xc0, !PT ;  /* 0x0000000204ff7812 */ /* 0x000fe2000782c0ff */
[----:B------:R-:W-:Y:S01]  /*2760*/  IMAD R223, R223, 0x2, R221 ;  /* 0x00000002dfdf7824 */ /* 0x000fe200078e02dd */
[----:B------:R-:W-:Y:S01]  /*2770*/  SEL R227, R226, 0xffffffe0, !P0 ;  /* 0xffffffe0e2e37807 */ /* 0x000fe20004000000 */
[----:B------:R-:W0:Y:S01]  /*2780*/  LDGDEPBAR ;  /* 0x00000000000079af */ /* 0x000e220000000000 */
[----:B------:R-:W-:-:S02]  /*2790*/  LOP3.LUT R216, R216, R10, RZ, 0x3c, !PT ;  /* 0x0000000ad8d87212 */ /* 0x000fc400078e3cff */
[----:B------:R-:W-:Y:S01]  /*27a0*/  SEL R226, R226, 0xffffffe0, !P1 ;  /* 0xffffffe0e2e27807 */ /* 0x000fe20004800000 */
[--C-:B------:R-:W-:Y:S01]  /*27b0*/  IMAD.IADD R229, R224, 0x1, R227.reuse ;  /* 0x00000001e0e57824 */ /* 0x100fe200078e02e3 */
[----:B------:R-:W-:Y:S01]  /*27c0*/  SEL R228, R228, 0xfffffff0, !P1 ;  /* 0xfffffff0e4e47807 */ /* 0x000fe20004800000 */
[----:B------:R-:W-:Y:S02]  /*27d0*/  IMAD.SHL.U32 R216, R216, 0x2, RZ ;  /* 0x00000002d8d87824 */ /* 0x000fe400078e00ff */
[----:B------:R-:W-:Y:S02]  /*27e0*/  IMAD.IADD R226, R225, 0x1, R226 ;  /* 0x00000001e1e27824 */ /* 0x000fe400078e02e2 */
[----:B------:R-:W-:Y:S02]  /*27f0*/  IMAD.IADD R233, R228, 0x1, R227 ;  /* 0x00000001e4e97824 */ /* 0x000fe400078e02e3 */
[----:B------:R-:W-:Y:S02]  /*2800*/  IMAD.IADD R232, R224, 0x1, R228 ;  /* 0x00000001e0e87824 */ /* 0x000fe400078e02e4 */
[----:B------:R-:W-:Y:S01]  /*2810*/  IMAD.IADD R231, R228, 0x1, R229 ;  /* 0x00000001e4e77824 */ /* 0x000fe200078e02e5 */
[----:B-1----:R-:W-:-:S05]  /*2820*/  IADD3 R0, R238, 0x6080, RZ ;  /* 0x00006080ee007810 */ /* 0x002fca0007ffe0ff */
[----:B---34-:R2:W-:Y:S02]  /*2830*/  STL [R1+0x20], R0 ;  /* 0x0000200001007387 */ /* 0x0185e40000100800 */
.L_x_795:
[----:B------:R-:W-:Y:S04]  /*2840*/  DEPBAR.LE SB0, 0x1 ;  /* 0x000080400000791a */ /* 0x000fe80000000000 */
[----:B------:R-:W-:Y:S01]  /*2850*/  BAR.SYNC.DEFER_BLOCKING 0x0 ;  /* 0x0000000000007b1d */ /* 0x000fe20000010000 */
[----:B--2---:R-:W-:Y:S01]  /*2860*/  MOV R0, UR4 ;  /* 0x0000000400007c02 */ /* 0x004fe20008000f00 */
[----:B------:R-:W-:Y:S01]  /*2870*/  UIADD3 UR19, UR25, 0x1, URZ ;  /* 0x0000000119137890 */ /* 0x000fe2000fffe03f */
[----:B------:R-:W-:Y:S02]  /*2880*/  MOV R148, UR4 ;  /* 0x0000000400947c02 */ /* 0x000fe40008000f00 */
[----:B------:R-:W-:Y:S01]  /*2890*/  LEA R0, R0, R224, 0xd ;  /* 0x000000e000007211 */ /* 0x000fe200078e68ff */
[----:B------:R-:W-:Y:S02]  /*28a0*/  UISETP.GE.AND UP0, UPT, UR19, UR21, UPT ;  /* 0x000000151300728c */ /* 0x000fe4000bf06270 */
[----:B------:R-:W-:Y:S01]  /*28b0*/  IMAD R148, R148, 0x2000, R233 ;  /* 0x0000200094947824 */ /* 0x000fe200078e02e9 */
[----:B------:R-:W-:Y:S02]  /*28c0*/  SHF.L.U32 R156, R0, 0x1, RZ ;  /* 0x00000001009c7819 */ /* 0x000fe400000006ff */
[----:B------:R-:W-:Y:S02]  /*28d0*/  MOV R0, UR4 ;  /* 0x0000000400007c02 */ /* 0x000fe40008000f00 */
[----:B------:R-:W-:Y:S02]  /*28e0*/  PLOP3.LUT P1, PT, PT, PT, UP0, 0x80, 0x0 ;  /* 0x000000000000781c */ /* 0x000fe40003f2f008 */
[----:B------:R-:W-:Y:S04]  /*28f0*/  LEA R0, R0, R228, 0xd ;  /* 0x000000e400007211 */ /* 0x000fe800078e68ff */
[----:B------:R-:W-:Y:S04]  /*2900*/  IADD3 R4, R224, R0, RZ ;  /* 0x00000000e0047210 */ /* 0x000fe80007ffe0ff */
[----:B------:R-:W-:Y:S01]  /*2910*/  SHF.L.U32 R154, R4, 0x1, RZ ;  /* 0x00000001049a7819 */ /* 0x000fe200000006ff */
[----:B------:R-:W-:Y:S05]  /*2920*/  LDSM.16.M88.2 R2, [R218+0x80] ;  /* 0x00008000da02783b */ /* 0x000fea0000000100 */
        /* <DEDUP_REMOVED lines=28> */
[----:B------:R-:W3:Y:S01]  /*2af0*/  LDSM.16.M88.4 R140, [R155+0x7080] ;  /* 0x007080009b8c783b */ /* 0x000ee20000000200 */
[C---:B------:R-:W-:Y:S01]  /*2b00*/  IADD3 R136, R224.reuse, R0, R227 ;  /* 0x00000000e0887210 */ /* 0x040fe20007ffe0e3 */
[-C--:B-1----:R-:W-:Y:S04]  /*2b10*/  HMMA.16816.F32 R20, R80, R2.reuse, R20 ;  /* 0x000000025014723c */ /* 0x082fe80000001814 */
[----:B------:R-:W-:Y:S02]  /*2b20*/  IADD3 R0, R224, R148, RZ ;  /* 0x00000094e0007210 */ /* 0x000fe40007ffe0ff */
[----:B------:R-:W-:Y:S02]  /*2b30*/  SHF.L.U32 R148, R136, 0x1, RZ ;  /* 0x0000000188947819 */ /* 0x000fe400000006ff */
[----:B------:R-:W-:Y:S01]  /*2b40*/  HMMA.16816.F32 R24, R132, R2, R24 ;  /* 0x000000028418723c */ /* 0x000fe20000001818 */
[----:B------:R-:W-:Y:S03]  /*2b50*/  LDSM.16.M88.2 R136, [R222+0x80] ;  /* 0x00008000de88783b */ /* 0x000fe60000000100 */
[----:B------:R-:W-:Y:S02]  /*2b60*/  SHF.L.U32 R208, R0, 0x1, RZ ;  /* 0x0000000100d07819 */ /* 0x000fe400000006ff */
[----:B------:R-:W1:Y:S01]  /*2b70*/  LDSM.16.M88.4 R80, [R148+0x6080] ;  /* 0x006080009450783b */ /* 0x000e620000000200 */
[----:B------:R-:W-:Y:S04]  /*2b80*/  MOV R0, UR4 ;  /* 0x0000000400007c02 */ /* 0x000fe80008000f00 */
[----:B------:R-:W4:Y:S01]  /*2b90*/  LDSM.16.M88.4 R148, [R208+0x7080] ;  /* 0x00708000d094783b */ /* 0x000f220000000200 */
[----:B------:R-:W-:Y:S04]  /*2ba0*/  LEA R0, R0, R232, 0xd ;  /* 0x000000e800007211 */ /* 0x000fe800078e68ff */
[----:B------:R-:W5:Y:S01]  /*2bb0*/  LDSM.16.M88.2 R2, [R222+0x2080] ;  /* 0x00208000de02783b */ /* 0x000f620000000100 */
[----:B------:R-:W-:Y:S04]  /*2bc0*/  SHF.L.U32 R0, R0, 0x1, RZ ;  /* 0x0000000100007819 */ /* 0x000fe800000006ff */
[----:B------:R-:W-:Y:S01]  /*2bd0*/  LDSM.16.M88.2 R132, [R218+0x3080] ;  /* 0x00308000da84783b */ /* 0x000fe20000000100 */
[-C--:B--2---:R-:W-:Y:S04]  /*2be0*/  HMMA.16816.F32 R4, R76, R138.reuse, R4 ;  /* 0x0000008a4c04723c */ /* 0x084fe80000001804 */
[----:B------:R-:W-:Y:S04]  /*2bf0*/  LDSM.16.M88.2 R134, [R218+0x4080] ;  /* 0x00408000da86783b */ /* 0x000fe80000000100 */
        /* <DEDUP_REMOVED lines=9> */
[C---:B----4-:R-:W-:Y:S01]  /*2c90*/  HMMA.16816.F32 R8, R148.reuse, R136, R8 ;  /* 0x000000889408723c */ /* 0x050fe20000001808 */
[----:B------:R1:W-:Y:S07]  /*2ca0*/  LDSM.16.M88.4 R136, [R0+0x8080] ;  /* 0x008080000088783b */ /* 0x0003ee0000000200 */
[-C--:B------:R-:W-:Y:S08]  /*2cb0*/  HMMA.16816.F32 R12, R148, R152.reuse, R12 ;  /* 0x00000098940c723c */ /* 0x080ff0000000180c */
[C---:B------:R-:W-:Y:S08]  /*2cc0*/  HMMA.16816.F32 R16, R80.reuse, R152, R16 ;  /* 0x000000985010723c */ /* 0x040ff00000001810 */
[-C--:B-----5:R-:W-:Y:S01]  /*2cd0*/  HMMA.16816.F32 R20, R80, R2.reuse, R20 ;  /* 0x000000025014723c */ /* 0x0a0fe20000001814 */
[----:B------:R-:W4:Y:S03]  /*2ce0*/  LDSM.16.M88.2 R80, [R218+0x5080] ;  /* 0x00508000da50783b */ /* 0x000f260000000100 */
[----:B-1----:R-:W-:Y:S02]  /*2cf0*/  IMAD.U32 R0, RZ, RZ, UR4 ;  /* 0x00000004ff007e24 */ /* 0x002fe4000f8e00ff */
[----:B------:R-:W-:Y:S02]  /*2d00*/  LDSM.16.M88.2 R82, [R220+0x4080] ;  /* 0x00408000dc52783b */ /* 0x000fe40000000100 */
[----:B------:R-:W-:Y:S03]  /*2d10*/  HMMA.16816.F32 R24, R148, R2, R24 ;  /* 0x000000029418723c */ /* 0x000fe60000001818 */
[----:B------:R-:W1:Y:S01]  /*2d20*/  LDSM.16.M88.2 R2, [R220+0x3080] ;  /* 0x00308000dc02783b */ /* 0x000e620000000100 */
[----:B------:R-:W-:Y:S04]  /*2d30*/  LEA R0, R0, R229, 0xd ;  /* 0x000000e500007211 */ /* 0x000fe800078e68ff */
[-C--:B--2---:R-:W-:Y:S01]  /*2d40*/  HMMA.16816.F32 R4, R76, R132.reuse, R4 ;  /* 0x000000844c04723c */ /* 0x084fe20000001804 */
[----:B------:R-:W-:Y:S04]  /*2d50*/  LDSM.16.M88.2 R148, [R219+0x5080] ;  /* 0x00508000db94783b */ /* 0x000fe80000000100 */
[----:B------:R-:W-:Y:S01]  /*2d60*/  SHF.L.U32 R0, R0, 0x1, RZ ;  /* 0x0000000100007819 */ /* 0x000fe200000006ff */
[----:B------:R-:W-:Y:S02]  /*2d70*/  LDSM.16.M88.2 R150, [R222+0x3080] ;  /* 0x00308000de96783b */ /* 0x000fe40000000100 */
[C---:B---3--:R-:W-:Y:S03]  /*2d80*/  HMMA.16816.F32 R8, R156.reuse, R132, R8 ;  /* 0x000000849c08723c */ /* 0x048fe60000001808 */
[----:B------:R-:W2:Y:S05]  /*2d90*/  LDSM.16.M88.2 R132, [R220+0x5080] ;  /* 0x00508000dc84783b */ /* 0x000eaa0000000100 */
[-C--:B------:R-:W-:Y:S01]  /*2da0*/  HMMA.16816.F32 R12, R156, R134.reuse, R12 ;  /* 0x000000869c0c723c */ /* 0x080fe2000000180c */
[----:B------:R3:W-:Y:S07]  /*2db0*/  LDSM.16.M88.4 R144, [R0+0x8080] ;  /* 0x008080000090783b */ /* 0x0007ee0000000200 */
[C---:B------:R-:W-:Y:S01]  /*2dc0*/  HMMA.16816.F32 R16, R76.reuse, R134, R16 ;  /* 0x000000864c10723c */ /* 0x040fe20000001810 */
[----:B------:R-:W5:Y:S07]  /*2dd0*/  LDSM.16.M88.2 R134, [R219+0x3080] ;  /* 0x00308000db86783b */ /* 0x000f6e0000000100 */
[-C--:B----4-:R-:W-:Y:S01]  /*2de0*/  HMMA.16816.F32 R20, R76, R80.reuse, R20 ;  /* 0x000000504c14723c */ /* 0x090fe20000001814 */
[----:B------:R-:W4:Y:S07]  /*2df0*/  LDSM.16.M88.4 R76, [R155+0x9080] ;  /* 0x009080009b4c783b */ /* 0x000f2e0000000200 */
[----:B------:R-:W-:Y:S01]  /*2e00*/  HMMA.16816.F32 R24, R156, R80, R24 ;  /* 0x000000509c18723c */ /* 0x000fe20000001818 */
[----:B------:R-:W4:Y:S03]  /*2e10*/  LDSM.16.M88.2 R80, [R219+0x4080] ;  /* 0x00408000db50783b */ /* 0x000f260000000100 */
[----:B---3--:R-:W-:Y:S04]  /*2e20*/  MOV R0, UR4 ;  /* 0x0000000400007c02 */ /* 0x008fe80008000f00 */
[-C--:B-1----:R-:W-:Y:S05]  /*2e30*/  HMMA.16816.F32 R4, R136, R2.reuse, R4 ;  /* 0x000000028804723c */ /* 0x082fea0000001804 */
[----:B------:R-:W-:Y:S03]  /*2e40*/  LEA R0, R0, R231, 0xd ;  /* 0x000000e700007211 */ /* 0x000fe600078e68ff */
[C---:B------:R-:W-:Y:S01]  /*2e50*/  HMMA.16816.F32 R8, R140.reuse, R2, R8 ;  /* 0x000000028c08723c */ /* 0x040fe20000001808 */
[----:B------:R-:W-:Y:S03]  /*2e60*/  LDSM.16.M88.2 R2, [R222+0x4080] ;  /* 0x00408000de02783b */ /* 0x000fe60000000100 */
[----:B------:R-:W-:Y:S04]  /*2e70*/  SHF.L.U32 R0, R0, 0x1, RZ ;  /* 0x0000000100007819 */ /* 0x000fe800000006ff */
[-C--:B------:R-:W-:Y:S01]  /*2e80*/  HMMA.16816.F32 R12, R140, R82.reuse, R12 ;  /* 0x000000528c0c723c */ /* 0x080fe2000000180c */
[----:B------:R1:W3:Y:S07]  /*2e90*/  LDSM.16.M88.4 R152, [R0+0x8080] ;  /* 0x008080000098783b */ /* 0x0002ee0000000200 */
[C---:B------:R-:W-:Y:S08]  /*2ea0*/  HMMA.16816.F32 R16, R136.reuse, R82, R16 ;  /* 0x000000528810723c */ /* 0x040ff00000001810 */
[-C--:B--2---:R-:W-:Y:S01]  /*2eb0*/  HMMA.16816.F32 R20, R136, R132.reuse, R20 ;  /* 0x000000848814723c */ /* 0x084fe20000001814 */
[----:B------:R-:W2:Y:S07]  /*2ec0*/  LDSM.16.M88.4 R136, [R208+0x9080] ;  /* 0x00908000d088783b */ /* 0x000eae0000000200 */
[----:B------:R-:W-:Y:S01]  /*2ed0*/  HMMA.16816.F32 R24, R140, R132, R24 ;  /* 0x000000848c18723c */ /* 0x000fe20000001818 */
[----:B-1----:R-:W-:Y:S04]  /*2ee0*/  MOV R0, UR4 ;  /* 0x0000000400007c02 */ /* 0x002fe80008000f00 */
[----:B------:R-:W-:Y:S03]  /*2ef0*/  LEA R0, R0, R237, 0x6 ;  /* 0x000000ed00007211 */ /* 0x000fe600078e30ff */
[-C--:B-----5:R-:W-:Y:S08]  /*2f00*/  HMMA.16816.F32 R4, R144, R134.reuse, R4 ;  /* 0x000000869004723c */ /* 0x0a0ff00000001804 */
[C---:B----4-:R-:W-:Y:S08]  /*2f10*/  HMMA.16816.F32 R8, R76.reuse, R134, R8 ;  /* 0x000000864c08723c */ /* 0x050ff00000001808 */
[-C--:B------:R-:W-:Y:S08]  /*2f20*/  HMMA.16816.F32 R12, R76, R80.reuse, R12 ;  /* 0x000000504c0c723c */ /* 0x080ff0000000180c */
[C---:B------:R-:W-:Y:S08]  /*2f30*/  HMMA.16816.F32 R16, R144.reuse, R80, R16 ;  /* 0x000000509010723c */ /* 0x040ff00000001810 */
[-C--:B------:R-:W-:Y:S08]  /*2f40*/  HMMA.16816.F32 R20, R144, R148.reuse, R20 ;  /* 0x000000949014723c */ /* 0x080ff00000001814 */
[----:B------:R-:W-:Y:S08]  /*2f50*/  HMMA.16816.F32 R24, R76, R148, R24 ;  /* 0x000000944c18723c */ /* 0x000ff00000001818 */
[-C--:B---3--:R-:W-:Y:S08]  /*2f60*/  HMMA.16816.F32 R4, R152, R150.reuse, R4 ;  /* 0x000000969804723c */ /* 0x088ff00000001804 */
        /* <DEDUP_REMOVED lines=30> */
[----:B------:R-:W-:Y:S01]  /*3150*/  HMMA.16816.F32 R24, R136, R4, R24 ;  /* 0x000000048818723c */ /* 0x000fe20000001818 */
[----:B------:R1:W1:Y:S05]  /*3160*/  LDS R136, [R0.X4+0x12080] ;  /* 0x0120800000887984 */ /* 0x00026a0000004800 */
[----:B------:R1:W1:Y:S03]  /*3170*/  LDS R137, [R0.X4+0x120a0] ;  /* 0x0120a00000897984 */ /* 0x0002660000004800 */
[----:B------:R-:W1:Y:S02]  /*3180*/  MUFU.TANH R211, R13 ;  /* 0x0000000d00d37308 */ /* 0x000e640000002400 */
[----:B------:R1:W1:Y:S05]  /*3190*/  LDS R138, [R0.X4+0x12100] ;  /* 0x01210000008a7984 */ /* 0x00026a0000004800 */
[----:B------:R1:W1:Y:S01]  /*31a0*/  LDS R139, [R0.X4+0x12120] ;  /* 0x01212000008b7984 */ /* 0x0002620000004800 */
[----:B------:R-:W-:Y:S04]  /*31b0*/  DEPBAR.LE SB0, 0x0 ;  /* 0x000080000000791a */ /* 0x000fe80000000000 */
[----:B------:R-:W1:Y:S01]  /*31c0*/  MUFU.TANH R213, R14 ;  /* 0x0000000e00d57308 */ /* 0x000e620000002400 */
[----:B------:R-:W-:Y:S01]  /*31d0*/  BAR.SYNC.DEFER_BLOCKING 0x0 ;  /* 0x0000000000007b1d */ /* 0x000fe20000010000 */
[----:B------:R-:W-:Y:S02]  /*31e0*/  FMUL.FTZ R20, R20, c[0x0][0x2b4] ;  /* 0x0000ad0014147a20 */ /* 0x000fe40000410000 */
[----:B------:R-:W-:Y:S02]  /*31f0*/  FMUL.FTZ R21, R21, c[0x0][0x2b4] ;  /* 0x0000ad0015157a20 */ /* 0x000fe40000410000 */
[----:B------:R-:W-:Y:S02]  /*3200*/  FMUL.FTZ R22, R22, c[0x0][0x2b4] ;  /* 0x0000ad0016167a20 */ /* 0x000fe40000410000 */
[----:B------:R-:W-:Y:S02]  /*3210*/  FMUL.FTZ R23, R23, c[0x0][0x2b4] ;  /* 0x0000ad0017177a20 */ /* 0x000fe40000410000 */
[----:B------:R-:W1:Y:S01]  /*3220*/  MUFU.TANH R143, R20 ;  /* 0x00000014008f7308 */ /* 0x000e620000002400 */
[----:B------:R-:W-:Y:S02]  /*3230*/  FMUL.FTZ R24, R24, c[0x0][0x2b4] ;  /* 0x0000ad0018187a20 */ /* 0x000fe40000410000 */
[----:B------:R-:W-:Y:S02]  /*3240*/  FMUL.FTZ R25, R25, c[0x0][0x2b4] ;  /* 0x0000ad0019197a20 */ /* 0x000fe40000410000 */
[----:B------:R-:W-:Y:S02]  /*3250*/  FMUL.FTZ R26, R26, c[0x0][0x2b4] ;  /* 0x0000ad001a1a7a20 */ /* 0x000fe40000410000 */
[----:B------:R-:W-:Y:S03]  /*3260*/  FMUL.FTZ R27, R27, c[0x0][0x2b4] ;  /* 0x0000ad001b1b7a20 */ /* 0x000fe60000410000 */
[----:B------:R-:W1:Y:S01]  /*3270*/  MUFU.TANH R214, R15 ;  /* 0x0000000f00d67308 */ /* 0x000e620000002400 */
[----:B------:R1:W1:Y:S09]  /*3280*/  LDSM.16.M88.4 R76, [R225+0xf080] ;  /* 0x00f08000e14c783b */ /* 0x0002720000000200 */
[----:B------:R-:W1:Y:S01]  /*3290*/  MUFU.TANH R142, R21 ;  /* 0x00000015008e7308 */ /* 0x000e620000002400 */
[----:B------:R1:W1:Y:S05]  /*32a0*/  LDSM.16.M88.4 R80, [R226+0xe080] ;  /* 0x00e08000e250783b */ /* 0x00026a0000000200 */
[----:B------:R1:W1:Y:S04]  /*32b0*/  LDSM.16.M88.4 R132, [R226+0xf080] ;  /* 0x00f08000e284783b */ /* 0x0002680000000200 */
        /* <DEDUP_REMOVED lines=12> */
[----:B--234-:R-:W2:Y:S01]  /*3380*/  LDL.64 R6, [R1+0x10] ;  /* 0x0000100001067983 */ /* 0x01cea20000100a00 */
[----:B------:R-:W-:Y:S01]  /*3390*/  USHF.R.S32.HI UR28, URZ, 0x1f, UR19 ;  /* 0x0000001f3f1c7899 */ /* 0x000fe20008011413 */
[----:B------:R-:W-:Y:S01]  /*33a0*/  IMAD.U32 R10, RZ, RZ, UR18 ;  /* 0x00000012ff0a7e24 */ /* 0x000fe2000f8e00ff */
[----:B------:R-:W-:Y:S01]  /*33b0*/  ULDC.64 UR6, c[0x0][0x178] ;  /* 0x00005e0000067ab9 */ /* 0x000fe20000000a00 */
[----:B------:R-:W3:Y:S01]  /*33c0*/  LDL R147, [R1+0x1c] ;  /* 0x00001c0001937983 */ /* 0x000ee20000100800 */
[----:B------:R-:W-:Y:S01]  /*33d0*/  UIMAD UR28, UR28, UR6, URZ ;  /* 0x000000061c1c72a4 */ /* 0x000fe2000f8e023f */
[----:B-1----:R-:W-:Y:S01]  /*33e0*/  IMAD.U32 R0, RZ, RZ, UR25 ;  /* 0x00000019ff007e24 */ /* 0x002fe2000f8e00ff */
[----:B------:R-:W-:Y:S01]  /*33f0*/  UIMAD.WIDE.U32 UR30, UR19, UR6, URZ ;  /* 0x00000006131e72a5 */ /* 0x000fe2000f8e003f */
[----:B------:R-:W4:Y:S01]  /*3400*/  LDL R140, [R1+0x20] ;  /* 0x00002000018c7983 */ /* 0x000f220000100800 */
[----:B------:R-:W-:Y:S01]  /*3410*/  UIMAD UR28, UR19, UR7, UR28 ;  /* 0x00000007131c72a4 */ /* 0x000fe2000f8e021c */
[----:B------:R-:W-:Y:S01]  /*3420*/  IMAD.U32 R12, RZ, RZ, UR17 ;  /* 0x00000011ff0c7e24 */ /* 0x000fe2000f8e00ff */
[----:B------:R-:W-:Y:S01]  /*3430*/  @!P2 LEA R0, R0, 0x40, 0x6 ;  /* 0x000000400000a811 */ /* 0x000fe200078e30ff */
[----:B------:R-:W5:Y:S01]  /*3440*/  LDL.64 R148, [R1] ;  /* 0x0000000001947983 */ /* 0x000f620000100a00 */
[----:B------:R-:W-:Y:S01]  /*3450*/  USHF.L.U32 UR6, UR30, 0x6, URZ ;  /* 0x000000061e067899 */ /* 0x000fe2000800063f */
[----:B------:R-:W-:Y:S01]  /*3460*/  IMAD.U32 R11, RZ, RZ, UR20 ;  /* 0x00000014ff0b7e24 */ /* 0x000fe2000f8e00ff */
[----:B------:R-:W-:Y:S02]  /*3470*/  UIADD3 UR28, UR31, UR28, URZ ;  /* 0x0000001c1f1c7290 */ /* 0x000fe4000fffe03f */
[----:B------:R-:W-:Y:S02]  /*3480*/  UIMAD UR7, UR19, UR14, UR9 ;  /* 0x0000000e130772a4 */ /* 0x000fe4000f8e0209 */
[----:B------:R-:W-:Y:S01]  /*3490*/  IADD3 R10, P6, P5, R248, UR6, R10 ;  /* 0x00000006f80a7c10 */ /* 0x000fe2000fdde00a */
[----:B------:R-:W-:Y:S03]  /*34a0*/  USHF.L.U64.HI UR28, UR30, 0x6, UR28 ;  /* 0x000000061e1c7899 */ /* 0x000fe6000801021c */
[----:B------:R-:W-:Y:S03]  /*34b0*/  IADD3 R2, -R242, UR7, RZ ;  /* 0x00000007f2027c10 */ /* 0x000fe6000fffe1ff */
[C---:B------:R-:W-:Y:S02]  /*34c0*/  IADD3.X R12, R245.reuse, UR28, R12, P6, P5 ;  /* 0x0000001cf50c7c10 */ /* 0x040fe4000b7ea40c */
[----:B------:R-:W-:Y:S02]  /*34d0*/  IADD3 R5, P5, R248, UR6, RZ ;  /* 0x00000006f8057c10 */ /* 0x000fe4000ffbe0ff */
[----:B------:R-:W-:Y:S02]  /*34e0*/  ISETP.LT.OR P6, PT, R2, 0x1, P4 ;  /* 0x000000010200780c */ /* 0x000fe400027c1670 */
[C---:B--2---:R-:W-:Y:S02]  /*34f0*/  @!P2 IADD3 R3, P1, R0.reuse, R6, RZ ;  /* 0x000000060003a210 */ /* 0x044fe40007f3e0ff */
[----:B------:R-:W-:Y:S02]  /*3500*/  IADD3.X R7, R245, UR28, RZ, P5, !PT ;  /* 0x0000001cf5077c10 */ /* 0x000fe4000affe4ff */
[----:B------:R-:W-:Y:S02]  /*3510*/  LEA R6, P5, R5, c[0x0][0x160], 0x1 ;  /* 0x0000580005067a11 */ /* 0x000fe400078a08ff */
[----:B---3--:R-:W-:Y:S02]  /*3520*/  @!P2 LEA.HI.X.SX32 R0, R0, R147, 0x1, P1 ;  /* 0x000000930000a211 */ /* 0x008fe400008f0eff */
[----:B------:R-:W-:Y:S02]  /*3530*/  @!P2 LEA R8, P1, R3, c[0x0][0x258], 0x2 ;  /* 0x000096000308aa11 */ /* 0x000fe400078210ff */
[----:B------:R-:W-:Y:S02]  /*3540*/  LEA.HI.X R7, R5, c[0x0][0x164], R7, 0x1, P5 ;  /* 0x0000590005077a11 */ /* 0x000fe400028f0c07 */
[----:B------:R-:W-:Y:S01]  /*3550*/  @!P2 LEA.HI.X R9, R3, c[0x0][0x25c], R0, 0x2, P1 ;  /* 0x000097000309aa11 */ /* 0x000fe200008f1400 */
[----:B----4-:R-:W-:Y:S01]  /*3560*/  IMAD R0, R11, 0x4000, R140 ;  /* 0x000040000b007824 */ /* 0x010fe200078e028c */
[----:B------:R-:W-:Y:S02]  /*3570*/  LEA R4, P1, R10, c[0x0][0x160], 0x1 ;  /* 0x000058000a047a11 */ /* 0x000fe400078208ff */
[----:B------:R-:W-:Y:S02]  /*3580*/  ISETP.LT.OR P5, PT, R2, 0x1, P3 ;  /* 0x000000010200780c */ /* 0x000fe40001fa1670 */
[----:B------:R-:W-:Y:S01]  /*3590*/  @!PT LDS RZ, [RZ] ;  /* 0x00000000fffff984 */ /* 0x000fe20000000800 */
[----:B------:R-:W-:Y:S01]  /*35a0*/  @!PT LDS RZ, [RZ] ;  /* 0x00000000fffff984 */ /* 0x000fe20000000800 */
[----:B------:R-:W-:Y:S01]  /*35b0*/  @!PT LDS RZ, [RZ] ;  /* 0x00000000fffff984 */ /* 0x000fe20000000800 */
[----:B------:R1:W-:Y:S01]  /*35c0*/  LDGSTS.E.BYPASS.LTC128B.128 [R0], [R6.64], !P6 ;  /* 0x0000000006007fae */ /* 0x0003e2000f101d5a */
[----:B------:R-:W-:Y:S02]  /*35d0*/  LEA.HI.X R5, R10, c[0x0][0x164], R12, 0x1, P1 ;  /* 0x000059000a057a11 */ /* 0x000fe400008f0c0c */
[C---:B------:R-:W-:Y:S02]  /*35e0*/  ISETP.LT.OR P1, PT, R2.reuse, 0x21, P4 ;  /* 0x000000210200780c */ /* 0x040fe40002721670 */
[----:B------:R-:W-:Y:S01]  /*35f0*/  ISETP.LT.OR P6, PT, R2, 0x21, P3 ;  /* 0x000000210200780c */ /* 0x000fe20001fc1670 */
[----:B------:R-:W-:Y:S04]  /*3600*/  IMAD.U32 R2, RZ, RZ, UR20 ;  /* 0x00000014ff027e24 */ /* 0x000fe8000f8e00ff */
[----:B-----5:R-:W-:Y:S01]  /*3610*/  @!P2 IMAD R2, R2, 0x40, R148 ;  /* 0x000000400202a824 */ /* 0x020fe200078e0294 */
[----:B------:R1:W-:Y:S03]  /*3620*/  LDGSTS.E.BYPASS.LTC128B.128 [R0+0x2000], [R6.64+0x80], !P5 ;  /* 0x0200008006007fae */ /* 0x0003e6000e901d5a */
[----:B------:R-:W-:Y:S02]  /*3630*/  @!P2 IMAD.SHL.U32 R2, R2, 0x4, RZ ;  /* 0x000000040202a824 */ /* 0x000fe400078e00ff */
[----:B------:R1:W-:Y:S04]  /*3640*/  LDGSTS.E.BYPASS.LTC128B.128 [R0+0x1000], [R4.64], !P1 ;  /* 0x0100000004007fae */ /* 0x0003e8000c901d5a */
[----:B------:R1:W-:Y:S04]  /*3650*/  LDGSTS.E.BYPASS.LTC128B.128 [R0+0x3000], [R4.64+0x80], !P6 ;  /* 0x0300008004007fae */ /* 0x0003e8000f101d5a */
[----:B------:R1:W-:Y:S02]  /*3660*/  @!P2 LDGSTS.E.BYPASS.LTC128B.128 [R2+0x12080], [R8.64] ;  /* 0x120800000802afae */ /* 0x0003e4000b901d5a */
.L_x_793:
        /* <DEDUP_REMOVED lines=10> */
[----:B------:R-:W-:Y:S02]  /*3710*/  IADD3 R0, R0, R226, RZ ;  /* 0x000000e200007210 */ /* 0x000fe40007ffe0ff */
[----:B------:R-:W-:Y:S02]  /*3720*/  IADD3 R3, -R252, UR6, R237 ;  /* 0x00000006fc037c10 */ /* 0x000fe4000fffe1ed */
        /* <DEDUP_REMOVED lines=10> */
[----:B------:R-:W-:Y:S08]  /*37d0*/  HMMA.16816.F32 R24, R132, R170, R24 ;  /* 0x000000aa8418723c */ /* 0x000ff00000001818 */
        /* <DEDUP_REMOVED lines=31> */
[----:B------:R-:W2:Y:S08]  /*39d0*/  LDSM.16.M88.4 R80, [R2+0x11080] ;  /* 0x011080000250783b */ /* 0x000eb00000000200 */
[----:B------:R-:W-:Y:S01]  /*39e0*/  LDS R2, [R237.X4+0x12280] ;  /* 0x01228000ed027984 */ /* 0x000fe20000004800 */
        /* <DEDUP_REMOVED lines=8> */
[----:B--2---:R-:W-:Y:S04]  /*3a70*/  IMNMX R0, R239, R3, PT ;  /* 0x00000003ef007217 */ /* 0x004fe80003800200 */
[----:B------:R-:W-:Y:S04]  /*3a80*/  ISETP.GT.AND P1, PT, R0, RZ, PT ;  /* 0x000000ff0000720c */ /* 0x000fe80003f24270 */
[C---:B------:R-:W-:Y:S01]  /*3a90*/  FSEL R140, R145.reuse, -INF , P1 ;  /* 0xff800000918c7808 */ /* 0x040fe20000800000 */
[-C--:B-1----:R-:W-:Y:S05]  /*3aa0*/  HMMA.16816.F32 R4, R76, R202.reuse, R4 ;  /* 0x000000ca4c04723c */ /* 0x082fea0000001804 */
[----:B------:R-:W-:Y:S01]  /*3ab0*/  FFMA.FTZ R140, R140, c[0x0][0x29c], -R136 ;  /* 0x0000a7008c8c7a23 */ /* 0x000fe20000010888 */
[----:B------:R-:W-:Y:S02]  /*3ac0*/  ISETP.GT.AND P1, PT, R0, 0x1, PT ;  /* 0x000000010000780c */ /* 0x000fe40003f24270 */
[C---:B---3--:R-:W-:Y:S03]  /*3ad0*/  HMMA.16816.F32 R8, R80.reuse, R202, R8 ;  /* 0x000000ca5008723c */ /* 0x048fe60000001808 */
[----:B------:R-:W1:Y:S05]  /*3ae0*/  MUFU.EX2 R140, R140 ;  /* 0x0000008c008c7308 */ /* 0x000e6a0000000800 */
[-C--:B------:R-:W-:Y:S08]  /*3af0*/  HMMA.16816.F32 R12, R80, R204.reuse, R12 ;  /* 0x000000cc500c723c */ /* 0x080ff0000000180c */
[C---:B------:R-:W-:Y:S04]  /*3b00*/  HMMA.16816.F32 R16, R76.reuse, R204, R16 ;  /* 0x000000cc4c10723c */ /* 0x040fe80000001810 */
[----:B------:R-:W-:Y:S04]  /*3b10*/  FADD.FTZ R4, R4, -R2 ;  /* 0x8000000204047221 */ /* 0x000fe80000010000 */
[-C--:B------:R-:W-:Y:S04]  /*3b20*/  HMMA.16816.F32 R20, R76, R206.reuse, R20 ;  /* 0x000000ce4c14723c */ /* 0x080fe80000001814 */
[----:B-1----:R-:W-:Y:S03]  /*3b30*/  FMUL.FTZ R4, R140, R4 ;  /* 0x000000048c047220 */ /* 0x002fe60000410000 */
[----:B------:R-:W-:Y:S01]  /*3b40*/  FSEL R78, R146, -INF , P1 ;  /* 0xff800000924e7808 */ /* 0x000fe20000800000 */
[----:B------:R-:W-:Y:S04]  /*3b50*/  HMMA.16816.F32 R24, R80, R206, R24 ;  /* 0x000000ce5018723c */ /* 0x000fe80000001818 */
[----:B------:R-:W-:Y:S01]  /*3b60*/  ISETP.GT.AND P1, PT, R0, 0x20, PT ;  /* 0x000000200000780c */ /* 0x000fe20003f24270 */
[--C-:B------:R-:W-:Y:S02]  /*3b70*/  FFMA.FTZ R78, R78, c[0x0][0x29c], -R136.reuse ;  /* 0x0000a7004e4e7a23 */ /* 0x100fe40000010888 */
[----:B------:R-:W-:Y:S01]  /*3b80*/  FFMA.FTZ R77, -R145, R145, 1 ;  /* 0x3f800000914d7423 */ /* 0x000fe20000010191 */
[----:B------:R-:W-:Y:S02]  /*3b90*/  FSEL R76, R141, -INF , P1 ;  /* 0xff8000008d4c7808 */ /* 0x000fe40000800000 */
[----:B------:R-:W-:Y:S01]  /*3ba0*/  ISETP.GT.AND P1, PT, R0, 0x21, PT ;  /* 0x000000210000780c */ /* 0x000fe20003f24270 */
[----:B------:R-:W1:Y:S01]  /*3bb0*/  MUFU.EX2 R78, R78 ;  /* 0x0000004e004e7308 */ /* 0x000e620000000800 */
[----:B------:R-:W-:Y:S02]  /*3bc0*/  FMUL.FTZ R150, R4, R77 ;  /* 0x0000004d04967220 */ /* 0x000fe40000410000 */
[----:B------:R-:W-:Y:S01]  /*3bd0*/  FFMA.FTZ R76, R76, c[0x0][0x29c], -R136 ;  /* 0x0000a7004c4c7a23 */ /* 0x000fe20000010888 */
[----:B------:R-:W-:Y:S01]  /*3be0*/  FSEL R82, R144, -INF , P1 ;  /* 0xff80000090527808 */ /* 0x000fe20000800000 */
[----:B------:R-:W-:Y:S01]  /*3bf0*/  FADD.FTZ R4, R5, -R2 ;  /* 0x8000000205047221 */ /* 0x000fe20000010000 */
[----:B------:R-:W-:Y:S01]  /*3c00*/  ISETP.GT.AND P1, PT, R0, 0x40, PT ;  /* 0x000000400000780c */ /* 0x000fe20003f24270 */
[----:B------:R-:W-:Y:S02]  /*3c10*/  FFMA.FTZ R5, -R141, R141, 1 ;  /* 0x3f8000008d057423 */ /* 0x000fe4000001018d */
[----:B------:R-:W-:Y:S01]  /*3c20*/  FFMA.FTZ R82, R82, c[0x0][0x29c], -R136 ;  /* 0x0000a70052527a23 */ /* 0x000fe20000010888 */
[----:B------:R2:W-:Y:S01]  /*3c30*/  MUFU.EX2 R83, R76 ;  /* 0x0000004c00537308 */ /* 0x0005e20000000800 */
[----:B------:R-:W-:Y:S01]  /*3c40*/  FSEL R133, R143, -INF , P1 ;  /* 0xff8000008f857808 */ /* 0x000fe20000800000 */
[--C-:B------:R-:W-:Y:S01]  /*3c50*/  FADD.FTZ R20, R20, -R2.reuse ;  /* 0x8000000214147221 */ /* 0x100fe20000010000 */
[----:B------:R-:W-:Y:S01]  /*3c60*/  ISETP.GT.AND P1, PT, R0, 0x41, PT ;  /* 0x000000410000780c */ /* 0x000fe20003f24270 */
[----:B------:R-:W-:Y:S01]  /*3c70*/  FADD.FTZ R21, R21, -R2 ;  /* 0x8000000215157221 */ /* 0x000fe20000010000 */
[----:B------:R-:W-:Y:S01]  /*3c80*/  IADD3 R0, R3, 0x8, RZ ;  /* 0x0000000803007810 */ /* 0x000fe20007ffe0ff */
[--C-:B------:R-:W-:Y:S03]  /*3c90*/  FFMA.FTZ R133, R133, c[0x0][0x29c], -R136.reuse ;  /* 0x0000a70085857a23 */ /* 0x100fe60000010888 */
[----:B------:R-:W-:Y:S01]  /*3ca0*/  IMNMX R0, R239, R0, PT ;  /* 0x00000000ef007217 */ /* 0x000fe20003800200 */
[----:B------:R-:W-:Y:S03]  /*3cb0*/  MUFU.EX2 R82, R82 ;  /* 0x0000005200527308 */ /* 0x000fe60000000800 */
[----:B------:R-:W-:Y:S01]  /*3cc0*/  ISETP.GT.AND P6, PT, R0, 0x21, PT ;  /* 0x000000210000780c */ /* 0x000fe20003fc4270 */
[----:B-1----:R-:W-:Y:S01]  /*3cd0*/  FMUL.FTZ R4, R78, R4 ;  /* 0x000000044e047220 */ /* 0x002fe20000410000 */
[----:B------:R-:W-:Y:S02]  /*3ce0*/  ISETP.GT.AND P5, PT, R0, 0x40, PT ;  /* 0x000000400000780c */ /* 0x000fe40003fa4270 */
[----:B------:R-:W-:Y:S03]  /*3cf0*/  F2FP.PACK_AB R78, R78, R140 ;  /* 0x0000008c4e4e723e */ /* 0x000fe600000000ff */
[----:B------:R-:W1:Y:S01]  /*3d00*/  MUFU.EX2 R133, R133 ;  /* 0x0000008500857308 */ /* 0x000e620000000800 */
[----:B--2---:R-:W-:Y:S02]  /*3d10*/  FSEL R76, R142, -INF , P1 ;  /* 0xff8000008e4c7808 */ /* 0x004fe40000800000 */
[----:B------:R-:W-:Y:S03]  /*3d20*/  ISETP.GT.AND P1, PT, R0, RZ, PT ;  /* 0x000000ff0000720c */ /* 0x000fe60003f24270 */
[----:B------:R-:W-:Y:S01]  /*3d30*/  FFMA.FTZ R136, R76, c[0x0][0x29c], -R136 ;  /* 0x0000a7004c887a23 */ /* 0x000fe20000010888 */
[----:B------:R-:W-:Y:S02]  /*3d40*/  FSEL R76, R156, -INF , P1 ;  /* 0xff8000009c4c7808 */ /* 0x000fe40000800000 */
[----:B------:R-:W-:Y:S01]  /*3d50*/  ISETP.GT.AND P1, PT, R0, 0x1, PT ;  /* 0x000000010000780c */ /* 0x000fe20003f24270 */
[----:B------:R-:W2:Y:S02]  /*3d60*/  MUFU.EX2 R81, R136 ;  /* 0x0000008800517308 */ /* 0x000ea40000000800 */
[--C-:B------:R-:W-:Y:S01]  /*3d70*/  FFMA.FTZ R76, R76, c[0x0][0x29c], -R137.reuse ;  /* 0x0000a7004c4c7a23 */ /* 0x100fe20000010889 */
[----:B------:R-:W-:Y:S02]  /*3d80*/  FSEL R79, R157, -INF , P1 ;  /* 0xff8000009d4f7808 */ /* 0x000fe40000800000 */
[----:B------:R-:W-:Y:S03]  /*3d90*/  ISETP.GT.AND P1, PT, R0, 0x20, PT ;  /* 0x000000200000780c */ /* 0x000fe60003f24270 */
[--C-:B------:R-:W-:Y:S02]  /*3da0*/  FFMA.FTZ R77, R79, c[0x0][0x29c], -R137.reuse ;  /* 0x0000a7004f4d7a23 */ /* 0x100fe40000010889 */
[----:B------:R3:W4:Y:S01]  /*3db0*/  MUFU.EX2 R80, R76 ;  /* 0x0000004c00507308 */ /* 0x0007220000000800 */
[----:B------:R-:W-:Y:S02]  /*3dc0*/  FFMA.FTZ R79, -R146, R146, 1 ;  /* 0x3f800000924f7423 */ /* 0x000fe40000010192 */
[----:B-1----:R-:W-:Y:S02]  /*3dd0*/  FMUL.FTZ R20, R133, R20 ;  /* 0x0000001485147220 */ /* 0x002fe40000410000 */
[----:B------:R-:W-:Y:S01]  /*3de0*/  FMUL.FTZ R149, R4, R79 ;  /* 0x0000004f04957220 */ /* 0x000fe20000410000 */
[----:B------:R-:W-:Y:S01]  /*3df0*/  FSEL R4, R153, -INF , P6 ;  /* 0xff80000099047808 */ /* 0x000fe20003000000 */
[--C-:B------:R-:W-:Y:S03]  /*3e00*/  FADD.FTZ R79, R17, -R2.reuse ;  /* 0x80000002114f7221 */ /* 0x100fe60000010000 */
[----:B------:R-:W-:Y:S01]  /*3e10*/  MUFU.EX2 R77, R77 ;  /* 0x0000004d004d7308 */ /* 0x000fe20000000800 */
[--C-:B------:R-:W-:Y:S02]  /*3e20*/  FFMA.FTZ R17, R4, c[0x0][0x29c], -R137.reuse ;  /* 0x0000a70004117a23 */ /* 0x100fe40000010889 */
[----:B------:R-:W-:Y:S07]  /*3e30*/  FFMA.FTZ R4, -R144, R144, 1 ;  /* 0x3f80000090047423 */ /* 0x000fee0000010190 */
[----:B------:R-:W-:Y:S01]  /*3e40*/  MUFU.EX2 R17, R17 ;  /* 0x0000001100117308 */ /* 0x000fe20000000800 */
[----:B---3--:R-:W-:Y:S02]  /*3e50*/  FSEL R76, R154, -INF , P1 ;  /* 0xff8000009a4c7808 */ /* 0x008fe40000800000 */
[----:B------:R-:W-:Y:S01]  /*3e60*/  ISETP.GT.AND P1, PT, R0, 0x41, PT ;  /* 0x000000410000780c */ /* 0x000fe20003f24270 */
[----:B------:R-:W-:Y:S01]  /*3e70*/  FADD.FTZ R0, R16, -R2 ;  /* 0x8000000210007221 */ /* 0x000fe20000010000 */
[----:B------:R-:W-:Y:S01]  /*3e80*/  FSEL R16, R152, -INF , P5 ;  /* 0xff80000098107808 */ /* 0x000fe20002800000 */
[--C-:B------:R-:W-:Y:S01]  /*3e90*/  FFMA.FTZ R76, R76, c[0x0][0x29c], -R137.reuse ;  /* 0x0000a7004c4c7a23 */ /* 0x100fe20000010889 */
[----:B------:R-:W-:Y:S01]  /*3ea0*/  FSEL R2, R151, -INF , P1 ;  /* 0xff80000097027808 */ /* 0x000fe20000800000 */
[----:B------:R-:W-:Y:S02]  /*3eb0*/  FMUL.FTZ R0, R83, R0 ;  /* 0x0000000053007220 */ /* 0x000fe40000410000 */
[--C-:B------:R-:W-:Y:S02]  /*3ec0*/  FFMA.FTZ R16, R16, c[0x0][0x29c], -R137.reuse ;  /* 0x0000a70010107a23 */ /* 0x100fe40000010889 */
[----:B------:R-:W-:Y:S01]  /*3ed0*/  FMUL.FTZ R148, R0, R5 ;  /* 0x0000000500947220 */ /* 0x000fe20000410000 */
[----:B------:R-:W1:Y:S01]  /*3ee0*/  MUFU.EX2 R76, R76 ;  /* 0x0000004c004c7308 */ /* 0x000e620000000800 */
[----:B------:R-:W3:Y:S01]  /*3ef0*/  LDS R0, [R237.X4+0x122a0] ;  /* 0x0122a000ed007984 */ /* 0x000ee20000004800 */
[----:B------:R-:W-:Y:S01]  /*3f00*/  FFMA.FTZ R137, R2, c[0x0][0x29c], -R137 ;  /* 0x0000a70002897a23 */ /* 0x000fe20000010889 */
[----:B------:R-:W-:Y:S01]  /*3f10*/  IADD3 R2, R3, 0x20, RZ ;  /* 0x0000002003027810 */ /* 0x000fe20007ffe0ff */
[C---:B------:R-:W-:Y:S01]  /*3f20*/  FMUL.FTZ R5, R82.reuse, R79 ;  /* 0x0000004f52057220 */ /* 0x040fe20000410000 */
[----:B------:R-:W-:Y:S02]  /*3f30*/  F2FP.PACK_AB R82, R82, R83 ;  /* 0x000000535252723e */ /* 0x000fe400000000ff */
[----:B------:R-:W-:Y:S01]  /*3f40*/  IMNMX R2, R239, R2, PT ;  /* 0x00000002ef027217 */ /* 0x000fe20003800200 */
[----:B------:R-:W-:Y:S02]  /*3f50*/  FMUL.FTZ R147, R5, R4 ;  /* 0x0000000405937220 */ /* 0x000fe40000410000 */
[----:B------:R-:W-:Y:S01]  /*3f60*/  FFMA.FTZ R4, -R143, R143, 1 ;  /* 0x3f8000008f047423 */ /* 0x000fe2000001018f */
[C---:B------:R-:W-:Y:S01]  /*3f70*/  ISETP.GT.AND P1, PT, R2.reuse, RZ, PT ;  /* 0x000000ff0200720c */ /* 0x040fe20003f24270 */
[----:B------:R-:W5:Y:S01]  /*3f80*/  MUFU.EX2 R5, R137 ;  /* 0x0000008900057308 */ /* 0x000f620000000800 */
[----:B------:R-:W-:Y:S01]  /*3f90*/  ISETP.GT.AND P5, PT, R2, 0x40, PT ;  /* 0x000000400200780c */ /* 0x000fe20003fa4270 */
[----:B------:R-:W-:Y:S01]  /*3fa0*/  FMUL.FTZ R146, R20, R4 ;  /* 0x0000000414927220 */ /* 0x000fe20000410000 */
[----:B------:R-:W-:Y:S01]  /*3fb0*/  FSEL R79, R209, -INF , P1 ;  /* 0xff800000d14f7808 */ /* 0x000fe20000800000 */
[C---:B--2---:R-:W-:Y:S01]  /*3fc0*/  FMUL.FTZ R20, R81.reuse, R21 ;  /* 0x0000001551147220 */ /* 0x044fe20000410000 */
[----:B------:R-:W-:Y:S01]  /*3fd0*/  ISETP.GT.AND P1, PT, R2, 0x1, PT ;  /* 0x000000010200780c */ /* 0x000fe20003f24270 */
[----:B------:R-:W-:Y:S01]  /*3fe0*/  FFMA.FTZ R4, -R142, R142, 1 ;  /* 0x3f8000008e047423 */ /* 0x000fe2000001018e */
[----:B------:R-:W-:Y:S01]  /*3ff0*/  F2FP.PACK_AB R81, R81, R133 ;  /* 0x000000855151723e */ /* 0x000fe200000000ff */
[--C-:B------:R-:W-:Y:S01]  /*4000*/  FFMA.FTZ R79, R79, c[0x0][0x29c], -R138.reuse ;  /* 0x0000a7004f4f7a23 */ /* 0x100fe2000001088a */
[----:B------:R-:W-:Y:S01]  /*4010*/  FSEL R132, R210, -INF , P1 ;  /* 0xff800000d2847808 */ /* 0x000fe20000800000 */
[----:B------:R-:W-:Y:S01]  /*4020*/  FMUL.FTZ R143, R20, R4 ;  /* 0x00000004148f7220 */ /* 0x000fe20000410000 */
[----:B------:R-:W-:Y:S01]  /*4030*/  ISETP.GT.AND P1, PT, R2, 0x20, PT ;  /* 0x000000200200780c */ /* 0x000fe20003f24270 */
[----:B------:R-:W-:Y:S01]  /*4040*/  FFMA.FTZ R20, -R156, R156, 1 ;  /* 0x3f8000009c147423 */ /* 0x000fe2000001019c */
[----:B------:R-:W2:Y:S01]  /*4050*/  MUFU.EX2 R16, R16 ;  /* 0x0000001000107308 */ /* 0x000ea20000000800 */
[----:B------:R-:W-:Y:S01]  /*4060*/  FFMA.FTZ R132, R132, c[0x0][0x29c], -R138 ;  /* 0x0000a70084847a23 */ /* 0x000fe2000001088a */
[----:B------:R-:W-:Y:S02]  /*4070*/  FSEL R21, R212, -INF , P1 ;  /* 0xff800000d4157808 */ /* 0x000fe40000800000 */
[----:B------:R-:W-:Y:S06]  /*4080*/  ISETP.GT.AND P1, PT, R2, 0x21, PT ;  /* 0x000000210200780c */ /* 0x000fec0003f24270 */
[----:B------:R-:W1:Y:S01]  /*4090*/  MUFU.EX2 R79, R79 ;  /* 0x0000004f004f7308 */ /* 0x000e620000000800 */
[----:B---3--:R-:W-:Y:S02]  /*40a0*/  FADD.FTZ R4, R6, -R0 ;  /* 0x8000000006047221 */ /* 0x008fe40000010000 */
[----:B------:R-:W-:Y:S02]  /*40b0*/  FFMA.FTZ R6, R21, c[0x0][0x29c], -R138 ;  /* 0x0000a70015067a23 */ /* 0x000fe4000001088a */
[--C-:B------:R-:W-:Y:S05]  /*40c0*/  FADD.FTZ R21, R7, -R0.reuse ;  /* 0x8000000007157221 */ /* 0x100fea0000010000 */
[----:B------:R-:W-:Y:S01]  /*40d0*/  MUFU.EX2 R132, R132 ;  /* 0x0000008400847308 */ /* 0x000fe20000000800 */
[----:B----4-:R-:W-:Y:S02]  /*40e0*/  FMUL.FTZ R4, R80, R4 ;  /* 0x0000000450047220 */ /* 0x010fe40000410000 */
[--C-:B------:R-:W-:Y:S02]  /*40f0*/  FADD.FTZ R18, R18, -R0.reuse ;  /* 0x8000000012127221 */ /* 0x100fe40000010000 */
[----:B------:R-:W-:Y:S01]  /*4100*/  FMUL.FTZ R142, R4, R20 ;  /* 0x00000014048e7220 */ /* 0x000fe20000410000 */
[----:B------:R-:W-:Y:S01]  /*4110*/  FSEL R20, R211, -INF , P1 ;  /* 0xff800000d3147808 */ /* 0x000fe20000800000 */
[----:B------:R-:W-:Y:S01]  /*4120*/  FFMA.FTZ R4, -R157, R157, 1 ;  /* 0x3f8000009d047423 */ /* 0x000fe2000001019d */
[----:B------:R-:W-:Y:S01]  /*4130*/  ISETP.GT.AND P1, PT, R2, 0x41, PT ;  /* 0x000000410200780c */ /* 0x000fe20003f24270 */
[----:B------:R-:W-:Y:S01]  /*4140*/  FADD.FTZ R136, R22, -R0 ;  /* 0x8000000016887221 */ /* 0x000fe20000010000 */
[----:B------:R3:W-:Y:S01]  /*4150*/  MUFU.EX2 R7, R6 ;  /* 0x0000000600077308 */ /* 0x0007e20000000800 */
[----:B------:R-:W-:Y:S01]  /*4160*/  FFMA.FTZ R20, R20, c[0x0][0x29c], -R138 ;  /* 0x0000a70014147a23 */ /* 0x000fe2000001088a */
[----:B------:R-:W-:Y:S01]  /*4170*/  FSEL R2, R155, -INF , P1 ;  /* 0xff8000009b027808 */ /* 0x000fe20000800000 */
[----:B------:R-:W-:Y:S02]  /*4180*/  FADD.FTZ R23, R23, -R0 ;  /* 0x8000000017177221 */ /* 0x000fe40000010000 */
[----:B-1----:R-:W-:Y:S02]  /*4190*/  FMUL.FTZ R18, R76, R18 ;  /* 0x000000124c127220 */ /* 0x002fe40000410000 */
[----:B---3--:R-:W-:Y:S02]  /*41a0*/  FMUL.FTZ R6, R77, R21 ;  /* 0x000000154d067220 */ /* 0x008fe40000410000 */
[----:B------:R-:W-:Y:S02]  /*41b0*/  FFMA.FTZ R21, -R152, R152, 1 ;  /* 0x3f80000098157423 */ /* 0x000fe40000010198 */
[----:B------:R-:W-:Y:S01]  /*41c0*/  FMUL.FTZ R141, R6, R4 ;  /* 0x00000004068d7220 */ /* 0x000fe20000410000 */
[----:B------:R-:W-:Y:S01]  /*41d0*/  FSEL R4, R158, -INF , P5 ;  /* 0xff8000009e047808 */ /* 0x000fe20002800000 */
[----:B------:R1:W-:Y:S04]  /*41e0*/  MUFU.EX2 R6, R20 ;  /* 0x0000001400067308 */ /* 0x0003e80000000800 */
[--C-:B------:R-:W-:Y:S02]  /*41f0*/  FFMA.FTZ R4, R4, c[0x0][0x29c], -R138.reuse ;  /* 0x0000a70004047a23 */ /* 0x100fe4000001088a */
[----:B------:R-:W-:Y:S01]  /*4200*/  FFMA.FTZ R138, R2, c[0x0][0x29c], -R138 ;  /* 0x0000a700028a7a23 */ /* 0x000fe2000001088a */
[----:B------:R-:W-:Y:S01]  /*4210*/  IADD3 R2, R3, 0x28, RZ ;  /* 0x0000002803027810 */ /* 0x000fe20007ffe0ff */
[----:B------:R-:W-:Y:S02]  /*4220*/  FFMA.FTZ R3, -R154, R154, 1 ;  /* 0x3f8000009a037423 */ /* 0x000fe4000001019a */
[----:B------:R-:W3:Y:S02]  /*4230*/  MUFU.EX2 R4, R4 ;  /* 0x0000000400047308 */ /* 0x000ee40000000800 */
[----:B------:R-:W-:Y:S02]  /*4240*/  FMUL.FTZ R145, R18, R3 ;  /* 0x0000000312917220 */ /* 0x000fe40000410000 */
[----:B-----5:R-:W-:Y:S01]  /*4250*/  FMUL.FTZ R18, R5, R23 ;  /* 0x0000001705127220 */ /* 0x020fe20000410000 */
[----:B------:R-:W-:Y:S02]  /*4260*/  F2FP.PACK_AB R23, R77, R80 ;  /* 0x000000504d17723e */ /* 0x000fe400000000ff */
[----:B------:R-:W-:Y:S03]  /*4270*/  F2FP.PACK_AB R77, R147, R148 ;  /* 0x00000094934d723e */ /* 0x000fe600000000ff */
[----:B------:R4:W5:Y:S01]  /*4280*/  MUFU.EX2 R3, R138 ;  /* 0x0000008a00037308 */ /* 0x0009620000000800 */
[----:B-1----:R-:W-:Y:S01]  /*4290*/  FADD.FTZ R20, R19, -R0 ;  /* 0x8000000013147221 */ /* 0x002fe20000010000 */
[----:B------:R-:W-:Y:S01]  /*42a0*/  IMNMX R0, R239, R2, PT ;  /* 0x00000002ef007217 */ /* 0x000fe20003800200 */
[----:B------:R-:W-:Y:S01]  /*42b0*/  FFMA.FTZ R19, -R153, R153, 1 ;  /* 0x3f80000099137423 */ /* 0x000fe20000010199 */
[----:B------:R-:W1:Y:S01]  /*42c0*/  LDS R2, [R237.X4+0x12300] ;  /* 0x01230000ed027984 */ /* 0x000e620000004800 */
[----:B------:R-:W-:Y:S01]  /*42d0*/  FMUL.FTZ R20, R17, R20 ;  /* 0x0000001411147220 */ /* 0x000fe20000410000 */
[C---:B------:R-:W-:Y:S02]  /*42e0*/  ISETP.GT.AND P1, PT, R0.reuse, RZ, PT ;  /* 0x000000ff0000720c */ /* 0x040fe40003f24270 */
[----:B------:R-:W-:Y:S01]  /*42f0*/  ISETP.GT.AND P5, PT, R0, 0x1, PT ;  /* 0x000000010000780c */ /* 0x000fe20003fa4270 */
[----:B------:R-:W-:Y:S01]  /*4300*/  FMUL.FTZ R144, R20, R19 ;  /* 0x0000001314907220 */ /* 0x000fe20000410000 */
[----:B------:R-:W-:Y:S01]  /*4310*/  FSEL R135, R236, -INF , P1 ;  /* 0xff800000ec877808 */ /* 0x000fe20000800000 */
[----:B------:R-:W-:Y:S01]  /*4320*/  FFMA.FTZ R20, -R151, R151, 1 ;  /* 0x3f80000097147423 */ /* 0x000fe20000010197 */
[----:B------:R-:W-:Y:S01]  /*4330*/  ISETP.GT.AND P1, PT, R0, 0x20, PT ;  /* 0x000000200000780c */ /* 0x000fe20003f24270 */
[----:B--2---:R-:W-:Y:S01]  /*4340*/  FMUL.FTZ R19, R16, R136 ;  /* 0x0000008810137220 */ /* 0x004fe20000410000 */
[----:B------:R-:W-:Y:S01]  /*4350*/  FSEL R134, R215, -INF , P5 ;  /* 0xff800000d7867808 */ /* 0x000fe20002800000 */
[----:B------:R-:W-:Y:S01]  /*4360*/  FMUL.FTZ R137, R18, R20 ;  /* 0x0000001412897220 */ /* 0x000fe20000410000 */
[----:B------:R-:W-:Y:S01]  /*4370*/  FSEL R22, R213, -INF , P1 ;  /* 0xff800000d5167808 */ /* 0x000fe20000800000 */
[--C-:B------:R-:W-:Y:S01]  /*4380*/  FFMA.FTZ R135, R135, c[0x0][0x29c], -R139.reuse ;  /* 0x0000a70087877a23 */ /* 0x100fe2000001088b */
[----:B------:R-:W-:Y:S01]  /*4390*/  ISETP.GT.AND P6, PT, R0, 0x21, PT ;  /* 0x000000210000780c */ /* 0x000fe20003fc4270 */
[--C-:B------:R-:W-:Y:S01]  /*43a0*/  FFMA.FTZ R134, R134, c[0x0][0x29c], -R139.reuse ;  /* 0x0000a70086867a23 */ /* 0x100fe2000001088b */
[----:B------:R-:W-:Y:S01]  /*43b0*/  ISETP.GT.AND P5, PT, R0, 0x40, PT ;  /* 0x000000400000780c */ /* 0x000fe20003fa4270 */
[--C-:B------:R-:W-:Y:S01]  /*43c0*/  FFMA.FTZ R20, R22, c[0x0][0x29c], -R139.reuse ;  /* 0x0000a70016147a23 */ /* 0x100fe2000001088b */
[----:B------:R-:W-:Y:S01]  /*43d0*/  ISETP.GT.AND P1, PT, R0, 0x41, PT ;  /* 0x000000410000780c */ /* 0x000fe20003f24270 */
[----:B------:R-:W-:Y:S01]  /*43e0*/  MUFU.EX2 R135, R135 ;  /* 0x0000008700877308 */ /* 0x000fe20000000800 */
[----:B----4-:R-:W-:Y:S01]  /*43f0*/  FMUL.FTZ R138, R19, R21 ;  /* 0x00000015138a7220 */ /* 0x010fe20000410000 */
[----:B------:R-:W-:Y:S02]  /*4400*/  FSEL R19, R214, -INF , P6 ;  /* 0xff800000d6137808 */ /* 0x000fe40003000000 */
[----:B------:R-:W-:Y:S02]  /*4410*/  FSEL R18, R208, -INF , P5 ;  /* 0xff800000d0127808 */ /* 0x000fe40002800000 */
[----:B------:R-:W-:Y:S01]  /*4420*/  FSEL R0, R159, -INF , P1 ;  /* 0xff8000009f007808 */ /* 0x000fe20000800000 */
[--C-:B------:R-:W-:Y:S01]  /*4430*/  FFMA.FTZ R19, R19, c[0x0][0x29c], -R139.reuse ;  /* 0x0000a70013137a23 */ /* 0x100fe2000001088b */
[----:B------:R-:W-:Y:S01]  /*4440*/  F2FP.PACK_AB R22, R17, R76 ;  /* 0x0000004c1116723e */ /* 0x000fe200000000ff */
[--C-:B------:R-:W-:Y:S01]  /*4450*/  FFMA.FTZ R136, R18, c[0x0][0x29c], -R139.reuse ;  /* 0x0000a70012887a23 */ /* 0x100fe2000001088b */
[----:B------:R2:W-:Y:S01]  /*4460*/  MUFU.EX2 R83, R20 ;  /* 0x0000001400537308 */ /* 0x0005e20000000800 */
[----:B------:R-:W-:Y:S01]  /*4470*/  FFMA.FTZ R139, R0, c[0x0][0x29c], -R139 ;  /* 0x0000a700008b7a23 */ /* 0x000fe2000001088b */
[----:B------:R-:W-:Y:S01]  /*4480*/  F2FP.PACK_AB R21, R149, R150 ;  /* 0x000000969515723e */ /* 0x000fe200000000ff */
[----:B------:R-:W-:Y:S01]  /*4490*/  FFMA.FTZ R0, -R209, R209, 1 ;  /* 0x3f800000d1007423 */ /* 0x000fe200000101d1 */
[----:B------:R-:W-:Y:S02]  /*44a0*/  F2FP.PACK_AB R76, R143, R146 ;  /* 0x000000928f4c723e */ /* 0x000fe400000000ff */
[----:B------:R-:W-:Y:S04]  /*44b0*/  PLOP3.LUT P1, PT, PT, PT, UP0, 0x80, 0x0 ;  /* 0x000000000000781c */ /* 0x000fe80003f2f008 */
[----:B------:R-:W4:Y:S01]  /*44c0*/  MUFU.EX2 R134, R134 ;  /* 0x0000008600867308 */ /* 0x000f220000000800 */
[--C-:B-1----:R-:W-:Y:S02]  /*44d0*/  FADD.FTZ R8, R8, -R2.reuse ;  /* 0x8000000208087221 */ /* 0x102fe40000010000 */
[--C-:B------:R-:W-:Y:S02]  /*44e0*/  FADD.FTZ R24, R24, -R2.reuse ;  /* 0x8000000218187221 */ /* 0x100fe40000010000 */
[----:B------:R-:W-:Y:S02]  /*44f0*/  FMUL.FTZ R8, R79, R8 ;  /* 0x000000084f087220 */ /* 0x000fe40000410000 */
[--C-:B------:R-:W-:Y:S02]  /*4500*/  FADD.FTZ R25, R25, -R2.reuse ;  /* 0x8000000219197221 */ /* 0x100fe40000010000 */
[----:B---3--:R-:W-:Y:S01]  /*4510*/  FMUL.FTZ R24, R4, R24 ;  /* 0x0000001804187220 */ /* 0x008fe20000410000 */
[----:B------:R1:W3:Y:S01]  /*4520*/  MUFU.EX2 R18, R19 ;  /* 0x0000001300127308 */ /* 0x0002e20000000800 */
[----:B-----5:R-:W-:Y:S01]  /*4530*/  F2FP.PACK_AB R4, R3, R4 ;  /* 0x000000040304723e */ /* 0x020fe200000000ff */
[--C-:B------:R-:W-:Y:S01]  /*4540*/  FADD.FTZ R9, R9, -R2.reuse ;  /* 0x8000000209097221 */ /* 0x100fe20000010000 */
[----:B--2---:R-:W-:Y:S01]  /*4550*/  F2FP.PACK_AB R20, R5, R16 ;  /* 0x000000100514723e */ /* 0x004fe200000000ff */
[--C-:B------:R-:W-:Y:S01]  /*4560*/  FADD.FTZ R12, R12, -R2.reuse ;  /* 0x800000020c0c7221 */ /* 0x100fe20000010000 */
[----:B------:R-:W-:Y:S01]  /*4570*/  F2FP.PACK_AB R16, R132, R79 ;  /* 0x0000004f8410723e */ /* 0x000fe200000000ff */
[----:B------:R-:W-:Y:S02]  /*4580*/  FMUL.FTZ R79, R8, R0 ;  /* 0x00000000084f7220 */ /* 0x000fe40000410000 */
[----:B------:R-:W2:Y:S01]  /*4590*/  LDS R0, [R237.X4+0x12320] ;  /* 0x01232000ed007984 */ /* 0x000ea20000004800 */
[----:B------:R-:W-:Y:S01]  /*45a0*/  FADD.FTZ R5, R13, -R2 ;  /* 0x800000020d057221 */ /* 0x000fe20000010000 */
[----:B------:R-:W-:Y:S01]  /*45b0*/  F2FP.PACK_AB R13, R6, R7 ;  /* 0x00000007060d723e */ /* 0x000fe200000000ff */
[----:B------:R-:W-:Y:S01]  /*45c0*/  FFMA.FTZ R2, -R155, R155, 1 ;  /* 0x3f8000009b027423 */ /* 0x000fe2000001019b */
[----:B------:R-:W-:Y:S01]  /*45d0*/  STS [R234+0x12480], R78 ;  /* 0x0124804eea007388 */ /* 0x000fe20000000800 */
[----:B------:R-:W-:Y:S01]  /*45e0*/  FMUL.FTZ R3, R3, R25 ;  /* 0x0000001903037220 */ /* 0x000fe20000410000 */
[----:B------:R-:W-:Y:S01]  /*45f0*/  MUFU.EX2 R17, R136 ;  /* 0x0000008800117308 */ /* 0x000fe20000000800 */
[----:B------:R-:W-:Y:S01]  /*4600*/  FMUL.FTZ R132, R132, R9 ;  /* 0x0000000984847220 */ /* 0x000fe20000410000 */
[----:B------:R-:W-:Y:S01]  /*4610*/  STS [R235], R23 ;  /* 0x00000017eb007388 */ /* 0x000fe20000000800 */
[----:B------:R-:W-:Y:S01]  /*4620*/  FMUL.FTZ R2, R3, R2 ;  /* 0x0000000203027220 */ /* 0x000fe20000410000 */
[----:B----4-:R-:W-:Y:S01]  /*4630*/  F2FP.PACK_AB R3, R134, R135 ;  /* 0x000000878603723e */ /* 0x010fe200000000ff */
[----:B------:R-:W-:Y:S01]  /*4640*/  FMUL.FTZ R12, R7, R12 ;  /* 0x0000000c070c7220 */ /* 0x000fe20000410000 */
[----:B------:R-:W-:Y:S01]  /*4650*/  STS [R234+0x12c80], R16 ;  /* 0x012c8010ea007388 */ /* 0x000fe20000000800 */
[----:B------:R-:W-:Y:S02]  /*4660*/  FFMA.FTZ R7, -R211, R211, 1 ;  /* 0x3f800000d3077423 */ /* 0x000fe400000101d3 */
[----:B------:R-:W-:Y:S01]  /*4670*/  FMUL.FTZ R9, R6, R5 ;  /* 0x0000000506097220 */ /* 0x000fe20000410000 */
[----:B------:R4:W-:Y:S01]  /*4680*/  STS [R235+0x800], R3 ;  /* 0x00080003eb007388 */ /* 0x0009e20000000800 */
[----:B------:R-:W-:Y:S01]  /*4690*/  FFMA.FTZ R6, -R158, R158, 1 ;  /* 0x3f8000009e067423 */ /* 0x000fe2000001019e */
[----:B------:R-:W5:Y:S01]  /*46a0*/  MUFU.EX2 R5, R139 ;  /* 0x0000008b00057308 */ /* 0x000f620000000800 */
[----:B------:R-:W-:Y:S01]  /*46b0*/  FMUL.FTZ R9, R9, R7 ;  /* 0x0000000709097220 */ /* 0x000fe20000410000 */
[----:B------:R-:W-:Y:S01]  /*46c0*/  STS [R234+0x13480], R82 ;  /* 0x01348052ea007388 */ /* 0x000fe20000000800 */
[----:B------:R-:W-:Y:S01]  /*46d0*/  FMUL.FTZ R7, R24, R6 ;  /* 0x0000000618077220 */ /* 0x000fe20000410000 */
[----:B-1----:R-:W-:Y:S01]  /*46e0*/  F2FP.PACK_AB R19, R141, R142 ;  /* 0x0000008e8d13723e */ /* 0x002fe200000000ff */
[----:B------:R-:W-:Y:S01]  /*46f0*/  FFMA.FTZ R8, -R210, R210, 1 ;  /* 0x3f800000d2087423 */ /* 0x000fe200000101d2 */
[----:B------:R-:W-:Y:S02]  /*4700*/  STS [R235+0x1000], R22 ;  /* 0x00100016eb007388 */ /* 0x000fe40000000800 */
[----:B------:R-:W-:Y:S01]  /*4710*/  F2FP.PACK_AB R7, R2, R7 ;  /* 0x000000070207723e */ /* 0x000fe200000000ff */
[----:B------:R-:W-:Y:S01]  /*4720*/  FMUL.FTZ R132, R132, R8 ;  /* 0x0000000884847220 */ /* 0x000fe20000410000 */
[----:B---3--:R-:W-:Y:S01]  /*4730*/  F2FP.PACK_AB R2, R18, R83 ;  /* 0x000000531202723e */ /* 0x008fe200000000ff */
[----:B------:R1:W-:Y:S01]  /*4740*/  STS [R234+0x13c80], R13 ;  /* 0x013c800dea007388 */ /* 0x0003e20000000800 */
[----:B------:R-:W-:Y:S02]  /*4750*/  FFMA.FTZ R8, -R212, R212, 1 ;  /* 0x3f800000d4087423 */ /* 0x000fe400000101d4 */
[----:B------:R-:W-:Y:S01]  /*4760*/  F2FP.PACK_AB R6, R132, R79 ;  /* 0x0000004f8406723e */ /* 0x000fe200000000ff */
[----:B------:R5:W-:Y:S01]  /*4770*/  STS [R235+0x1800], R2 ;  /* 0x00180002eb007388 */ /* 0x000be20000000800 */
[----:B------:R-:W-:Y:S01]  /*4780*/  FMUL.FTZ R25, R12, R8 ;  /* 0x000000080c197220 */ /* 0x000fe20000410000 */
[----:B------:R-:W-:Y:S02]  /*4790*/  F2FP.PACK_AB R12, R144, R145 ;  /* 0x00000091900c723e */ /* 0x000fe400000000ff */
[----:B------:R-:W-:Y:S01]  /*47a0*/  STS [R234+0x14480], R81 ;  /* 0x01448051ea007388 */ /* 0x000fe20000000800 */
[----:B------:R-:W-:Y:S01]  /*47b0*/  F2FP.PACK_AB R8, R137, R138 ;  /* 0x0000008a8908723e */ /* 0x000fe200000000ff */
[--C-:B--2---:R-:W-:Y:S02]  /*47c0*/  FADD.FTZ R10, R10, -R0.reuse ;  /* 0x800000000a0a7221 */ /* 0x104fe40000010000 */
[----:B------:R-:W-:Y:S01]  /*47d0*/  STS [R235+0x2000], R20 ;  /* 0x00200014eb007388 */ /* 0x000fe20000000800 */
[--C-:B------:R-:W-:Y:S01]  /*47e0*/  FADD.FTZ R11, R11, -R0.reuse ;  /* 0x800000000b0b7221 */ /* 0x100fe20000010000 */
[----:B------:R-:W-:Y:S01]  /*47f0*/  F2FP.PACK_AB R9, R9, R25 ;  /* 0x000000190909723e */ /* 0x000fe200000000ff */
[----:B----4-:R-:W-:Y:S01]  /*4800*/  FFMA.FTZ R3, -R215, R215, 1 ;  /* 0x3f800000d7037423 */ /* 0x010fe200000101d7 */
[----:B------:R2:W-:Y:S01]  /*4810*/  STS [R234+0x14c80], R4 ;  /* 0x014c8004ea007388 */ /* 0x0005e20000000800 */
[--C-:B------:R-:W-:Y:S02]  /*4820*/  FADD.FTZ R15, R15, -R0.reuse ;  /* 0x800000000f0f7221 */ /* 0x100fe40000010000 */
[--C-:B------:R-:W-:Y:S02]  /*4830*/  FADD.FTZ R27, R27, -R0.reuse ;  /* 0x800000001b1b7221 */ /* 0x100fe40000010000 */
[--C-:B------:R-:W-:Y:S02]  /*4840*/  FADD.FTZ R14, R14, -R0.reuse ;  /* 0x800000000e0e7221 */ /* 0x100fe40000010000 */
[----:B-1----:R-:W-:Y:S02]  /*4850*/  FMUL.FTZ R13, R135, R10 ;  /* 0x0000000a870d7220 */ /* 0x002fe40000410000 */
[----:B------:R-:W-:Y:S01]  /*4860*/  FMUL.FTZ R10, R134, R11 ;  /* 0x0000000b860a7220 */ /* 0x000fe20000410000 */
[----:B-----5:R-:W-:Y:S01]  /*4870*/  F2FP.PACK_AB R2, R5, R17 ;  /* 0x000000110502723e */ /* 0x020fe200000000ff */
[----:B------:R-:W-:Y:S02]  /*4880*/  FMUL.FTZ R14, R83, R14 ;  /* 0x0000000e530e7220 */ /* 0x000fe40000410000 */
[----:B------:R-:W-:Y:S02]  /*4890*/  FMUL.FTZ R10, R10, R3 ;  /* 0x000000030a0a7220 */ /* 0x000fe40000410000 */
[----:B------:R1:W-:Y:S01]  /*48a0*/  STS [R235+0x2800], R2 ;  /* 0x00280002eb007388 */ /* 0x0003e20000000800 */
[----:B------:R-:W-:Y:S02]  /*48b0*/  FMUL.FTZ R11, R18, R15 ;  /* 0x0000000f120b7220 */ /* 0x000fe40000410000 */
[----:B------:R-:W-:Y:S01]  /*48c0*/  FFMA.FTZ R3, -R214, R214, 1 ;  /* 0x3f800000d6037423 */ /* 0x000fe200000101d6 */
[----:B------:R-:W-:Y:S01]  /*48d0*/  BAR.SYNC.DEFER_BLOCKING 0x0 ;  /* 0x0000000000007b1d */ /* 0x000fe20000010000 */
[----:B------:R-:W-:Y:S02]  /*48e0*/  FMUL.FTZ R5, R5, R27 ;  /* 0x0000001b05057220 */ /* 0x000fe40000410000 */
[----:B--2---:R-:W-:Y:S02]  /*48f0*/  FFMA.FTZ R4, -R236, R236, 1 ;  /* 0x3f800000ec047423 */ /* 0x004fe400000101ec */
[----:B------:R-:W-:Y:S02]  /*4900*/  FMUL.FTZ R11, R11, R3 ;  /* 0x000000030b0b7220 */ /* 0x000fe40000410000 */
[----:B------:R-:W-:Y:S02]  /*4910*/  FMUL.FTZ R13, R13, R4 ;  /* 0x000000040d0d7220 */ /* 0x000fe40000410000 */
[----:B------:R-:W-:Y:S02]  /*4920*/  FADD.FTZ R4, R26, -R0 ;  /* 0x800000001a047221 */ /* 0x000fe40000010000 */
[----:B------:R-:W-:Y:S01]  /*4930*/  FFMA.FTZ R3, -R159, R159, 1 ;  /* 0x3f8000009f037423 */ /* 0x000fe2000001019f */
[----:B------:R-:W-:Y:S01]  /*4940*/  F2FP.PACK_AB R0, R10, R13 ;  /* 0x0000000d0a00723e */ /* 0x000fe200000000ff */
[----:B------:R-:W-:Y:S02]  /*4950*/  FMUL.FTZ R4, R17, R4 ;  /* 0x0000000411047220 */ /* 0x000fe40000410000 */
[----:B------:R-:W-:Y:S02]  /*4960*/  FMUL.FTZ R3, R5, R3 ;  /* 0x0000000305037220 */ /* 0x000fe40000410000 */
[----:B-1----:R-:W-:Y:S01]  /*4970*/  FFMA.FTZ R2, -R213, R213, 1 ;  /* 0x3f800000d5027423 */ /* 0x002fe200000101d5 */
[----:B------:R-:W-:Y:S03]  /*4980*/  STS [R234+0x15480], R21 ;  /* 0x01548015ea007388 */ /* 0x000fe60000000800 */
[----:B------:R-:W-:Y:S02]  /*4990*/  FMUL.FTZ R14, R14, R2 ;  /* 0x000000020e0e7220 */ /* 0x000fe40000410000 */
[----:B------:R-:W-:Y:S01]  /*49a0*/  FFMA.FTZ R2, -R208, R208, 1 ;  /* 0x3f800000d0027423 */ /* 0x000fe200000101d0 */
[----:B------:R-:W-:Y:S03]  /*49b0*/  STS [R235+0x3000], R19 ;  /* 0x00300013eb007388 */ /* 0x000fe60000000800 */
[----:B------:R-:W-:Y:S01]  /*49c0*/  FMUL.FTZ R4, R4, R2 ;  /* 0x0000000204047220 */ /* 0x000fe20000410000 */
[----:B------:R-:W-:Y:S01]  /*49d0*/  STS [R234+0x15c80], R6 ;  /* 0x015c8006ea007388 */ /* 0x000fe20000000800 */
[----:B------:R-:W-:Y:S03]  /*49e0*/  F2FP.PACK_AB R2, R11, R14 ;  /* 0x0000000e0b02723e */ /* 0x000fe600000000ff */
[----:B------:R1:W-:Y:S04]  /*49f0*/  STS [R235+0x3800], R0 ;  /* 0x00380000eb007388 */ /* 0x0003e80000000800 */
[----:B------:R-:W-:Y:S04]  /*4a00*/  STS [R234+0x16480], R77 ;  /* 0x0164804dea007388 */ /* 0x000fe80000000800 */
[----:B------:R-:W-:Y:S04]  /*4a10*/  STS [R235+0x4000], R12 ;  /* 0x0040000ceb007388 */ /* 0x000fe80000000800 */
[----:B------:R-:W-:Y:S04]  /*4a20*/  STS [R234+0x16c80], R9 ;  /* 0x016c8009ea007388 */ /* 0x000fe80000000800 */
[----:B------:R-:W-:Y:S04]  /*4a30*/  STS [R235+0x4800], R2 ;  /* 0x00480002eb007388 */ /* 0x000fe80000000800 */
[----:B------:R-:W-:Y:S04]  /*4a40*/  STS [R234+0x17480], R76 ;  /* 0x0174804cea007388 */ /* 0x000fe80000000800 */
[----:B------:R-:W-:Y:S01]  /*4a50*/  STS [R235+0x5000], R8 ;  /* 0x00500008eb007388 */ /* 0x000fe20000000800 */
[----:B-1----:R-:W-:Y:S03]  /*4a60*/  F2FP.PACK_AB R0, R3, R4 ;  /* 0x000000040300723e */ /* 0x002fe600000000ff */
        /* <DEDUP_REMOVED lines=84> */
[----:B------:R-:W3:Y:S01]  /*4fb0*/  LDL R236, [R1+0x18] ;  /* 0x0000180001ec7983 */ /* 0x000ee20000100800 */
[----:B------:R-:W-:Y:S01]  /*4fc0*/  UIMAD UR28, UR28, UR6, URZ ;  /* 0x000000061c1c72a4 */ /* 0x000fe2000f8e023f */
[----:B------:R-:W-:Y:S01]  /*4fd0*/  IMAD.U32 R9, RZ, RZ, UR15 ;  /* 0x0000000fff097e24 */ /* 0x000fe2000f8e00ff */
[----:B------:R-:W-:Y:S02]  /*4fe0*/  UIMAD.WIDE.U32 UR30, UR19, UR6, URZ ;  /* 0x00000006131e72a5 */ /* 0x000fe4000f8e003f */
[----:B------:R-:W-:Y:S02]  /*4ff0*/  UIMAD UR28, UR19, UR7, UR28 ;  /* 0x00000007131c72a4 */ /* 0x000fe4000f8e021c */
[----:B------:R-:W-:Y:S02]  /*5000*/  USHF.L.U32 UR29, UR19, 0x6, URZ ;  /* 0x00000006131d7899 */ /* 0x000fe4000800063f */
[----:B------:R-:W-:Y:S02]  /*5010*/  USHF.L.U32 UR6, UR30, 0x6, URZ ;  /* 0x000000061e067899 */ /* 0x000fe4000800063f */
[----:B------:R-:W-:Y:S02]  /*5020*/  UIADD3 UR28, UR31, UR28, URZ ;  /* 0x0000001c1f1c7290 */ /* 0x000fe4000fffe03f */
[----:B------:R-:W-:Y:S02]  /*5030*/  IMAD.U32 R4, RZ, RZ, UR29 ;  /* 0x0000001dff047e24 */ /* 0x000fe4000f8e00ff */
[----:B------:R-:W-:Y:S01]  /*5040*/  IADD3 R8, P6, P5, R250, UR6, R8 ;  /* 0x00000006fa087c10 */ /* 0x000fe2000fdde008 */
[----:B------:R-:W-:Y:S01]  /*5050*/  USHF.L.U64.HI UR28, UR30, 0x6, UR28 ;  /* 0x000000061e1c7899 */ /* 0x000fe2000801021c */
[----:B------:R-:W-:Y:S05]  /*5060*/  IMAD.U32 R0, RZ, RZ, UR29 ;  /* 0x0000001dff007e24 */ /* 0x000fea000f8e00ff */
[C---:B------:R-:W-:Y:S02]  /*5070*/  IADD3.X R9, R247.reuse, UR28, R9, P6, P5 ;  /* 0x0000001cf7097c10 */ /* 0x040fe4000b7ea409 */
[----:B------:R-:W-:Y:S02]  /*5080*/  IADD3 R0, -R242, c[0x0][0x168], -R0 ;  /* 0x00005a00f2007a10 */ /* 0x000fe40007ffe900 */
[----:B--2---:R-:W-:Y:S02]  /*5090*/  IADD3 R2, P1, R2, UR29, RZ ;  /* 0x0000001d02027c10 */ /* 0x004fe4000ff3e0ff */
[----:B------:R-:W-:Y:S02]  /*50a0*/  IADD3 R3, P6, R250, UR6, RZ ;  /* 0x00000006fa037c10 */ /* 0x000fe4000ffde0ff */
[----:B---3--:R-:W-:Y:S02]  /*50b0*/  LEA.HI.X.SX32 R4, R4, R236, 0x1, P1 ;  /* 0x000000ec04047211 */ /* 0x008fe400008f0eff */
[----:B------:R-:W-:Y:S02]  /*50c0*/  LOP3.LUT P1, RZ, R244, 0x1, RZ, 0xc0, !PT ;  /* 0x00000001f4ff7812 */ /* 0x000fe4000782c0ff */
[C---:B------:R-:W-:Y:S04]  /*50d0*/  LEA R6, P5, R2.reuse, c[0x0][0x280], 0x2 ;  /* 0x0000a00002067a11 */ /* 0x040fe800078a10ff */
[----:B------:R-:W-:Y:S02]  /*50e0*/  LEA.HI.X R7, R2, c[0x0][0x284], R4, 0x2, P5 ;  /* 0x0000a10002077a11 */ /* 0x000fe400028f1404 */
[C---:B------:R-:W-:Y:S02]  /*50f0*/  ISETP.LT.OR P5, PT, R0.reuse, 0x1, !P1 ;  /* 0x000000010000780c */ /* 0x040fe40004fa1670 */
[----:B------:R-:W-:Y:S02]  /*5100*/  IADD3.X R2, R247, UR28, RZ, P6, !PT ;  /* 0x0000001cf7027c10 */ /* 0x000fe4000b7fe4ff */
[C---:B------:R-:W-:Y:S02]  /*5110*/  LEA R4, P6, R3.reuse, c[0x0][0x1f0], 0x1 ;  /* 0x00007c0003047a11 */ /* 0x040fe400078c08ff */
[----:B------:R-:W-:Y:S02]  /*5120*/  ISETP.LT.OR P1, PT, R0, 0x21, !P1 ;  /* 0x000000210000780c */ /* 0x000fe40004f21670 */
[----:B------:R-:W-:Y:S02]  /*5130*/  LEA.HI.X R5, R3, c[0x0][0x1f4], R2, 0x1, P6 ;  /* 0x00007d0003057a11 */ /* 0x000fe400030f0c02 */
        /* <DEDUP_REMOVED lines=14> */
.L_x_794:
[-C--:B-12-4-:R-:W-:Y:S01]  /*5220*/  HMMA.16816.F32 R4, R80, R16.reuse, RZ ;  /* 0x000000105004723c */ /* 0x096fe200000018ff */
[----:B------:R-:W-:Y:S01]  /*5230*/  LDSM.16.MT88.4 R140, [R217+0x1080] ;  /* 0x00108000d98c783b */ /* 0x000fe20000004200 */
[----:B------:R-:W-:Y:S02]  /*5240*/  ULDC.64 UR6, c[0x0][0x238] ;  /* 0x00008e0000067ab9 */ /* 0x000fe40000000a00 */
[----:B------:R-:W-:Y:S01]  /*5250*/  UIMAD UR28, UR12, UR6, URZ ;  /* 0x000000060c1c72a4 */ /* 0x000fe2000f8e023f */
[----:B------:R-:W-:Y:S01]  /*5260*/  IMAD.U32 R0, RZ, RZ, UR23 ;  /* 0x00000017ff007e24 */ /* 0x000fe2000f8e00ff */
[----:B------:R-:W-:Y:S01]  /*5270*/  LDSM.16.MT88.4 R144, [R217+0x4080] ;  /* 0x00408000d990783b */ /* 0x000fe20000004200 */
[----:B------:R-:W-:Y:S01]  /*5280*/  USHF.L.U32 UR25, UR25, 0xd, URZ ;  /* 0x0000000d19197899 */ /* 0x000fe2000800063f */
[C---:B------:R-:W-:Y:S01]  /*5290*/  HMMA.16816.F32 R8, R132.reuse, R16, RZ ;  /* 0x000000108408723c */ /* 0x040fe200000018ff */
[----:B------:R-:W-:Y:S02]  /*52a0*/  UIMAD UR28, UR22, UR7, UR28 ;  /* 0x00000007161c72a4 */ /* 0x000fe4000f8e021c */
[----:B------:R-:W-:Y:S01]  /*52b0*/  LDSM.16.M88.4 R148, [R223+0x1000] ;  /* 0x00100000df94783b */ /* 0x000fe20000000200 */
[----:B------:R-:W-:Y:S01]  /*52c0*/  ULDC.64 UR6, c[0x0][0x240] ;  /* 0x0000900000067ab9 */ /* 0x000fe20000000a00 */
[----:B------:R-:W-:Y:S01]  /*52d0*/  IMAD.U32 R2, RZ, RZ, UR22 ;  /* 0x00000016ff027e24 */ /* 0x000fe2000f8e00ff */
[----:B------:R-:W-:Y:S02]  /*52e0*/  UIMAD UR6, UR11, UR6, URZ ;  /* 0x000000060b0672a4 */ /* 0x000fe4000f8e023f */
[-C--:B------:R-:W-:Y:S01]  /*52f0*/  HMMA.16816.F32 R12, R132, R18.reuse, RZ ;  /* 0x00000012840c723c */ /* 0x080fe200000018ff */
[----:B------:R-:W0:Y:S01]  /*5300*/  LDGDEPBAR ;  /* 0x00000000000079af */ /* 0x000e220000000000 */
[----:B------:R-:W-:Y:S02]  /*5310*/  UIMAD UR6, UR23, UR7, UR6 ;  /* 0x00000007170672a4 */ /* 0x000fe4000f8e0206 */
[----:B------:R-:W-:Y:S01]  /*5320*/  IMAD.WIDE.U32 R2, R2, c[0x0][0x238], R240 ;  /* 0x00008e0002027a25 */ /* 0x000fe200078e00f0 */
[----:B------:R-:W-:Y:S02]  /*5330*/  UISETP.GE.AND UP0, UPT, UR19, UR21, UPT ;  /* 0x000000151300728c */ /* 0x000fe4000bf06270 */
[----:B------:R-:W-:Y:S01]  /*5340*/  UIADD3 UR7, UR4, 0x1, URZ ;  /* 0x0000000104077890 */ /* 0x000fe2000fffe03f */
[C---:B------:R-:W-:Y:S01]  /*5350*/  HMMA.16816.F32 R16, R80.reuse, R18, RZ ;  /* 0x000000125010723c */ /* 0x040fe200000018ff */
[----:B------:R-:W-:Y:S02]  /*5360*/  UISETP.GE.AND UP2, UPT, UR4, 0x1, UPT ;  /* 0x000000010400788c */ /* 0x000fe4000bf46270 */
[----:B------:R-:W-:Y:S01]  /*5370*/  UISETP.GE.AND UP1, UPT, UR20, 0x1, UPT ;  /* 0x000000011400788c */ /* 0x000fe2000bf26270 */
[----:B------:R-:W-:Y:S01]  /*5380*/  IADD3 R3, R3, UR28, RZ ;  /* 0x0000001c03037c10 */ /* 0x000fe2000fffe0ff */
[----:B------:R-:W-:Y:S03]  /*5390*/  USHF.R.S32.HI UR28, URZ, 0x1f, UR25 ;  /* 0x0000001f3f1c7899 */ /* 0x000fe60008011419 */
[-C--:B------:R-:W-:Y:S01]  /*53a0*/  HMMA.16816.F32 R20, R80, R136.reuse, RZ ;  /* 0x000000885014723c */ /* 0x080fe200000018ff */
[----:B------:R-:W-:Y:S05]  /*53b0*/  IMAD.WIDE.U32 R2, R0, c[0x0][0x240], R2 ;  /* 0x0000900000027a25 */ /* 0x000fea00078e0002 */
[----:B------:R-:W-:Y:S01]  /*53c0*/  IADD3 R0, P1, R2, UR25, RZ ;  /* 0x0000001902007c10 */ /* 0x000fe2000ff3e0ff */
[----:B------:R-:W-:Y:S01]  /*53d0*/  UMOV UR25, UR19 ;  /* 0x0000001300197c82 */ /* 0x000fe20008000000 */
[C---:B------:R-:W-:Y:S08]  /*53e0*/  HMMA.16816.F32 R24, R132.reuse, R136, RZ ;  /* 0x000000888418723c */ /* 0x040ff000000018ff */
[-C--:B------:R-:W-:Y:S01]  /*53f0*/  HMMA.16816.F32 R76, R132, R138.reuse, RZ ;  /* 0x0000008a844c723c */ /* 0x080fe200000018ff */
[----:B------:R-:W1:Y:S07]  /*5400*/  LDSM.16.M88.4 R132, [R221+0x1000] ;  /* 0x00100000dd84783b */ /* 0x000e6e0000000200 */
[----:B------:R-:W-:Y:S01]  /*5410*/  HMMA.16816.F32 R80, R80, R138, RZ ;  /* 0x0000008a5050723c */ /* 0x000fe200000018ff */
[----:B------:R-:W2:Y:S07]  /*5420*/  LDSM.16.M88.4 R136, [R221+0x1800] ;  /* 0x00180000dd88783b */ /* 0x000eae0000000200 */
[-C--:B------:R-:W-:Y:S08]  /*5430*/  HMMA.16816.F32 R4, R152, R156.reuse, R4 ;  /* 0x0000009c9804723c */ /* 0x080ff00000001804 */
[C---:B------:R-:W-:Y:S08]  /*5440*/  HMMA.16816.F32 R8, R208.reuse, R156, R8 ;  /* 0x0000009cd008723c */ /* 0x040ff00000001808 */
[-C--:B------:R-:W-:Y:S08]  /*5450*/  HMMA.16816.F32 R12, R208, R158.reuse, R12 ;  /* 0x0000009ed00c723c */ /* 0x080ff0000000180c */
[C---:B------:R-:W-:Y:S01]  /*5460*/  HMMA.16816.F32 R16, R152.reuse, R158, R16 ;  /* 0x0000009e9810723c */ /* 0x040fe20000001810 */
[----:B------:R-:W3:Y:S07]  /*5470*/  LDSM.16.MT88.4 R156, [R217+0x1880] ;  /* 0x00188000d99c783b */ /* 0x000eee0000004200 */
[-C--:B------:R-:W-:Y:S08]  /*5480*/  HMMA.16816.F32 R20, R152, R212.reuse, R20 ;  /* 0x000000d49814723c */ /* 0x080ff00000001814 */
[C---:B------:R-:W-:Y:S08]  /*5490*/  HMMA.16816.F32 R24, R208.reuse, R212, R24 ;  /* 0x000000d4d018723c */ /* 0x040ff00000001818 */
[-C--:B------:R-:W-:Y:S01]  /*54a0*/  HMMA.16816.F32 R76, R208, R214.reuse, R76 ;  /* 0x000000d6d04c723c */ /* 0x080fe2000000184c */
[----:B------:R-:W-:Y:S07]  /*54b0*/  LDSM.16.MT88.4 R208, [R217+0x4880] ;  /* 0x00488000d9d0783b */ /* 0x000fee0000004200 */
[----:B------:R-:W-:Y:S01]  /*54c0*/  HMMA.16816.F32 R80, R152, R214, R80 ;  /* 0x000000d69850723c */ /* 0x000fe20000001850 */
[----:B------:R-:W4:Y:S07]  /*54d0*/  LDSM.16.M88.4 R152, [R223+0x1800] ;  /* 0x00180000df98783b */ /* 0x000f2e0000000200 */
[-C--:B-1----:R-:W-:Y:S08]  /*54e0*/  HMMA.16816.F32 R4, R132, R140.reuse, R4 ;  /* 0x0000008c8404723c */ /* 0x082ff00000001804 */
[C---:B--2---:R-:W-:Y:S08]  /*54f0*/  HMMA.16816.F32 R8, R136.reuse, R140, R8 ;  /* 0x0000008c8808723c */ /* 0x044ff00000001808 */
        /* <DEDUP_REMOVED lines=8> */
[----:B------:R-:W1:Y:S05]  /*5580*/  LDSM.16.M88.4 R132, [R221+0x2000] ;  /* 0x00200000dd84783b */ /* 0x000e6a0000000200 */
[----:B------:R-:W2:Y:S02]  /*5590*/  LDSM.16.MT88.4 R144, [R217+0x5080] ;  /* 0x00508000d990783b */ /* 0x000ea40000004200 */
[-C--:B---3--:R-:W-:Y:S08]  /*55a0*/  HMMA.16816.F32 R4, R148, R156.reuse, R4 ;  /* 0x0000009c9404723c */ /* 0x088ff00000001804 */
[C---:B----4-:R-:W-:Y:S08]  /*55b0*/  HMMA.16816.F32 R8, R152.reuse, R156, R8 ;  /* 0x0000009c9808723c */ /* 0x050ff00000001808 */
[-C--:B------:R-:W-:Y:S08]  /*55c0*/  HMMA.16816.F32 R12, R152, R158.reuse, R12 ;  /* 0x0000009e980c723c */ /* 0x080ff0000000180c */
[C---:B------:R-:W-:Y:S01]  /*55d0*/  HMMA.16816.F32 R16, R148.reuse, R158, R16 ;  /* 0x0000009e9410723c */ /* 0x040fe20000001810 */
[----:B------:R-:W-:Y:S07]  /*55e0*/  LDSM.16.MT88.4 R156, [R217+0x2880] ;  /* 0x00288000d99c783b */ /* 0x000fee0000004200 */
[-C--:B------:R-:W-:Y:S08]  /*55f0*/  HMMA.16816.F32 R20, R148, R208.reuse, R20 ;  /* 0x000000d09414723c */ /* 0x080ff00000001814 */
[C---:B------:R-:W-:Y:S08]  /*5600*/  HMMA.16816.F32 R24, R152.reuse, R208, R24 ;  /* 0x000000d09818723c */ /* 0x040ff00000001818 */
[-C--:B------:R-:W-:Y:S01]  /*5610*/  HMMA.16816.F32 R76, R152, R210.reuse, R76 ;  /* 0x000000d2984c723c */ /* 0x080fe2000000184c */
[----:B------:R-:W3:Y:S07]  /*5620*/  LDSM.16.M88.4 R152, [R223+0x2000] ;  /* 0x00200000df98783b */ /* 0x000eee0000000200 */
[----:B------:R-:W-:Y:S01]  /*5630*/  HMMA.16816.F32 R80, R148, R210, R80 ;  /* 0x000000d29450723c */ /* 0x000fe20000001850 */
[----:B------:R-:W4:Y:S07]  /*5640*/  LDSM.16.M88.4 R148, [R223+0x2800] ;  /* 0x00280000df94783b */ /* 0x000f2e0000000200 */
[-C--:B-1----:R-:W-:Y:S08]  /*5650*/  HMMA.16816.F32 R4, R132, R136.reuse, R4 ;  /* 0x000000888404723c */ /* 0x082ff00000001804 */
[C---:B------:R-:W-:Y:S08]  /*5660*/  HMMA.16816.F32 R8, R140.reuse, R136, R8 ;  /* 0x000000888c08723c */ /* 0x040ff00000001808 */
[-C--:B------:R-:W-:Y:S08]  /*5670*/  HMMA.16816.F32 R12, R140, R138.reuse, R12 ;  /* 0x0000008a8c0c723c */ /* 0x080ff0000000180c */
[C---:B------:R-:W-:Y:S01]  /*5680*/  HMMA.16816.F32 R16, R132.reuse, R138, R16 ;  /* 0x0000008a8410723c */ /* 0x040fe20000001810 */
[----:B------:R-:W1:Y:S07]  /*5690*/  LDSM.16.MT88.4 R136, [R217+0x5880] ;  /* 0x00588000d988783b */ /* 0x000e6e0000004200 */
[-C--:B--2---:R-:W-:Y:S08]  /*56a0*/  HMMA.16816.F32 R20, R132, R144.reuse, R20 ;  /* 0x000000908414723c */ /* 0x084ff00000001814 */
[C---:B------:R-:W-:Y:S08]  /*56b0*/  HMMA.16816.F32 R24, R140.reuse, R144, R24 ;  /* 0x000000908c18723c */ /* 0x040ff00000001818 */
[-C--:B------:R-:W-:Y:S01]  /*56c0*/  HMMA.16816.F32 R76, R140, R146.reuse, R76 ;  /* 0x000000928c4c723c */ /* 0x080fe2000000184c */
[----:B------:R-:W-:Y:S07]  /*56d0*/  LDSM.16.MT88.4 R140, [R216+0x18080] ;  /* 0x01808000d88c783b */ /* 0x000fee0000004200 */
[----:B------:R-:W-:Y:S07]  /*56e0*/  HMMA.16816.F32 R80, R132, R146, R80 ;  /* 0x000000928450723c */ /* 0x000fee0000001850 */
[----:B------:R-:W-:Y:S01]  /*56f0*/  IMAD.U32 R132, RZ, RZ, UR28 ;  /* 0x0000001cff847e24 */ /* 0x000fe2000f8e00ff */
[-C--:B---3--:R-:W-:Y:S05]  /*5700*/  HMMA.16816.F32 R4, R152, R156.reuse, R4 ;  /* 0x0000009c9804723c */ /* 0x088fea0000001804 */
[----:B------:R-:W-:Y:S01]  /*5710*/  IADD3.X R3, R132, UR6, R3, P1, !PT ;  /* 0x0000000684037c10 */ /* 0x000fe20008ffe403 */
[----:B------:R-:W-:Y:S01]  /*5720*/  UIADD3 UR6, UR20, 0x1, URZ ;  /* 0x0000000114067890 */ /* 0x000fe2000fffe03f */
[C---:B------:R-:W-:Y:S01]  /*5730*/  LEA R2, P1, R0.reuse, c[0x0][0x220], 0x2 ;  /* 0x0000880000027a11 */ /* 0x040fe200078210ff */
[C---:B----4-:R-:W-:Y:S01]  /*5740*/  HMMA.16816.F32 R8, R148.reuse, R156, R8 ;  /* 0x0000009c9408723c */ /* 0x050fe20000001808 */
[----:B------:R-:W-:Y:S01]  /*5750*/  LDSM.16.MT88.4 R132, [R216+0x17880] ;  /* 0x01788000d884783b */ /* 0x000fe20000004200 */
[----:B------:R-:W-:Y:S02]  /*5760*/  USEL UR20, UR6, URZ, !UP1 ;  /* 0x0000003f06147287 */ /* 0x000fe4000c800000 */
[----:B------:R-:W-:Y:S02]  /*5770*/  LEA.HI.X R3, R0, c[0x0][0x224], R3, 0x2, P1 ;  /* 0x0000890000037a11 */ /* 0x000fe400008f1403 */
[----:B------:R-:W-:Y:S01]  /*5780*/  MOV R0, UR4 ;  /* 0x0000000400007c02 */ /* 0x000fe20008000f00 */
[----:B------:R-:W-:Y:S01]  /*5790*/  USEL UR4, UR7, URZ, !UP2 ;  /* 0x0000003f07047287 */ /* 0x000fe2000d000000 */
[-C--:B------:R-:W-:Y:S01]  /*57a0*/  HMMA.16816.F32 R12, R148, R158.reuse, R12 ;  /* 0x0000009e940c723c */ /* 0x080fe2000000180c */
[----:B------:R-:W-:Y:S03]  /*57b0*/  PLOP3.LUT P1, PT, PT, PT, UP0, 0x80, 0x0 ;  /* 0x000000000000781c */ /* 0x000fe60003f2f008 */
[----:B------:R-:W-:Y:S03]  /*57c0*/  IMAD R0, R0, 0x2000, R230 ;  /* 0x0000200000007824 */ /* 0x000fe600078e02e6 */
[----:B------:R-:W-:Y:S01]  /*57d0*/  RED.E.ADD.F32.FTZ.RN.STRONG.GPU [R2.64], R4 ;  /* 0x000000040200798e */ /* 0x000fe2000c10e79a */
[C---:B------:R-:W-:Y:S04]  /*57e0*/  HMMA.16816.F32 R16, R152.reuse, R158, R16 ;  /* 0x0000009e9810723c */ /* 0x040fe80000001810 */
[----:B------:R-:W-:Y:S01]  /*57f0*/  RED.E.ADD.F32.FTZ.RN.STRONG.GPU [R2.64+0x400], R5 ;  /* 0x000400050200798e */ /* 0x000fe2000c10e79a */
[----:B------:R-:W-:Y:S03]  /*5800*/  SHF.L.U32 R0, R0, 0x1, RZ ;  /* 0x0000000100007819 */ /* 0x000fe600000006ff */
[-C--:B-1----:R-:W-:Y:S01]  /*5810*/  HMMA.16816.F32 R20, R152, R136.reuse, R20 ;  /* 0x000000889814723c */ /* 0x082fe20000001814 */
[----:B------:R-:W-:Y:S05]  /*5820*/  RED.E.ADD.F32.FTZ.RN.STRONG.GPU [R2.64+0x800], R6 ;  /* 0x000800060200798e */ /* 0x000fea000c10e79a */
[----:B------:R-:W-:Y:S02]  /*5830*/  RED.E.ADD.F32.FTZ.RN.STRONG.GPU [R2.64+0xc00], R7 ;  /* 0x000c00070200798e */ /* 0x000fe4000c10e79a */
[C---:B------:R-:W-:Y:S03]  /*5840*/  HMMA.16816.F32 R24, R148.reuse, R136, R24 ;  /* 0x000000889418723c */ /* 0x040fe60000001818 */
[----:B------:R-:W-:Y:S05]  /*5850*/  RED.E.ADD.F32.FTZ.RN.STRONG.GPU [R2.64+0x1000], R8 ;  /* 0x001000080200798e */ /* 0x000fea000c10e79a */
[-C--:B------:R-:W-:Y:S01]  /*5860*/  HMMA.16816.F32 R76, R148, R138.reuse, R76 ;  /* 0x0000008a944c723c */ /* 0x080fe2000000184c */
[----:B------:R-:W-:Y:S05]  /*5870*/  RED.E.ADD.F32.FTZ.RN.STRONG.GPU [R2.64+0x1400], R9 ;  /* 0x001400090200798e */ /* 0x000fea000c10e79a */
[----:B------:R-:W-:Y:S02]  /*5880*/  RED.E.ADD.F32.FTZ.RN.STRONG.GPU [R2.64+0x1800], R10 ;  /* 0x0018000a0200798e */ /* 0x000fe4000c10e79a */
[----:B------:R-:W-:Y:S03]  /*5890*/  HMMA.16816.F32 R80, R152, R138, R80 ;  /* 0x0000008a9850723c */ /* 0x000fe60000001850 */
        /* <DEDUP_REMOVED lines=45> */
[----:B------:R-:W-:Y:S02]  /*5b70*/  LDSM.16.MT88.4 R8, [R0+0x7080] ;  /* 0x007080000008783b */ /* 0x000fe40000004200 */
[----:B------:R-:W-:Y:S03]  /*5b80*/  HMMA.16816.F32 R128, R4, R22, R128 ;  /* 0x000000160480723c */ /* 0x000fe60000001880 */
[----:B------:R-:W4:Y:S05]  /*5b90*/  LDSM.16.MT88.4 R4, [R216+0x15c80] ;  /* 0x015c8000d804783b */ /* 0x000f2a0000004200 */
[----:B------:R-:W5:Y:S05]  /*5ba0*/  LDSM.16.MT88.4 R12, [R216+0x16c80] ;  /* 0x016c8000d80c783b */ /* 0x000f6a0000004200 */
[----:B------:R-:W3:Y:S05]  /*5bb0*/  LDSM.16.MT88.4 R16, [R216+0x17c80] ;  /* 0x017c8000d810783b */ /* 0x000eea0000004200 */
[----:B------:R-:W3:Y:S01]  /*5bc0*/  LDSM.16.MT88.4 R20, [R0+0x9080] ;  /* 0x009080000014783b */ /* 0x000ee20000004200 */
[-C--:B-1----:R-:W-:Y:S08]  /*5bd0*/  HMMA.16816.F32 R84, R24, R76.reuse, R84 ;  /* 0x0000004c1854723c */ /* 0x082ff00000001854 */
[-C--:B--2---:R-:W-:Y:S08]  /*5be0*/  HMMA.16816.F32 R88, R80, R76.reuse, R88 ;  /* 0x0000004c5058723c */ /* 0x084ff00000001858 */
[C---:B------:R-:W-:Y:S08]  /*5bf0*/  HMMA.16816.F32 R92, R132.reuse, R76, R92 ;  /* 0x0000004c845c723c */ /* 0x040ff0000000185c */
[-C--:B------:R-:W-:Y:S08]  /*5c00*/  HMMA.16816.F32 R96, R132, R78.reuse, R96 ;  /* 0x0000004e8460723c */ /* 0x080ff00000001860 */
[-C--:B------:R-:W-:Y:S08]  /*5c10*/  HMMA.16816.F32 R100, R80, R78.reuse, R100 ;  /* 0x0000004e5064723c */ /* 0x080ff00000001864 */
[C---:B------:R-:W-:Y:S01]  /*5c20*/  HMMA.16816.F32 R104, R24.reuse, R78, R104 ;  /* 0x0000004e1868723c */ /* 0x040fe20000001868 */
[----:B------:R-:W-:Y:S07]  /*5c30*/  LDSM.16.MT88.4 R76, [R216+0x16080] ;  /* 0x01608000d84c783b */ /* 0x000fee0000004200 */
[-C--:B---3--:R-:W-:Y:S08]  /*5c40*/  HMMA.16816.F32 R108, R24, R136.reuse, R108 ;  /* 0x00000088186c723c */ /* 0x088ff0000000186c */
        /* <DEDUP_REMOVED lines=8> */
[-C--:B----4-:R-:W-:Y:S08]  /*5cd0*/  HMMA.16816.F32 R84, R4, R8.reuse, R84 ;  /* 0x000000080454723c */ /* 0x090ff00000001854 */
[-C--:B-----5:R-:W-:Y:S08]  /*5ce0*/  HMMA.16816.F32 R88, R12, R8.reuse, R88 ;  /* 0x000000080c58723c */ /* 0x0a0ff00000001858 */
        /* <DEDUP_REMOVED lines=72> */
.L_x_792:
[----:B------:R-:W-:Y:S05]  /*6170*/  @P1 EXIT ;  /* 0x000000000000194d */ /* 0x000fea0003800000 */
[----:B------:R-:W-:Y:S01]  /*6180*/  UMOV UR6, 0x1 ;  /* 0x0000000100067882 */ /* 0x000fe20000000000 */
[----:B------:R-:W-:Y:S01]  /*6190*/  BAR.SYNC.DEFER_BLOCKING 0x1, 0x100 ;  /* 0x0044000000007b1d */ /* 0x000fe20000010000 */
[----:B------:R-:W-:Y:S01]  /*61a0*/  UIMAD UR24, UR24, 0x3000, URZ ;  /* 0x00003000181878a4 */ /* 0x000fe2000f8e023f */
[----:B------:R-:W-:Y:S01]  /*61b0*/  IMAD.U32 R8, RZ, RZ, UR23 ;  /* 0x00000017ff087e24 */ /* 0x000fe2000f8e00ff */
[----:B------:R-:W-:Y:S01]  /*61c0*/  USHF.R.S32.HI UR8, URZ, 0x1f, UR23 ;  /* 0x0000001f3f087899 */ /* 0x000fe20008011417 */
[----:B------:R-:W-:-:S02]  /*61d0*/  IMAD.U32 R6, RZ, RZ, UR23 ;  /* 0x00000017ff067e24 */ /* 0x000fc4000f8e00ff */
[----:B------:R-:W-:Y:S01]  /*61e0*/  ULDC.64 UR4, c[0x0][0x338] ;  /* 0x0000ce0000047ab9 */ /* 0x000fe20000000a00 */
[----:B------:R-:W-:Y:S01]  /*61f0*/  IADD3 R2, P0, R240, UR24, RZ ;  /* 0x00000018f0027c10 */ /* 0x000fe2000ff1e0ff */
[----:B------:R-:W-:Y:S02]  /*6200*/  UISETP.NE.AND UP0, UPT, UR6, UR4, UPT ;  /* 0x000000040600728c */ /* 0x000fe4000bf05270 */
[----:B------:R-:W-:Y:S02]  /*6210*/  UIMAD.WIDE.U32 UR6, UR22, UR5, URZ ;  /* 0x00000005160672a5 */ /* 0x000fe4000f8e003f */
[----:B------:R-:W-:-:S07]  /*6220*/  ULDC UR4, c[0x0][0x340] ;  /* 0x0000d00000047ab9 */ /* 0x000fce0000000800 */
[----:B------:R-:W-:Y:S02]  /*6230*/  @UP0 USHF.R.U32.HI UR22, URZ, UR4, UR7 ;  /* 0x000000043f160299 */ /* 0x000fe40008011607 */
[----:B------:R-:W-:Y:S02]  /*6240*/  USHF.R.S32.HI UR7, URZ, 0x1f, UR24 ;  /* 0x0000001f3f077899 */ /* 0x000fe40008011418 */
[----:B------:R-:W-:Y:S02]  /*6250*/  USHF.R.S32.HI UR6, URZ, 0x1f, UR22 ;  /* 0x0000001f3f067899 */ /* 0x000fe40008011416 */
[----:B------:R-:W-:Y:S01]  /*6260*/  ULDC.64 UR4, c[0x0][0x328] ;  /* 0x0000ca0000047ab9 */ /* 0x000fe20000000a00 */
[----:B------:R-:W-:Y:S01]  /*6270*/  IMAD.U32 R4, RZ, RZ, UR22 ;  /* 0x00000016ff047e24 */ /* 0x000fe2000f8e00ff */
[----:B------:R-:W-:Y:S01]  /*6280*/  UIMAD UR4, UR6, UR4, URZ ;  /* 0x00000004060472a4 */ /* 0x000fe2000f8e023f */
[----:B------:R-:W-:Y:S01]  /*6290*/  LEA.HI.X.SX32 R3, R240, UR7, 0x1, P0 ;  /* 0x00000007f0037c11 */ /* 0x000fe200080f0eff */
[----:B------:R-:W-:-:S02]  /*62a0*/  IMAD.U32 R0, RZ, RZ, UR22 ;  /* 0x00000016ff007e24 */ /* 0x000fc4000f8e00ff */
[----:B------:R-:W-:Y:S02]  /*62b0*/  UIMAD UR7, UR22, UR5, UR4 ;  /* 0x00000005160772a4 */ /* 0x000fe4000f8e0204 */
[--C-:B------:R-:W-:Y:S01]  /*62c0*/  IMAD.WIDE.U32 R4, R4, c[0x0][0x328], R2.reuse ;  /* 0x0000ca0004047a25 */ /* 0x100fe200078e0002 */
[----:B------:R-:W-:Y:S02]  /*62d0*/  ULDC.64 UR4, c[0x0][0x300] ;  /* 0x0000c00000047ab9 */ /* 0x000fe40000000a00 */
[----:B------:R-:W-:Y:S01]  /*62e0*/  UIMAD UR4, UR6, UR4, URZ ;  /* 0x00000004060472a4 */ /* 0x000fe2000f8e023f */
[----:B------:R-:W-:Y:S01]  /*62f0*/  IMAD.WIDE.U32 R2, R0, c[0x0][0x300], R2 ;  /* 0x0000c00000027a25 */ /* 0x000fe200078e0002 */
[----:B------:R-:W-:Y:S01]  /*6300*/  IADD3 R5, R5, UR7, RZ ;  /* 0x0000000705057c10 */ /* 0x000fe2000fffe0ff */
[----:B------:R-:W-:Y:S02]  /*6310*/  ULDC.64 UR6, c[0x0][0x330] ;  /* 0x0000cc0000067ab9 */ /* 0x000fe40000000a00 */
[----:B------:R-:W-:-:S02]  /*6320*/  UIMAD UR6, UR8, UR6, URZ ;  /* 0x00000006080672a4 */ /* 0x000fc4000f8e023f */
[----:B------:R-:W-:Y:S01]  /*6330*/  IMAD.WIDE.U32 R8, R8, c[0x0][0x330], R4 ;  /* 0x0000cc0008087a25 */ /* 0x000fe200078e0004 */
[----:B------:R-:W-:Y:S02]  /*6340*/  UIMAD UR22, UR22, UR5, UR4 ;  /* 0x00000005161672a4 */ /* 0x000fe4000f8e0204 */
[----:B------:R-:W-:Y:S02]  /*6350*/  UIMAD UR6, UR23, UR7, UR6 ;  /* 0x00000007170672a4 */ /* 0x000fe4000f8e0206 */
[----:B------:R-:W-:Y:S01]  /*6360*/  LEA R4, P1, R8, c[0x0][0x310], 0x2 ;  /* 0x0000c40008047a11 */ /* 0x000fe200078210ff */
[----:B------:R-:W-:Y:S01]  /*6370*/  ULDC.64 UR4, c[0x0][0x308] ;  /* 0x0000c20000047ab9 */ /* 0x000fe20000000a00 */
[----:B------:R-:W-:Y:S01]  /*6380*/  IADD3 R3, R3, UR22, RZ ;  /* 0x0000001603037c10 */ /* 0x000fe2000fffe0ff */
[----:B------:R-:W-:Y:S01]  /*6390*/  UIMAD UR4, UR8, UR4, URZ ;  /* 0x00000004080472a4 */ /* 0x000fe2000f8e023f */
[----:B------:R-:W-:-:S03]  /*63a0*/  IADD3 R0, R9, UR6, RZ ;  /* 0x0000000609007c10 */ /* 0x000fc6000fffe0ff */
[----:B------:R-:W-:Y:S01]  /*63b0*/  UIMAD UR4, UR23, UR5, UR4 ;  /* 0x00000005170472a4 */ /* 0x000fe2000f8e0204 */
[----:B------:R-:W-:Y:S01]  /*63c0*/  LEA.HI.X R5, R8, c[0x0][0x314], R0, 0x2, P1 ;  /* 0x0000c50008057a11 */ /* 0x000fe200008f1400 */
[----:B------:R-:W-:-:S04]  /*63d0*/  IMAD.WIDE.U32 R6, R6, c[0x0][0x308], R2 ;  /* 0x0000c20006067a25 */ /* 0x000fc800078e0002 */
[----:B------:R-:W-:Y:S01]  /*63e0*/  RED.E.ADD.F32.FTZ.RN.STRONG.GPU [R4.64], R28 ;  /* 0x0000001c0400798e */ /* 0x000fe2000c10e79a */
[C---:B------:R-:W-:Y:S02]  /*63f0*/  LEA R2, P0, R6.reuse, c[0x0][0x2e8], 0x2 ;  /* 0x0000ba0006027a11 */ /* 0x040fe400078010ff */
[----:B------:R-:W-:Y:S01]  /*6400*/  IADD3 R3, R7, UR4, RZ ;  /* 0x0000000407037c10 */ /* 0x000fe2000fffe0ff */
[----:B------:R-:W-:Y:S03]  /*6410*/  RED.E.ADD.F32.FTZ.RN.STRONG.GPU [R4.64+0x400], R29 ;  /* 0x0004001d0400798e */ /* 0x000fe6000c10e79a */
        /* <DEDUP_REMOVED lines=96> */
.L_x_796:
        /* <DEDUP_REMOVED lines=14> */
.L_x_2307:


//--------------------- .text._ZN7cutlass13device_kernelIN5flash19enable_sm80_to_sm89INS1_16FlashAttnBwdSm80INS1_25CollectiveMainloopBwdSm80ILi2ELi1EN4cute5tupleIJNS5_1CILi64EEENS7_ILi96EEENS7_ILi128EEEEEENS_6half_tEfNS_4arch4Sm80ELb1ELb0ELb1ELb0ELb1ELb0ELb0ELb0ELi2ELi2ELi2ELi2ELb1EEENS1_24CollectiveEpilogueBwdGQAISB_fSE_Li256ELb0ELb1EEENS1_25SingleTileBwdLPTSchedulerILb0ELi96ELb1EEEEEEEEEvNT_6ParamsE --------------------------
	.section	.text._ZN7cutlass13device_kernelIN5flash19enable_sm80_to_sm89INS1_16FlashAttnBwdSm80INS1_25CollectiveMainloopBwdSm80ILi2ELi1EN4cute5tupleIJNS5_1CILi64EEENS7_ILi96EEENS7_ILi128EEEEEENS_6half_tEfNS_4arch4Sm80ELb1ELb0ELb1ELb0ELb1ELb0ELb0ELb0ELi2ELi2ELi2ELi2ELb1EEENS1_24CollectiveEpilogueBwdGQAISB_fSE_Li256ELb0ELb1EEENS1_25SingleTileBwdLPTSchedulerILb0ELi96ELb1EEEEEEEEEvNT_6ParamsE,"ax",@progbits
	.sectioninfo	@"SHI_REGISTERS=254"
	.align	128
.text._ZN7cutlass13device_kernelIN5flash19enable_sm80_to_sm89INS1_16FlashAttnBwdSm80INS1_25CollectiveMainloopBwdSm80ILi2ELi1EN4cute5tupleIJNS5_1CILi64EEENS7_ILi96EEENS7_ILi128EEEEEENS_6half_tEfNS_4arch4Sm80ELb1ELb0ELb1ELb0ELb1ELb0ELb0ELb0ELi2ELi2ELi2ELi2ELb1EEENS1_24CollectiveEpilogueBwdGQAISB_fSE_Li256ELb0ELb1EEENS1_25SingleTileBwdLPTSchedulerILb0ELi96ELb1EEEEEEEEEvNT_6ParamsE:
        .type           _ZN7cutlass13device_kernelIN5flash19enable_sm80_to_sm89INS1_16FlashAttnBwdSm80INS1_25CollectiveMainloopBwdSm80ILi2ELi1EN4cute5tupleIJNS5_1CILi64EEENS7_ILi96EEENS7_ILi128EEEEEENS_6half_tEfNS_4arch4Sm80ELb1ELb0ELb1ELb0ELb1ELb0ELb0ELb0ELi2ELi2ELi2ELi2ELb1EEENS1_24CollectiveEpilogueBwdGQAISB_fSE_Li256ELb0ELb1EEENS1_25SingleTileBwdLPTSchedulerILb0ELi96ELb1EEEEEEEEEvNT_6ParamsE,@function
        .size           _ZN7cutlass13device_kernelIN5flash19enable_sm80_to_sm89INS1_16FlashAttnBwdSm80INS1_25CollectiveMainloopBwdSm80ILi2ELi1EN4cute5tupleIJNS5_1CILi64EEENS7_ILi96EEENS7_ILi128EEEEEENS_6half_tEfNS_4arch4Sm80ELb1ELb0ELb1ELb0ELb1ELb0ELb0ELb0ELi2ELi2ELi2ELi2ELb1EEENS1_24CollectiveEpilogueBwdGQAISB_fSE_Li256ELb0ELb1EEENS1_25SingleTileBwdLPTSchedulerILb0ELi96ELb1EEEEEEEEEvNT_6ParamsE,(.L_x_2308 - _ZN7cutlass13device_kernelIN5flash19enable_sm80_to_sm89INS1_16FlashAttnBwdSm80INS1_25CollectiveMainloopBwdSm80ILi2ELi1EN4cute5tupleIJNS5_1CILi64EEENS7_ILi96EEENS7_ILi128EEEEEENS_6half_tEfNS_4arch4Sm80ELb1ELb0ELb1ELb0ELb1ELb0ELb0ELb0ELi2ELi2ELi2ELi2ELb1EEENS1_24CollectiveEpilogueBwdGQAISB_fSE_Li256ELb0ELb1EEENS1_25SingleTileBwdLPTSchedulerILb0ELi96ELb1EEEEEEEEEvNT_6ParamsE)
        .other          _ZN7cutlass13device_kernelIN5flash19enable_sm80_to_sm89INS1_16FlashAttnBwdSm80INS1_25CollectiveMainloopBwdSm80ILi2ELi1EN4cute5tupleIJNS5_1CILi64EEENS7_ILi96EEENS7_ILi128EEEEEENS_6half_tEfNS_4arch4Sm80ELb1ELb0ELb1ELb0ELb1ELb0ELb0ELb0ELi2ELi2ELi2ELi2ELb1EEENS1_24CollectiveEpilogueBwdGQAISB_fSE_Li256ELb0ELb1EEENS1_25SingleTileBwdLPTSchedulerILb0ELi96ELb1EEEEEEEEEvNT_6ParamsE,@"STO_CUDA_ENTRY STV_DEFAULT"
_ZN7cutlass13device_kernelIN5flash19enable_sm80_to_sm89INS1_16FlashAttnBwdSm80INS1_25CollectiveMainloopBwdSm80ILi2ELi1EN4cute5tupleIJNS5_1CILi64EEENS7_ILi96EEENS7_ILi128EEEEEENS_6half_tEfNS_4arch4Sm80ELb1ELb0ELb1ELb0ELb1ELb0ELb0ELb0ELi2ELi2ELi2ELi2ELb1EEENS1_24CollectiveEpilogueBwdGQAISB_fSE_Li256ELb0ELb1EEENS1_25SingleTileBwdLPTSchedulerILb0ELi96ELb1EEEEEEEEEvNT_6ParamsE:
        /* <DEDUP_REMOVED lines=28> */
.L_x_798:
[----:B------:R-:W-:Y:S02]  /*01c0*/  ULDC UR7, c[0x0][0x3b4] ;  /* 0x0000ed0000077ab9 */ /* 0x000fe40000000800 */
[----:B------:R-:W-:Y:S02]  /*01d0*/  UISETP.NE.AND UP0, UPT, UR7, 0x1, UPT ;  /* 0x000000010700788c */ /* 0x000fe4000bf05270 */
[----:B------:R-:W-:Y:S02]  /*01e0*/  ULDC.64 UR4, c[0x0][0x3b8] ;  /* 0x0000ee0000047ab9 */ /* 0x000fe40000000a00 */
[----:B------:R-:W-:Y:S02]  /*01f0*/  UIMAD.WIDE.U32 UR10, UR6, UR4, URZ ;  /* 0x00000004060a72a5 */ /* 0x000fe4000f8e003f */
[----:B------:R-:W-:-:S05]  /*0200*/  UMOV UR8, UR6 ;  /* 0x0000000600087c82 */ /* 0x000fca0008000000 */
[----:B------:R-:W-:-:S04]  /*0210*/  @UP0 USHF.R.U32.HI UR8, URZ, UR5, UR11 ;  /* 0x000000053f080299 */ /* 0x000fc8000801160b */
[----:B------:R-:W-:Y:S02]  /*0220*/  UIMAD UR7, UR8, UR7, URZ ;  /* 0x00000007080772a4 */ /* 0x000fe4000f8e023f */
.L_x_799:
        /* <DEDUP_REMOVED lines=14> */
.L_x_797:
        /* <DEDUP_REMOVED lines=20> */
.L_x_801:
[----:B------:R-:W-:Y:S02]  /*0450*/  ULDC UR7, c[0x0][0x3b4] ;  /* 0x0000ed0000077ab9 */ /* 0x000fe40000000800 */
[----:B------:R-:W-:Y:S02]  /*0460*/  UISETP.NE.AND UP0, UPT, UR7, 0x1, UPT ;  /* 0x000000010700788c */ /* 0x000fe4000bf05270 */
[----:B------:R-:W-:Y:S02]  /*0470*/  ULDC.64 UR4, c[0x0][0x3b8] ;  /* 0x0000ee0000047ab9 */ /* 0x000fe40000000a00 */
[----:B------:R-:W-:Y:S02]  /*0480*/  UIMAD.WIDE.U32 UR10, UR6, UR4, URZ ;  /* 0x00000004060a72a5 */ /* 0x000fe4000f8e003f */
[----:B------:R-:W-:-:S05]  /*0490*/  UMOV UR8, UR6 ;  /* 0x0000000600087c82 */ /* 0x000fca0008000000 */
[----:B------:R-:W-:-:S04]  /*04a0*/  @UP0 USHF.R.U32.HI UR8, URZ, UR5, UR11 ;  /* 0x000000053f080299 */ /* 0x000fc8000801160b */
[----:B------:R-:W-:Y:S02]  /*04b0*/  UIMAD UR7, UR8, UR7, URZ ;  /* 0x00000007080772a4 */ /* 0x000fe4000f8e023f */
.L_x_802:
        /* <DEDUP_REMOVED lines=13> */
.L_x_800:
        /* <DEDUP_REMOVED lines=552> */
.L_x_806:
        /* <DEDUP_REMOVED lines=226> */
.L_x_804:
        /* <DEDUP_REMOVED lines=443> */
.L_x_805:
        /* <DEDUP_REMOVED lines=247> */
.L_x_803:
[----:B------:R-:W-:Y:S05]  /*6150*/  @P1 EXIT ;  /* 0x000000000000194d */ /* 0x000fea0003800000 */
[----:B------:R-:W-:Y:S01]  /*6160*/  UMOV UR4, 0x1 ;  /* 0x0000000100047882 */ /* 0x000fe20000000000 */
[----:B------:R-:W-:Y:S01]  /*6170*/  BAR.SYNC.DEFER_BLOCKING 0x1, 0x100 ;  /* 0x0044000000007b1d */ /* 0x000fe20000010000 */
[----:B------:R-:W-:-:S05]  /*6180*/  ISETP.NE.AND P1, PT, R240, RZ, PT ;  /* 0x000000fff000720c */ /* 0x000fca0003f25270 */
[----:B------:R-:W-:Y:S01]  /*6190*/  ULDC.64 UR6, c[0x0][0x338] ;  /* 0x0000ce0000067ab9 */ /* 0x000fe20000000a00 */
[----:B------:R-:W-:Y:S01]  /*61a0*/  BSSY B0, `(.L_x_807) ;  /* 0x0000020000007945 */ /* 0x000fe20003800000 */
[----:B------:R-:W-:Y:S02]  /*61b0*/  UISETP.NE.AND UP0, UPT, UR4, UR6, UPT ;  /* 0x000000060400728c */ /* 0x000fe4000bf05270 */
[----:B------:R-:W-:Y:S02]  /*61c0*/  ULDC UR5, c[0x0][0x358] ;  /* 0x0000d60000057ab9 */ /* 0x000fe40000000800 */
[----:B------:R-:W-:Y:S02]  /*61d0*/  UIMAD.WIDE.U32 UR12, UR21, UR7, URZ ;  /* 0x00000007150c72a5 */ /* 0x000fe4000f8e003f */
[----:B------:R-:W-:Y:S02]  /*61e0*/  UIMAD UR7, UR20, UR5, URZ ;  /* 0x00000005140772a4 */ /* 0x000fe4000f8e023f */
[----:B------:R-:W-:-:S02]  /*61f0*/  ULDC UR11, c[0x0][0x2f4] ;  /* 0x0000bd00000b7ab9 */ /* 0x000fc40000000800 */
[----:B------:R-:W-:Y:S02]  /*6200*/  ULDC UR4, c[0x0][0x340] ;  /* 0x0000d00000047ab9 */ /* 0x000fe40000000800 */
[----:B------:R-:W-:Y:S02]  /*6210*/  UIMAD UR5, UR22, UR11, URZ ;  /* 0x0000000b160572a4 */ /* 0x000fe4000f8e023f */
[----:B------:R-:W-:Y:S02]  /*6220*/  UMOV UR8, UR21 ;  /* 0x0000001500087c82 */ /* 0x000fe40008000000 */
[----:B------:R-:W-:Y:S02]  /*6230*/  UIMAD UR11, UR7, UR11, URZ ;  /* 0x0000000b070b72a4 */ /* 0x000fe4000f8e023f */
[----:B------:R-:W-:Y:S02]  /*6240*/  @UP0 USHF.R.U32.HI UR8, URZ, UR4, UR13 ;  /* 0x000000043f080299 */ /* 0x000fe4000801160d */
[----:B------:R-:W-:-:S02]  /*6250*/  USHF.R.S32.HI UR4, URZ, 0x1f, UR5 ;  /* 0x0000001f3f047899 */ /* 0x000fc40008011405 */
[----:B------:R-:W-:Y:S02]  /*6260*/  USHF.R.S32.HI UR9, URZ, 0x1f, UR11 ;  /* 0x0000001f3f097899 */ /* 0x000fe4000801140b */
[----:B------:R-:W-:Y:S02]  /*6270*/  USHF.R.S32.HI UR10, URZ, 0x1f, UR8 ;  /* 0x0000001f3f0a7899 */ /* 0x000fe40008011408 */
[----:B------:R-:W-:-:S04]  /*6280*/  UIADD3 UR11, UP1, UP0, UR11, UR5, UR8 ;  /* 0x000000050b0b7290 */ /* 0x000fc8000f83e008 */
[----:B------:R-:W-:Y:S02]  /*6290*/  UIADD3.X UR9, UR9, UR4, UR10, UP1, UP0 ;  /* 0x0000000409097290 */ /* 0x000fe40008fe040a */
[----:B------:R-:W-:Y:S02]  /*62a0*/  USHF.L.U32 UR7, UR11, 0x2, URZ ;  /* 0x000000020b077899 */ /* 0x000fe4000800063f */
[----:B------:R-:W-:Y:S02]  /*62b0*/  ULDC.64 UR4, c[0x0][0x350] ;  /* 0x0000d40000047ab9 */ /* 0x000fe40000000a00 */
[----:B------:R-:W-:Y:S02]  /*62c0*/  USHF.L.U64.HI UR9, UR11, 0x2, UR9 ;  /* 0x000000020b097899 */ /* 0x000fe40008010209 */
[----:B------:R-:W-:Y:S02]  /*62d0*/  UIADD3 UR4, UP0, UR7, UR4, URZ ;  /* 0x0000000407047290 */ /* 0x000fe4000ff1e03f */
[----:B------:R-:W-:-:S02]  /*62e0*/  UIADD3 UR11, -UR8, URZ, URZ ;  /* 0x0000003f080b7290 */ /* 0x000fc4000fffe13f */
[----:B------:R-:W-:Y:S02]  /*62f0*/  UIADD3.X UR5, UR9, UR5, URZ, UP0, !UPT ;  /* 0x0000000509057290 */ /* 0x000fe400087fe43f */
[----:B------:R-:W-:Y:S01]  /*6300*/  UIMAD UR11, UR11, UR6, UR21 ;  /* 0x000000060b0b72a4 */ /* 0x000fe2000f8e0215 */
[----:B------:R-:W-:Y:S01]  /*6310*/  IMAD.U32 R4, RZ, RZ, UR4 ;  /* 0x00000004ff047e24 */ /* 0x000fe2000f8e00ff */
[----:B------:R-:W-:Y:S02]  /*6320*/  USHF.R.S32.HI UR6, URZ, 0x1f, UR22 ;  /* 0x0000001f3f067899 */ /* 0x000fe40008011416 */
[----:B------:R-:W-:Y:S01]  /*6330*/  MOV R5, UR5 ;  /* 0x0000000500057c02 */ /* 0x000fe20008000f00 */
[----:B------:R-:W-:Y:S05]  /*6340*/  @P1 BRA `(.L_x_808) ;  /* 0x0000005000001947 */ /* 0x000fea0003800000 */
.L_x_809:
[----:B------:R-:W2:Y:S01]  /*6350*/  LDG.E.STRONG.GPU R0, [R4.64] ;  /* 0x0000001804007981 */ /* 0x000ea2000c1ef900 */
[----:B------:R-:W-:Y:S01]  /*6360*/  YIELD ;  /* 0x0000000000007946 */ /* 0x000fe20003800000 */
[----:B--2---:R-:W-:Y:S01]  /*6370*/  ISETP.NE.AND P0, PT, R0, UR11, PT ;  /* 0x0000000b00007c0c */ /* 0x004fe2000bf05270 */
[----:B------:R-:W-:-:S12]  /*6380*/  CCTL.IVALL ;  /* 0x00000000ff00798f */ /* 0x000fd80002000000 */
[----:B------:R-:W-:Y:S05]  /*6390*/  @P0 BRA `(.L_x_809) ;  /* 0xffffffb000000947 */ /* 0x000fea000383ffff */
.L_x_808:
[----:B------:R-:W-:Y:S05]  /*63a0*/  BSYNC B0 ;  /* 0x0000000000007941 */ /* 0x000fea0003800000 */
.L_x_807:
[----:B------:R-:W-:Y:S01]  /*63b0*/  MOV R2, 0xffffffff ;  /* 0xffffffff00027802 */ /* 0x000fe20000000f00 */
[----:B------:R-:W-:Y:S05]  /*63c0*/  BRA.CONV ~URZ, `(.L_x_810) ;  /* 0x000000237f007947 */ /* 0x000fea000b800000 */
[----:B------:R-:W-:Y:S02]  /*63d0*/  MOV R0, 0x63f0 ;  /* 0x000063f000007802 */ /* 0x000fe40000000f00 */
[----:B------:R-:W-:Y:S05]  /*63e0*/  CALL.REL.NOINC `($__internal_4_$__cuda_sm70_warpsync) ;  /* 0x00000b1000007944 */ /* 0x000fea0003c00000 */
.L_x_810:
[----:B------:R-:W-:Y:S01]  /*63f0*/  UIMAD UR4, UR20, 0x3000, URZ ;  /* 0x00003000140478a4 */ /* 0x000fe2000f8e023f */
[----:B------:R-:W-:Y:S01]  /*6400*/  IMAD.U32 R0, RZ, RZ, UR8 ;  /* 0x00000008ff007e24 */ /* 0x000fe2000f8e00ff */
[----:B------:R-:W-:-:S06]  /*6410*/  NOP ;  /* 0x0000000000007918 */ /* 0x000fcc0000000000 */
[----:B------:R-:W-:Y:S01]  /*6420*/  USHF.R.S32.HI UR12, URZ, 0x1f, UR4 ;  /* 0x0000001f3f0c7899 */ /* 0x000fe20008011404 */
[C---:B------:R-:W-:Y:S02]  /*6430*/  IADD3 R6, P0, R240.reuse, UR4, RZ ;  /* 0x00000004f0067c10 */ /* 0x040fe4000ff1e0ff */
[----:B------:R-:W-:Y:S02]  /*6440*/  ULDC.64 UR4, c[0x0][0x328] ;  /* 0x0000ca0000047ab9 */ /* 0x000fe40000000a00 */
[----:B------:R-:W-:Y:S01]  /*6450*/  UIMAD UR4, UR10, UR4, URZ ;  /* 0x000000040a0472a4 */ /* 0x000fe2000f8e023f */
[----:B------:R-:W-:-:S03]  /*6460*/  LEA.HI.X.SX32 R7, R240, UR12, 0x1, P0 ;  /* 0x0000000cf0077c11 */ /* 0x000fc600080f0eff */
[----:B------:R-:W-:Y:S02]  /*6470*/  UIMAD UR12, UR8, UR5, UR4 ;  /* 0x00000005080c72a4 */ /* 0x000fe4000f8e0204 */
[----:B------:R-:W-:Y:S01]  /*6480*/  IMAD.WIDE.U32 R8, R0, c[0x0][0x328], R6 ;  /* 0x0000ca0000087a25 */ /* 0x000fe200078e0006 */
[----:B------:R-:W-:Y:S02]  /*6490*/  ULDC.64 UR4, c[0x0][0x330] ;  /* 0x0000cc0000047ab9 */ /* 0x000fe40000000a00 */
        /* <DEDUP_REMOVED lines=58> */
[----:B-1----:R-:W-:Y:S05]  /*6840*/  CALL.REL.NOINC `($__internal_4_$__cuda_sm70_warpsync) ;  /* 0x000006b000007944 */ /* 0x002fea0003c00000 */
.L_x_811:
        /* <DEDUP_REMOVED lines=12> */
.L_x_813:
[----:B------:R-:W-:Y:S05]  /*6910*/  BSYNC B0 ;  /* 0x0000000000007941 */ /* 0x000fea0003800000 */
.L_x_812:
[----:B------:R-:W-:Y:S01]  /*6920*/  ULDC.64 UR4, c[0x0][0x348] ;  /* 0x0000d20000047ab9 */ /* 0x000fe20000000a00 */
[----:B------:R-:W-:Y:S01]  /*6930*/  BSSY B0, `(.L_x_814) ;  /* 0x000000b000007945 */ /* 0x000fe20003800000 */
[----:B------:R-:W-:-:S04]  /*6940*/  UIADD3 UR4, UP0, UR7, UR4, URZ ;  /* 0x0000000407047290 */ /* 0x000fc8000ff1e03f */
[----:B------:R-:W-:Y:S02]  /*6950*/  UIADD3.X UR5, UR9, UR5, URZ, UP0, !UPT ;  /* 0x0000000509057290 */ /* 0x000fe400087fe43f */
[----:B--2---:R-:W-:-:S04]  /*6960*/  MOV R4, UR4 ;  /* 0x0000000400047c02 */ /* 0x004fc80008000f00 */
[----:B------:R-:W-:Y:S01]  /*6970*/  MOV R5, UR5 ;  /* 0x0000000500057c02 */ /* 0x000fe20008000f00 */
[----:B------:R-:W-:Y:S05]  /*6980*/  @P1 BRA `(.L_x_815) ;  /* 0x0000005000001947 */ /* 0x000fea0003800000 */
.L_x_816:
[----:B------:R-:W2:Y:S01]  /*6990*/  LDG.E.STRONG.GPU R0, [R4.64] ;  /* 0x0000001804007981 */ /* 0x000ea2000c1ef900 */
[----:B------:R-:W-:Y:S01]  /*69a0*/  YIELD ;  /* 0x0000000000007946 */ /* 0x000fe20003800000 */
[----:B--2---:R-:W-:Y:S01]  /*69b0*/  ISETP.NE.AND P0, PT, R0, UR11, PT ;  /* 0x0000000b00007c0c */ /* 0x004fe2000bf05270 */
[----:B------:R-:W-:-:S12]  /*69c0*/  CCTL.IVALL ;  /* 0x00000000ff00798f */ /* 0x000fd80002000000 */
[----:B------:R-:W-:Y:S05]  /*69d0*/  @P0 BRA `(.L_x_816) ;  /* 0xffffffb000000947 */ /* 0x000fea000383ffff */
.L_x_815:
[----:B------:R-:W-:Y:S05]  /*69e0*/  BSYNC B0 ;  /* 0x0000000000007941 */ /* 0x000fea0003800000 */
.L_x_814:
[----:B------:R-:W-:Y:S05]  /*69f0*/  BRA.CONV ~URZ, `(.L_x_817) ;  /* 0x000000237f007947 */ /* 0x000fea000b800000 */
[----:B------:R-:W-:Y:S02]  /*6a00*/  MOV R0, 0x6a20 ;  /* 0x00006a2000007802 */ /* 0x000fe40000000f00 */
[----:B-1----:R-:W-:Y:S05]  /*6a10*/  CALL.REL.NOINC `($__internal_4_$__cuda_sm70_warpsync) ;  /* 0x000004e000007944 */ /* 0x002fea0003c00000 */
.L_x_817:
[----:B------:R-:W-:Y:S01]  /*6a20*/  ULDC.64 UR4, c[0x0][0x300] ;  /* 0x0000c00000047ab9 */ /* 0x000fe20000000a00 */
[----:B------:R-:W-:Y:S01]  /*6a30*/  IMAD.U32 R0, RZ, RZ, UR8 ;  /* 0x00000008ff007e24 */ /* 0x000fe2000f8e00ff */
[----:B------:R-:W-:-:S03]  /*6a40*/  UIMAD UR4, UR10, UR4, URZ ;  /* 0x000000040a0472a4 */ /* 0x000fc6000f8e023f */
[----:B------:R-:W-:Y:S01]  /*6a50*/  IMAD.WIDE.U32 R8, R0, c[0x0][0x300], R6 ;  /* 0x0000c00000087a25 */ /* 0x000fe200078e0006 */
[----:B------:R-:W-:-:S03]  /*6a60*/  UIMAD UR12, UR8, UR5, UR4 ;  /* 0x00000005080c72a4 */ /* 0x000fc6000f8e0204 */
[----:B------:R-:W-:Y:S01]  /*6a70*/  ULDC.64 UR4, c[0x0][0x308] ;  /* 0x0000c20000047ab9 */ /* 0x000fe20000000a00 */
[----:B------:R-:W-:Y:S01]  /*6a80*/  IMAD.U32 R6, RZ, RZ, UR22 ;  /* 0x00000016ff067e24 */ /* 0x000fe2000f8e00ff */
        /* <DEDUP_REMOVED lines=58> */
[----:B-12---:R-:W-:Y:S05]  /*6e30*/  CALL.REL.NOINC `($__internal_4_$__cuda_sm70_warpsync) ;  /* 0x000000c000007944 */ /* 0x006fea0003c00000 */
.L_x_818:
        /* <DEDUP_REMOVED lines=12> */
        .weak           $__internal_4_$__cuda_sm70_warpsync
        .type           $__internal_4_$__cuda_sm70_warpsync,@function
        .size           $__internal_4_$__cuda_sm70_warpsync,(.L_x_2308 - $__internal_4_$__cuda_sm70_warpsync)
$__internal_4_$__cuda_sm70_warpsync:
[----:B------:R-:W-:Y:S01]  /*6f00*/  MOV R8, R0 ;  /* 0x0000000000087202 */ /* 0x000fe20000000f00 */
[----:B------:R-:W-:Y:S04]  /*6f10*/  WARPSYNC R2 ;  /* 0x0000000200007348 */ /* 0x000fe80003800000 */
[----:B------:R-:W-:-:S04]  /*6f20*/  MOV R9, 0x0 ;  /* 0x0000000000097802 */ /* 0x000fc80000000f00 */
[----:B------:R-:W-:Y:S05]  /*6f30*/  RET.REL.NODEC R8 `(_ZN7cutlass13device_kernelIN5flash19enable_sm80_to_sm89INS1_16FlashAttnBwdSm80INS1_25CollectiveMainloopBwdSm80ILi2ELi1EN4cute5tupleIJNS5_1CILi64EEENS7_ILi96EEENS7_ILi128EEEEEENS_6half_tEfNS_4arch4Sm80ELb1ELb0ELb1ELb0ELb1ELb0ELb0ELb0ELi2ELi2ELi2ELi2ELb1EEENS1_24CollectiveEpilogueBwdGQAISB_fSE_Li256ELb0ELb1EEENS1_25SingleTileBwdLPTSchedulerILb0ELi96ELb1EEEEEEEEEvNT_6ParamsE) ;  /* 0xffff90c008007950 */ /* 0x000fea0003c3ffff */
.L_x_819:
        /* <DEDUP_REMOVED lines=12> */
.L_x_2308:


//--------------------- .text._ZN7cutlass13device_kernelIN5flash19enable_sm80_to_sm89INS1_16FlashAttnBwdSm80INS1_25CollectiveMainloopBwdSm80ILi2ELi1EN4cute5tupleIJNS5_1CILi64EEENS7_ILi96EEENS7_ILi128EEEEEENS_6half_tEfNS_4arch4Sm80ELb1ELb0ELb1ELb1ELb0ELb0ELb0ELb0ELi2ELi2ELi2ELi2ELb1EEENS1_21CollectiveEpilogueBwdISB_SC_SE_Li256ELb1ELb0ELi4EEENS1_25SingleTileBwdLPTSchedulerILb1ELi96ELb0EEEEEEEEEvNT_6ParamsE --------------------------
	.section	.text._ZN7cutlass13device_kernelIN5flash19enable_sm80_to_sm89INS1_16FlashAttnBwdSm80INS1_25CollectiveMainloopBwdSm80ILi2ELi1EN4cute5tupleIJNS5_1CILi64EEENS7_ILi96EEENS7_ILi128EEEEEENS_6half_tEfNS_4arch4Sm80ELb1ELb0ELb1ELb1ELb0ELb0ELb0ELb0ELi2ELi2ELi2ELi2ELb1EEENS1_21CollectiveEpilogueBwdISB_SC_SE_Li256ELb1ELb0ELi4EEENS1_25SingleTileBwdLPTSchedulerILb1ELi96ELb0EEEEEEEEEvNT_6ParamsE,"ax",@progbits
	.sectioninfo	@"SHI_REGISTERS=254"
	.align	128
.text._ZN7cutlass13device_kernelIN5flash19enable_sm80_to_sm89INS1_16FlashAttnBwdSm80INS1_25CollectiveMainloopBwdSm80ILi2ELi1EN4cute5tupleIJNS5_1CILi64EEENS7_ILi96EEENS7_ILi128EEEEEENS_6half_tEfNS_4arch4Sm80ELb1ELb0ELb1ELb1ELb0ELb0ELb0ELb0ELi2ELi2ELi2ELi2ELb1EEENS1_21CollectiveEpilogueBwdISB_SC_SE_Li256ELb1ELb0ELi4EEENS1_25SingleTileBwdLPTSchedulerILb1ELi96ELb0EEEEEEEEEvNT_6ParamsE:
        .type           _ZN7cutlass13device_kernelIN5flash19enable_sm80_to_sm89INS1_16FlashAttnBwdSm80INS1_25CollectiveMainloopBwdSm80ILi2ELi1EN4cute5tupleIJNS5_1CILi64EEENS7_ILi96EEENS7_ILi128EEEEEENS_6half_tEfNS_4arch4Sm80ELb1ELb0ELb1ELb1ELb0ELb0ELb0ELb0ELi2ELi2ELi2ELi2ELb1EEENS1_21CollectiveEpilogueBwdISB_SC_SE_Li256ELb1ELb0ELi4EEENS1_25SingleTileBwdLPTSchedulerILb1ELi96ELb0EEEEEEEEEvNT_6ParamsE,@function
        .size           _ZN7cutlass13device_kernelIN5flash19enable_sm80_to_sm89INS1_16FlashAttnBwdSm80INS1_25CollectiveMainloopBwdSm80ILi2ELi1EN4cute5tupleIJNS5_1CILi64EEENS7_ILi96EEENS7_ILi128EEEEEENS_6half_tEfNS_4arch4Sm80ELb1ELb0ELb1ELb1ELb0ELb0ELb0ELb0ELi2ELi2ELi2ELi2ELb1EEENS1_21CollectiveEpilogueBwdISB_SC_SE_Li256ELb1ELb0ELi4EEENS1_25SingleTileBwdLPTSchedulerILb1ELi96ELb0EEEEEEEEEvNT_6ParamsE,(.L_x_2310 - _ZN7cutlass13device_kernelIN5flash19enable_sm80_to_sm89INS1_16FlashAttnBwdSm80INS1_25CollectiveMainloopBwdSm80ILi2ELi1EN4cute5tupleIJNS5_1CILi64EEENS7_ILi96EEENS7_ILi128EEEEEENS_6half_tEfNS_4arch4Sm80ELb1ELb0ELb1ELb1ELb0ELb0ELb0ELb0ELi2ELi2ELi2ELi2ELb1EEENS1_21CollectiveEpilogueBwdISB_SC_SE_Li256ELb1ELb0ELi4EEENS1_25SingleTileBwdLPTSchedulerILb1ELi96ELb0EEEEEEEEEvNT_6ParamsE)
        .other          _ZN7cutlass13device_kernelIN5flash19enable_sm80_to_sm89INS1_16FlashAttnBwdSm80INS1_25CollectiveMainloopBwdSm80ILi2ELi1EN4cute5tupleIJNS5_1CILi64EEENS7_ILi96EEENS7_ILi128EEEEEENS_6half_tEfNS_4arch4Sm80ELb1ELb0ELb1ELb1ELb0ELb0ELb0ELb0ELi2ELi2ELi2ELi2ELb1EEENS1_21CollectiveEpilogueBwdISB_SC_SE_Li256ELb1ELb0ELi4EEENS1_25SingleTileBwdLPTSchedulerILb1ELi96ELb0EEEEEEEEEvNT_6ParamsE,@"STO_CUDA_ENTRY STV_DEFAULT"
_ZN7cutlass13device_kernelIN5flash19enable_sm80_to_sm89INS1_16FlashAttnBwdSm80INS1_25CollectiveMainloopBwdSm80ILi2ELi1EN4cute5tupleIJNS5_1CILi64EEENS7_ILi96EEENS7_ILi128EEEEEENS_6half_tEfNS_4arch4Sm80ELb1ELb0ELb1ELb1ELb0ELb0ELb0ELb0ELi2ELi2ELi2ELi2ELb1EEENS1_21CollectiveEpilogueBwdISB_SC_SE_Li256ELb1ELb0ELi4EEENS1_25SingleTileBwdLPTSchedulerILb1ELi96ELb0EEEEEEEEEvNT_6ParamsE:
[----:B------:R-:W-:Y:S02]  /*0000*/  MOV R1, c[0x0][0x28] ;  /* 0x00000a0000017a02 */ /* 0x000fe40000000f00 */
[----:B------:R-:W1:Y:S01]  /*0010*/  S2R R233, SR_TID.X ;  /* 0x0000000000e97919 */ /* 0x000e620000002100 */
[----:B------:R-:W2:Y:S01]  /*0020*/  S2UR UR4, SR_CTAID.X ;  /* 0x00000000000479c3 */ /* 0x000ea20000002500 */
[----:B------:R-:W-:Y:S01]  /*0030*/  ULDC.64 UR18, c[0x0][0x118] ;  /* 0x0000460000127ab9 */ /* 0x000fe20000000a00 */
        /* <DEDUP_REMOVED lines=10> */
[----:B------:R-:W-:Y:S02]  /*00e0*/  @UP0 UMOV UR7, UR11 ;  /* 0x0000000b00070c82 */ /* 0x000fe40008000000 */
        /* <DEDUP_REMOVED lines=12> */
[----:B------:R-:W-:Y:S02]  /*01b0*/  @UP0 UMOV UR9, UR11 ;  /* 0x0000000b00090c82 */ /* 0x000fe40008000000 */
[----:B------:R-:W-:-:S04]  /*01c0*/  @UP0 USHF.R.U32.HI UR15, URZ, UR5, UR9 ;  /* 0x000000053f0f0299 */ /* 0x000fc80008011609 */
[----:B------:R-:W-:Y:S01]  /*01d0*/  UIMAD UR7, UR15, UR7, URZ ;  /* 0x000000070f0772a4 */ /* 0x000fe2000f8e023f */
[----:B------:R-:W-:Y:S05]  /*01e0*/  BRA `(.L_x_822) ;  /* 0x0000008000007947 */ /* 0x000fea0003800000 */
.L_x_821:
[----:B------:R-:W-:Y:S02]  /*01f0*/  ULDC UR7, c[0x0][0x3ac] ;  /* 0x0000eb0000077ab9 */ /* 0x000fe40000000800 */
[----:B------:R-:W-:Y:S02]  /*0200*/  UISETP.NE.AND UP0, UPT, UR7, 0x1, UPT ;  /* 0x000000010700788c */ /* 0x000fe4000bf05270 */
[----:B------:R-:W-:Y:S02]  /*0210*/  ULDC.64 UR4, c[0x0][0x3b0] ;  /* 0x0000ec0000047ab9 */ /* 0x000fe40000000a00 */
[----:B------:R-:W-:Y:S02]  /*0220*/  UIMAD.WIDE.U32 UR10, UR6, UR4, URZ ;  /* 0x00000004060a72a5 */ /* 0x000fe4000f8e003f */
[----:B------:R-:W-:-:S05]  /*0230*/  UMOV UR15, UR6 ;  /* 0x00000006000f7c82 */ /* 0x000fca0008000000 */
[----:B------:R-:W-:Y:S02]  /*0240*/  @UP0 UMOV UR9, UR11 ;  /* 0x0000000b00090c82 */ /* 0x000fe40008000000 */
[----:B------:R-:W-:-:S04]  /*0250*/  @UP0 USHF.R.U32.HI UR15, URZ, UR5, UR9 ;  /* 0x000000053f0f0299 */ /* 0x000fc80008011609 */
[----:B------:R-:W-:-:S04]  /*0260*/  UIMAD UR7, UR15, UR7, URZ ;  /* 0x000000070f0772a4 */ /* 0x000fc8000f8e023f */
.L_x_822:
[----:B------:R-:W-:Y:S01]  /*0270*/  UIADD3 UR9, UR6, -UR7, URZ ;  /* 0x8000000706097290 */ /* 0x000fe2000fffe03f */
[----:B------:R-:W-:Y:S01]  /*0280*/  ISETP.NE.U32.AND P0, PT, RZ, c[0x0][0x3e0], PT ;  /* 0x0000f800ff007a0c */ /* 0x000fe20003f05070 */
[----:B------:R-:W-:Y:S02]  /*0290*/  ULDC.64 UR4, c[0x0][0x3a8] ;  /* 0x0000ea0000047ab9 */ /* 0x000fe40000000a00 */
[----:B------:R-:W-:Y:S01]  /*02a0*/  ULDC.64 UR6, c[0x0][0x3a0] ;  /* 0x0000e80000067ab9 */ /* 0x000fe20000000a00 */
[----:B------:R-:W-:Y:S01]  /*02b0*/  ISETP.NE.AND.EX P0, PT, RZ, c[0x0][0x3e4], PT, P0 ;  /* 0x0000f900ff007a0c */ /* 0x000fe20003f05300 */
[----:B------:R-:W-:Y:S02]  /*02c0*/  UISETP.NE.AND UP0, UPT, UR6, 0x1, UPT ;  /* 0x000000010600788c */ /* 0x000fe4000bf05270 */
[----:B------:R-:W-:-:S04]  /*02d0*/  UIMAD UR5, UR8, UR5, UR9 ;  /* 0x00000005080572a4 */ /* 0x000fc8000f8e0209 */
[----:B------:R-:W-:-:S03]  /*02e0*/  UIMAD.WIDE.U32 UR8, UR5, UR7, URZ ;  /* 0x00000007050872a5 */ /* 0x000fc6000f8e003f */
[----:B------:R-:W-:-:S04]  /*02f0*/  UMOV UR13, UR5 ;  /* 0x00000005000d7c82 */ /* 0x000fc80008000000 */
[----:B------:R-:W-:Y:S02]  /*0300*/  @UP0 UMOV UR7, UR9 ;  /* 0x0000000900070c82 */ /* 0x000fe40008000000 */
[----:B------:R-:W-:-:S04]  /*0310*/  @UP0 USHF.R.U32.HI UR13, URZ, UR4, UR7 ;  /* 0x000000043f0d0299 */ /* 0x000fc80008011607 */
[----:B------:R-:W-:-:S04]  /*0320*/  UIADD3 UR14, -UR13, URZ, URZ ;  /* 0x0000003f0d0e7290 */ /* 0x000fc8000fffe13f */
[----:B------:R-:W-:Y:S01]  /*0330*/  UIMAD UR14, UR14, UR6, UR5 ;  /* 0x000000060e0e72a4 */ /* 0x000fe2000f8e0205 */
[----:B------:R-:W-:Y:S05]  /*0340*/  @!P0 BRA `(.L_x_823) ;  /* 0x0000008000008947 */ /* 0x000fea0003800000 */
[----:B------:R-:W-:Y:S02]  /*0350*/  UMOV UR4, 0x4 ;  /* 0x0000000400047882 */ /* 0x000fe40000000000 */
[----:B------:R-:W-:Y:S02]  /*0360*/  ULDC.64 UR6, c[0x0][0x3e0] ;  /* 0x0000f80000067ab9 */ /* 0x000fe40000000a00 */
[----:B------:R-:W-:-:S06]  /*0370*/  UIMAD.WIDE UR4, UR13, UR4, UR6 ;  /* 0x000000040d0472a5 */ /* 0x000fcc000f8e0206 */
[----:B------:R-:W-:Y:S02]  /*0380*/  MOV R2, UR4 ;  /* 0x0000000400027c02 */ /* 0x000fe40008000f00 */
[----:B------:R-:W-:-:S05]  /*0390*/  MOV R3, UR5 ;  /* 0x0000000500037c02 */ /* 0x000fca0008000f00 */
[----:B------:R-:W2:Y:S02]  /*03a0*/  LDG.E R2, [R2.64] ;  /* 0x0000001202027981 */ /* 0x000ea4000c1e1900 */
[----:B--2---:R1:W2:Y:S02]  /*03b0*/  R2UR UR4, R2 ;  /* 0x00000000020473c2 */ /* 0x0042a400000e0000 */
[----:B-12---:R-:W-:Y:S05]  /*03c0*/  BRA `(.L_x_824) ;  /* 0x000000f000007947 */ /* 0x006fea0003800000 */
.L_x_823:
[----:B------:R-:W-:-:S04]  /*03d0*/  ISETP.NE.U32.AND P0, PT, RZ, c[0x0][0x3d8], PT ;  /* 0x0000f600ff007a0c */ /* 0x000fc80003f05070 */
[----:B------:R-:W-:-:S13]  /*03e0*/  ISETP.NE.AND.EX P0, PT, RZ, c[0x0][0x3dc], PT, P0 ;  /* 0x0000f700ff007a0c */ /* 0x000fda0003f05300 */
[----:B------:R-:W-:Y:S05]  /*03f0*/  @!P0 BRA `(.L_x_825) ;  /* 0x000000b000008947 */ /* 0x000fea0003800000 */
[----:B------:R-:W-:Y:S02]  /*0400*/  UMOV UR4, 0x4 ;  /* 0x0000000400047882 */ /* 0x000fe40000000000 */
        /* <DEDUP_REMOVED lines=10> */
.L_x_825:
[----:B------:R-:W-:Y:S02]  /*04b0*/  ULDC UR4, c[0x0][0x3d4] ;  /* 0x0000f50000047ab9 */ /* 0x000fe40000000800 */
.L_x_824:
[----:B------:R-:W-:-:S04]  /*04c0*/  UIADD3 UR4, UR4, 0x5f, URZ ;  /* 0x0000005f04047890 */ /* 0x000fc8000fffe03f */
[----:B------:R-:W-:-:S04]  /*04d0*/  UIMAD.WIDE UR4, UR4, 0x2aaaaaab, URZ ;  /* 0x2aaaaaab040478a5 */ /* 0x000fc8000f8e023f */
[----:B------:R-:W-:-:S04]  /*04e0*/  USHF.R.U32.HI UR4, URZ, 0x1f, UR5 ;  /* 0x0000001f3f047899 */ /* 0x000fc80008011605 */
[----:B------:R-:W-:-:S04]  /*04f0*/  ULEA.HI.SX32 UR4, UR5, UR4, 0x1c ;  /* 0x0000000405047291 */ /* 0x000fc8000f8fe23f */
[----:B------:R-:W-:-:S04]  /*0500*/  UISETP.GE.AND UP0, UPT, UR15, UR4, UPT ;  /* 0x000000040f00728c */ /* 0x000fc8000bf06270 */
[----:B------:R-:W-:Y:S01]  /*0510*/  USEL UR13, UR13, 0xffffffff, !UP0 ;  /* 0xffffffff0d0d7887 */ /* 0x000fe2000c000000 */
[----:B------:R-:W-:Y:S05]  /*0520*/  BRA `(.L_x_826) ;  /* 0x0000049000007947 */ /* 0x000fea0003800000 */
.L_x_820:
        /* <DEDUP_REMOVED lines=22> */
.L_x_827:
        /* <DEDUP_REMOVED lines=8> */
.L_x_828:
        /* <DEDUP_REMOVED lines=22> */
.L_x_829:
        /* <DEDUP_REMOVED lines=14> */
.L_x_831:
[----:B------:R-:W-:Y:S02]  /*0950*/  ULDC UR4, c[0x0][0x3d4] ;  /* 0x0000f50000047ab9 */ /* 0x000fe40000000800 */
.L_x_830:
[----:B------:R-:W-:-:S04]  /*0960*/  UIADD3 UR4, UR4, 0x5f, URZ ;  /* 0x0000005f04047890 */ /* 0x000fc8000fffe03f */
[----:B------:R-:W-:-:S04]  /*0970*/  UIMAD.WIDE UR4, UR4, 0x2aaaaaab, URZ ;  /* 0x2aaaaaab040478a5 */ /* 0x000fc8000f8e023f */
[----:B------:R-:W-:-:S04]  /*0980*/  USHF.R.U32.HI UR4, URZ, 0x1f, UR5 ;  /* 0x0000001f3f047899 */ /* 0x000fc80008011605 */
[----:B------:R-:W-:-:S04]  /*0990*/  ULEA.HI.SX32 UR4, UR5, UR4, 0x1c ;  /* 0x0000000405047291 */ /* 0x000fc8000f8fe23f */
[----:B------:R-:W-:-:S04]  /*09a0*/  UISETP.GE.AND UP0, UPT, UR15, UR4, UPT ;  /* 0x000000040f00728c */ /* 0x000fc8000bf06270 */
[----:B------:R-:W-:-:S06]  /*09b0*/  USEL UR13, UR13, 0xffffffff, !UP0 ;  /* 0xffffffff0d0d7887 */ /* 0x000fcc000c000000 */
.L_x_826:
[----:B------:R-:W-:-:S13]  /*09c0*/  ISETP.LE.AND P0, PT, RZ, UR13, PT ;  /* 0x0000000dff007c0c */ /* 0x000fda000bf03270 */
[----:B------:R-:W-:Y:S05]  /*09d0*/  @!P0 EXIT ;  /* 0x000000000000894d */ /* 0x000fea0003800000 */
[----:B------:R-:W-:Y:S02]  /*09e0*/  ULDC.64 UR4, c[0x0][0x2c8] ;  /* 0x0000b20000047ab9 */ /* 0x000fe40000000a00 */
[----:B------:R-:W-:Y:S02]  /*09f0*/  UISETP.NE.U32.AND UP2, UPT, URZ, UR4, UPT ;  /* 0x000000043f00728c */ /* 0x000fe4000bf45070 */
[----:B------:R-:W-:Y:S02]  /*0a00*/  UMOV UR7, 0x4 ;  /* 0x0000000400077882 */ /* 0x000fe40000000000 */
[----:B------:R-:W-:Y:S02]  /*0a10*/  UISETP.NE.AND.EX UP2, UPT, URZ, UR5, UPT, UP2 ;  /* 0x000000053f00728c */ /* 0x000fe4000bf45320 */
[----:B------:R-:W-:Y:S02]  /*0a20*/  ULDC.64 UR8, c[0x0][0x2c8] ;  /* 0x0000b20000087ab9 */ /* 0x000fe40000000a00 */
[----:B------:R-:W-:-:S02]  /*0a30*/  UIMAD.WIDE UR8, UR13, UR7, UR8 ;  /* 0x000000070d0872a5 */ /* 0x000fc4000f8e0208 */
[----:B------:R-:W-:Y:S01]  /*0a40*/  PLOP3.LUT P2, PT, PT, PT, UP2, 0x80, 0x0 ;  /* 0x000000000000781c */ /* 0x000fe20003f4f028 */
[----:B------:R-:W-:Y:S02]  /*0a50*/  ULDC.64 UR4, c[0x0][0x2d8] ;  /* 0x0000b60000047ab9 */ /* 0x000fe40000000a00 */
[----:B------:R-:W-:Y:S01]  /*0a60*/  UISETP.NE.U32.AND UP0, UPT, URZ, UR4, UPT ;  /* 0x000000043f00728c */ /* 0x000fe2000bf05070 */
[----:B------:R-:W-:Y:S02]  /*0a70*/  IMAD.U32 R8, RZ, RZ, UR8 ;  /* 0x00000008ff087e24 */ /* 0x000fe4000f8e00ff */
[----:B------:R-:W-:Y:S01]  /*0a80*/  IMAD.U32 R9, RZ, RZ, UR9 ;  /* 0x00000009ff097e24 */ /* 0x000fe2000f8e00ff */
[----:B------:R-:W-:-:S06]  /*0a90*/  UISETP.NE.AND.EX UP0, UPT, URZ, UR5, UPT, UP0 ;  /* 0x000000053f00728c */ /* 0x000fcc000bf05300 */
[----:B------:R-:W2:Y:S01]  /*0aa0*/  @P2 LDG.E R3, [R8.64] ;  /* 0x0000001208032981 */ /* 0x000ea2000c1e1900 */
[----:B------:R-:W-:Y:S01]  /*0ab0*/  ULDC.64 UR4, c[0x0][0x2d8] ;  /* 0x0000b60000047ab9 */ /* 0x000fe20000000a00 */
[----:B------:R-:W-:-:S03]  /*0ac0*/  PLOP3.LUT P0, PT, PT, PT, UP0, 0x80, 0x0 ;  /* 0x000000000000781c */ /* 0x000fc60003f0f008 */
        /* <DEDUP_REMOVED lines=25> */
[----:B-12---:R-:W-:Y:S06]  /*0c60*/  @P0 BRA `(.L_x_832) ;  /* 0x0000006000000947 */ /* 0x006fec0003800000 */
[----:B------:R-:W-:Y:S05]  /*0c70*/  @!P2 BRA `(.L_x_832) ;  /* 0x000000500000a947 */ /* 0x000fea0003800000 */
[----:B------:R1:W2:Y:S04]  /*0c80*/  LDG.E R3, [R8.64] ;  /* 0x0000001208037981 */ /* 0x0002a8000c1e1900 */
[----:B-1----:R-:W3:Y:S01]  /*0c90*/  LDG.E R8, [R8.64+0x4] ;  /* 0x0000041208087981 */ /* 0x002ee2000c1e1900 */
[----:B--2---:R-:W1:Y:S08]  /*0ca0*/  R2UR UR12, R3 ;  /* 0x00000000030c73c2 */ /* 0x004e7000000e0000 */
[----:B---3--:R-:W1:Y:S02]  /*0cb0*/  R2UR UR4, R8 ;  /* 0x00000000080473c2 */ /* 0x008e6400000e0000 */
[----:B-1----:R-:W-:-:S06]  /*0cc0*/  UIADD3 UR12, -UR12, UR4, URZ ;  /* 0x000000040c0c7290 */ /* 0x002fcc000fffe13f */
.L_x_832:
[----:B------:R-:W-:-:S04]  /*0cd0*/  ISETP.NE.U32.AND P0, PT, RZ, c[0x0][0x2e0], PT ;  /* 0x0000b800ff007a0c */ /* 0x000fc80003f05070 */
[----:B------:R-:W-:-:S13]  /*0ce0*/  ISETP.NE.AND.EX P0, PT, RZ, c[0x0][0x2e4], PT, P0 ;  /* 0x0000b900ff007a0c */ /* 0x000fda0003f05300 */
[----:B------:R-:W-:Y:S05]  /*0cf0*/  @!P0 BRA `(.L_x_833) ;  /* 0x0000007000008947 */ /* 0x000fea0003800000 */
[----:B------:R-:W-:Y:S02]  /*0d00*/  ULDC.64 UR4, c[0x0][0x2e0] ;  /* 0x0000b80000047ab9 */ /* 0x000fe40000000a00 */
[----:B------:R-:W-:-:S06]  /*0d10*/  UIMAD.WIDE UR4, UR13, UR7, UR4 ;  /* 0x000000070d0472a5 */ /* 0x000fcc000f8e0204 */
[----:B------:R-:W-:Y:S02]  /*0d20*/  MOV R4, UR4 ;  /* 0x0000000400047c02 */ /* 0x000fe40008000f00 */
[----:B------:R-:W-:-:S05]  /*0d30*/  MOV R5, UR5 ;  /* 0x0000000500057c02 */ /* 0x000fca0008000f00 */
[----:B------:R-:W2:Y:S02]  /*0d40*/  LDG.E R4, [R4.64] ;  /* 0x0000001204047981 */ /* 0x000ea4000c1e1900 */
[----:B--2---:R1:W2:Y:S02]  /*0d50*/  R2UR UR20, R4 ;  /* 0x00000000041473c2 */ /* 0x0042a400000e0000 */
[----:B-12---:R-:W-:Y:S05]  /*0d60*/  BRA `(.L_x_834) ;  /* 0x0000006000007947 */ /* 0x006fea0003800000 */
.L_x_833:
[----:B------:R-:W-:Y:S05]  /*0d70*/  @!P1 BRA `(.L_x_834) ;  /* 0x0000005000009947 */ /* 0x000fea0003800000 */
[----:B------:R1:W2:Y:S04]  /*0d80*/  LDG.E R3, [R6.64] ;  /* 0x0000001206037981 */ /* 0x0002a8000c1e1900 */
[----:B-1----:R-:W3:Y:S01]  /*0d90*/  LDG.E R6, [R6.64+0x4] ;  /* 0x0000041206067981 */ /* 0x002ee2000c1e1900 */
[----:B--2---:R-:W1:Y:S08]  /*0da0*/  R2UR UR20, R3 ;  /* 0x00000000031473c2 */ /* 0x004e7000000e0000 */
[----:B---3--:R-:W1:Y:S02]  /*0db0*/  R2UR UR4, R6 ;  /* 0x00000000060473c2 */ /* 0x008e6400000e0000 */
[----:B-1----:R-:W-:-:S06]  /*0dc0*/  UIADD3 UR20, -UR20, UR4, URZ ;  /* 0x0000000414147290 */ /* 0x002fcc000fffe13f */
.L_x_834:
[----:B------:R-:W-:Y:S01]  /*0dd0*/  UIADD3 UR7, -UR20, UR12, URZ ;  /* 0x0000000c14077290 */ /* 0x000fe2000fffe13f */
[----:B------:R-:W-:Y:S01]  /*0de0*/  PLOP3.LUT P1, PT, PT, PT, PT, 0x80, 0x0 ;  /* 0x000000000000781c */ /* 0x000fe20003f2f070 */
[----:B------:R-:W-:Y:S01]  /*0df0*/  ULDC UR4, c[0x0][0x2a4] ;  /* 0x0000a90000047ab9 */ /* 0x000fe20000000800 */
[----:B------:R-:W-:Y:S01]  /*0e00*/  CS2R R122, SRZ ;  /* 0x00000000007a7805 */ /* 0x000fe2000001ff00 */
[----:B------:R-:W-:Y:S01]  /*0e10*/  UIMAD UR7, UR15, 0x60, UR7 ;  /* 0x000000600f0778a4 */ /* 0x000fe2000f8e0207 */
[----:B------:R-:W-:Y:S01]  /*0e20*/  CS2R R120, SRZ ;  /* 0x0000000000787805 */ /* 0x000fe2000001ff00 */
[----:B------:R-:W-:Y:S01]  /*0e30*/  UIADD3 UR5, UR12, 0x3f, URZ ;  /* 0x0000003f0c057890 */ /* 0x000fe2000fffe03f */
        /* <DEDUP_REMOVED lines=58> */
[----:B------:R-:W-:Y:S01]  /*11e0*/  ULDC.64 UR4, c[0x0][0x248] ;  /* 0x0000920000047ab9 */ /* 0x000fe20000000a00 */
[--C-:B------:R-:W-:Y:S01]  /*11f0*/  SHF.R.S32.HI R7, RZ, 0x1f, R233.reuse ;  /* 0x0000001fff077819 */ /* 0x100fe200000114e9 */
[----:B------:R-:W-:Y:S01]  /*1200*/  UISETP.NE.AND UP0, UPT, UR4, 0x1, UPT ;  /* 0x000000010400788c */ /* 0x000fe2000bf05270 */
[----:B------:R-:W-:Y:S01]  /*1210*/  SHF.R.S32.HI R6, RZ, 0x1f, R233 ;  /* 0x0000001fff067819 */ /* 0x000fe200000114e9 */
[----:B------:R-:W-:Y:S01]  /*1220*/  UIMAD.WIDE.U32 UR8, UR14, UR5, URZ ;  /* 0x000000050e0872a5 */ /* 0x000fe2000f8e003f */
[----:B------:R-:W-:Y:S01]  /*1230*/  LEA.HI R3, R7, R233, RZ, 0x3 ;  /* 0x000000e907037211 */ /* 0x000fe200078f18ff */
[----:B------:R-:W-:Y:S01]  /*1240*/  USHF.L.U32 UR8, UR6, 0x7, URZ ;  /* 0x0000000706087899 */ /* 0x000fe2000800063f */
[----:B------:R-:W-:Y:S01]  /*1250*/  IMAD.U32 R18, RZ, RZ, UR14 ;  /* 0x0000000eff127e24 */ /* 0x000fe2000f8e00ff */
[----:B------:R-:W-:Y:S01]  /*1260*/  ULDC UR4, c[0x0][0x250] ;  /* 0x0000940000047ab9 */ /* 0x000fe20000000800 */
[----:B------:R-:W-:Y:S01]  /*1270*/  LOP3.LUT R11, R3, 0xfffffff8, RZ, 0xc0, !PT ;  /* 0xfffffff8030b7812 */ /* 0x000fe200078ec0ff */
[----:B------:R-:W-:Y:S01]  /*1280*/  UMOV UR21, UR14 ;  /* 0x0000000e00157c82 */ /* 0x000fe20008000000 */
[----:B------:R-:W-:Y:S01]  /*1290*/  IMAD.U32 R22, RZ, RZ, UR14 ;  /* 0x0000000eff167e24 */ /* 0x000fe2000f8e00ff */
[C---:B------:R-:W-:Y:S01]  /*12a0*/  IADD3 R4, P0, R233.reuse, UR8, RZ ;  /* 0x00000008e9047c10 */ /* 0x040fe2000ff1e0ff */
[----:B------:R-:W-:Y:S01]  /*12b0*/  IMAD.U32 R5, RZ, RZ, UR8 ;  /* 0x00000008ff057e24 */ /* 0x000fe2000f8e00ff */
[----:B------:R-:W-:Y:S01]  /*12c0*/  @UP0 UMOV UR5, UR9 ;  /* 0x0000000900050c82 */ /* 0x000fe20008000000 */
[----:B------:R-:W-:Y:S01]  /*12d0*/  IMAD.IADD R11, R233, 0x1, -R11 ;  /* 0x00000001e90b7824 */ /* 0x000fe200078e0a0b */
[----:B------:R-:W-:Y:S01]  /*12e0*/  @UP0 USHF.R.U32.HI UR21, URZ, UR4, UR5 ;  /* 0x000000043f150299 */ /* 0x000fe20008011605 */
[----:B------:R-:W-:Y:S01]  /*12f0*/  SHF.R.S32.HI R235, RZ, 0x3, R3 ;  /* 0x00000003ffeb7819 */ /* 0x000fe20000011403 */
[----:B------:R-:W-:Y:S01]  /*1300*/  USHF.R.S32.HI UR8, URZ, 0x1f, UR6 ;  /* 0x0000001f3f087899 */ /* 0x000fe20008011406 */
[----:B------:R-:W-:Y:S01]  /*1310*/  LEA.HI.X.SX32 R5, R5, R6, 0x1, P0 ;  /* 0x0000000605057211 */ /* 0x000fe200000f0eff */
[----:B------:R-:W-:Y:S01]  /*1320*/  IMAD.SHL.U32 R6, R233, 0x4, RZ ;  /* 0x00000004e9067824 */ /* 0x000fe200078e00ff */
[----:B------:R-:W-:Y:S01]  /*1330*/  USHF.R.S32.HI UR17, URZ, 0x1f, UR21 ;  /* 0x0000001f3f117899 */ /* 0x000fe20008011415 */
[----:B------:R-:W-:Y:S01]  /*1340*/  IMAD.SHL.U32 R14, R11, 0x8, RZ ;  /* 0x000000080b0e7824 */ /* 0x000fe200078e00ff */
[----:B------:R-:W-:Y:S01]  /*1350*/  ULDC.64 UR4, c[0x0][0x1e0] ;  /* 0x0000780000047ab9 */ /* 0x000fe20000000a00 */
[----:B------:R-:W-:Y:S01]  /*1360*/  IMAD.U32 R8, RZ, RZ, UR21 ;  /* 0x00000015ff087e24 */ /* 0x000fe2000f8e00ff */
[C---:B------:R-:W-:Y:S01]  /*1370*/  IADD3 R12, P0, R6.reuse, UR6, RZ ;  /* 0x00000006060c7c10 */ /* 0x040fe2000ff1e0ff */
[----:B------:R-:W-:Y:S01]  /*1380*/  UIMAD UR4, UR17, UR4, URZ ;  /* 0x00000004110472a4 */ /* 0x000fe2000f8e023f */
[--C-:B------:R-:W-:Y:S01]  /*1390*/  SHF.R.S32.HI R15, RZ, 0x1f, R14.reuse ;  /* 0x0000001fff0f7819 */ /* 0x100fe2000001140e */
[----:B------:R-:W-:Y:S01]  /*13a0*/  USHF.R.S32.HI UR16, URZ, 0x1f, UR13 ;  /* 0x0000001f3f107899 */ /* 0x000fe2000801140d */
[----:B------:R-:W-:Y:S01]  /*13b0*/  LEA.HI.X.SX32 R13, R6, UR8, 0x1, P0 ;  /* 0x00000008060d7c11 */ /* 0x000fe200080f0eff */
[----:B------:R-:W-:Y:S01]  /*13c0*/  UIMAD UR7, UR21, UR5, UR4 ;  /* 0x00000005150772a4 */ /* 0x000fe2000f8e0204 */
[----:B------:R-:W-:Y:S01]  /*13d0*/  SHF.R.S32.HI R9, RZ, 0x1f, R235 ;  /* 0x0000001fff097819 */ /* 0x000fe200000114eb */
[----:B------:R-:W-:Y:S01]  /*13e0*/  USEL UR9, UR13, URZ, !UP1 ;  /* 0x0000003f0d097287 */ /* 0x000fe2000c800000 */
[----:B------:R-:W-:Y:S01]  /*13f0*/  IMAD.WIDE.U32 R26, R8, c[0x0][0x1e0], R14 ;  /* 0x00007800081a7a25 */ /* 0x000fe200078e000e */
[----:B------:R-:W-:Y:S01]  /*1400*/  USEL UR8, UR16, URZ, !UP1 ;  /* 0x0000003f10087287 */ /* 0x000fe2000c800000 */
[----:B------:R-:W-:Y:S01]  /*1410*/  IADD3 R10, -R235, UR20, RZ ;  /* 0x00000014eb0a7c10 */ /* 0x000fe2000fffe1ff */
[----:B------:R-:W-:Y:S01]  /*1420*/  ULDC.64 UR4, c[0x0][0x1e8] ;  /* 0x00007a0000047ab9 */ /* 0x000fe20000000a00 */
[--C-:B------:R-:W-:Y:S01]  /*1430*/  IMAD.WIDE.U32 R18, R18, c[0x0][0x270], R12.reuse ;  /* 0x00009c0012127a25 */ /* 0x100fe200078e000c */
[----:B------:R-:W-:Y:S01]  /*1440*/  IADD3 R27, R27, UR7, RZ ;  /* 0x000000071b1b7c10 */ /* 0x000fe2000fffe0ff */
[----:B------:R-:W-:Y:S01]  /*1450*/  UIMAD UR4, UR8, UR4, URZ ;  /* 0x00000004080472a4 */ /* 0x000fe2000f8e023f */
[----:B------:R-:W-:Y:S01]  /*1460*/  ISETP.GE.AND P5, PT, R14, c[0x0][0x1cc], PT ;  /* 0x000073000e007a0c */ /* 0x000fe20003fa6270 */
[----:B------:R-:W-:Y:S01]  /*1470*/  IMAD.WIDE.U32 R22, R22, c[0x0][0x288], R12 ;  /* 0x0000a20016167a25 */ /* 0x000fe200078e000c */
[----:B-----5:R-:W-:Y:S01]  /*1480*/  IADD3 R12, P0, R235, R2, RZ ;  /* 0x00000002eb0c7210 */ /* 0x020fe20007f1e0ff */
[----:B------:R-:W-:Y:S01]  /*1490*/  UIMAD UR4, UR9, UR5, UR4 ;  /* 0x00000005090472a4 */ /* 0x000fe2000f8e0204 */
[----:B------:R-:W-:Y:S01]  /*14a0*/  ISETP.GE.AND P6, PT, R14, c[0x0][0x19c], PT ;  /* 0x000067000e007a0c */ /* 0x000fe20003fc6270 */
[----:B------:R-:W-:Y:S01]  /*14b0*/  IMAD.U32 R6, RZ, RZ, UR9 ;  /* 0x00000009ff067e24 */ /* 0x000fe2000f8e00ff */
[----:B------:R-:W-:Y:S01]  /*14c0*/  LEA.HI.X.SX32 R13, R2, R9, 0x1, P0 ;  /* 0x00000009020d7211 */ /* 0x000fe200000f0eff */
[----:B------:R-:W-:Y:S01]  /*14d0*/  IMAD.U32 R16, RZ, RZ, UR15 ;  /* 0x0000000fff107e24 */ /* 0x000fe2000f8e00ff */
[----:B------:R-:W-:Y:S01]  /*14e0*/  ULDC.64 UR6, c[0x0][0x1d8] ;  /* 0x0000760000067ab9 */ /* 0x000fe20000000a00 */
[----:B------:R-:W-:Y:S01]  /*14f0*/  IMAD.U32 R20, RZ, RZ, UR14 ;  /* 0x0000000eff147e24 */ /* 0x000fe2000f8e00ff */
[----:B------:R-:W-:Y:S01]  /*1500*/  USHF.L.U32 UR23, UR6, 0x6, URZ ;  /* 0x0000000606177899 */ /* 0x000fe2000800063f */
[----:B------:R-:W-:Y:S01]  /*1510*/  IMAD.WIDE.U32 R26, R6, c[0x0][0x1e8], R26 ;  /* 0x00007a00061a7a25 */ /* 0x000fe200078e001a */
[----:B------:R-:W-:Y:S01]  /*1520*/  UMOV UR22, 0x6 ;  /* 0x0000000600167882 */ /* 0x000fe20000000000 */
[----:B------:R-:W-:Y:S01]  /*1530*/  ISETP.GE.AND P4, PT, R14, c[0x0][0x16c], PT ;  /* 0x00005b000e007a0c */ /* 0x000fe20003f86270 */
[----:B------:R-:W-:Y:S01]  /*1540*/  USHF.L.U64.HI UR7, UR6, UR22, UR7 ;  /* 0x0000001606077299 */ /* 0x000fe20008010207 */
[----:B------:R-:W-:Y:S01]  /*1550*/  IMAD.WIDE R16, R16, 0x60, R12 ;  /* 0x0000006010107825 */ /* 0x000fe200078e020c */
[----:B------:R-:W-:Y:S01]  /*1560*/  IADD3 R27, R27, UR4, RZ ;  /* 0x000000041b1b7c10 */ /* 0x000fe2000fffe0ff */
[----:B------:R-:W-:Y:S01]  /*1570*/  ULDC.64 UR4, c[0x0][0x1b0] ;  /* 0x00006c0000047ab9 */ /* 0x000fe20000000a00 */
[----:B------:R-:W-:Y:S01]  /*1580*/  IADD3 R13, R14, 0x40, RZ ;  /* 0x000000400e0d7810 */ /* 0x000fe20007ffe0ff */
[----:B------:R-:W-:Y:S01]  /*1590*/  IMAD.WIDE.U32 R20, R20, c[0x0][0x238], R4 ;  /* 0x00008e0014147a25 */ /* 0x000fe200078e0004 */
[----:B------:R-:W-:Y:S01]  /*15a0*/  LEA.HI R4, R7, R233, RZ, 0x6 ;  /* 0x000000e907047211 */ /* 0x000fe200078f30ff */
[----:B------:R-:W-:Y:S01]  /*15b0*/  UIMAD UR4, UR17, UR4, URZ ;  /* 0x00000004110472a4 */ /* 0x000fe2000f8e023f */
[----:B------:R-:W-:Y:S01]  /*15c0*/  ISETP.GE.AND P3, PT, R13, c[0x0][0x1cc], PT ;  /* 0x000073000d007a0c */ /* 0x000fe20003f66270 */
[----:B------:R-:W-:Y:S01]  /*15d0*/  IMAD.SHL.U32 R234, R235, 0x40, RZ ;  /* 0x00000040ebea7824 */ /* 0x000fe200078e00ff */
[----:B------:R-:W-:Y:S01]  /*15e0*/  SHF.R.S32.HI R4, RZ, 0x6, R4 ;  /* 0x00000006ff047819 */ /* 0x000fe20000011404 */
[----:B------:R-:W-:Y:S01]  /*15f0*/  IMAD.U32 R5, RZ, RZ, UR15 ;  /* 0x0000000fff057e24 */ /* 0x000fe2000f8e00ff */
[----:B------:R-:W-:Y:S01]  /*1600*/  UIMAD UR4, UR21, UR5, UR4 ;  /* 0x00000005150472a4 */ /* 0x000fe2000f8e0204 */
[----:B------:R-:W-:Y:S01]  /*1610*/  IMAD R2, R17, c[0x0][0x1d8], RZ ;  /* 0x0000760011027a24 */ /* 0x000fe200078e02ff */
[----:B------:R-:W-:Y:S01]  /*1620*/  LOP3.LUT R234, R234, 0x1c0, RZ, 0xc0, !PT ;  /* 0x000001c0eaea7812 */ /* 0x000fe200078ec0ff */
[----:B------:R-:W-:Y:S01]  /*1630*/  IMAD R5, R5, -0x60, R10 ;  /* 0xffffffa005057824 */ /* 0x000fe200078e020a */
[----:B------:R-:W-:Y:S01]  /*1640*/  USHF.R.S32.HI UR21, URZ, 0x1f, UR14 ;  /* 0x0000001f3f157899 */ /* 0x000fe2000801140e */
[----:B------:R-:W-:Y:S01]  /*1650*/  IMAD R2, R16, c[0x0][0x1dc], R2 ;  /* 0x0000770010027a24 */ /* 0x000fe200078e0202 */
[----:B------:R-:W-:Y:S01]  /*1660*/  LOP3.LUT R10, R234, 0x38, R14, 0xf8, !PT ;  /* 0x00000038ea0a7812 */ /* 0x000fe200078ef80e */
[----:B------:R-:W-:Y:S01]  /*1670*/  IMAD.WIDE.U32 R26, R16, c[0x0][0x1d8], R26 ;  /* 0x00007600101a7a25 */ /* 0x000fe200078e001a */
[----:B------:R-:W-:Y:S01]  /*1680*/  SHF.R.U32.HI R234, RZ, 0x3, R234 ;  /* 0x00000003ffea7819 */ /* 0x000fe200000116ea */
[----:B------:R-:W-:Y:S01]  /*1690*/  USEL UR16, UR16, URZ, !UP2 ;  /* 0x0000003f10107287 */ /* 0x000fe2000d000000 */
[----:B------:R-:W-:Y:S01]  /*16a0*/  ISETP.LT.OR P2, PT, R5, 0x1, P5 ;  /* 0x000000010500780c */ /* 0x000fe20002f41670 */
[----:B------:R-:W-:Y:S01]  /*16b0*/  IMAD.SHL.U32 R229, R4, 0x200, RZ ;  /* 0x0000020004e57824 */ /* 0x000fe200078e00ff */
[----:B------:R-:W-:Y:S01]  /*16c0*/  LEA R24, P0, R26, c[0x0][0x1c0], 0x1 ;  /* 0x000070001a187a11 */ /* 0x000fe200078008ff */
[----:B------:R-:W-:Y:S01]  /*16d0*/  IMAD.IADD R2, R27, 0x1, R2 ;  /* 0x000000011b027824 */ /* 0x000fe200078e0202 */
[----:B------:R-:W-:Y:S01]  /*16e0*/  ISETP.LT.OR P1, PT, R5, 0x1, P3 ;  /* 0x000000010500780c */ /* 0x000fe20001f21670 */
[----:B------:R-:W-:Y:S01]  /*16f0*/  IMAD.WIDE.U32 R28, R8, c[0x0][0x1b0], R14 ;  /* 0x00006c00081c7a25 */ /* 0x000fe200078e000e */
[----:B------:R-:W-:Y:S01]  /*1700*/  LOP3.LUT R234, R229, R10, R234, 0xf6, !PT ;  /* 0x0000000ae5ea7212 */ /* 0x000fe200078ef6ea */
[----:B------:R-:W-:Y:S01]  /*1710*/  USEL UR17, UR13, URZ, !UP2 ;  /* 0x0000003f0d117287 */ /* 0x000fe2000d000000 */
[----:B------:R-:W-:Y:S01]  /*1720*/  LEA.HI.X R25, R26, c[0x0][0x1c4], R2, 0x1, P0 ;  /* 0x000071001a197a11 */ /* 0x000fe200000f0c02 */
[----:B------:R-:W-:Y:S01]  /*1730*/  IMAD.SHL.U32 R10, R11, 0x40, RZ ;  /* 0x000000400b0a7824 */ /* 0x000fe200078e00ff */
[----:B------:R-:W-:Y:S01]  /*1740*/  IADD3 R2, P0, R235, R0, RZ ;  /* 0x00000000eb027210 */ /* 0x000fe20007f1e0ff */
[----:B------:R-:W-:Y:S01]  /*1750*/  IMAD.SHL.U32 R234, R234, 0x2, RZ ;  /* 0x00000002eaea7824 */ /* 0x000fe200078e00ff */
[----:B------:R-:W-:Y:S01]  /*1760*/  CS2R R130, SRZ ;  /* 0x0000000000827805 */ /* 0x000fe2000001ff00 */
[----:B------:R-:W-:Y:S01]  /*1770*/  IMAD.U32 R248, RZ, RZ, UR17 ;  /* 0x00000011fff87e24 */ /* 0x000fe2000f8e00ff */
[----:B------:R-:W-:Y:S01]  /*1780*/  LEA.HI.X.SX32 R0, R0, R9, 0x1, P0 ;  /* 0x0000000900007211 */ /* 0x000fe200000f0eff */
[----:B------:R-:W-:Y:S01]  /*1790*/  IMAD.U32 R9, RZ, RZ, UR23 ;  /* 0x00000017ff097e24 */ /* 0x000fe2000f8e00ff */
[----:B------:R-:W-:Y:S01]  /*17a0*/  @!PT LDS RZ, [RZ] ;  /* 0x00000000fffff984 */ /* 0x000fe20000000800 */
[----:B------:R-:W-:Y:S01]  /*17b0*/  @!PT LDS RZ, [RZ] ;  /* 0x00000000fffff984 */ /* 0x000fe20000000800 */
[----:B------:R-:W-:Y:S01]  /*17c0*/  @!PT LDS RZ, [RZ] ;  /* 0x00000000fffff984 */ /* 0x000fe20000000800 */
[----:B------:R1:W-:Y:S01]  /*17d0*/  LDGSTS.E.BYPASS.LTC128B.128 [R234+0x6080], [R24.64], !P2 ;  /* 0x0608000018ea7fae */ /* 0x0003e2000d101d52 */
[----:B------:R-:W-:Y:S01]  /*17e0*/  ISETP.LT.OR P2, PT, R5, 0x21, P5 ;  /* 0x000000210500780c */ /* 0x000fe20002f41670 */
[----:B------:R-:W-:Y:S01]  /*17f0*/  IMAD.WIDE.U32 R30, R2, c[0x0][0x208], R14 ;  /* 0x00008200021e7a25 */ /* 0x000fe200078e000e */
[----:B------:R-:W-:Y:S01]  /*1800*/  LOP3.LUT R10, R10, 0x1c0, RZ, 0xc0, !PT ;  /* 0x000001c00a0a7812 */ /* 0x000fe200078ec0ff */
[----:B------:R1:W-:Y:S01]  /*1810*/  LDGSTS.E.BYPASS.LTC128B.128 [R234+0x9080], [R24.64+0x80], !P1 ;  /* 0x0908008018ea7fae */ /* 0x0003e2000c901d52 */
[----:B------:R-:W-:Y:S01]  /*1820*/  IADD3 R26, P1, P0, R9, 0x80, R24 ;  /* 0x00000080091a7810 */ /* 0x000fe2000783e018 */
[----:B------:R-:W-:Y:S01]  /*1830*/  IMAD.MOV.U32 R206, RZ, RZ, 0x20 ;  /* 0x00000020ffce7424 */ /* 0x000fe200078e00ff */
[----:B------:R-:W-:Y:S01]  /*1840*/  LOP3.LUT R8, R10, 0x8, R3, 0xf8, !PT ;  /* 0x000000080a087812 */ /* 0x000fe200078ef803 */
[----:B------:R-:W-:Y:S01]  /*1850*/  IMAD.MOV.U32 R217, RZ, RZ, 0x40 ;  /* 0x00000040ffd97424 */ /* 0x000fe200078e00ff */
[----:B------:R-:W-:Y:S01]  /*1860*/  IADD3.X R27, RZ, UR7, R25, P1, P0 ;  /* 0x00000007ff1b7c10 */ /* 0x000fe20008fe0419 */
[----:B------:R-:W-:Y:S01]  /*1870*/  IMAD.MOV.U32 R224, RZ, RZ, 0x20 ;  /* 0x00000020ffe07424 */ /* 0x000fe200078e00ff */
[----:B------:R-:W-:Y:S01]  /*1880*/  SHF.R.U32.HI R10, RZ, 0x3, R10 ;  /* 0x00000003ff0a7819 */ /* 0x000fe2000001160a */
[----:B------:R-:W-:Y:S01]  /*1890*/  IMAD.MOV.U32 R226, RZ, RZ, 0x10 ;  /* 0x00000010ffe27424 */ /* 0x000fe200078e00ff */
[----:B------:R-:W-:Y:S01]  /*18a0*/  IADD3 R9, R29, UR4, RZ ;  /* 0x000000041d097c10 */ /* 0x000fe2000fffe0ff */
[----:B------:R-:W-:Y:S01]  /*18b0*/  ULDC.64 UR4, c[0x0][0x1b8] ;  /* 0x00006e0000047ab9 */ /* 0x000fe20000000a00 */
[----:B------:R-:W-:Y:S01]  /*18c0*/  LOP3.LUT R229, R229, R8, R10, 0xf6, !PT ;  /* 0x00000008e5e57212 */ /* 0x000fe200078ef60a */
[----:B------:R-:W-:Y:S01]  /*18d0*/  IMAD.MOV.U32 R8, RZ, RZ, R28 ;  /* 0x000000ffff087224 */ /* 0x000fe200078e001c */
[----:B------:R-:W-:Y:S01]  /*18e0*/  UIMAD UR4, UR8, UR4, URZ ;  /* 0x00000004080472a4 */ /* 0x000fe2000f8e023f */
[----:B------:R-:W-:Y:S01]  /*18f0*/  ISETP.LT.OR P5, PT, R5, 0x41, P5 ;  /* 0x000000410500780c */ /* 0x000fe20002fa1670 */
[----:B------:R-:W-:Y:S01]  /*1900*/  IMAD.WIDE.U32 R28, R2, c[0x0][0x178], R14 ;  /* 0x00005e00021c7a25 */ /* 0x000fe200078e000e */
[----:B------:R-:W-:Y:S01]  /*1910*/  ISETP.GE.AND P1, PT, R14, c[0x0][0x1fc], PT ;  /* 0x00007f000e007a0c */ /* 0x000fe20003f26270 */
[----:B------:R-:W-:Y:S01]  /*1920*/  UIMAD UR4, UR9, UR5, UR4 ;  /* 0x00000005090472a4 */ /* 0x000fe2000f8e0204 */
[----:B------:R-:W-:Y:S01]  /*1930*/  CS2R R128, SRZ ;  /* 0x0000000000807805 */ /* 0x000fe2000001ff00 */
[----:B------:R-:W-:Y:S01]  /*1940*/  IMAD.WIDE.U32 R8, R6, c[0x0][0x1b8], R8 ;  /* 0x00006e0006087a25 */ /* 0x000fe200078e0008 */
[----:B------:R-:W-:Y:S01]  /*1950*/  ULDC.64 UR8, c[0x0][0x208] ;  /* 0x0000820000087ab9 */ /* 0x000fe20000000a00 */
[----:B------:R-:W-:Y:S01]  /*1960*/  SEL R244, RZ, 0x1, P1 ;  /* 0x00000001fff47807 */ /* 0x000fe20000800000 */
[----:B------:R-:W-:Y:S01]  /*1970*/  USHF.L.U64.HI UR27, UR8, UR22, UR9 ;  /* 0x00000016081b7299 */ /* 0x000fe20008010209 */
[C---:B------:R-:W-:Y:S01]  /*1980*/  IMAD R6, R0.reuse, c[0x0][0x178], RZ ;  /* 0x00005e0000067a24 */ /* 0x040fe200078e02ff */
[----:B------:R-:W-:Y:S01]  /*1990*/  IADD3 R9, R9, UR4, RZ ;  /* 0x0000000409097c10 */ /* 0x000fe2000fffe0ff */
[----:B------:R-:W-:Y:S01]  /*19a0*/  IMAD R0, R0, c[0x0][0x208], RZ ;  /* 0x0000820000007a24 */ /* 0x000fe200078e02ff */
[----:B------:R-:W-:Y:S01]  /*19b0*/  ULDC.64 UR4, c[0x0][0x180] ;  /* 0x0000600000047ab9 */ /* 0x000fe20000000a00 */
[----:B-1----:R-:W-:Y:S01]  /*19c0*/  IADD3 R24, P0, R24, UR23, RZ ;  /* 0x0000001718187c10 */ /* 0x002fe2000ff1e0ff */
[C---:B------:R-:W-:Y:S01]  /*19d0*/  IMAD R6, R2.reuse, c[0x0][0x17c], R6 ;  /* 0x00005f0002067a24 */ /* 0x040fe200078e0206 */
[----:B------:R-:W-:Y:S01]  /*19e0*/  UIMAD UR4, UR21, UR4, URZ ;  /* 0x00000004150472a4 */ /* 0x000fe2000f8e023f */
[----:B------:R-:W-:Y:S01]  /*19f0*/  IMAD R0, R2, c[0x0][0x20c], R0 ;  /* 0x0000830002007a24 */ /* 0x000fe200078e0200 */
[----:B------:R-:W-:Y:S01]  /*1a00*/  IADD3.X R25, R25, UR7, RZ, P0, !PT ;  /* 0x0000000719197c10 */ /* 0x000fe200087fe4ff */
[----:B------:R-:W-:Y:S01]  /*1a10*/  IMAD R2, R17, c[0x0][0x1a8], RZ ;  /* 0x00006a0011027a24 */ /* 0x000fe200078e02ff */
[----:B------:R-:W-:Y:S01]  /*1a20*/  ISETP.GE.AND P0, PT, R14, c[0x0][0x1fc], PT ;  /* 0x00007f000e007a0c */ /* 0x000fe20003f06270 */
[C---:B------:R-:W-:Y:S01]  /*1a30*/  IMAD.WIDE.U32 R8, R16.reuse, c[0x0][0x1a8], R8 ;  /* 0x00006a0010087a25 */ /* 0x040fe200078e0008 */
[----:B------:R-:W-:Y:S01]  /*1a40*/  UIMAD UR25, UR14, UR5, UR4 ;  /* 0x000000050e1972a4 */ /* 0x000fe2000f8e0204 */
[----:B------:R1:W-:Y:S01]  /*1a50*/  LDGSTS.E.BYPASS.LTC128B.128 [R234+0x7080], [R24.64], !P2 ;  /* 0x0708000018ea7fae */ /* 0x0003e2000d101d52 */
[----:B------:R-:W-:Y:S01]  /*1a60*/  USHF.R.S32.HI UR9, URZ, 0x1f, UR11 ;  /* 0x0000001f3f097899 */ /* 0x000fe2000801140b */
[----:B------:R-:W-:Y:S01]  /*1a70*/  IMAD R2, R16, c[0x0][0x1ac], R2 ;  /* 0x00006b0010027a24 */ /* 0x000fe200078e0202 */
[----:B------:R-:W-:Y:S01]  /*1a80*/  ULDC.64 UR4, c[0x0][0x218] ;  /* 0x0000860000047ab9 */ /* 0x000fe20000000a00 */
[----:B------:R-:W-:Y:S01]  /*1a90*/  IMAD.IADD R31, R31, 0x1, R0 ;  /* 0x000000011f1f7824 */ /* 0x000fe200078e0200 */
[----:B------:R-:W-:Y:S01]  /*1aa0*/  UIMAD UR26, UR16, UR4, URZ ;  /* 0x00000004101a72a4 */ /* 0x000fe2000f8e023f */
[----:B------:R-:W-:Y:S01]  /*1ab0*/  IMAD.IADD R2, R9, 0x1, R2 ;  /* 0x0000000109027824 */ /* 0x000fe200078e0202 */
[----:B------:R-:W-:Y:S01]  /*1ac0*/  CS2R R126, SRZ ;  /* 0x00000000007e7805 */ /* 0x000fe2000001ff00 */
[----:B------:R-:W-:Y:S01]  /*1ad0*/  IMAD.U32 R0, RZ, RZ, UR14 ;  /* 0x0000000eff007e24 */ /* 0x000fe2000f8e00ff */
[----:B------:R-:W-:Y:S01]  /*1ae0*/  UIMAD UR26, UR17, UR5, UR26 ;  /* 0x00000005111a72a4 */ /* 0x000fe2000f8e021a */
[----:B------:R-:W-:Y:S01]  /*1af0*/  IMAD.IADD R29, R29, 0x1, R6 ;  /* 0x000000011d1d7824 */ /* 0x000fe200078e0206 */
[----:B------:R-:W-:Y:S01]  /*1b00*/  CS2R R124, SRZ ;  /* 0x00000000007c7805 */ /* 0x000fe2000001ff00 */
[----:B------:R-:W-:Y:S01]  /*1b10*/  IMAD.WIDE.U32 R30, R0, c[0x0][0x210], R30 ;  /* 0x00008400001e7a25 */ /* 0x000fe200078e001e */
[----:B------:R-:W-:Y:S01]  /*1b20*/  CS2R R122, SRZ ;  /* 0x00000000007a7805 */ /* 0x000fe2000001ff00 */
[----:B------:R-:W-:Y:S01]  /*1b30*/  CS2R R120, SRZ ;  /* 0x0000000000787805 */ /* 0x000fe2000001ff00 */
[----:B------:R-:W-:Y:S01]  /*1b40*/  CS2R R118, SRZ ;  /* 0x0000000000767805 */ /* 0x000fe2000001ff00 */
[----:B------:R-:W-:Y:S01]  /*1b50*/  IMAD.MOV.U32 R236, RZ, RZ, R30 ;  /* 0x000000ffffec7224 */ /* 0x000fe200078e001e */
[----:B------:R-:W-:Y:S01]  /*1b60*/  CS2R R116, SRZ ;  /* 0x0000000000747805 */ /* 0x000fe2000001ff00 */
[----:B------:R-:W-:Y:S01]  /*1b70*/  IMAD.U32 R16, RZ, RZ, UR14 ;  /* 0x0000000eff107e24 */ /* 0x000fe2000f8e00ff */
[----:B------:R-:W-:Y:S01]  /*1b80*/  CS2R R114, SRZ ;  /* 0x0000000000727805 */ /* 0x000fe2000001ff00 */
[----:B------:R-:W-:Y:S01]  /*1b90*/  IMAD.SHL.U32 R229, R229, 0x2, RZ ;  /* 0x00000002e5e57824 */ /* 0x000fe200078e00ff */
[----:B------:R-:W-:Y:S01]  /*1ba0*/  CS2R R112, SRZ ;  /* 0x0000000000707805 */ /* 0x000fe2000001ff00 */
[----:B------:R-:W-:Y:S01]  /*1bb0*/  IMAD.WIDE.U32 R16, R16, c[0x0][0x180], R28 ;  /* 0x0000600010107a25 */ /* 0x000fe200078e001c */
[----:B------:R-:W-:Y:S01]  /*1bc0*/  CS2R R110, SRZ ;  /* 0x00000000006e7805 */ /* 0x000fe2000001ff00 */
[----:B------:R-:W-:Y:S01]  /*1bd0*/  CS2R R108, SRZ ;  /* 0x00000000006c7805 */ /* 0x000fe2000001ff00 */
[----:B------:R-:W-:Y:S01]  /*1be0*/  CS2R R106, SRZ ;  /* 0x00000000006a7805 */ /* 0x000fe2000001ff00 */
[----:B------:R-:W-:Y:S01]  /*1bf0*/  IMAD.MOV.U32 R225, RZ, RZ, 0x10 ;  /* 0x00000010ffe17424 */ /* 0x000fe200078e00ff */
[----:B-1----:R-:W-:Y:S01]  /*1c00*/  IADD3 R24, P2, R24, UR23, RZ ;  /* 0x0000001718187c10 */ /* 0x002fe2000ff5e0ff */
[----:B------:R-:W-:Y:S01]  /*1c10*/  CS2R R104, SRZ ;  /* 0x0000000000687805 */ /* 0x000fe2000001ff00 */
[----:B------:R-:W-:Y:S01]  /*1c20*/  IADD3 R17, R17, UR25, RZ ;  /* 0x0000001911117c10 */ /* 0x000fe2000fffe0ff */
[----:B------:R-:W-:Y:S01]  /*1c30*/  CS2R R102, SRZ ;  /* 0x0000000000667805 */ /* 0x000fe2000001ff00 */
[----:B------:R-:W-:Y:S01]  /*1c40*/  IADD3.X R25, R25, UR7, RZ, P2, !PT ;  /* 0x0000000719197c10 */ /* 0x000fe200097fe4ff */
[----:B------:R-:W-:Y:S01]  /*1c50*/  ULDC.64 UR6, c[0x0][0x1a8] ;  /* 0x00006a0000067ab9 */ /* 0x000fe20000000a00 */
[C---:B------:R-:W-:Y:S01]  /*1c60*/  ISETP.LT.OR P2, PT, R5.reuse, 0x21, P3 ;  /* 0x000000210500780c */ /* 0x040fe20001f41670 */
[----:B------:R-:W-:Y:S01]  /*1c70*/  USHF.L.U64.HI UR23, UR6, UR22, UR7 ;  /* 0x0000001606177299 */ /* 0x000fe20008010207 */
[----:B------:R-:W-:Y:S01]  /*1c80*/  ISETP.LT.OR P3, PT, R5, 0x41, P3 ;  /* 0x000000410500780c */ /* 0x000fe20001f61670 */
[----:B------:R-:W-:Y:S01]  /*1c90*/  USHF.L.U32 UR24, UR6, 0x6, URZ ;  /* 0x0000000606187899 */ /* 0x000fe2000800063f */
[----:B------:R-:W-:Y:S01]  /*1ca0*/  IMAD.WIDE.U32 R238, R248, c[0x0][0x188], R16 ;  /* 0x00006200f8ee7a25 */ /* 0x000fe200078e0010 */
[----:B------:R-:W-:Y:S01]  /*1cb0*/  USHF.L.U32 UR22, UR8, 0x6, URZ ;  /* 0x0000000608167899 */ /* 0x000fe2000800063f */
[----:B------:R-:W-:Y:S01]  /*1cc0*/  CS2R R100, SRZ ;  /* 0x0000000000647805 */ /* 0x000fe2000001ff00 */
[----:B------:R-:W-:Y:S01]  /*1cd0*/  ULDC.64 UR6, c[0x0][0x210] ;  /* 0x0000840000067ab9 */ /* 0x000fe20000000a00 */
[----:B------:R-:W-:Y:S01]  /*1ce0*/  CS2R R98, SRZ ;  /* 0x0000000000627805 */ /* 0x000fe2000001ff00 */
[----:B------:R-:W-:Y:S01]  /*1cf0*/  UIMAD UR6, UR21, UR6, URZ ;  /* 0x00000006150672a4 */ /* 0x000fe2000f8e023f */
[----:B------:R-:W-:Y:S01]  /*1d00*/  CS2R R96, SRZ ;  /* 0x0000000000607805 */ /* 0x000fe2000001ff00 */
[----:B------:R-:W-:Y:S01]  /*1d10*/  IMAD.U32 R0, RZ, RZ, UR22 ;  /* 0x00000016ff007e24 */ /* 0x000fe2000f8e00ff */
[----:B------:R-:W-:Y:S01]  /*1d20*/  CS2R R94, SRZ ;  /* 0x00000000005e7805 */ /* 0x000fe2000001ff00 */
[----:B------:R1:W-:Y:S01]  /*1d30*/  LDGSTS.E.BYPASS.LTC128B.128 [R234+0xa080], [R26.64], !P2 ;  /* 0x0a0800001aea7fae */ /* 0x0003e2000d101d52 */
[C---:B------:R-:W-:Y:S01]  /*1d40*/  LEA R14, P2, R8.reuse, c[0x0][0x190], 0x1 ;  /* 0x00006400080e7a11 */ /* 0x040fe200078408ff */
[----:B------:R-:W-:Y:S01]  /*1d50*/  UIMAD UR4, UR14, UR7, UR6 ;  /* 0x000000070e0472a4 */ /* 0x000fe2000f8e0206 */
[----:B------:R-:W-:Y:S01]  /*1d60*/  CS2R R92, SRZ ;  /* 0x00000000005c7805 */ /* 0x000fe2000001ff00 */
[----:B------:R2:W-:Y:S01]  /*1d70*/  LDGSTS.E.BYPASS.LTC128B.128 [R234+0x8080], [R24.64], !P5 ;  /* 0x0808000018ea7fae */ /* 0x0005e2000e901d52 */
[----:B------:R-:W-:Y:S01]  /*1d80*/  ISETP.GE.AND P5, PT, R13, c[0x0][0x19c], PT ;  /* 0x000067000d007a0c */ /* 0x000fe20003fa6270 */
[----:B------:R-:W-:Y:S01]  /*1d90*/  ULDC.64 UR6, c[0x0][0x188] ;  /* 0x0000620000067ab9 */ /* 0x000fe20000000a00 */
[----:B------:R-:W-:Y:S01]  /*1da0*/  LEA.HI.X R15, R8, c[0x0][0x194], R2, 0x1, P2 ;  /* 0x00006500080f7a11 */ /* 0x000fe200010f0c02 */
[----:B------:R2:W-:Y:S01]  /*1db0*/  LDGSTS.E.BYPASS.LTC128B.128 [R234+0xb080], [R24.64+0x80], !P3 ;  /* 0x0b08008018ea7fae */ /* 0x0005e2000d901d52 */
[C---:B------:R-:W-:Y:S01]  /*1dc0*/  ISETP.LT.OR P3, PT, R5.reuse, 0x1, P6 ;  /* 0x000000010500780c */ /* 0x040fe20003761670 */
[----:B------:R-:W-:Y:S01]  /*1dd0*/  IMAD.U32 R2, RZ, RZ, UR24 ;  /* 0x00000018ff027e24 */ /* 0x000fe2000f8e00ff */
[----:B------:R-:W-:Y:S01]  /*1de0*/  ISETP.LT.OR P2, PT, R5, 0x1, P5 ;  /* 0x000000010500780c */ /* 0x000fe20002f41670 */
[----:B------:R-:W0:Y:S01]  /*1df0*/  LDGDEPBAR ;  /* 0x00000000000079af */ /* 0x000e220000000000 */
[----:B------:R-:W-:Y:S01]  /*1e00*/  IADD3 R237, R31, UR4, RZ ;  /* 0x000000041fed7c10 */ /* 0x000fe2000fffe0ff */
[----:B------:R-:W-:Y:S01]  /*1e10*/  ULDC.64 UR4, c[0x0][0x178] ;  /* 0x00005e0000047ab9 */ /* 0x000fe20000000a00 */
[----:B------:R-:W-:Y:S01]  /*1e20*/  CS2R R90, SRZ ;  /* 0x00000000005a7805 */ /* 0x000fe2000001ff00 */
[----:B------:R-:W-:Y:S01]  /*1e30*/  UIMAD.WIDE.U32 UR28, UR11, UR4, URZ ;  /* 0x000000040b1c72a5 */ /* 0x000fe2000f8e003f */
[----:B------:R-:W-:Y:S01]  /*1e40*/  CS2R R88, SRZ ;  /* 0x0000000000587805 */ /* 0x000fe2000001ff00 */
[----:B------:R-:W-:Y:S01]  /*1e50*/  IMAD.WIDE.U32 R236, R248, c[0x0][0x218], R236 ;  /* 0x00008600f8ec7a25 */ /* 0x000fe200078e00ec */
[----:B------:R-:W-:Y:S01]  /*1e60*/  UIMAD UR6, UR16, UR6, URZ ;  /* 0x00000006100672a4 */ /* 0x000fe2000f8e023f */
[----:B------:R-:W-:Y:S01]  /*1e70*/  CS2R R86, SRZ ;  /* 0x0000000000567805 */ /* 0x000fe2000001ff00 */
[----:B------:R-:W-:Y:S01]  /*1e80*/  CS2R R84, SRZ ;  /* 0x0000000000547805 */ /* 0x000fe2000001ff00 */
[----:B------:R3:W-:Y:S01]  /*1e90*/  LDGSTS.E.BYPASS.LTC128B.128 [R234+0x80], [R14.64], !P3 ;  /* 0x000800000eea7fae */ /* 0x0007e2000d901d52 */
[----:B------:R-:W-:Y:S01]  /*1ea0*/  ISETP.LT.OR P3, PT, R5, 0x21, P6 ;  /* 0x000000210500780c */ /* 0x000fe20003761670 */
[----:B------:R-:W-:Y:S01]  /*1eb0*/  IMAD.MOV.U32 R242, RZ, RZ, R236 ;  /* 0x000000fffff27224 */ /* 0x000fe200078e00ec */
[----:B------:R-:W-:Y:S01]  /*1ec0*/  IADD3 R243, R237, UR26, RZ ;  /* 0x0000001aedf37c10 */ /* 0x000fe2000fffe0ff */
[----:B------:R3:W-:Y:S01]  /*1ed0*/  LDGSTS.E.BYPASS.LTC128B.128 [R234+0x3080], [R14.64+0x80], !P2 ;  /* 0x030800800eea7fae */ /* 0x0007e2000d101d52 */
[----:B------:R-:W-:Y:S01]  /*1ee0*/  IADD3 R8, P2, R14, UR24, RZ ;  /* 0x000000180e087c10 */ /* 0x000fe2000ff5e0ff */
[----:B------:R-:W-:Y:S01]  /*1ef0*/  UIMAD UR26, UR27, UR11, URZ ;  /* 0x0000000b1b1a72a4 */ /* 0x000fe2000f8e023f */
[----:B------:R-:W-:Y:S01]  /*1f00*/  ISETP.LT.OR P6, PT, R5, 0x41, P6 ;  /* 0x000000410500780c */ /* 0x000fe200037c1670 */
[----:B-1----:R-:W-:Y:S01]  /*1f10*/  IMAD.WIDE.U32 R26, R0, UR11, R242 ;  /* 0x0000000b001a7c25 */ /* 0x002fe2000f8e00f2 */
[----:B------:R-:W-:Y:S01]  /*1f20*/  IADD3.X R9, R15, UR23, RZ, P2, !PT ;  /* 0x000000170f097c10 */ /* 0x000fe200097fe4ff */
[----:B------:R-:W-:Y:S01]  /*1f30*/  UIMAD UR26, UR9, UR22, UR26 ;  /* 0x00000016091a72a4 */ /* 0x000fe2000f8e021a */
[----:B------:R-:W-:Y:S01]  /*1f40*/  CS2R R74, SRZ ;  /* 0x00000000004a7805 */ /* 0x000fe2000001ff00 */
[----:B------:R-:W-:Y:S01]  /*1f50*/  UIMAD UR9, UR9, UR4, URZ ;  /* 0x00000004090972a4 */ /* 0x000fe2000f8e023f */
[----:B------:R-:W-:Y:S01]  /*1f60*/  IMAD.U32 R16, RZ, RZ, UR28 ;  /* 0x0000001cff107e24 */ /* 0x000fe2000f8e00ff */
[----:B------:R1:W-:Y:S01]  /*1f70*/  LDGSTS.E.BYPASS.LTC128B.128 [R234+0x1080], [R8.64], !P3 ;  /* 0x0108000008ea7fae */ /* 0x0003e2000d901d52 */
[----:B--2---:R-:W-:Y:S01]  /*1f80*/  IADD3 R24, P3, P2, R2, 0x80, R14 ;  /* 0x0000008002187810 */ /* 0x004fe20007a7e00e */
[----:B------:R-:W-:Y:S01]  /*1f90*/  UIMAD UR9, UR11, UR5, UR9 ;  /* 0x000000050b0972a4 */ /* 0x000fe2000f8e0209 */
[----:B------:R-:W-:Y:S01]  /*1fa0*/  IADD3 R0, R27, UR26, RZ ;  /* 0x0000001a1b007c10 */ /* 0x000fe2000fffe0ff */
[----:B------:R-:W-:Y:S01]  /*1fb0*/  UIMAD UR6, UR17, UR7, UR6 ;  /* 0x00000007110672a4 */ /* 0x000fe2000f8e0206 */
[----:B------:R-:W-:Y:S01]  /*1fc0*/  IADD3.X R25, RZ, UR23, R15, P3, P2 ;  /* 0x00000017ff197c10 */ /* 0x000fe20009fe440f */
[----:B------:R-:W-:Y:S01]  /*1fd0*/  UIADD3 UR9, UR29, UR9, URZ ;  /* 0x000000091d097290 */ /* 0x000fe2000fffe03f */
[C---:B------:R-:W-:Y:S01]  /*1fe0*/  ISETP.LT.OR P3, PT, R5.reuse, 0x21, P5 ;  /* 0x000000210500780c */ /* 0x040fe20002f61670 */
[----:B------:R-:W-:Y:S01]  /*1ff0*/  IMAD.U32 R17, RZ, RZ, UR29 ;  /* 0x0000001dff117e24 */ /* 0x000fe2000f8e00ff */
[----:B------:R-:W-:Y:S01]  /*2000*/  ISETP.LT.OR P5, PT, R5, 0x41, P5 ;  /* 0x000000410500780c */ /* 0x000fe20002fa1670 */
[----:B------:R-:W-:Y:S01]  /*2010*/  ULDC UR22, c[0x0][0x20c] ;  /* 0x0000830000167ab9 */ /* 0x000fe20000000800 */
[----:B------:R-:W-:Y:S01]  /*2020*/  IADD3 R232, R239, UR6, RZ ;  /* 0x00000006efe87c10 */ /* 0x000fe2000fffe0ff */
[----:B------:R-:W-:Y:S01]  /*2030*/  ULDC.64 UR6, c[0x0][0x270] ;  /* 0x00009c0000067ab9 */ /* 0x000fe20000000a00 */
[----:B------:R-:W-:Y:S01]  /*2040*/  SEL R5, RZ, 0x1, P4 ;  /* 0x00000001ff057807 */ /* 0x000fe20002000000 */
[----:B------:R-:W-:Y:S01]  /*2050*/  UIMAD UR6, UR21, UR6, URZ ;  /* 0x00000006150672a4 */ /* 0x000fe2000f8e023f */
[----:B------:R-:W-:Y:S01]  /*2060*/  CS2R R72, SRZ ;  /* 0x0000000000487805 */ /* 0x000fe2000001ff00 */
[----:B------:R-:W-:Y:S01]  /*2070*/  CS2R R70, SRZ ;  /* 0x0000000000467805 */ /* 0x000fe2000001ff00 */
[C---:B---3--:R-:W-:Y:S01]  /*2080*/  LEA R14, P2, R26.reuse, c[0x0][0x1f0], 0x1 ;  /* 0x00007c001a0e7a11 */ /* 0x048fe200078408ff */
[----:B------:R-:W-:Y:S01]  /*2090*/  CS2R R68, SRZ ;  /* 0x0000000000447805 */ /* 0x000fe2000001ff00 */
[----:B------:R-:W-:Y:S01]  /*20a0*/  CS2R R66, SRZ ;  /* 0x0000000000427805 */ /* 0x000fe2000001ff00 */
[----:B------:R2:W-:Y:S01]  /*20b0*/  LDGSTS.E.BYPASS.LTC128B.128 [R234+0x4080], [R24.64], !P3 ;  /* 0x0408000018ea7fae */ /* 0x0005e2000d901d52 */
[----:B------:R-:W-:Y:S01]  /*20c0*/  LEA.HI.X R15, R26, c[0x0][0x1f4], R0, 0x1, P2 ;  /* 0x00007d001a0f7a11 */ /* 0x000fe200010f0c00 */
[----:B------:R-:W-:Y:S01]  /*20d0*/  IMAD.U32 R0, RZ, RZ, UR9 ;  /* 0x00000009ff007e24 */ /* 0x000fe2000f8e00ff */
[----:B------:R-:W-:Y:S01]  /*20e0*/  ISETP.GE.AND P3, PT, R13, c[0x0][0x16c], PT ;  /* 0x00005b000d007a0c */ /* 0x000fe20003f66270 */
[----:B------:R-:W-:Y:S01]  /*20f0*/  UMOV UR9, 0x5 ;  /* 0x0000000500097882 */ /* 0x000fe20000000000 */
[----:B------:R-:W-:Y:S01]  /*2100*/  CS2R R64, SRZ ;  /* 0x0000000000407805 */ /* 0x000fe2000001ff00 */
[----:B------:R-:W-:Y:S01]  /*2110*/  USHF.L.U64.HI UR22, UR8, UR9, UR22 ;  /* 0x0000000908167299 */ /* 0x000fe20008010216 */
[----:B-1----:R-:W-:Y:S01]  /*2120*/  IADD3 R8, P2, R8, UR24, RZ ;  /* 0x0000001808087c10 */ /* 0x002fe2000ff5e0ff */
[----:B------:R-:W-:Y:S01]  /*2130*/  USHF.L.U32 UR24, UR11, 0x6, URZ ;  /* 0x000000060b187899 */ /* 0x000fe2000800063f */
[----:B------:R-:W-:Y:S01]  /*2140*/  SEL R6, RZ, 0x2, P3 ;  /* 0x00000002ff067807 */ /* 0x000fe20001800000 */
[----:B------:R-:W-:Y:S01]  /*2150*/  CS2R R62, SRZ ;  /* 0x00000000003e7805 */ /* 0x000fe2000001ff00 */
[----:B------:R-:W-:Y:S01]  /*2160*/  IADD3.X R9, R9, UR23, RZ, P2, !PT ;  /* 0x0000001709097c10 */ /* 0x000fe200097fe4ff */
[----:B------:R-:W-:Y:S01]  /*2170*/  USHF.L.U32 UR23, UR8, 0x5, URZ ;  /* 0x0000000508177899 */ /* 0x000fe2000800063f */
[----:B------:R-:W-:Y:S01]  /*2180*/  LEA R2, P2, R16, R238, 0x6 ;  /* 0x000000ee10027211 */ /* 0x000fe200078430ff */
[----:B------:R-:W-:Y:S01]  /*2190*/  IMAD.IADD R5, R6, 0x1, R5 ;  /* 0x0000000106057824 */ /* 0x000fe200078e0205 */
[----:B------:R-:W-:Y:S01]  /*21a0*/  UIMAD UR8, UR14, UR7, UR6 ;  /* 0x000000070e0872a4 */ /* 0x000fe2000f8e0206 */
[----:B------:R1:W-:Y:S01]  /*21b0*/  LDGSTS.E.BYPASS.LTC128B.128 [R234+0x2080], [R8.64], !P6 ;  /* 0x0208000008ea7fae */ /* 0x0003e2000f101d52 */
[----:B------:R-:W-:Y:S01]  /*21c0*/  LEA.HI.X R0, R16, R232, R0, 0x6, P2 ;  /* 0x000000e810007211 */ /* 0x000fe200010f3400 */
[----:B------:R-:W-:Y:S01]  /*21d0*/  ULDC.64 UR6, c[0x0][0x288] ;  /* 0x0000a20000067ab9 */ /* 0x000fe20000000a00 */
[C---:B------:R-:W-:Y:S01]  /*21e0*/  LEA R16, P2, R2.reuse, c[0x0][0x160], 0x1 ;  /* 0x0000580002107a11 */ /* 0x040fe200078408ff */
[----:B------:R1:W-:Y:S01]  /*21f0*/  LDGSTS.E.BYPASS.LTC128B.128 [R234+0x5080], [R8.64+0x80], !P5 ;  /* 0x0508008008ea7fae */ /* 0x0003e2000e901d52 */
[C---:B------:R-:W-:Y:S01]  /*2200*/  LOP3.LUT P5, RZ, R5.reuse, 0x1, RZ, 0xc0, !PT ;  /* 0x0000000105ff7812 */ /* 0x040fe200078ac0ff */
[----:B------:R-:W-:Y:S01]  /*2210*/  UIMAD UR6, UR21, UR6, URZ ;  /* 0x00000006150672a4 */ /* 0x000fe2000f8e023f */
[----:B------:R-:W-:Y:S01]  /*2220*/  LEA.HI.X R17, R2, c[0x0][0x164], R0, 0x1, P2 ;  /* 0x0000590002117a11 */ /* 0x000fe200010f0c00 */
[----:B------:R-:W0:Y:S01]  /*2230*/  LDGDEPBAR ;  /* 0x00000000000079af */ /* 0x000e220000000000 */
[----:B------:R-:W-:Y:S01]  /*2240*/  IMAD.U32 R2, RZ, RZ, UR4 ;  /* 0x00000004ff027e24 */ /* 0x000fe2000f8e00ff */
[----:B------:R-:W-:Y:S01]  /*2250*/  LOP3.LUT P6, RZ, R5, 0x2, RZ, 0xc0, !PT ;  /* 0x0000000205ff7812 */ /* 0x000fe200078cc0ff */
[----:B------:R-:W-:Y:S01]  /*2260*/  IMAD.U32 R0, RZ, RZ, UR5 ;  /* 0x00000005ff007e24 */ /* 0x000fe2000f8e00ff */
[----:B------:R-:W-:Y:S01]  /*2270*/  IADD3 R19, R19, UR8, RZ ;  /* 0x0000000813137c10 */ /* 0x000fe2000fffe0ff */
[----:B------:R-:W-:Y:S01]  /*2280*/  IMAD.U32 R5, RZ, RZ, UR24 ;  /* 0x00000018ff057e24 */ /* 0x000fe2000f8e00ff */
[C---:B--2---:R-:W-:Y:S01]  /*2290*/  LEA R24, P2, R2.reuse, R16, 0x6 ;  /* 0x0000001002187211 */ /* 0x044fe200078430ff */
[----:B------:R-:W-:Y:S01]  /*22a0*/  ULDC.64 UR8, c[0x0][0x278] ;  /* 0x00009e0000087ab9 */ /* 0x000fe20000000a00 */
[----:B------:R-:W-:Y:S01]  /*22b0*/  CS2R R60, SRZ ;  /* 0x00000000003c7805 */ /* 0x000fe2000001ff00 */
[----:B------:R-:W-:Y:S01]  /*22c0*/  UIMAD UR25, UR16, UR8, URZ ;  /* 0x00000008101972a4 */ /* 0x000fe2000f8e023f */
[----:B------:R-:W-:Y:S01]  /*22d0*/  LEA.HI.X R25, R2, R17, R0, 0x6, P2 ;  /* 0x0000001102197211 */ /* 0x000fe200010f3400 */
[----:B------:R-:W-:Y:S01]  /*22e0*/  UIMAD UR8, UR14, UR7, UR6 ;  /* 0x000000070e0872a4 */ /* 0x000fe2000f8e0206 */
[----:B------:R-:W-:Y:S01]  /*22f0*/  LOP3.LUT P2, RZ, R11, 0x2, RZ, 0xc0, !PT ;  /* 0x000000020bff7812 */ /* 0x000fe2000784c0ff */
[----:B------:R-:W-:Y:S01]  /*2300*/  UIMAD UR9, UR17, UR9, UR25 ;  /* 0x00000009110972a4 */ /* 0x000fe2000f8e0219 */
[----:B------:R-:W-:Y:S01]  /*2310*/  IADD3 R6, -R235, UR12, -R5 ;  /* 0x0000000ceb067c10 */ /* 0x000fe2000fffe905 */
[----:B------:R-:W-:Y:S01]  /*2320*/  ULDC.64 UR6, c[0x0][0x238] ;  /* 0x00008e0000067ab9 */ /* 0x000fe20000000a00 */
[----:B------:R-:W-:Y:S01]  /*2330*/  SEL R206, R206, 0xffffffe0, !P2 ;  /* 0xffffffe0cece7807 */ /* 0x000fe20005000000 */
[----:B------:R-:W-:Y:S01]  /*2340*/  IMAD.WIDE.U32 R32, R248, c[0x0][0x278], R18 ;  /* 0x00009e00f8207a25 */ /* 0x000fe200078e0012 */
[----:B------:R-:W-:Y:S01]  /*2350*/  LOP3.LUT P2, RZ, R11, 0x4, RZ, 0xc0, !PT ;  /* 0x000000040bff7812 */ /* 0x000fe2000784c0ff */
[----:B------:R-:W-:Y:S01]  /*2360*/  UIMAD UR6, UR21, UR6, URZ ;  /* 0x00000006150672a4 */ /* 0x000fe2000f8e023f */
[----:B------:R-:W-:Y:S01]  /*2370*/  LEA.HI R0, R7, R233, RZ, 0x5 ;  /* 0x000000e907007211 */ /* 0x000fe200078f28ff */
[----:B------:R-:W-:Y:S01]  /*2380*/  IMAD.IADD R219, R229, 0x1, R206 ;  /* 0x00000001e5db7824 */ /* 0x000fe200078e02ce */
[----:B------:R-:W-:Y:S01]  /*2390*/  SEL R217, R217, 0xffffffc0, !P2 ;  /* 0xffffffc0d9d97807 */ /* 0x000fe20005000000 */
[----:B------:R-:W-:Y:S01]  /*23a0*/  USHF.R.S32.HI UR21, URZ, 0x1f, UR24 ;  /* 0x0000001f3f157899 */ /* 0x000fe20008011418 */
[----:B------:R-:W-:-:S04]  /*23b0*/  DEPBAR.LE SB0, 0x1 ;  /* 0x000080400000791a */ /* 0x000fc80000000000 */
[----:B------:R-:W-:Y:S01]  /*23c0*/  BAR.SYNC.DEFER_BLOCKING 0x0 ;  /* 0x0000000000007b1d */ /* 0x000fe20000010000 */
[----:B------:R-:W-:Y:S01]  /*23d0*/  IMAD.IADD R218, R229, 0x1, R217 ;  /* 0x00000001e5da7824 */ /* 0x000fe200078e02d9 */
[----:B------:R-:W-:Y:S01]  /*23e0*/  ISETP.LT.OR P2, PT, R6, 0x1, !P5 ;  /* 0x000000010600780c */ /* 0x000fe20006f41670 */
[----:B------:R-:W-:Y:S01]  /*23f0*/  IMAD.SHL.U32 R11, R11, 0x20, RZ ;  /* 0x000000200b0b7824 */ /* 0x000fe200078e00ff */
[-C--:B------:R-:W-:Y:S01]  /*2400*/  LEA.HI R2, R7, R233.reuse, RZ, 0x2 ;  /* 0x000000e907027211 */ /* 0x080fe200078f10ff */
[----:B------:R-:W-:Y:S01]  /*2410*/  IMAD.IADD R206, R206, 0x1, R218 ;  /* 0x00000001cece7824 */ /* 0x000fe200078e02da */
[----:B------:R-:W-:Y:S01]  /*2420*/  SHF.R.S32.HI R10, RZ, 0x5, R0 ;  /* 0x00000005ff0a7819 */ /* 0x000fe20000011400 */
[----:B------:R-:W-:Y:S01]  /*2430*/  UIMAD UR7, UR14, UR7, UR6 ;  /* 0x000000070e0772a4 */ /* 0x000fe2000f8e0206 */
[--C-:B------:R-:W-:Y:S01]  /*2440*/  SHF.R.S32.HI R12, RZ, 0x2, R2.reuse ;  /* 0x00000002ff0c7819 */ /* 0x100fe20000011402 */
[----:B------:R2:W-:Y:S01]  /*2450*/  STL.64 [R1+0x8], R32 ;  /* 0x0000082001007387 */ /* 0x0005e20000100a00 */
[----:B-1----:R-:W-:Y:S01]  /*2460*/  SHF.R.S32.HI R9, RZ, 0x1f, R2 ;  /* 0x0000001fff097819 */ /* 0x002fe20000011402 */
[----:B------:R-:W-:Y:S01]  /*2470*/  CS2R R58, SRZ ;  /* 0x00000000003a7805 */ /* 0x000fe2000001ff00 */
[----:B------:R-:W-:Y:S01]  /*2480*/  LEA.HI R8, R0, R10, RZ, 0x1 ;  /* 0x0000000a00087211 */ /* 0x000fe200078f08ff */
[----:B------:R-:W-:Y:S01]  /*2490*/  CS2R R56, SRZ ;  /* 0x0000000000387805 */ /* 0x000fe2000001ff00 */
[----:B------:R-:W-:Y:S01]  /*24a0*/  ISETP.LT.OR P5, PT, R6, 0x21, !P5 ;  /* 0x000000210600780c */ /* 0x000fe20006fa1670 */
[----:B------:R-:W-:Y:S01]  /*24b0*/  CS2R R54, SRZ ;  /* 0x0000000000367805 */ /* 0x000fe2000001ff00 */
[----:B------:R-:W-:Y:S01]  /*24c0*/  LEA.HI R9, R9, R12, RZ, 0x3 ;  /* 0x0000000c09097211 */ /* 0x000fe200078f18ff */
[----:B------:R-:W-:Y:S01]  /*24d0*/  CS2R R52, SRZ ;  /* 0x0000000000347805 */ /* 0x000fe2000001ff00 */
[----:B------:R-:W-:Y:S01]  /*24e0*/  LOP3.LUT R8, R8, 0xfffffffe, RZ, 0xc0, !PT ;  /* 0xfffffffe08087812 */ /* 0x000fe200078ec0ff */
[----:B------:R-:W-:Y:S01]  /*24f0*/  CS2R R50, SRZ ;  /* 0x0000000000327805 */ /* 0x000fe2000001ff00 */
[----:B------:R-:W-:Y:S01]  /*2500*/  LOP3.LUT R9, R9, 0xfffffff8, RZ, 0xc0, !PT ;  /* 0xfffffff809097812 */ /* 0x000fe200078ec0ff */
[----:B------:R-:W-:Y:S01]  /*2510*/  CS2R R48, SRZ ;  /* 0x0000000000307805 */ /* 0x000fe2000001ff00 */
[----:B------:R-:W-:Y:S01]  /*2520*/  LEA.HI R7, R7, R233, RZ, 0x4 ;  /* 0x000000e907077211 */ /* 0x000fe200078f20ff */
[----:B------:R-:W-:Y:S01]  /*2530*/  IMAD.IADD R10, R10, 0x1, -R8 ;  /* 0x000000010a0a7824 */ /* 0x000fe200078e0a08 */
[----:B------:R1:W3:Y:S01]  /*2540*/  LDSM.16.M88.2 R178, [R206+0x6080] ;  /* 0x00608000ceb2783b */ /* 0x0002e20000000100 */
[----:B------:R-:W-:Y:S01]  /*2550*/  IMAD.U32 R8, RZ, RZ, UR23 ;  /* 0x00000017ff087e24 */ /* 0x000fe2000f8e00ff */
[----:B------:R-:W-:Y:S01]  /*2560*/  IADD3 R241, R33, UR9, RZ ;  /* 0x0000000921f17c10 */ /* 0x000fe2000fffe0ff */
[----:B------:R-:W-:Y:S01]  /*2570*/  IMAD.IADD R12, R12, 0x1, -R9 ;  /* 0x000000010c0c7824 */ /* 0x000fe200078e0a09 */
[----:B------:R1:W4:Y:S01]  /*2580*/  LDSM.16.M88.2 R180, [R206+0x7080] ;  /* 0x00708000ceb4783b */ /* 0x0003220000000100 */
[----:B------:R-:W-:Y:S01]  /*2590*/  IMAD.U32 R9, RZ, RZ, UR23 ;  /* 0x00000017ff097e24 */ /* 0x000fe2000f8e00ff */
[----:B------:R-:W-:Y:S01]  /*25a0*/  SHF.R.S32.HI R19, RZ, 0x1f, R4 ;  /* 0x0000001fff137819 */ /* 0x000fe20000011404 */
[----:B------:R-:W-:Y:S01]  /*25b0*/  IMAD.SHL.U32 R246, R12, 0x20, RZ ;  /* 0x000000200cf67824 */ /* 0x000fe200078e00ff */
[----:B------:R1:W1:Y:S01]  /*25c0*/  LDSM.16.M88.2 R182, [R206+0x8080] ;  /* 0x00808000ceb6783b */ /* 0x0002620000000100 */
[----:B------:R-:W-:Y:S01]  /*25d0*/  LOP3.LUT R0, R0, 0xffffffe0, RZ, 0xc0, !PT ;  /* 0xffffffe000007812 */ /* 0x000fe200078ec0ff */
[----:B------:R-:W-:Y:S01]  /*25e0*/  CS2R R46, SRZ ;  /* 0x00000000002e7805 */ /* 0x000fe2000001ff00 */
[----:B------:R-:W-:Y:S01]  /*25f0*/  LEA.HI R19, R19, R4, RZ, 0x2 ;  /* 0x0000000413137211 */ /* 0x000fe200078f10ff */
[----:B------:R1:W1:Y:S01]  /*2600*/  LDSM.16.M88.2 R202, [R206+0x9080] ;  /* 0x00908000ceca783b */ /* 0x0002620000000100 */
[----:B------:R-:W-:Y:S01]  /*2610*/  IADD3 R5, -R5, UR12, -R235 ;  /* 0x0000000c05057c10 */ /* 0x000fe2000fffe9eb */
[----:B------:R-:W-:Y:S01]  /*2620*/  IMAD.IADD R0, R233, 0x1, -R0 ;  /* 0x00000001e9007824 */ /* 0x000fe200078e0a00 */
[----:B------:R-:W-:Y:S01]  /*2630*/  LOP3.LUT R251, R19, 0x1ffffffc, RZ, 0xc0, !PT ;  /* 0x1ffffffc13fb7812 */ /* 0x000fe200078ec0ff */
[----:B------:R1:W1:Y:S01]  /*2640*/  LDSM.16.M88.2 R204, [R206+0xa080] ;  /* 0x00a08000cecc783b */ /* 0x0002620000000100 */
[C---:B------:R-:W-:Y:S01]  /*2650*/  ISETP.LT.OR P1, PT, R5.reuse, 0x1, P0 ;  /* 0x000000010500780c */ /* 0x040fe20000721670 */
[----:B------:R-:W-:Y:S01]  /*2660*/  CS2R R44, SRZ ;  /* 0x00000000002c7805 */ /* 0x000fe2000001ff00 */
[----:B------:R-:W-:Y:S01]  /*2670*/  ISETP.LT.OR P0, PT, R5, 0x21, P0 ;  /* 0x000000210500780c */ /* 0x000fe20000701670 */
[----:B------:R-:W1:Y:S01]  /*2680*/  LDSM.16.M88.2 R206, [R206+0xb080] ;  /* 0x00b08000cece783b */ /* 0x000e620000000100 */
[----:B------:R-:W-:Y:S01]  /*2690*/  IMAD.IADD R251, R4, 0x1, -R251 ;  /* 0x0000000104fb7824 */ /* 0x000fe200078e0afb */
[----:B------:R-:W-:Y:S01]  /*26a0*/  SHF.R.S32.HI R245, RZ, 0x1f, R0 ;  /* 0x0000001ffff57819 */ /* 0x000fe20000011400 */
[----:B------:R-:W-:Y:S01]  /*26b0*/  CS2R R42, SRZ ;  /* 0x00000000002a7805 */ /* 0x000fe2000001ff00 */
[----:B------:R1:W1:Y:S01]  /*26c0*/  LDSM.16.M88.2 R160, [R229+0x6080] ;  /* 0x00608000e5a0783b */ /* 0x0002620000000100 */
[----:B------:R-:W-:Y:S01]  /*26d0*/  LOP3.LUT R2, R2, 0x3ffffffc, RZ, 0xc0, !PT ;  /* 0x3ffffffc02027812 */ /* 0x000fe200078ec0ff */
[----:B------:R-:W-:Y:S01]  /*26e0*/  CS2R R40, SRZ ;  /* 0x0000000000287805 */ /* 0x000fe2000001ff00 */
[----:B------:R-:W-:Y:S01]  /*26f0*/  LEA.HI R245, R245, R0, RZ, 0x2 ;  /* 0x00000000f5f57211 */ /* 0x000fe200078f10ff */
[----:B------:R1:W1:Y:S01]  /*2700*/  LDSM.16.M88.2 R162, [R229+0x7080] ;  /* 0x00708000e5a2783b */ /* 0x0002620000000100 */
[----:B------:R-:W-:Y:S01]  /*2710*/  IADD3 R21, R21, UR7, RZ ;  /* 0x0000000715157c10 */ /* 0x000fe2000fffe0ff */
[----:B------:R-:W-:Y:S01]  /*2720*/  IMAD.IADD R2, R233, 0x1, -R2 ;  /* 0x00000001e9027824 */ /* 0x000fe200078e0a02 */
[----:B------:R-:W-:Y:S01]  /*2730*/  ULDC.64 UR6, c[0x0][0x290] ;  /* 0x0000a40000067ab9 */ /* 0x000fe20000000a00 */
[----:B------:R1:W1:Y:S01]  /*2740*/  LDSM.16.M88.2 R164, [R229+0x8080] ;  /* 0x00808000e5a4783b */ /* 0x0002620000000100 */
[----:B------:R-:W-:Y:S01]  /*2750*/  IADD3 R23, R23, UR8, RZ ;  /* 0x0000000817177c10 */ /* 0x000fe2000fffe0ff */
[----:B------:R-:W-:Y:S01]  /*2760*/  UIMAD UR6, UR16, UR6, URZ ;  /* 0x00000006100672a4 */ /* 0x000fe2000f8e023f */
[----:B------:R-:W-:Y:S01]  /*2770*/  CS2R R38, SRZ ;  /* 0x0000000000267805 */ /* 0x000fe2000001ff00 */
[----:B------:R1:W1:Y:S01]  /*2780*/  LDSM.16.M88.2 R166, [R219+0x6080] ;  /* 0x00608000dba6783b */ /* 0x0002620000000100 */
[----:B------:R-:W-:Y:S01]  /*2790*/  CS2R R36, SRZ ;  /* 0x0000000000247805 */ /* 0x000fe2000001ff00 */
[----:B------:R-:W-:Y:S01]  /*27a0*/  UIMAD UR6, UR17, UR7, UR6 ;  /* 0x00000007110672a4 */ /* 0x000fe2000f8e0206 */
[C---:B------:R-:W-:Y:S01]  /*27b0*/  IMAD.WIDE.U32 R26, R248.reuse, c[0x0][0x290], R22 ;  /* 0x0000a400f81a7a25 */ /* 0x040fe200078e0016 */
[----:B------:R1:W1:Y:S01]  /*27c0*/  LDSM.16.M88.2 R168, [R219+0x7080] ;  /* 0x00708000dba8783b */ /* 0x0002620000000100 */
[----:B------:R-:W-:Y:S01]  /*27d0*/  CS2R R34, SRZ ;  /* 0x0000000000227805 */ /* 0x000fe2000001ff00 */
[----:B------:R-:W-:Y:S01]  /*27e0*/  CS2R R30, SRZ ;  /* 0x00000000001e7805 */ /* 0x000fe2000001ff00 */
[----:B------:R-:W-:Y:S01]  /*27f0*/  IMAD.WIDE.U32 R248, R248, c[0x0][0x240], R20 ;  /* 0x00009000f8f87a25 */ /* 0x000fe200078e0014 */
[----:B------:R1:W1:Y:S01]  /*2800*/  LDSM.16.M88.2 R170, [R219+0x8080] ;  /* 0x00808000dbaa783b */ /* 0x0002620000000100 */
[----:B------:R-:W-:Y:S01]  /*2810*/  IADD3 R240, R27, UR6, RZ ;  /* 0x000000061bf07c10 */ /* 0x000fe2000fffe0ff */
[----:B------:R-:W-:Y:S01]  /*2820*/  ULDC.64 UR6, c[0x0][0x240] ;  /* 0x0000900000067ab9 */ /* 0x000fe20000000a00 */
[----:B------:R-:W-:Y:S01]  /*2830*/  CS2R R28, SRZ ;  /* 0x00000000001c7805 */ /* 0x000fe2000001ff00 */
[----:B------:R1:W1:Y:S01]  /*2840*/  LDSM.16.M88.2 R184, [R229+0x9080] ;  /* 0x00908000e5b8783b */ /* 0x0002620000000100 */
[----:B------:R-:W-:Y:S01]  /*2850*/  UIMAD UR6, UR16, UR6, URZ ;  /* 0x00000006100672a4 */ /* 0x000fe2000f8e023f */
[----:B------:R-:W-:Y:S01]  /*2860*/  IMAD.IADD R217, R217, 0x1, R219 ;  /* 0x00000001d9d97824 */ /* 0x000fe200078e02db */
[----:B------:R-:W-:Y:S01]  /*2870*/  USHF.L.U64.HI UR5, UR4, 0x5, UR5 ;  /* 0x0000000504057899 */ /* 0x000fe20008010205 */
[----:B------:R1:W1:Y:S01]  /*2880*/  LDSM.16.M88.2 R186, [R229+0xa080] ;  /* 0x00a08000e5ba783b */ /* 0x0002620000000100 */
[----:B------:R-:W-:-:S02]  /*2890*/  UIMAD UR6, UR17, UR7, UR6 ;  /* 0x00000007110672a4 */ /* 0x000fc4000f8e0206 */
[----:B------:R-:W-:Y:S01]  /*28a0*/  USHF.L.U32 UR8, UR4, 0x5, URZ ;  /* 0x0000000504087899 */ /* 0x000fe2000800063f */
[----:B------:R1:W1:Y:S01]  /*28b0*/  LDSM.16.M88.2 R188, [R229+0xb080] ;  /* 0x00b08000e5bc783b */ /* 0x0002620000000100 */
[----:B------:R-:W-:Y:S02]  /*28c0*/  UIMAD UR20, UR15, -0x60, UR20 ;  /* 0xffffffa00f1478a4 */ /* 0x000fe4000f8e0214 */
[----:B------:R-:W-:Y:S01]  /*28d0*/  IADD3 R250, R249, UR6, RZ ;  /* 0x00000006f9fa7c10 */ /* 0x000fe2000fffe0ff */
[----:B------:R1:W1:Y:S01]  /*28e0*/  LDSM.16.M88.2 R190, [R219+0x9080] ;  /* 0x00908000dbbe783b */ /* 0x0002620000000100 */
[----:B------:R-:W-:Y:S02]  /*28f0*/  UMOV UR4, URZ ;  /* 0x0000003f00047c82 */ /* 0x000fe40008000000 */
[----:B------:R-:W-:Y:S01]  /*2900*/  UMOV UR9, 0x1 ;  /* 0x0000000100097882 */ /* 0x000fe20000000000 */
        /* <DEDUP_REMOVED lines=9> */
[----:B------:R1:W-:Y:S04]  /*29a0*/  STL.64 [R1], R26 ;  /* 0x0000001a01007387 */ /* 0x0003e80000100a00 */
[----:B------:R-:W-:Y:S01]  /*29b0*/  @!PT LDS RZ, [RZ] ;  /* 0x00000000fffff984 */ /* 0x000fe20000000800 */
[----:B------:R-:W-:Y:S01]  /*29c0*/  @!PT LDS RZ, [RZ] ;  /* 0x00000000fffff984 */ /* 0x000fe20000000800 */
[----:B------:R-:W-:Y:S01]  /*29d0*/  @!PT LDS RZ, [RZ] ;  /* 0x00000000fffff984 */ /* 0x000fe20000000800 */
[----:B------:R1:W-:Y:S01]  /*29e0*/  LDGSTS.E.BYPASS.LTC128B.128 [R234+0x6080], [R16.64], !P2 ;  /* 0x0608000010ea7fae */ /* 0x0003e2000d101d52 */
[----:B------:R-:W-:-:S02]  /*29f0*/  ISETP.LT.OR P2, PT, R6, 0x1, !P6 ;  /* 0x000000010600780c */ /* 0x000fc40007741670 */
[----:B------:R-:W-:Y:S01]  /*2a00*/  ISETP.LT.OR P6, PT, R6, 0x21, !P6 ;  /* 0x000000210600780c */ /* 0x000fe200077c1670 */
[----:B------:R-:W-:-:S10]  /*2a10*/  IMAD.U32 R6, RZ, RZ, UR22 ;  /* 0x00000016ff067e24 */ /* 0x000fd4000f8e00ff */
        /* <DEDUP_REMOVED lines=9> */
[----:B-1----:R-:W-:-:S04]  /*2ab0*/  SHF.R.S32.HI R16, RZ, 0x4, R7 ;  /* 0x00000004ff107819 */ /* 0x002fc80000011407 */
[C---:B------:R-:W-:Y:S02]  /*2ac0*/  LEA.HI R17, R7.reuse, R16, RZ, 0x1 ;  /* 0x0000001007117211 */ /* 0x040fe400078f08ff */
[----:B------:R-:W-:Y:S02]  /*2ad0*/  LOP3.LUT R7, R7, 0xfffffff0, RZ, 0xc0, !PT ;  /* 0xfffffff007077812 */ /* 0x000fe400078ec0ff */
[----:B------:R-:W-:Y:S02]  /*2ae0*/  LOP3.LUT R6, R17, 0xfffffffe, RZ, 0xc0, !PT ;  /* 0xfffffffe11067812 */ /* 0x000fe400078ec0ff */
[----:B------:R-:W-:-:S03]  /*2af0*/  @!P2 IADD3.X R17, R241, UR21, RZ, P5, !PT ;  /* 0x00000015f111ac10 */ /* 0x000fc6000affe4ff */
[----:B------:R-:W-:Y:S01]  /*2b00*/  IMAD.IADD R6, R16, 0x1, -R6 ;  /* 0x0000000110067824 */ /* 0x000fe200078e0a06 */
[----:B------:R-:W-:-:S03]  /*2b10*/  @!P2 LEA R16, P5, R18, c[0x0][0x258], 0x2 ;  /* 0x000096001210aa11 */ /* 0x000fc600078a10ff */
[----:B------:R-:W-:Y:S01]  /*2b20*/  IMAD.SHL.U32 R230, R6, 0x20, RZ ;  /* 0x0000002006e67824 */ /* 0x000fe200078e00ff */
[----:B------:R-:W-:Y:S01]  /*2b30*/  @!P2 LEA.HI.X R17, R18, c[0x0][0x25c], R17, 0x2, P5 ;  /* 0x000097001211aa11 */ /* 0x000fe200028f1411 */
[----:B------:R-:W-:Y:S01]  /*2b40*/  IMAD.SHL.U32 R231, R6, 0x8, RZ ;  /* 0x0000000806e77824 */ /* 0x000fe200078e00ff */
[----:B------:R-:W-:Y:S01]  /*2b50*/  ISETP.GE.AND P5, PT, R13, c[0x0][0x1fc], PT ;  /* 0x00007f000d007a0c */ /* 0x000fe20003fa6270 */
[----:B------:R-:W-:Y:S02]  /*2b60*/  IMAD.SHL.U32 R13, R4, 0x8, RZ ;  /* 0x00000008040d7824 */ /* 0x000fe400078e00ff */
[----:B------:R-:W-:Y:S01]  /*2b70*/  IMAD.SHL.U32 R6, R6, 0x100, RZ ;  /* 0x0000010006067824 */ /* 0x000fe200078e00ff */
[----:B------:R-:W-:Y:S02]  /*2b80*/  SEL R4, RZ, 0xffffffff, P5 ;  /* 0xffffffffff047807 */ /* 0x000fe40002800000 */
[C---:B------:R-:W-:Y:S02]  /*2b90*/  ISETP.LT.OR P5, PT, R5.reuse, 0x1, P6 ;  /* 0x000000010500780c */ /* 0x040fe400037a1670 */
[----:B------:R-:W-:Y:S01]  /*2ba0*/  ISETP.LT.OR P6, PT, R5, 0x21, P6 ;  /* 0x000000210500780c */ /* 0x000fe200037c1670 */
[----:B------:R-:W-:Y:S01]  /*2bb0*/  @!P2 IMAD.SHL.U32 R5, R233, 0x10, RZ ;  /* 0x00000010e905a824 */ /* 0x000fe200078e00ff */
[----:B------:R-:W-:-:S02]  /*2bc0*/  LOP3.LUT R13, R13, 0x18, RZ, 0xc0, !PT ;  /* 0x000000180d0d7812 */ /* 0x000fc400078ec0ff */
[----:B------:R-:W-:Y:S02]  /*2bd0*/  LOP3.LUT R231, R231, 0x8, RZ, 0xc0, !PT ;  /* 0x00000008e7e77812 */ /* 0x000fe400078ec0ff */
[----:B------:R1:W-:Y:S01]  /*2be0*/  @!P2 LDGSTS.E.BYPASS.LTC128B.128 [R5+0x12080], [R16.64] ;  /* 0x120800001005afae */ /* 0x0003e2000b901d52 */
[C---:B------:R-:W-:Y:S02]  /*2bf0*/  LOP3.LUT R246, R13.reuse, 0xe0, R246, 0xf8, !PT ;  /* 0x000000e00df67812 */ /* 0x040fe400078ef8f6 */
[----:B------:R-:W-:Y:S01]  /*2c00*/  LOP3.LUT R230, R13, 0x20, R230, 0xf8, !PT ;  /* 0x000000200de67812 */ /* 0x000fe200078ef8e6 */
[----:B------:R-:W0:Y:S01]  /*2c10*/  LDGDEPBAR ;  /* 0x00000000000079af */ /* 0x000e220000000000 */
[----:B------:R-:W-:-:S03]  /*2c20*/  LOP3.LUT R13, R245, 0x7ffffffc, RZ, 0xc0, !PT ;  /* 0x7ffffffcf50d7812 */ /* 0x000fc600078ec0ff */
[----:B------:R2:W-:Y:S01]  /*2c30*/  LDGSTS.E.BYPASS.LTC128B.128 [R234+0xe080], [R14.64], !P1 ;  /* 0x0e0800000eea7fae */ /* 0x0005e2000c901d52 */
[C---:B------:R-:W-:Y:S01]  /*2c40*/  LOP3.LUT P1, RZ, R12.reuse, 0x1, RZ, 0xc0, !PT ;  /* 0x000000010cff7812 */ /* 0x040fe2000782c0ff */
[----:B------:R-:W-:Y:S02]  /*2c50*/  IMAD.SHL.U32 R12, R12, 0x4, RZ ;  /* 0x000000040c0c7824 */ /* 0x000fe400078e00ff */
[----:B------:R-:W-:Y:S01]  /*2c60*/  IMAD.IADD R0, R0, 0x1, -R13 ;  /* 0x0000000100007824 */ /* 0x000fe200078e0a0d */
[----:B------:R2:W-:Y:S02]  /*2c70*/  LDGSTS.E.BYPASS.LTC128B.128 [R234+0x10080], [R14.64+0x80], !P5 ;  /* 0x100800800eea7fae */ /* 0x0005e4000e901d52 */
[----:B------:R-:W-:Y:S01]  /*2c80*/  LOP3.LUT R246, R246, 0x18, R12, 0x78, !PT ;  /* 0x00000018f6f67812 */ /* 0x000fe200078e780c */
[----:B------:R-:W-:Y:S01]  /*2c90*/  IMAD.SHL.U32 R12, R10, 0x200, RZ ;  /* 0x000002000a0c7824 */ /* 0x000fe200078e00ff */
[----:B------:R2:W-:Y:S01]  /*2ca0*/  LDGSTS.E.BYPASS.LTC128B.128 [R234+0xf080], [R8.64], !P0 ;  /* 0x0f08000008ea7fae */ /* 0x0005e2000c101d52 */
[----:B------:R-:W-:-:S02]  /*2cb0*/  IMAD R251, R251, 0x4, R0 ;  /* 0x00000004fbfb7824 */ /* 0x000fc400078e0200 */
[----:B------:R-:W-:Y:S01]  /*2cc0*/  IMAD R0, R2, 0x2, R12 ;  /* 0x0000000202007824 */ /* 0x000fe200078e020c */
[----:B------:R2:W-:Y:S01]  /*2cd0*/  LDGSTS.E.BYPASS.LTC128B.128 [R234+0x11080], [R8.64+0x80], !P6 ;  /* 0x1108008008ea7fae */ /* 0x0005e2000f101d52 */
[----:B------:R-:W-:Y:S02]  /*2ce0*/  IMAD.SHL.U32 R251, R251, 0x2, RZ ;  /* 0x00000002fbfb7824 */ /* 0x000fe400078e00ff */
[----:B------:R-:W-:Y:S02]  /*2cf0*/  IMAD.IADD R246, R0, 0x1, R246 ;  /* 0x0000000100f67824 */ /* 0x000fe400078e02f6 */
[----:B-1----:R-:W-:Y:S02]  /*2d00*/  IMAD.SHL.U32 R5, R10, 0x10, RZ ;  /* 0x000000100a057824 */ /* 0x002fe400078e00ff */
[----:B------:R-:W-:-:S03]  /*2d10*/  IMAD.SHL.U32 R246, R246, 0x2, RZ ;  /* 0x00000002f6f67824 */ /* 0x000fc600078e00ff */
[----:B------:R-:W-:Y:S02]  /*2d20*/  LEA.HI.SX32 R245, R245, R5, 0x1e ;  /* 0x00000005f5f57211 */ /* 0x000fe400078ff2ff */
[----:B------:R-:W-:Y:S02]  /*2d30*/  LOP3.LUT R5, R5, 0x10, RZ, 0xc0, !PT ;  /* 0x0000001005057812 */ /* 0x000fe400078ec0ff */
[----:B------:R-:W-:Y:S02]  /*2d40*/  IADD3 R247, R246, 0x126c0, RZ ;  /* 0x000126c0f6f77810 */ /* 0x000fe40007ffe0ff */
[----:B------:R-:W-:Y:S01]  /*2d50*/  LOP3.LUT R5, R5, 0xe0, R11, 0xf8, !PT ;  /* 0x000000e005057812 */ /* 0x000fe200078ef80b */
[----:B------:R-:W-:Y:S02]  /*2d60*/  IMAD.SHL.U32 R11, R4, 0x2, RZ ;  /* 0x00000002040b7824 */ /* 0x000fe400078e00ff */
[----:B------:R-:W-:Y:S01]  /*2d70*/  IMAD.IADD R4, R233, 0x1, -R7 ;  /* 0x00000001e9047824 */ /* 0x000fe200078e0a07 */
[----:B------:R-:W-:-:S02]  /*2d80*/  LOP3.LUT R5, R5, 0x100, R6, 0xf8, !PT ;  /* 0x0000010005057812 */ /* 0x000fc400078ef806 */
[----:B------:R-:W-:Y:S01]  /*2d90*/  LOP3.LUT R244, R11, 0x2, R244, 0xe2, !PT ;  /* 0x000000020bf47812 */ /* 0x000fe200078ee2f4 */
[C---:B------:R-:W-:Y:S01]  /*2da0*/  IMAD.SHL.U32 R227, R4.reuse, 0x20, RZ ;  /* 0x0000002004e37824 */ /* 0x040fe200078e00ff */
[----:B------:R-:W-:Y:S02]  /*2db0*/  SHF.R.S32.HI R2, RZ, 0x1f, R4 ;  /* 0x0000001fff027819 */ /* 0x000fe40000011404 */
[----:B------:R-:W-:Y:S02]  /*2dc0*/  LOP3.LUT P5, RZ, R4, 0x4, RZ, 0xc0, !PT ;  /* 0x0000000404ff7812 */ /* 0x000fe400078ac0ff */
[----:B------:R-:W-:Y:S02]  /*2dd0*/  LEA.HI R2, R2, R4, RZ, 0x3 ;  /* 0x0000000402027211 */ /* 0x000fe400078f18ff */
[----:B------:R-:W-:Y:S02]  /*2de0*/  IADD3 R11, P0, R26, UR24, RZ ;  /* 0x000000181a0b7c10 */ /* 0x000fe4000ff1e0ff */
[C---:B------:R-:W-:Y:S01]  /*2df0*/  LOP3.LUT R0, R2.reuse, 0xfffffff8, RZ, 0xc0, !PT ;  /* 0xfffffff802007812 */ /* 0x040fe200078ec0ff */
[----:B------:R-:W-:Y:S01]  /*2e00*/  IMAD.SHL.U32 R2, R2, 0x40, RZ ;  /* 0x0000004002027824 */ /* 0x000fe200078e00ff */
[----:B------:R-:W-:-:S02]  /*2e10*/  LOP3.LUT R227, R231, 0x1e0, R227, 0xf8, !PT ;  /* 0x000001e0e7e37812 */ /* 0x000fc400078ef8e3 */
[----:B------:R-:W-:Y:S01]  /*2e20*/  IADD3.X R7, R240, UR21, RZ, P0, !PT ;  /* 0x00000015f0077c10 */ /* 0x000fe200087fe4ff */
[C---:B------:R-:W-:Y:S01]  /*2e30*/  IMAD.IADD R0, R4.reuse, 0x1, -R0 ;  /* 0x0000000104007824 */ /* 0x040fe200078e0a00 */
[C---:B------:R-:W-:Y:S01]  /*2e40*/  LEA R6, P0, R11.reuse, c[0x0][0x280], 0x2 ;  /* 0x0000a0000b067a11 */ /* 0x040fe200078010ff */
[----:B------:R-:W-:Y:S01]  /*2e50*/  IMAD.SHL.U32 R4, R4, 0x4, RZ ;  /* 0x0000000404047824 */ /* 0x000fe200078e00ff */
[----:B------:R-:W-:Y:S02]  /*2e60*/  LOP3.LUT R2, R2, 0xfffffe00, RZ, 0xc0, !PT ;  /* 0xfffffe0002027812 */ /* 0x000fe400078ec0ff */
[----:B------:R-:W-:Y:S02]  /*2e70*/  LEA.HI.X R7, R11, c[0x0][0x284], R7, 0x2, P0 ;  /* 0x0000a1000b077a11 */ /* 0x000fe400000f1407 */
[----:B------:R-:W-:Y:S01]  /*2e80*/  LOP3.LUT R227, R227, 0x38, R4, 0x78, !PT ;  /* 0x00000038e3e37812 */ /* 0x000fe200078e7804 */
[----:B------:R-:W-:Y:S01]  /*2e90*/  IMAD.SHL.U32 R4, R0, 0x40, RZ ;  /* 0x0000004000047824 */ /* 0x000fe200078e00ff */
[----:B------:R-:W-:-:S02]  /*2ea0*/  ISETP.GE.AND P0, PT, R233, 0x10, PT ;  /* 0x00000010e900780c */ /* 0x000fc40003f06270 */
[C---:B------:R-:W-:Y:S01]  /*2eb0*/  LOP3.LUT R228, R5.reuse, 0x8, R3, 0xf8, !PT ;  /* 0x0000000805e47812 */ /* 0x040fe200078ef803 */
[----:B------:R-:W-:Y:S01]  /*2ec0*/  IMAD R3, R10, 0x400, R2 ;  /* 0x000004000a037824 */ /* 0x000fe200078e0202 */
[----:B------:R-:W-:Y:S02]  /*2ed0*/  LOP3.LUT R4, R4, 0x1c0, RZ, 0xc0, !PT ;  /* 0x000001c004047812 */ /* 0x000fe400078ec0ff */
[----:B------:R-:W-:Y:S02]  /*2ee0*/  LOP3.LUT R5, R5, 0x1c0, RZ, 0xc0, !PT ;  /* 0x000001c005057812 */ /* 0x000fe400078ec0ff */
[--C-:B------:R-:W-:Y:S02]  /*2ef0*/  SHF.R.U32.HI R11, RZ, 0x3, R4.reuse ;  /* 0x00000003ff0b7819 */ /* 0x100fe40000011604 */
[----:B------:R-:W-:Y:S02]  /*2f00*/  LOP3.LUT R227, R227, R12, RZ, 0xfc, !PT ;  /* 0x0000000ce3e37212 */ /* 0x000fe400078efcff */
[----:B------:R-:W-:-:S02]  /*2f10*/  LOP3.LUT R230, R11, R230, R4, 0x1e, !PT ;  /* 0x000000e60be67212 */ /* 0x000fc400078e1e04 */
[----:B------:R-:W-:Y:S02]  /*2f20*/  LOP3.LUT R231, R11, R4, R231, 0x1e, !PT ;  /* 0x000000040be77212 */ /* 0x000fe400078e1ee7 */
[----:B------:R-:W-:Y:S01]  /*2f30*/  LOP3.LUT R230, R230, R2, RZ, 0xfc, !PT ;  /* 0x00000002e6e67212 */ /* 0x000fe200078efcff */
[----:B------:R-:W-:Y:S01]  /*2f40*/  @!P0 IMAD.SHL.U32 R2, R233, 0x10, RZ ;  /* 0x00000010e9028824 */ /* 0x000fe200078e00ff */
[----:B------:R-:W-:Y:S01]  /*2f50*/  SHF.R.U32.HI R5, RZ, 0x3, R5 ;  /* 0x00000003ff057819 */ /* 0x000fe20000011605 */
[----:B------:R-:W-:Y:S01]  /*2f60*/  IMAD.IADD R231, R3, 0x1, R231 ;  /* 0x0000000103e77824 */ /* 0x000fe200078e02e7 */
[----:B------:R-:W-:Y:S02]  /*2f70*/  IADD3 R3, R246, 0x12480, RZ ;  /* 0x00012480f6037810 */ /* 0x000fe40007ffe0ff */
[----:B------:R2:W-:Y:S01]  /*2f80*/  @!P0 LDGSTS.E.BYPASS.LTC128B.128 [R2+0x12280], [R6.64] ;  /* 0x1228000006028fae */ /* 0x0005e2000b901d52 */
[C---:B------:R-:W-:Y:S02]  /*2f90*/  LOP3.LUT P0, RZ, R0.reuse, 0x4, RZ, 0xc0, !PT ;  /* 0x0000000400ff7812 */ /* 0x040fe4000780c0ff */
[----:B------:R-:W-:Y:S01]  /*2fa0*/  @P1 IADD3 R247, R3, 0x1c0, RZ ;  /* 0x000001c003f71810 */ /* 0x000fe20007ffe0ff */
[----:B------:R-:W0:Y:S01]  /*2fb0*/  LDGDEPBAR ;  /* 0x00000000000079af */ /* 0x000e220000000000 */
[----:B------:R-:W-:Y:S01]  /*2fc0*/  LOP3.LUT P1, RZ, R0, 0x2, RZ, 0xc0, !PT ;  /* 0x0000000200ff7812 */ /* 0x000fe2000782c0ff */
[----:B------:R-:W-:Y:S01]  /*2fd0*/  IMAD.SHL.U32 R0, R231, 0x2, RZ ;  /* 0x00000002e7007824 */ /* 0x000fe200078e00ff */
[----:B------:R-:W-:Y:S01]  /*2fe0*/  LOP3.LUT R228, R5, R228, RZ, 0x3c, !PT ;  /* 0x000000e405e47212 */ /* 0x000fe200078e3cff */
[----:B------:R-:W0:Y:S01]  /*2ff0*/  LDGDEPBAR ;  /* 0x00000000000079af */ /* 0x000e220000000000 */
[----:B------:R-:W-:-:S02]  /*3000*/  SEL R216, R224, 0xffffffe0, !P1 ;  /* 0xffffffe0e0d87807 */ /* 0x000fc40004800000 */
[----:B------:R-:W-:Y:S01]  /*3010*/  SEL R224, R224, 0xffffffe0, !P0 ;  /* 0xffffffe0e0e07807 */ /* 0x000fe20004000000 */
[----:B------:R-:W-:Y:S01]  /*3020*/  IMAD.SHL.U32 R228, R228, 0x2, RZ ;  /* 0x00000002e4e47824 */ /* 0x000fe200078e00ff */
[----:B------:R-:W-:Y:S01]  /*3030*/  SEL R226, R226, 0xfffffff0, !P5 ;  /* 0xfffffff0e2e27807 */ /* 0x000fe20006800000 */
[----:B------:R-:W-:Y:S01]  /*3040*/  IMAD.IADD R216, R0, 0x1, R216 ;  /* 0x0000000100d87824 */ /* 0x000fe200078e02d8 */
[----:B------:R-:W-:Y:S01]  /*3050*/  LEA R227, R227, 0x15480, 0x1 ;  /* 0x00015480e3e37811 */ /* 0x000fe200078e08ff */
[----:B------:R-:W-:Y:S01]  /*3060*/  IMAD.IADD R221, R231, 0x1, R224 ;  /* 0x00000001e7dd7824 */ /* 0x000fe200078e02e0 */
[----:B------:R-:W-:-:S03]  /*3070*/  SEL R225, R225, 0xfffffff0, !P1 ;  /* 0xfffffff0e1e17807 */ /* 0x000fc60004800000 */
[----:B------:R-:W-:Y:S02]  /*3080*/  IMAD R226, R226, 0x2, R227 ;  /* 0x00000002e2e27824 */ /* 0x000fe400078e02e3 */
[----:B------:R-:W-:Y:S02]  /*3090*/  IMAD.IADD R223, R225, 0x1, R224 ;  /* 0x00000001e1df7824 */ /* 0x000fe400078e02e0 */
[----:B------:R-:W-:Y:S02]  /*30a0*/  IMAD.IADD R222, R231, 0x1, R225 ;  /* 0x00000001e7de7824 */ /* 0x000fe400078e02e1 */
[----:B---34-:R-:W-:Y:S02]  /*30b0*/  IMAD.IADD R220, R225, 0x1, R221 ;  /* 0x00000001e1dc7824 */ /* 0x018fe400078e02dd */
.L_x_838:
[----:B------:R-:W-:Y:S04]  /*30c0*/  DEPBAR.LE SB0, 0x1 ;  /* 0x000080400000791a */ /* 0x000fe80000000000 */
[----:B------:R-:W-:Y:S01]  /*30d0*/  BAR.SYNC.DEFER_BLOCKING 0x0 ;  /* 0x0000000000007b1d */ /* 0x000fe20000010000 */
[----:B--2---:R-:W-:Y:S01]  /*30e0*/  MOV R2, UR4 ;  /* 0x0000000400027c02 */ /* 0x004fe20008000f00 */
        /* <DEDUP_REMOVED lines=14> */
[----:B------:R-:W-:Y:S01]  /*31d0*/  LDSM.16.M88.2 R2, [R229+0x80] ;  /* 0x00008000e502783b */ /* 0x000fe20000000100 */
[----:B------:R-:W-:Y:S02]  /*31e0*/  UMOV UR16, UR11 ;  /* 0x0000000b00107c82 */ /* 0x000fe40008000000 */
        /* <DEDUP_REMOVED lines=174> */
[----:B------:R-:W-:Y:S02]  /*3cd0*/  UIMAD UR21, UR21, -0x40, UR12 ;  /* 0xffffffc0151578a4 */ /* 0x000fe4000f8e020c */
[----:B------:R-:W-:Y:S01]  /*3ce0*/  IADD3 R3, P5, R238, UR6, RZ ;  /* 0x00000006ee037c10 */ /* 0x000fe2000ffbe0ff */
[----:B------:R-:W-:Y:S03]  /*3cf0*/  USHF.L.U64.HI UR17, UR24, 0x6, UR17 ;  /* 0x0000000618117899 */ /* 0x000fe60008010211 */
[----:B------:R-:W-:Y:S02]  /*3d00*/  LEA R10, P1, R3, c[0x0][0x160], 0x1 ;  /* 0x00005800030a7a11 */ /* 0x000fe400078208ff */
        /* <DEDUP_REMOVED lines=8> */
[----:B------:R-:W-:Y:S01]  /*3d90*/  LEA R14, P6, R5, c[0x0][0x160], 0x1 ;  /* 0x00005800050e7a11 */ /* 0x000fe200078c08ff */
        /* <DEDUP_REMOVED lines=21> */
.L_x_836:
[-C--:B-1234-:R-:W-:Y:S01]  /*3ef0*/  HMMA.16816.F32 R4, R20, R160.reuse, RZ ;  /* 0x000000a01404723c */ /* 0x09efe200000018ff */
[----:B------:R-:W0:Y:S01]  /*3f00*/  LDGDEPBAR ;  /* 0x00000000000079af */ /* 0x000e220000000000 */
[----:B------:R-:W-:Y:S02]  /*3f10*/  ULEA UR6, UR11, UR20, 0x6 ;  /* 0x000000140b067291 */ /* 0x000fe4000f8e303f */
[----:B------:R-:W-:Y:S01]  /*3f20*/  MOV R2, 0x40 ;  /* 0x0000004000027802 */ /* 0x000fe20000000f00 */
[----:B------:R-:W-:Y:S02]  /*3f30*/  UIADD3 UR11, UR11, 0x1, URZ ;  /* 0x000000010b0b7890 */ /* 0x000fe4000fffe03f */
[----:B------:R-:W-:Y:S01]  /*3f40*/  UIADD3 UR6, -UR12, 0x1, UR6 ;  /* 0x000000010c067890 */ /* 0x000fe2000fffe106 */
[C---:B------:R-:W-:Y:S04]  /*3f50*/  HMMA.16816.F32 R8, R76.reuse, R160, RZ ;  /* 0x000000a04c08723c */ /* 0x040fe800000018ff */
[----:B------:R-:W-:Y:S04]  /*3f60*/  SEL R2, R2, 0xffffffc0, !P0 ;  /* 0xffffffc002027807 */ /* 0x000fe80004000000 */
        /* <DEDUP_REMOVED lines=44> */
[----:B------:R1:W2:Y:S07]  /*4230*/  LDSM.16.M88.4 R76, [R3+0x10080] ;  /* 0x01008000034c783b */ /* 0x0002ae0000000200 */
[----:B------:R-:W-:Y:S01]  /*4240*/  HMMA.16816.F32 R24, R80, R194, R24 ;  /* 0x000000c25018723c */ /* 0x000fe20000001818 */
[----:B------:R-:W3:Y:S03]  /*4250*/  LDSM.16.M88.4 R80, [R2+0x10080] ;  /* 0x010080000250783b */ /* 0x000ee60000000200 */
[C---:B-1----:R-:W-:Y:S04]  /*4260*/  IADD3 R3, -R251.reuse, UR6, R245 ;  /* 0x00000006fb037c10 */ /* 0x042fe8000fffe1f5 */
[-C--:B--2---:R-:W-:Y:S08]  /*4270*/  HMMA.16816.F32 R4, R76, R196.reuse, R4 ;  /* 0x000000c44c04723c */ /* 0x084ff00000001804 */
[C---:B------:R-:W-:Y:S08]  /*4280*/  HMMA.16816.F32 R8, R132.reuse, R196, R8 ;  /* 0x000000c48408723c */ /* 0x040ff00000001808 */
[-C--:B------:R-:W-:Y:S08]  /*4290*/  HMMA.16816.F32 R12, R132, R198.reuse, R12 ;  /* 0x000000c6840c723c */ /* 0x080ff0000000180c */
[C---:B------:R-:W-:Y:S08]  /*42a0*/  HMMA.16816.F32 R16, R76.reuse, R198, R16 ;  /* 0x000000c64c10723c */ /* 0x040ff00000001810 */
[-C--:B------:R-:W-:Y:S01]  /*42b0*/  HMMA.16816.F32 R20, R76, R200.reuse, R20 ;  /* 0x000000c84c14723c */ /* 0x080fe20000001814 */
[----:B------:R1:W2:Y:S07]  /*42c0*/  LDSM.16.M88.4 R76, [R2+0x11080] ;  /* 0x01108000024c783b */ /* 0x0002ae0000000200 */
[----:B------:R-:W-:Y:S08]  /*42d0*/  HMMA.16816.F32 R24, R132, R200, R24 ;  /* 0x000000c88418723c */ /* 0x000ff00000001818 */
[-C--:B---3--:R-:W-:Y:S05]  /*42e0*/  HMMA.16816.F32 R4, R80, R202.reuse, R4 ;  /* 0x000000ca5004723c */ /* 0x088fea0000001804 */
[----:B-1----:R-:W-:Y:S04]  /*42f0*/  IADD3 R2, -R251, UR20, RZ ;  /* 0x00000014fb027c10 */ /* 0x002fe8000fffe1ff */
[----:B------:R-:W-:Y:S04]  /*4300*/  IMNMX R132, R2, R3, PT ;  /* 0x0000000302847217 */ /* 0x000fe80003800200 */
[C---:B------:R-:W-:Y:S02]  /*4310*/  ISETP.GT.AND P1, PT, R132.reuse, RZ, PT ;  /* 0x000000ff8400720c */ /* 0x040fe40003f24270 */
[----:B------:R-:W-:Y:S02]  /*4320*/  ISETP.GT.AND P5, PT, R132, 0x40, PT ;  /* 0x000000408400780c */ /* 0x000fe40003fa4270 */
[C---:B------:R-:W-:Y:S01]  /*4330*/  FSEL R133, R140.reuse, -INF , P1 ;  /* 0xff8000008c857808 */ /* 0x040fe20000800000 */
[----:B------:R-:W-:Y:S01]  /*4340*/  FFMA.FTZ R140, -R140, R140, 1 ;  /* 0x3f8000008c8c7423 */ /* 0x000fe2000001018c */
[C---:B------:R-:W-:Y:S01]  /*4350*/  ISETP.GT.AND P1, PT, R132.reuse, 0x1, PT ;  /* 0x000000018400780c */ /* 0x040fe20003f24270 */
[C---:B--2---:R-:W-:Y:S04]  /*4360*/  HMMA.16816.F32 R8, R76.reuse, R202, R8 ;  /* 0x000000ca4c08723c */ /* 0x044fe80000001808 */
[--C-:B------:R-:W-:Y:S01]  /*4370*/  FFMA.FTZ R133, R133, c[0x0][0x29c], -R211.reuse ;  /* 0x0000a70085857a23 */ /* 0x100fe200000108d3 */
[C---:B------:R-:W-:Y:S01]  /*4380*/  FSEL R134, R141.reuse, -INF , P1 ;  /* 0xff8000008d867808 */ /* 0x040fe20000800000 */
[----:B------:R-:W-:Y:S01]  /*4390*/  FFMA.FTZ R141, -R141, R141, 1 ;  /* 0x3f8000008d8d7423 */ /* 0x000fe2000001018d */
[----:B------:R-:W-:Y:S01]  /*43a0*/  ISETP.GT.AND P1, PT, R132, 0x20, PT ;  /* 0x000000208400780c */ /* 0x000fe20003f24270 */
[-C--:B------:R-:W-:Y:S02]  /*43b0*/  HMMA.16816.F32 R12, R76, R204.reuse, R12 ;  /* 0x000000cc4c0c723c */ /* 0x080fe4000000180c */
[----:B------:R-:W1:Y:S02]  /*43c0*/  MUFU.EX2 R133, R133 ;  /* 0x0000008500857308 */ /* 0x000e640000000800 */
[--C-:B------:R-:W-:Y:S04]  /*43d0*/  FFMA.FTZ R134, R134, c[0x0][0x29c], -R211.reuse ;  /* 0x0000a70086867a23 */ /* 0x100fe800000108d3 */
[C---:B------:R-:W-:Y:S04]  /*43e0*/  HMMA.16816.F32 R16, R80.reuse, R204, R16 ;  /* 0x000000cc5010723c */ /* 0x040fe80000001810 */
[----:B------:R-:W2:Y:S04]  /*43f0*/  MUFU.EX2 R134, R134 ;  /* 0x0000008600867308 */ /* 0x000ea80000000800 */
[-C--:B------:R-:W-:Y:S07]  /*4400*/  HMMA.16816.F32 R20, R80, R206.reuse, R20 ;  /* 0x000000ce5014723c */ /* 0x080fee0000001814 */
[----:B------:R-:W-:Y:S01]  /*4410*/  FSEL R80, R152, -INF , P1 ;  /* 0xff80000098507808 */ /* 0x000fe20000800000 */
[----:B------:R-:W-:Y:S04]  /*4420*/  HMMA.16816.F32 R24, R76, R206, R24 ;  /* 0x000000ce4c18723c */ /* 0x000fe80000001818 */
[----:B------:R-:W-:Y:S01]  /*4430*/  ISETP.GT.AND P1, PT, R132, 0x21, PT ;  /* 0x000000218400780c */ /* 0x000fe20003f24270 */
[--C-:B------:R-:W-:Y:S01]  /*4440*/  FFMA.FTZ R80, R80, c[0x0][0x29c], -R211.reuse ;  /* 0x0000a70050507a23 */ /* 0x100fe200000108d3 */
[----:B------:R-:W-:Y:S01]  /*4450*/  FSEL R83, R156, -INF , P5 ;  /* 0xff8000009c537808 */ /* 0x000fe20002800000 */
[----:B------:R-:W-:Y:S01]  /*4460*/  FFMA.FTZ R152, -R152, R152, 1 ;  /* 0x3f80000098987423 */ /* 0x000fe20000010198 */
[C---:B------:R-:W-:Y:S01]  /*4470*/  FSEL R81, R153.reuse, -INF , P1 ;  /* 0xff80000099517808 */ /* 0x040fe20000800000 */
[----:B------:R-:W-:Y:S01]  /*4480*/  FFMA.FTZ R153, -R153, R153, 1 ;  /* 0x3f80000099997423 */ /* 0x000fe20000010199 */
[----:B------:R-:W-:Y:S01]  /*4490*/  ISETP.GT.AND P1, PT, R132, 0x41, PT ;  /* 0x000000418400780c */ /* 0x000fe20003f24270 */
[----:B------:R-:W-:Y:S01]  /*44a0*/  MUFU.EX2 R80, R80 ;  /* 0x0000005000507308 */ /* 0x000fe20000000800 */
[----:B------:R-:W-:Y:S01]  /*44b0*/  IADD3 R132, R3, 0x8, RZ ;  /* 0x0000000803847810 */ /* 0x000fe20007ffe0ff */
[--C-:B------:R-:W-:Y:S01]  /*44c0*/  FFMA.FTZ R81, R81, c[0x0][0x29c], -R211.reuse ;  /* 0x0000a70051517a23 */ /* 0x100fe200000108d3 */
[----:B------:R-:W-:Y:S01]  /*44d0*/  FSEL R82, R136, -INF , P1 ;  /* 0xff80000088527808 */ /* 0x000fe20000800000 */
[--C-:B------:R-:W-:Y:S01]  /*44e0*/  FFMA.FTZ R83, R83, c[0x0][0x29c], -R211.reuse ;  /* 0x0000a70053537a23 */ /* 0x100fe200000108d3 */
[----:B------:R-:W-:Y:S01]  /*44f0*/  IMNMX R132, R2, R132, PT ;  /* 0x0000008402847217 */ /* 0x000fe20003800200 */
[----:B------:R-:W-:Y:S02]  /*4500*/  FFMA.FTZ R136, -R136, R136, 1 ;  /* 0x3f80000088887423 */ /* 0x000fe40000010188 */
[----:B------:R-:W-:Y:S01]  /*4510*/  FFMA.FTZ R211, R82, c[0x0][0x29c], -R211 ;  /* 0x0000a70052d37a23 */ /* 0x000fe200000108d3 */
[C---:B------:R-:W-:Y:S01]  /*4520*/  ISETP.GT.AND P1, PT, R132.reuse, RZ, PT ;  /* 0x000000ff8400720c */ /* 0x040fe20003f24270 */
[----:B------:R-:W3:Y:S01]  /*4530*/  LDS R82, [R245.X4+0x12280] ;  /* 0x01228000f5527984 */ /* 0x000ee20000004800 */
[----:B------:R-:W-:Y:S01]  /*4540*/  ISETP.GT.AND P5, PT, R132, 0x40, PT ;  /* 0x000000408400780c */ /* 0x000fe20003fa4270 */
[----:B------:R-:W4:Y:S01]  /*4550*/  MUFU.EX2 R81, R81 ;  /* 0x0000005100517308 */ /* 0x000f220000000800 */
[C---:B------:R-:W-:Y:S01]  /*4560*/  FSEL R79, R142.reuse, -INF , P1 ;  /* 0xff8000008e4f7808 */ /* 0x040fe20000800000 */
[----:B------:R-:W-:Y:S01]  /*4570*/  FFMA.FTZ R142, -R142, R142, 1 ;  /* 0x3f8000008e8e7423 */ /* 0x000fe2000001018e */
[----:B------:R-:W-:Y:S01]  /*4580*/  ISETP.GT.AND P1, PT, R132, 0x1, PT ;  /* 0x000000018400780c */ /* 0x000fe20003f24270 */
[----:B------:R-:W-:Y:S02]  /*4590*/  FFMA.FTZ R156, -R156, R156, 1 ;  /* 0x3f8000009c9c7423 */ /* 0x000fe4000001019c */
[--C-:B------:R-:W-:Y:S01]  /*45a0*/  FFMA.FTZ R79, R79, c[0x0][0x29c], -R158.reuse ;  /* 0x0000a7004f4f7a23 */ /* 0x100fe2000001089e */
[C---:B------:R-:W-:Y:S01]  /*45b0*/  FSEL R78, R143.reuse, -INF , P1 ;  /* 0xff8000008f4e7808 */ /* 0x040fe20000800000 */
[----:B------:R-:W-:Y:S01]  /*45c0*/  FFMA.FTZ R143, -R143, R143, 1 ;  /* 0x3f8000008f8f7423 */ /* 0x000fe2000001018f */
[----:B------:R-:W-:Y:S01]  /*45d0*/  ISETP.GT.AND P1, PT, R132, 0x20, PT ;  /* 0x000000208400780c */ /* 0x000fe20003f24270 */
[----:B------:R-:W5:Y:S02]  /*45e0*/  MUFU.EX2 R211, R211 ;  /* 0x000000d300d37308 */ /* 0x000f640000000800 */
[--C-:B------:R-:W-:Y:S01]  /*45f0*/  FFMA.FTZ R78, R78, c[0x0][0x29c], -R158.reuse ;  /* 0x0000a7004e4e7a23 */ /* 0x100fe2000001089e */
[C---:B------:R-:W-:Y:S01]  /*4600*/  FSEL R77, R154.reuse, -INF , P1 ;  /* 0xff8000009a4d7808 */ /* 0x040fe20000800000 */
[----:B------:R-:W-:Y:S01]  /*4610*/  FFMA.FTZ R154, -R154, R154, 1 ;  /* 0x3f8000009a9a7423 */ /* 0x000fe2000001019a */
[C---:B------:R-:W-:Y:S03]  /*4620*/  ISETP.GT.AND P1, PT, R132.reuse, 0x21, PT ;  /* 0x000000218400780c */ /* 0x040fe60003f24270 */
[--C-:B------:R-:W-:Y:S01]  /*4630*/  FFMA.FTZ R77, R77, c[0x0][0x29c], -R158.reuse ;  /* 0x0000a7004d4d7a23 */ /* 0x100fe2000001089e */
[C---:B------:R-:W-:Y:S01]  /*4640*/  FSEL R76, R155.reuse, -INF , P1 ;  /* 0xff8000009b4c7808 */ /* 0x040fe20000800000 */
[----:B------:R-:W-:Y:S01]  /*4650*/  MUFU.EX2 R78, R78 ;  /* 0x0000004e004e7308 */ /* 0x000fe20000000800 */
[----:B------:R-:W-:Y:S01]  /*4660*/  ISETP.GT.AND P1, PT, R132, 0x41, PT ;  /* 0x000000418400780c */ /* 0x000fe20003f24270 */
[----:B------:R-:W-:Y:S02]  /*4670*/  FFMA.FTZ R155, -R155, R155, 1 ;  /* 0x3f8000009b9b7423 */ /* 0x000fe4000001019b */
[----:B------:R-:W-:Y:S01]  /*4680*/  FFMA.FTZ R76, R76, c[0x0][0x29c], -R158 ;  /* 0x0000a7004c4c7a23 */ /* 0x000fe2000001089e */
[C---:B------:R-:W-:Y:S01]  /*4690*/  FSEL R135, R138.reuse, -INF , P1 ;  /* 0xff8000008a877808 */ /* 0x040fe20000800000 */
[----:B------:R-:W-:Y:S04]  /*46a0*/  FFMA.FTZ R138, -R138, R138, 1 ;  /* 0x3f8000008a8a7423 */ /* 0x000fe8000001018a */
[----:B------:R4:W-:Y:S01]  /*46b0*/  MUFU.EX2 R132, R76 ;  /* 0x0000004c00847308 */ /* 0x0009e20000000800 */
[--C-:B---3--:R-:W-:Y:S02]  /*46c0*/  FADD.FTZ R5, R5, -R82.reuse ;  /* 0x8000005205057221 */ /* 0x108fe40000010000 */
[--C-:B------:R-:W-:Y:S07]  /*46d0*/  FADD.FTZ R17, R17, -R82.reuse ;  /* 0x8000005211117221 */ /* 0x100fee0000010000 */
[----:B------:R-:W-:Y:S01]  /*46e0*/  MUFU.EX2 R79, R79 ;  /* 0x0000004f004f7308 */ /* 0x000fe20000000800 */
[--C-:B------:R-:W-:Y:S02]  /*46f0*/  FADD.FTZ R21, R21, -R82.reuse ;  /* 0x8000005215157221 */ /* 0x100fe40000010000 */
[--C-:B------:R-:W-:Y:S02]  /*4700*/  FADD.FTZ R4, R4, -R82.reuse ;  /* 0x8000005204047221 */ /* 0x100fe40000010000 */
[--C-:B------:R-:W-:Y:S02]  /*4710*/  FADD.FTZ R16, R16, -R82.reuse ;  /* 0x8000005210107221 */ /* 0x100fe40000010000 */
[----:B------:R-:W-:Y:S02]  /*4720*/  FADD.FTZ R20, R20, -R82 ;  /* 0x8000005214147221 */ /* 0x000fe40000010000 */
[----:B-1----:R-:W-:Y:S01]  /*4730*/  FMUL.FTZ R4, R133, R4 ;  /* 0x0000000485047220 */ /* 0x002fe20000410000 */
[----:B------:R-:W-:Y:S01]  /*4740*/  MUFU.EX2 R77, R77 ;  /* 0x0000004d004d7308 */ /* 0x000fe20000000800 */
[C---:B--2---:R-:W-:Y:S01]  /*4750*/  FMUL.FTZ R5, R134.reuse, R5 ;  /* 0x0000000586057220 */ /* 0x044fe20000410000 */
[----:B------:R-:W-:Y:S01]  /*4760*/  F2FP.PACK_AB R133, R134, R133 ;  /* 0x000000858685723e */ /* 0x000fe200000000ff */
[----:B------:R-:W-:Y:S01]  /*4770*/  FMUL.FTZ R4, R4, R140 ;  /* 0x0000008c04047220 */ /* 0x000fe20000410000 */
[----:B----4-:R-:W-:Y:S01]  /*4780*/  FSEL R76, R137, -INF , P5 ;  /* 0xff800000894c7808 */ /* 0x010fe20002800000 */
[----:B------:R-:W1:Y:S01]  /*4790*/  LDS R140, [R245.X4+0x122a0] ;  /* 0x0122a000f58c7984 */ /* 0x000e620000004800 */
[----:B------:R-:W-:Y:S02]  /*47a0*/  FMUL.FTZ R5, R5, R141 ;  /* 0x0000008d05057220 */ /* 0x000fe40000410000 */
[----:B------:R-:W-:Y:S02]  /*47b0*/  FMUL.FTZ R17, R81, R17 ;  /* 0x0000001151117220 */ /* 0x000fe40000410000 */
[--C-:B------:R-:W-:Y:S01]  /*47c0*/  FFMA.FTZ R76, R76, c[0x0][0x29c], -R158.reuse ;  /* 0x0000a7004c4c7a23 */ /* 0x100fe2000001089e */
[----:B------:R-:W2:Y:S01]  /*47d0*/  MUFU.EX2 R83, R83 ;  /* 0x0000005300537308 */ /* 0x000ea20000000800 */
[----:B------:R-:W-:Y:S01]  /*47e0*/  FFMA.FTZ R158, R135, c[0x0][0x29c], -R158 ;  /* 0x0000a700879e7a23 */ /* 0x000fe2000001089e */
[----:B------:R-:W-:Y:S01]  /*47f0*/  IADD3 R135, R3, 0x20, RZ ;  /* 0x0000002003877810 */ /* 0x000fe20007ffe0ff */
[----:B------:R-:W-:Y:S01]  /*4800*/  FMUL.FTZ R17, R17, R153 ;  /* 0x0000009911117220 */ /* 0x000fe20000410000 */
[----:B------:R-:W-:Y:S01]  /*4810*/  IADD3 R3, R3, 0x28, RZ ;  /* 0x0000002803037810 */ /* 0x000fe20007ffe0ff */
[----:B-----5:R-:W-:Y:S01]  /*4820*/  FMUL.FTZ R21, R211, R21 ;  /* 0x00000015d3157220 */ /* 0x020fe20000410000 */
[----:B------:R-:W-:Y:S01]  /*4830*/  IMNMX R135, R2, R135, PT ;  /* 0x0000008702877217 */ /* 0x000fe20003800200 */
[----:B------:R-:W-:Y:S01]  /*4840*/  FMUL.FTZ R16, R80, R16 ;  /* 0x0000001050107220 */ /* 0x000fe20000410000 */
[----:B------:R-:W-:Y:S01]  /*4850*/  IMNMX R3, R2, R3, PT ;  /* 0x0000000302037217 */ /* 0x000fe20003800200 */
[----:B------:R-:W-:Y:S01]  /*4860*/  FMUL.FTZ R21, R21, R136 ;  /* 0x0000008815157220 */ /* 0x000fe20000410000 */
[C---:B------:R-:W-:Y:S01]  /*4870*/  ISETP.GT.AND P1, PT, R135.reuse, RZ, PT ;  /* 0x000000ff8700720c */ /* 0x040fe20003f24270 */
[----:B------:R-:W-:Y:S01]  /*4880*/  FMUL.FTZ R16, R16, R152 ;  /* 0x0000009810107220 */ /* 0x000fe20000410000 */
[C---:B------:R-:W-:Y:S01]  /*4890*/  ISETP.GT.AND P6, PT, R135.reuse, 0x21, PT ;  /* 0x000000218700780c */ /* 0x040fe20003fc4270 */
[----:B------:R-:W-:Y:S01]  /*48a0*/  MUFU.EX2 R158, R158 ;  /* 0x0000009e009e7308 */ /* 0x000fe20000000800 */
[C---:B------:R-:W-:Y:S01]  /*48b0*/  FSEL R2, R144.reuse, -INF , P1 ;  /* 0xff80000090027808 */ /* 0x040fe20000800000 */
[----:B------:R-:W-:Y:S01]  /*48c0*/  FFMA.FTZ R144, -R144, R144, 1 ;  /* 0x3f80000090907423 */ /* 0x000fe20000010190 */
[----:B------:R-:W-:Y:S01]  /*48d0*/  ISETP.GT.AND P1, PT, R135, 0x1, PT ;  /* 0x000000018700780c */ /* 0x000fe20003f24270 */
[----:B------:R-:W-:Y:S01]  /*48e0*/  FFMA.FTZ R137, -R137, R137, 1 ;  /* 0x3f80000089897423 */ /* 0x000fe20000010189 */
[----:B------:R-:W-:Y:S01]  /*48f0*/  ISETP.GT.AND P5, PT, R135, 0x40, PT ;  /* 0x000000408700780c */ /* 0x000fe20003fa4270 */
[--C-:B------:R-:W-:Y:S01]  /*4900*/  FFMA.FTZ R2, R2, c[0x0][0x29c], -R157.reuse ;  /* 0x0000a70002027a23 */ /* 0x100fe2000001089d */
[----:B------:R-:W-:Y:S02]  /*4910*/  F2FP.PACK_AB R80, R81, R80 ;  /* 0x000000505150723e */ /* 0x000fe400000000ff */
[----:B------:R-:W-:Y:S01]  /*4920*/  FSEL R153, R159, -INF , P5 ;  /* 0xff8000009f997808 */ /* 0x000fe20002800000 */
[----:B------:R3:W-:Y:S01]  /*4930*/  MUFU.EX2 R82, R2 ;  /* 0x0000000200527308 */ /* 0x0007e20000000800 */
[----:B------:R-:W-:Y:S01]  /*4940*/  ISETP.GT.AND P5, PT, R3, 0x1, PT ;  /* 0x000000010300780c */ /* 0x000fe20003fa4270 */
[----:B--2---:R-:W-:Y:S01]  /*4950*/  FMUL.FTZ R20, R83, R20 ;  /* 0x0000001453147220 */ /* 0x004fe20000410000 */
[----:B------:R-:W-:Y:S01]  /*4960*/  F2FP.PACK_AB R4, R5, R4 ;  /* 0x000000040504723e */ /* 0x000fe200000000ff */
[----:B------:R-:W-:Y:S01]  /*4970*/  FFMA.FTZ R153, R153, c[0x0][0x29c], -R157 ;  /* 0x0000a70099997a23 */ /* 0x000fe2000001089d */
[C---:B------:R-:W-:Y:S01]  /*4980*/  FSEL R136, R147.reuse, -INF , P5 ;  /* 0xff80000093887808 */ /* 0x040fe20002800000 */
[----:B------:R-:W-:Y:S01]  /*4990*/  FFMA.FTZ R147, -R147, R147, 1 ;  /* 0x3f80000093937423 */ /* 0x000fe20000010193 */
[----:B------:R-:W-:Y:S01]  /*49a0*/  ISETP.GT.AND P5, PT, R3, 0x40, PT ;  /* 0x000000400300780c */ /* 0x000fe20003fa4270 */
[----:B------:R-:W-:Y:S01]  /*49b0*/  FMUL.FTZ R20, R20, R156 ;  /* 0x0000009c14147220 */ /* 0x000fe20000410000 */
[----:B------:R-:W-:Y:S01]  /*49c0*/  F2FP.PACK_AB R83, R211, R83 ;  /* 0x00000053d353723e */ /* 0x000fe200000000ff */
[----:B------:R-:W-:Y:S01]  /*49d0*/  FFMA.FTZ R136, R136, c[0x0][0x29c], -R139 ;  /* 0x0000a70088887a23 */ /* 0x000fe2000001088b */
[----:B------:R-:W2:Y:S01]  /*49e0*/  MUFU.EX2 R76, R76 ;  /* 0x0000004c004c7308 */ /* 0x000ea20000000800 */
[--C-:B-1----:R-:W-:Y:S01]  /*49f0*/  FADD.FTZ R7, R7, -R140.reuse ;  /* 0x8000008c07077221 */ /* 0x102fe20000010000 */
[----:B------:R-:W-:Y:S01]  /*4a00*/  F2FP.PACK_AB R16, R17, R16 ;  /* 0x000000101110723e */ /* 0x000fe200000000ff */
[--C-:B------:R-:W-:Y:S01]  /*4a10*/  FADD.FTZ R6, R6, -R140.reuse ;  /* 0x8000008c06067221 */ /* 0x100fe20000010000 */
[----:B------:R-:W-:Y:S01]  /*4a20*/  F2FP.PACK_AB R20, R21, R20 ;  /* 0x000000141514723e */ /* 0x000fe200000000ff */
[C---:B------:R-:W-:Y:S01]  /*4a30*/  FMUL.FTZ R7, R78.reuse, R7 ;  /* 0x000000074e077220 */ /* 0x040fe20000410000 */
[----:B------:R-:W-:Y:S01]  /*4a40*/  F2FP.PACK_AB R78, R78, R79 ;  /* 0x0000004f4e4e723e */ /* 0x000fe200000000ff */
[----:B------:R-:W-:Y:S02]  /*4a50*/  FMUL.FTZ R6, R79, R6 ;  /* 0x000000064f067220 */ /* 0x000fe40000410000 */
[----:B------:R-:W-:Y:S01]  /*4a60*/  FMUL.FTZ R143, R7, R143 ;  /* 0x0000008f078f7220 */ /* 0x000fe20000410000 */
[----:B------:R-:W-:Y:S01]  /*4a70*/  MUFU.EX2 R136, R136 ;  /* 0x0000008800887308 */ /* 0x000fe20000000800 */
[----:B------:R-:W1:Y:S01]  /*4a80*/  LDS R7, [R245.X4+0x12300] ;  /* 0x01230000f5077984 */ /* 0x000e620000004800 */
[----:B------:R-:W-:Y:S01]  /*4a90*/  FMUL.FTZ R6, R6, R142 ;  /* 0x0000008e06067220 */ /* 0x000fe20000410000 */
[----:B---3--:R-:W-:Y:S01]  /*4aa0*/  FSEL R2, R145, -INF , P1 ;  /* 0xff80000091027808 */ /* 0x008fe20000800000 */
[--C-:B------:R-:W-:Y:S01]  /*4ab0*/  FADD.FTZ R18, R18, -R140.reuse ;  /* 0x8000008c12127221 */ /* 0x100fe20000010000 */
[----:B------:R-:W-:Y:S01]  /*4ac0*/  ISETP.GT.AND P1, PT, R135, 0x20, PT ;  /* 0x000000208700780c */ /* 0x000fe20003f24270 */
[--C-:B------:R-:W-:Y:S01]  /*4ad0*/  FADD.FTZ R19, R19, -R140.reuse ;  /* 0x8000008c13137221 */ /* 0x100fe20000010000 */
[----:B------:R-:W-:Y:S01]  /*4ae0*/  F2FP.PACK_AB R6, R143, R6 ;  /* 0x000000068f06723e */ /* 0x000fe200000000ff */
[----:B------:R-:W-:Y:S02]  /*4af0*/  FFMA.FTZ R2, R2, c[0x0][0x29c], -R157 ;  /* 0x0000a70002027a23 */ /* 0x000fe4000001089d */
[----:B------:R-:W-:Y:S01]  /*4b00*/  FMUL.FTZ R18, R77, R18 ;  /* 0x000000124d127220 */ /* 0x000fe20000410000 */
[----:B------:R-:W-:Y:S01]  /*4b10*/  MUFU.EX2 R153, R153 ;  /* 0x0000009900997308 */ /* 0x000fe20000000800 */
[--C-:B------:R-:W-:Y:S01]  /*4b20*/  FADD.FTZ R23, R23, -R140.reuse ;  /* 0x8000008c17177221 */ /* 0x100fe20000010000 */
[----:B------:R-:W-:Y:S01]  /*4b30*/  F2FP.PACK_AB R77, R132, R77 ;  /* 0x0000004d844d723e */ /* 0x000fe200000000ff */
[----:B------:R-:W-:Y:S02]  /*4b40*/  FMUL.FTZ R18, R18, R154 ;  /* 0x0000009a12127220 */ /* 0x000fe40000410000 */
[----:B------:R-:W-:Y:S01]  /*4b50*/  FADD.FTZ R22, R22, -R140 ;  /* 0x8000008c16167221 */ /* 0x000fe20000010000 */
[----:B------:R-:W-:Y:S01]  /*4b60*/  FSEL R140, R209, -INF , P5 ;  /* 0xff800000d18c7808 */ /* 0x000fe20002800000 */
[----:B------:R-:W-:Y:S02]  /*4b70*/  FFMA.FTZ R145, -R145, R145, 1 ;  /* 0x3f80000091917423 */ /* 0x000fe40000010191 */
[----:B--2---:R-:W-:Y:S01]  /*4b80*/  FMUL.FTZ R22, R76, R22 ;  /* 0x000000164c167220 */ /* 0x004fe20000410000 */
[----:B------:R2:W3:Y:S01]  /*4b90*/  MUFU.EX2 R141, R2 ;  /* 0x00000002008d7308 */ /* 0x0004e20000000800 */
[----:B------:R-:W-:Y:S01]  /*4ba0*/  FFMA.FTZ R140, R140, c[0x0][0x29c], -R139 ;  /* 0x0000a7008c8c7a23 */ /* 0x000fe2000001088b */
[----:B------:R-:W-:Y:S01]  /*4bb0*/  F2FP.PACK_AB R76, R158, R76 ;  /* 0x0000004c9e4c723e */ /* 0x000fe200000000ff */
[----:B------:R-:W-:Y:S02]  /*4bc0*/  FMUL.FTZ R19, R132, R19 ;  /* 0x0000001384137220 */ /* 0x000fe40000410000 */
[----:B------:R-:W-:Y:S02]  /*4bd0*/  FMUL.FTZ R23, R158, R23 ;  /* 0x000000179e177220 */ /* 0x000fe40000410000 */
[----:B------:R-:W-:Y:S02]  /*4be0*/  FMUL.FTZ R19, R19, R155 ;  /* 0x0000009b13137220 */ /* 0x000fe40000410000 */
[----:B------:R-:W-:Y:S01]  /*4bf0*/  FMUL.FTZ R22, R22, R137 ;  /* 0x0000008916167220 */ /* 0x000fe20000410000 */
[----:B------:R-:W-:Y:S01]  /*4c00*/  MUFU.EX2 R140, R140 ;  /* 0x0000008c008c7308 */ /* 0x000fe20000000800 */
[----:B------:R-:W-:Y:S01]  /*4c10*/  FMUL.FTZ R23, R23, R138 ;  /* 0x0000008a17177220 */ /* 0x000fe20000410000 */
[----:B------:R-:W-:Y:S01]  /*4c20*/  F2FP.PACK_AB R18, R19, R18 ;  /* 0x000000121312723e */ /* 0x000fe200000000ff */
[----:B------:R-:W-:Y:S02]  /*4c30*/  FFMA.FTZ R159, -R159, R159, 1 ;  /* 0x3f8000009f9f7423 */ /* 0x000fe4000001019f */
[----:B------:R-:W-:Y:S01]  /*4c40*/  FFMA.FTZ R209, -R209, R209, 1 ;  /* 0x3f800000d1d17423 */ /* 0x000fe200000101d1 */
[----:B------:R-:W-:Y:S01]  /*4c50*/  F2FP.PACK_AB R22, R23, R22 ;  /* 0x000000161716723e */ /* 0x000fe200000000ff */
[--C-:B-1----:R-:W-:Y:S02]  /*4c60*/  FADD.FTZ R12, R12, -R7.reuse ;  /* 0x800000070c0c7221 */ /* 0x102fe40000010000 */
[--C-:B------:R-:W-:Y:S01]  /*4c70*/  FADD.FTZ R13, R13, -R7.reuse ;  /* 0x800000070d0d7221 */ /* 0x100fe20000010000 */
[----:B--2---:R-:W-:Y:S01]  /*4c80*/  FSEL R2, R148, -INF , P1 ;  /* 0xff80000094027808 */ /* 0x004fe20000800000 */
[--C-:B------:R-:W-:Y:S01]  /*4c90*/  FADD.FTZ R8, R8, -R7.reuse ;  /* 0x8000000708087221 */ /* 0x100fe20000010000 */
[----:B------:R-:W-:Y:S01]  /*4ca0*/  ISETP.GT.AND P1, PT, R135, 0x41, PT ;  /* 0x000000418700780c */ /* 0x000fe20003f24270 */
[----:B------:R-:W-:Y:S02]  /*4cb0*/  FADD.FTZ R24, R24, -R7 ;  /* 0x8000000718187221 */ /* 0x000fe40000010000 */
[----:B------:R-:W-:Y:S01]  /*4cc0*/  FFMA.FTZ R2, R2, c[0x0][0x29c], -R157 ;  /* 0x0000a70002027a23 */ /* 0x000fe2000001089d */
[----:B------:R-:W-:Y:S01]  /*4cd0*/  FSEL R152, R208, -INF , P1 ;  /* 0xff800000d0987808 */ /* 0x000fe20000800000 */
[----:B------:R-:W-:Y:S01]  /*4ce0*/  FMUL.FTZ R8, R82, R8 ;  /* 0x0000000852087220 */ /* 0x000fe20000410000 */
[----:B------:R-:W-:Y:S01]  /*4cf0*/  ISETP.GT.AND P1, PT, R3, 0x20, PT ;  /* 0x000000200300780c */ /* 0x000fe20003f24270 */
[----:B------:R1:W2:Y:S01]  /*4d00*/  MUFU.EX2 R135, R2 ;  /* 0x0000000200877308 */ /* 0x0002a20000000800 */
[----:B---3--:R-:W-:Y:S01]  /*4d10*/  F2FP.PACK_AB R82, R141, R82 ;  /* 0x000000528d52723e */ /* 0x008fe200000000ff */
[----:B------:R-:W-:Y:S02]  /*4d20*/  FMUL.FTZ R24, R153, R24 ;  /* 0x0000001899187220 */ /* 0x000fe40000410000 */
[--C-:B------:R-:W-:Y:S02]  /*4d30*/  FADD.FTZ R9, R9, -R7.reuse ;  /* 0x8000000709097221 */ /* 0x100fe40000010000 */
[----:B------:R-:W-:Y:S02]  /*4d40*/  FMUL.FTZ R8, R8, R144 ;  /* 0x0000009008087220 */ /* 0x000fe40000410000 */
[----:B------:R-:W-:Y:S02]  /*4d50*/  FMUL.FTZ R9, R141, R9 ;  /* 0x000000098d097220 */ /* 0x000fe40000410000 */
[----:B------:R-:W-:Y:S02]  /*4d60*/  FFMA.FTZ R148, -R148, R148, 1 ;  /* 0x3f80000094947423 */ /* 0x000fe40000010194 */
[----:B------:R-:W-:Y:S02]  /*4d70*/  FMUL.FTZ R9, R9, R145 ;  /* 0x0000009109097220 */ /* 0x000fe40000410000 */
[----:B------:R-:W-:Y:S02]  /*4d80*/  FADD.FTZ R25, R25, -R7 ;  /* 0x8000000719197221 */ /* 0x000fe40000010000 */
[----:B------:R-:W-:Y:S01]  /*4d90*/  FFMA.FTZ R208, -R208, R208, 1 ;  /* 0x3f800000d0d07423 */ /* 0x000fe200000101d0 */
[----:B------:R-:W-:Y:S01]  /*4da0*/  F2FP.PACK_AB R8, R9, R8 ;  /* 0x000000080908723e */ /* 0x000fe200000000ff */
[----:B------:R-:W-:Y:S01]  /*4db0*/  FMUL.FTZ R24, R24, R159 ;  /* 0x0000009f18187220 */ /* 0x000fe20000410000 */
[----:B-1----:R-:W-:Y:S01]  /*4dc0*/  FSEL R2, R149, -INF , P6 ;  /* 0xff80000095027808 */ /* 0x002fe20003000000 */
[----:B--2---:R-:W-:Y:S01]  /*4dd0*/  FMUL.FTZ R12, R135, R12 ;  /* 0x0000000c870c7220 */ /* 0x004fe20000410000 */
[----:B------:R-:W-:Y:S01]  /*4de0*/  ISETP.GT.AND P6, PT, R3, RZ, PT ;  /* 0x000000ff0300720c */ /* 0x000fe20003fc4270 */
[----:B------:R-:W-:Y:S02]  /*4df0*/  FFMA.FTZ R149, -R149, R149, 1 ;  /* 0x3f80000095957423 */ /* 0x000fe40000010195 */
[--C-:B------:R-:W-:Y:S01]  /*4e00*/  FFMA.FTZ R2, R2, c[0x0][0x29c], -R157.reuse ;  /* 0x0000a70002027a23 */ /* 0x100fe2000001089d */
[----:B------:R-:W-:Y:S01]  /*4e10*/  FSEL R142, R146, -INF , P6 ;  /* 0xff800000928e7808 */ /* 0x000fe20003000000 */
[----:B------:R-:W-:Y:S01]  /*4e20*/  FFMA.FTZ R157, R152, c[0x0][0x29c], -R157 ;  /* 0x0000a700989d7a23 */ /* 0x000fe2000001089d */
[----:B------:R-:W-:Y:S01]  /*4e30*/  ISETP.GT.AND P6, PT, R3, 0x21, PT ;  /* 0x000000210300780c */ /* 0x000fe20003fc4270 */
[----:B------:R-:W-:Y:S01]  /*4e40*/  FFMA.FTZ R146, -R146, R146, 1 ;  /* 0x3f80000092927423 */ /* 0x000fe20000010192 */
[----:B------:R-:W-:Y:S01]  /*4e50*/  FSEL R152, R150, -INF , P1 ;  /* 0xff80000096987808 */ /* 0x000fe20000800000 */
[----:B------:R-:W1:Y:S01]  /*4e60*/  MUFU.EX2 R2, R2 ;  /* 0x0000000200027308 */ /* 0x000e620000000800 */
[--C-:B------:R-:W-:Y:S01]  /*4e70*/  FFMA.FTZ R142, R142, c[0x0][0x29c], -R139.reuse ;  /* 0x0000a7008e8e7a23 */ /* 0x100fe2000001088b */
[----:B------:R-:W-:Y:S01]  /*4e80*/  FSEL R154, R151, -INF , P6 ;  /* 0xff800000979a7808 */ /* 0x000fe20003000000 */
[----:B------:R-:W-:Y:S01]  /*4e90*/  FMUL.FTZ R12, R12, R148 ;  /* 0x000000940c0c7220 */ /* 0x000fe20000410000 */
[----:B------:R-:W-:Y:S01]  /*4ea0*/  ISETP.GT.AND P1, PT, R3, 0x41, PT ;  /* 0x000000410300780c */ /* 0x000fe20003f24270 */
[--C-:B------:R-:W-:Y:S02]  /*4eb0*/  FFMA.FTZ R152, R152, c[0x0][0x29c], -R139.reuse ;  /* 0x0000a70098987a23 */ /* 0x100fe4000001088b */
[--C-:B------:R-:W-:Y:S01]  /*4ec0*/  FFMA.FTZ R154, R154, c[0x0][0x29c], -R139.reuse ;  /* 0x0000a7009a9a7a23 */ /* 0x100fe2000001088b */
[----:B------:R-:W-:Y:S01]  /*4ed0*/  FSEL R3, R210, -INF , P1 ;  /* 0xff800000d2037808 */ /* 0x000fe20000800000 */
[----:B------:R-:W-:Y:S01]  /*4ee0*/  FFMA.FTZ R150, -R150, R150, 1 ;  /* 0x3f80000096967423 */ /* 0x000fe20000010196 */
[----:B------:R-:W2:Y:S01]  /*4ef0*/  MUFU.EX2 R142, R142 ;  /* 0x0000008e008e7308 */ /* 0x000ea20000000800 */
[----:B------:R-:W-:Y:S01]  /*4f00*/  FFMA.FTZ R151, -R151, R151, 1 ;  /* 0x3f80000097977423 */ /* 0x000fe20000010197 */
[----:B------:R-:W-:Y:S01]  /*4f10*/  PLOP3.LUT P1, PT, PT, PT, UP0, 0x80, 0x0 ;  /* 0x000000000000781c */ /* 0x000fe20003f2f008 */
[----:B------:R-:W-:Y:S02]  /*4f20*/  FFMA.FTZ R139, R3, c[0x0][0x29c], -R139 ;  /* 0x0000a700038b7a23 */ /* 0x000fe4000001088b */
[----:B------:R-:W-:Y:S05]  /*4f30*/  FFMA.FTZ R210, -R210, R210, 1 ;  /* 0x3f800000d2d27423 */ /* 0x000fea00000101d2 */
[----:B------:R-:W-:Y:S01]  /*4f40*/  MUFU.EX2 R152, R152 ;  /* 0x0000009800987308 */ /* 0x000fe20000000800 */
[C---:B-1----:R-:W-:Y:S01]  /*4f50*/  F2FP.PACK_AB R135, R2.reuse, R135 ;  /* 0x000000870287723e */ /* 0x042fe200000000ff */
[----:B------:R-:W-:Y:S02]  /*4f60*/  FMUL.FTZ R13, R2, R13 ;  /* 0x0000000d020d7220 */ /* 0x000fe40000410000 */
[----:B------:R-:W1:Y:S02]  /*4f70*/  LDS R2, [R245.X4+0x12320] ;  /* 0x01232000f5027984 */ /* 0x000e640000004800 */
[----:B------:R-:W-:Y:S04]  /*4f80*/  FMUL.FTZ R13, R13, R149 ;  /* 0x000000950d0d7220 */ /* 0x000fe80000410000 */
[----:B------:R-:W3:Y:S01]  /*4f90*/  MUFU.EX2 R154, R154 ;  /* 0x0000009a009a7308 */ /* 0x000ee20000000800 */
[----:B------:R-:W-:Y:S01]  /*4fa0*/  STS [R246+0x12480], R133 ;  /* 0x01248085f6007388 */ /* 0x000fe20000000800 */
[----:B--2---:R-:W-:Y:S03]  /*4fb0*/  F2FP.PACK_AB R3, R136, R142 ;  /* 0x0000008e8803723e */ /* 0x004fe600000000ff */
[----:B------:R-:W-:Y:S01]  /*4fc0*/  STS [R247], R78 ;  /* 0x0000004ef7007388 */ /* 0x000fe20000000800 */
[----:B------:R-:W-:Y:S03]  /*4fd0*/  F2FP.PACK_AB R12, R13, R12 ;  /* 0x0000000c0d0c723e */ /* 0x000fe600000000ff */
[----:B------:R-:W-:Y:S01]  /*4fe0*/  STS [R246+0x12c80], R82 ;  /* 0x012c8052f6007388 */ /* 0x000fe20000000800 */
[----:B------:R-:W2:Y:S03]  /*4ff0*/  MUFU.EX2 R157, R157 ;  /* 0x0000009d009d7308 */ /* 0x000ea60000000800 */
[----:B------:R4:W-:Y:S04]  /*5000*/  STS [R247+0x800], R3 ;  /* 0x00080003f7007388 */ /* 0x0009e80000000800 */
[----:B------:R-:W-:Y:S03]  /*5010*/  STS [R246+0x13480], R80 ;  /* 0x01348050f6007388 */ /* 0x000fe60000000800 */
[----:B------:R-:W4:Y:S01]  /*5020*/  MUFU.EX2 R139, R139 ;  /* 0x0000008b008b7308 */ /* 0x000f220000000800 */
[----:B------:R-:W-:Y:S01]  /*5030*/  STS [R247+0x1000], R77 ;  /* 0x0010004df7007388 */ /* 0x000fe20000000800 */
[----:B---3--:R-:W-:Y:S03]  /*5040*/  F2FP.PACK_AB R5, R154, R152 ;  /* 0x000000989a05723e */ /* 0x008fe600000000ff */
[----:B------:R-:W-:Y:S04]  /*5050*/  STS [R246+0x13c80], R135 ;  /* 0x013c8087f6007388 */ /* 0x000fe80000000800 */
[----:B------:R-:W-:Y:S04]  /*5060*/  STS [R247+0x1800], R5 ;  /* 0x00180005f7007388 */ /* 0x000fe80000000800 */
[----:B------:R-:W-:Y:S01]  /*5070*/  STS [R246+0x14480], R83 ;  /* 0x01448053f6007388 */ /* 0x000fe20000000800 */
[C---:B--2---:R-:W-:Y:S01]  /*5080*/  F2FP.PACK_AB R153, R157.reuse, R153 ;  /* 0x000000999d99723e */ /* 0x044fe200000000ff */
[----:B------:R-:W-:Y:S02]  /*5090*/  FMUL.FTZ R25, R157, R25 ;  /* 0x000000199d197220 */ /* 0x000fe40000410000 */
[----:B------:R-:W-:Y:S01]  /*50a0*/  STS [R247+0x2000], R76 ;  /* 0x0020004cf7007388 */ /* 0x000fe20000000800 */
[--C-:B-1----:R-:W-:Y:S02]  /*50b0*/  FADD.FTZ R10, R10, -R2.reuse ;  /* 0x800000020a0a7221 */ /* 0x102fe40000010000 */
[--C-:B------:R-:W-:Y:S01]  /*50c0*/  FADD.FTZ R11, R11, -R2.reuse ;  /* 0x800000020b0b7221 */ /* 0x100fe20000010000 */
[----:B------:R-:W-:Y:S01]  /*50d0*/  STS [R246+0x14c80], R153 ;  /* 0x014c8099f6007388 */ /* 0x000fe20000000800 */
[----:B------:R-:W-:Y:S01]  /*50e0*/  FMUL.FTZ R10, R142, R10 ;  /* 0x0000000a8e0a7220 */ /* 0x000fe20000410000 */
[----:B----4-:R-:W-:Y:S01]  /*50f0*/  F2FP.PACK_AB R3, R139, R140 ;  /* 0x0000008c8b03723e */ /* 0x010fe200000000ff */
[----:B------:R-:W-:Y:S02]  /*5100*/  FMUL.FTZ R11, R136, R11 ;  /* 0x0000000b880b7220 */ /* 0x000fe40000410000 */
[----:B------:R-:W-:Y:S02]  /*5110*/  FMUL.FTZ R10, R10, R146 ;  /* 0x000000920a0a7220 */ /* 0x000fe40000410000 */
[----:B------:R-:W-:Y:S01]  /*5120*/  STS [R247+0x2800], R3 ;  /* 0x00280003f7007388 */ /* 0x000fe20000000800 */
[----:B------:R-:W-:Y:S02]  /*5130*/  FMUL.FTZ R11, R11, R147 ;  /* 0x000000930b0b7220 */ /* 0x000fe40000410000 */
[--C-:B------:R-:W-:Y:S01]  /*5140*/  FADD.FTZ R14, R14, -R2.reuse ;  /* 0x800000020e0e7221 */ /* 0x100fe20000010000 */
[----:B------:R-:W-:Y:S01]  /*5150*/  BAR.SYNC.DEFER_BLOCKING 0x0 ;  /* 0x0000000000007b1d */ /* 0x000fe20000010000 */
[--C-:B------:R-:W-:Y:S01]  /*5160*/  FADD.FTZ R15, R15, -R2.reuse ;  /* 0x800000020f0f7221 */ /* 0x100fe20000010000 */
[----:B------:R-:W-:Y:S01]  /*5170*/  F2FP.PACK_AB R10, R11, R10 ;  /* 0x0000000a0b0a723e */ /* 0x000fe200000000ff */
[----:B------:R-:W-:Y:S02]  /*5180*/  FMUL.FTZ R14, R152, R14 ;  /* 0x0000000e980e7220 */ /* 0x000fe40000410000 */
[----:B------:R-:W-:Y:S02]  /*5190*/  FMUL.FTZ R15, R154, R15 ;  /* 0x0000000f9a0f7220 */ /* 0x000fe40000410000 */
[----:B------:R-:W-:Y:S02]  /*51a0*/  FMUL.FTZ R14, R14, R150 ;  /* 0x000000960e0e7220 */ /* 0x000fe40000410000 */
[----:B------:R-:W-:Y:S02]  /*51b0*/  FMUL.FTZ R15, R15, R151 ;  /* 0x000000970f0f7220 */ /* 0x000fe40000410000 */
[--C-:B------:R-:W-:Y:S02]  /*51c0*/  FADD.FTZ R26, R26, -R2.reuse ;  /* 0x800000021a1a7221 */ /* 0x100fe40000010000 */
[----:B------:R-:W-:Y:S01]  /*51d0*/  FADD.FTZ R27, R27, -R2 ;  /* 0x800000021b1b7221 */ /* 0x000fe20000010000 */
[----:B------:R-:W-:Y:S01]  /*51e0*/  F2FP.PACK_AB R14, R15, R14 ;  /* 0x0000000e0f0e723e */ /* 0x000fe200000000ff */
[----:B------:R-:W-:Y:S01]  /*51f0*/  FMUL.FTZ R25, R25, R208 ;  /* 0x000000d019197220 */ /* 0x000fe20000410000 */
[----:B------:R-:W-:Y:S01]  /*5200*/  SHF.L.U32 R2, R230, 0x1, RZ ;  /* 0x00000001e6027819 */ /* 0x000fe200000006ff */
[----:B------:R-:W-:Y:S02]  /*5210*/  FMUL.FTZ R26, R140, R26 ;  /* 0x0000001a8c1a7220 */ /* 0x000fe40000410000 */
[----:B------:R-:W-:Y:S01]  /*5220*/  FMUL.FTZ R27, R139, R27 ;  /* 0x0000001b8b1b7220 */ /* 0x000fe20000410000 */
[----:B------:R-:W-:Y:S01]  /*5230*/  F2FP.PACK_AB R24, R25, R24 ;  /* 0x000000181918723e */ /* 0x000fe200000000ff */
[----:B------:R-:W-:Y:S02]  /*5240*/  FMUL.FTZ R26, R26, R209 ;  /* 0x000000d11a1a7220 */ /* 0x000fe40000410000 */
[----:B------:R-:W-:Y:S01]  /*5250*/  FMUL.FTZ R27, R27, R210 ;  /* 0x000000d21b1b7220 */ /* 0x000fe20000410000 */
[----:B------:R-:W-:Y:S04]  /*5260*/  STS [R246+0x15480], R4 ;  /* 0x01548004f6007388 */ /* 0x000fe80000000800 */
[----:B------:R-:W-:Y:S01]  /*5270*/  STS [R247+0x3000], R6 ;  /* 0x00300006f7007388 */ /* 0x000fe20000000800 */
[----:B------:R-:W-:Y:S03]  /*5280*/  F2FP.PACK_AB R26, R27, R26 ;  /* 0x0000001a1b1a723e */ /* 0x000fe600000000ff */
        /* <DEDUP_REMOVED lines=108> */
[----:B------:R-:W-:Y:S02]  /*5950*/  LEA R10, P5, R7, c[0x0][0x280], 0x2 ;  /* 0x0000a000070a7a11 */ /* 0x000fe400078a10ff */
[----:B------:R-:W-:Y:S02]  /*5960*/  IADD3 R8, -R235, UR12, -R8 ;  /* 0x0000000ceb087c10 */ /* 0x000fe4000fffe908 */
        /* <DEDUP_REMOVED lines=20> */
.L_x_837:
[-C--:B-12-4-:R-:W-:Y:S01]  /*5ab0*/  HMMA.16816.F32 R4, R80, R16.reuse, RZ ;  /* 0x000000105004723c */ /* 0x096fe200000018ff */
[----:B------:R-:W-:Y:S01]  /*5ac0*/  LDSM.16.M88.4 R140, [R227+0x1800] ;  /* 0x00180000e38c783b */ /* 0x000fe20000000200 */
[----:B------:R-:W-:Y:S02]  /*5ad0*/  USHF.L.U32 UR16, UR16, 0xd, URZ ;  /* 0x0000000d10107899 */ /* 0x000fe4000800063f */
[----:B------:R-:W-:Y:S01]  /*5ae0*/  UISETP.GE.AND UP0, UPT, UR11, UR10, UPT ;  /* 0x0000000a0b00728c */ /* 0x000fe2000bf06270 */
[----:B------:R-:W-:Y:S01]  /*5af0*/  LDSM.16.MT88.4 R144, [R2+0x4080] ;  /* 0x004080000290783b */ /* 0x000fe20000004200 */
[----:B------:R-:W-:Y:S02]  /*5b00*/  UIADD3 UR7, UR4, 0x1, URZ ;  /* 0x0000000104077890 */ /* 0x000fe4000fffe03f */
[C---:B------:R-:W-:Y:S01]  /*5b10*/  HMMA.16816.F32 R8, R132.reuse, R16, RZ ;  /* 0x000000108408723c */ /* 0x040fe200000018ff */
[----:B------:R-:W-:Y:S01]  /*5b20*/  LDSM.16.M88.4 R148, [R226+0x1000] ;  /* 0x00100000e294783b */ /* 0x000fe20000000200 */
[----:B------:R-:W-:Y:S02]  /*5b30*/  UISETP.GE.AND UP2, UPT, UR4, 0x1, UPT ;  /* 0x000000010400788c */ /* 0x000fe4000bf46270 */
[----:B------:R-:W-:Y:S01]  /*5b40*/  IMAD.U32 R3, RZ, RZ, UR16 ;  /* 0x00000010ff037e24 */ /* 0x000fe2000f8e00ff */
[----:B------:R-:W0:Y:S01]  /*5b50*/  LDGDEPBAR ;  /* 0x00000000000079af */ /* 0x000e220000000000 */
[----:B------:R-:W-:Y:S02]  /*5b60*/  UIADD3 UR6, UR9, 0x1, URZ ;  /* 0x0000000109067890 */ /* 0x000fe4000fffe03f */
[-C--:B------:R-:W-:Y:S01]  /*5b70*/  HMMA.16816.F32 R12, R132, R18.reuse, RZ ;  /* 0x00000012840c723c */ /* 0x080fe200000018ff */
[----:B------:R-:W-:Y:S04]  /*5b80*/  UISETP.GE.AND UP1, UPT, UR9, 0x1, UPT ;  /* 0x000000010900788c */ /* 0x000fe8000bf26270 */
[----:B------:R-:W-:Y:S03]  /*5b90*/  USEL UR9, UR6, URZ, !UP1 ;  /* 0x0000003f06097287 */ /* 0x000fe6000c800000 */
        /* <DEDUP_REMOVED lines=29> */
[----:B------:R-:W3:Y:S03]  /*5d70*/  LDSM.16.MT88.4 R144, [R2+0x5080] ;  /* 0x005080000290783b */ /* 0x000ee60000004200 */
[-C--:B--2---:R-:W-:Y:S08]  /*5d80*/  HMMA.16816.F32 R4, R148, R152.reuse, R4 ;  /* 0x000000989404723c */ /* 0x084ff00000001804 */
        /* <DEDUP_REMOVED lines=9> */
[----:B------:R-:W2:Y:S04]  /*5e20*/  LDSM.16.M88.4 R148, [R226+0x2000] ;  /* 0x00200000e294783b */ /* 0x000ea80000000200 */
[----:B------:R4:W5:Y:S03]  /*5e30*/  LDSM.16.MT88.4 R208, [R2+0x5880] ;  /* 0x0058800002d0783b */ /* 0x0009660000004200 */
[-C--:B-1----:R-:W-:Y:S08]  /*5e40*/  HMMA.16816.F32 R4, R132, R136.reuse, R4 ;  /* 0x000000888404723c */ /* 0x082ff00000001804 */
[C---:B------:R-:W-:Y:S08]  /*5e50*/  HMMA.16816.F32 R8, R140.reuse, R136, R8 ;  /* 0x000000888c08723c */ /* 0x040ff00000001808 */
[-C--:B------:R-:W-:Y:S04]  /*5e60*/  HMMA.16816.F32 R12, R140, R138.reuse, R12 ;  /* 0x0000008a8c0c723c */ /* 0x080fe8000000180c */
[----:B----4-:R-:W-:Y:S04]  /*5e70*/  IADD3 R2, P1, R248, UR16, RZ ;  /* 0x00000010f8027c10 */ /* 0x010fe8000ff3e0ff */
[C---:B------:R-:W-:Y:S04]  /*5e80*/  HMMA.16816.F32 R16, R132.reuse, R138, R16 ;  /* 0x0000008a8410723c */ /* 0x040fe80000001810 */
[----:B------:R-:W-:Y:S04]  /*5e90*/  LEA.HI.X.SX32 R3, R3, R250, 0x1, P1 ;  /* 0x000000fa03037211 */ /* 0x000fe800008f0eff */
[-C--:B---3--:R-:W-:Y:S08]  /*5ea0*/  HMMA.16816.F32 R20, R132, R144.reuse, R20 ;  /* 0x000000908414723c */ /* 0x088ff00000001814 */
[C---:B------:R-:W-:Y:S08]  /*5eb0*/  HMMA.16816.F32 R24, R140.reuse, R144, R24 ;  /* 0x000000908c18723c */ /* 0x040ff00000001818 */
[-C--:B------:R-:W-:Y:S01]  /*5ec0*/  HMMA.16816.F32 R76, R140, R146.reuse, R76 ;  /* 0x000000928c4c723c */ /* 0x080fe2000000184c */
[----:B------:R-:W-:Y:S07]  /*5ed0*/  LDSM.16.MT88.4 R140, [R228+0x18080] ;  /* 0x01808000e48c783b */ /* 0x000fee0000004200 */
[----:B------:R-:W-:Y:S07]  /*5ee0*/  HMMA.16816.F32 R80, R132, R146, R80 ;  /* 0x000000928450723c */ /* 0x000fee0000001850 */
[C---:B------:R-:W-:Y:S01]  /*5ef0*/  LEA R132, P1, R2.reuse, c[0x0][0x220], 0x2 ;  /* 0x0000880002847a11 */ /* 0x040fe200078210ff */
[-C--:B--2---:R-:W-:Y:S05]  /*5f00*/  HMMA.16816.F32 R4, R148, R152.reuse, R4 ;  /* 0x000000989404723c */ /* 0x084fea0000001804 */
[----:B------:R-:W-:Y:S01]  /*5f10*/  LEA.HI.X R133, R2, c[0x0][0x224], R3, 0x2, P1 ;  /* 0x0000890002857a11 */ /* 0x000fe200008f1403 */
[----:B------:R-:W-:Y:S01]  /*5f20*/  IMAD.U32 R2, RZ, RZ, UR4 ;  /* 0x00000004ff027e24 */ /* 0x000fe2000f8e00ff */
[----:B------:R-:W-:Y:S01]  /*5f30*/  PLOP3.LUT P1, PT, PT, PT, UP0, 0x80, 0x0 ;  /* 0x000000000000781c */ /* 0x000fe20003f2f008 */
[C---:B------:R-:W-:Y:S01]  /*5f40*/  HMMA.16816.F32 R8, R156.reuse, R152, R8 ;  /* 0x000000989c08723c */ /* 0x040fe20000001808 */
[----:B------:R-:W-:Y:S03]  /*5f50*/  USEL UR4, UR7, URZ, !UP2 ;  /* 0x0000003f07047287 */ /* 0x000fe6000d000000 */
[----:B------:R-:W-:Y:S04]  /*5f60*/  IMAD R2, R2, 0x2000, R230 ;  /* 0x0000200002027824 */ /* 0x000fe800078e02e6 */
[-C--:B------:R-:W-:Y:S04]  /*5f70*/  HMMA.16816.F32 R12, R156, R154.reuse, R12 ;  /* 0x0000009a9c0c723c */ /* 0x080fe8000000180c */
[----:B------:R-:W-:Y:S03]  /*5f80*/  IMAD.SHL.U32 R2, R2, 0x2, RZ ;  /* 0x0000000202027824 */ /* 0x000fe600078e00ff */
[----:B------:R-:W-:Y:S01]  /*5f90*/  RED.E.ADD.F32.FTZ.RN.STRONG.GPU [R132.64], R4 ;  /* 0x000000048400798e */ /* 0x000fe2000c10e792 */
[C---:B------:R-:W-:Y:S03]  /*5fa0*/  HMMA.16816.F32 R16, R148.reuse, R154, R16 ;  /* 0x0000009a9410723c */ /* 0x040fe60000001810 */
[----:B------:R-:W-:Y:S04]  /*5fb0*/  RED.E.ADD.F32.FTZ.RN.STRONG.GPU [R132.64+0x400], R5 ;  /* 0x000400058400798e */ /* 0x000fe8000c10e792 */
[----:B------:R-:W-:Y:S01]  /*5fc0*/  RED.E.ADD.F32.FTZ.RN.STRONG.GPU [R132.64+0x800], R6 ;  /* 0x000800068400798e */ /* 0x000fe2000c10e792 */
[-C--:B-----5:R-:W-:Y:S03]  /*5fd0*/  HMMA.16816.F32 R20, R148, R208.reuse, R20 ;  /* 0x000000d09414723c */ /* 0x0a0fe60000001814 */
        /* <DEDUP_REMOVED lines=149> */
.L_x_835:
[----:B------:R-:W-:Y:S05]  /*6930*/  @P1 BRA `(.L_x_839) ;  /* 0x000019a000001947 */ /* 0x000fea0003800000 */
[----:B-----5:R-:W-:Y:S01]  /*6940*/  SHF.R.S32.HI R0, RZ, 0x1f, R233 ;  /* 0x0000001fff007819 */ /* 0x020fe200000114e9 */
[----:B------:R-:W-:Y:S01]  /*6950*/  BAR.SYNC.DEFER_BLOCKING 0x1, 0x100 ;  /* 0x0044000000007b1d */ /* 0x000fe20000010000 */
[----:B------:R-:W-:Y:S02]  /*6960*/  F2FP.PACK_AB R28, R29, R28 ;  /* 0x0000001c1d1c723e */ /* 0x000fe400000000ff */
[----:B------:R-:W-:-:S02]  /*6970*/  LEA.HI R2, R0, R233, RZ, 0x2 ;  /* 0x000000e900027211 */ /* 0x000fc400078f10ff */
[-C--:B------:R-:W-:Y:S01]  /*6980*/  LEA.HI R5, R0, R233.reuse, RZ, 0x5 ;  /* 0x000000e900057211 */ /* 0x080fe200078f28ff */
[----:B------:R-:W-:Y:S01]  /*6990*/  ULDC.64 UR4, c[0x0][0x358] ;  /* 0x0000d60000047ab9 */ /* 0x000fe20000000a00 */
[--C-:B------:R-:W-:Y:S01]  /*69a0*/  SHF.R.S32.HI R4, RZ, 0x2, R2.reuse ;  /* 0x00000002ff047819 */ /* 0x100fe20000011402 */
[----:B------:R-:W-:Y:S01]  /*69b0*/  UISETP.NE.U32.AND UP1, UPT, URZ, UR4, UPT ;  /* 0x000000043f00728c */ /* 0x000fe2000bf25070 */
[----:B------:R-:W-:Y:S01]  /*69c0*/  SHF.R.S32.HI R3, RZ, 0x1f, R2 ;  /* 0x0000001fff037819 */ /* 0x000fe20000011402 */
[----:B------:R-:W-:Y:S01]  /*69d0*/  UMOV UR6, 0x4 ;  /* 0x0000000400067882 */ /* 0x000fe20000000000 */
[----:B------:R-:W-:Y:S01]  /*69e0*/  SHF.R.S32.HI R6, RZ, 0x5, R5 ;  /* 0x00000005ff067819 */ /* 0x000fe20000011405 */
[----:B------:R-:W-:Y:S01]  /*69f0*/  UISETP.NE.AND.EX UP1, UPT, URZ, UR5, UPT, UP1 ;  /* 0x000000053f00728c */ /* 0x000fe2000bf25310 */
[----:B------:R-:W-:Y:S01]  /*6a00*/  LEA.HI R3, R3, R4, RZ, 0x3 ;  /* 0x0000000403037211 */ /* 0x000fe200078f18ff */
[----:B------:R-:W-:Y:S01]  /*6a10*/  ULDC.64 UR8, c[0x0][0x358] ;  /* 0x0000d60000087ab9 */ /* 0x000fe20000000a00 */
[----:B------:R-:W-:Y:S01]  /*6a20*/  LEA.HI R5, R5, R6, RZ, 0x1 ;  /* 0x0000000605057211 */ /* 0x000fe200078f08ff */
[----:B------:R-:W-:Y:S01]  /*6a30*/  UIMAD.WIDE UR8, UR13, UR6, UR8 ;  /* 0x000000060d0872a5 */ /* 0x000fe2000f8e0208 */
[----:B------:R-:W-:Y:S01]  /*6a40*/  LOP3.LUT R3, R3, 0xfffffff8, RZ, 0xc0, !PT ;  /* 0xfffffff803037812 */ /* 0x000fe200078ec0ff */
[----:B------:R-:W-:Y:S01]  /*6a50*/  ULDC.64 UR4, c[0x0][0x360] ;  /* 0x0000d80000047ab9 */ /* 0x000fe20000000a00 */
[----:B------:R-:W-:Y:S01]  /*6a60*/  LOP3.LUT R2, R2, 0x3ffffffc, RZ, 0xc0, !PT ;  /* 0x3ffffffc02027812 */ /* 0x000fe200078ec0ff */
[----:B------:R-:W-:Y:S01]  /*6a70*/  UISETP.NE.U32.AND UP0, UPT, URZ, UR4, UPT ;  /* 0x000000043f00728c */ /* 0x000fe2000bf05070 */
        /* <DEDUP_REMOVED lines=9> */
[----:B------:R-:W-:Y:S01]  /*6b10*/  UISETP.NE.AND.EX UP0, UPT, URZ, UR5, UPT, UP0 ;  /* 0x000000053f00728c */ /* 0x000fe2000bf05300 */
        /* <DEDUP_REMOVED lines=12> */
[----:B------:R-:W-:Y:S01]  /*6be0*/  F2FP.PACK_AB R44, R45, R44 ;  /* 0x0000002c2d2c723e */ /* 0x000fe200000000ff */
[----:B------:R-:W-:Y:S01]  /*6bf0*/  IMAD.U32 R4, RZ, RZ, UR8 ;  /* 0x00000008ff047e24 */ /* 0x000fe2000f8e00ff */
        /* <DEDUP_REMOVED lines=65> */
[----:B------:R-:W-:Y:S01]  /*7010*/  STS [R2+0xb080], R60 ;  /* 0x00b0803c02007388 */ /* 0x000fe20000000800 */
[----:B------:R-:W-:-:S03]  /*7020*/  PLOP3.LUT P0, PT, PT, PT, UP0, 0x80, 0x0 ;  /* 0x000000000000781c */ /* 0x000fc60003f0f008 */
        /* <DEDUP_REMOVED lines=28> */
[----:B------:R-:W-:-:S05]  /*71f0*/  @UP0 UIMAD.WIDE UR4, UR13, UR6, UR4 ;  /* 0x000000060d0402a5 */ /* 0x000fca000f8e0204 */
[----:B-1----:R-:W3:Y:S01]  /*7200*/  @P1 LDG.E R2, [R4.64] ;  /* 0x0000001204021981 */ /* 0x002ee2000c1e1900 */
[----:B------:R-:W-:Y:S02]  /*7210*/  IMAD.U32 R6, RZ, RZ, UR4 ;  /* 0x00000004ff067e24 */ /* 0x000fe4000f8e00ff */
[----:B------:R-:W-:-:S05]  /*7220*/  IMAD.U32 R7, RZ, RZ, UR5 ;  /* 0x00000005ff077e24 */ /* 0x000fca000f8e00ff */
[----:B--2---:R-:W2:Y:S01]  /*7230*/  @P0 LDG.E R3, [R6.64] ;  /* 0x0000001206030981 */ /* 0x004ea2000c1e1900 */
[----:B------:R-:W-:Y:S02]  /*7240*/  ULDC UR10, c[0x0][0x2f0] ;  /* 0x0000bc00000a7ab9 */ /* 0x000fe40000000800 */
[----:B------:R-:W-:Y:S02]  /*7250*/  UMOV UR8, URZ ;  /* 0x0000003f00087c82 */ /* 0x000fe40008000000 */
[----:B------:R-:W-:Y:S01]  /*7260*/  UMOV UR9, URZ ;  /* 0x0000003f00097c82 */ /* 0x000fe20008000000 */
[----:B---3--:R-:W1:Y:S08]  /*7270*/  @P1 R2UR UR5, R2 ;  /* 0x00000000020513c2 */ /* 0x008e7000000e0000 */
[----:B--2---:R2:W3:Y:S01]  /*7280*/  @P0 R2UR UR10, R3 ;  /* 0x00000000030a03c2 */ /* 0x0044e200000e0000 */
[----:B-1----:R-:W-:-:S02]  /*7290*/  @UP1 USHF.R.S32.HI UR4, URZ, 0x1f, UR5 ;  /* 0x0000001f3f041899 */ /* 0x002fc40008011405 */
[----:B------:R-:W-:-:S05]  /*72a0*/  @UP1 UMOV UR8, UR5 ;  /* 0x0000000500081c82 */ /* 0x000fca0008000000 */
[----:B------:R-:W-:Y:S01]  /*72b0*/  @UP1 UMOV UR9, UR4 ;  /* 0x0000000400091c82 */ /* 0x000fe20008000000 */
[----:B--23--:R-:W-:Y:S05]  /*72c0*/  @P0 BRA `(.L_x_840) ;  /* 0x0000006000000947 */ /* 0x00cfea0003800000 */
[----:B------:R-:W-:Y:S05]  /*72d0*/  @!P1 BRA `(.L_x_840) ;  /* 0x0000005000009947 */ /* 0x000fea0003800000 */
[----:B------:R1:W2:Y:S04]  /*72e0*/  LDG.E R2, [R4.64] ;  /* 0x0000001204027981 */ /* 0x0002a8000c1e1900 */
[----:B-1----:R-:W3:Y:S01]  /*72f0*/  LDG.E R4, [R4.64+0x4] ;  /* 0x0000041204047981 */ /* 0x002ee2000c1e1900 */
[----:B--2---:R-:W1:Y:S08]  /*7300*/  R2UR UR10, R2 ;  /* 0x00000000020a73c2 */ /* 0x004e7000000e0000 */
[----:B---3--:R-:W1:Y:S02]  /*7310*/  R2UR UR4, R4 ;  /* 0x00000000040473c2 */ /* 0x008e6400000e0000 */
[----:B-1----:R-:W-:-:S06]  /*7320*/  UIADD3 UR10, -UR10, UR4, URZ ;  /* 0x000000040a0a7290 */ /* 0x002fcc000fffe13f */
.L_x_840:
[CC--:B------:R-:W-:Y:S01]  /*7330*/  LEA.HI R2, R0.reuse, R233.reuse, RZ, 0x4 ;  /* 0x000000e900027211 */ /* 0x0c0fe200078f20ff */
[----:B------:R-:W-:Y:S01]  /*7340*/  UIMAD UR10, UR15, -0x60, UR10 ;  /* 0xffffffa00f0a78a4 */ /* 0x000fe2000f8e020a */
[----:B------:R-:W-:Y:S01]  /*7350*/  LEA.HI R3, R0, R233, RZ, 0x7 ;  /* 0x000000e900037211 */ /* 0x000fe200078f38ff */
[----:B------:R-:W-:Y:S01]  /*7360*/  USHF.R.S32.HI UR6, URZ, 0x1f, UR14 ;  /* 0x0000001f3f067899 */ /* 0x000fe2000801140e */
[----:B------:R-:W-:Y:S01]  /*7370*/  LOP3.LUT R52, R2, 0xfffffff0, RZ, 0xc0, !PT ;  /* 0xfffffff002347812 */ /* 0x000fe200078ec0ff */
[----:B------:R-:W-:Y:S01]  /*7380*/  UISETP.LT.AND UP0, UPT, UR10, 0x60, UPT ;  /* 0x000000600a00788c */ /* 0x000fe2000bf01270 */
[----:B------:R-:W-:Y:S01]  /*7390*/  SHF.R.S32.HI R2, RZ, 0x4, R2 ;  /* 0x00000004ff027819 */ /* 0x000fe20000011402 */
[----:B------:R-:W-:Y:S01]  /*73a0*/  IMAD.SHL.U32 R3, R3, 0x4, RZ ;  /* 0x0000000403037824 */ /* 0x000fe200078e00ff */
[----:B------:R-:W-:Y:S01]  /*73b0*/  ULDC.64 UR4, c[0x0][0x338] ;  /* 0x0000ce0000047ab9 */ /* 0x000fe20000000a00 */
[----:B------:R-:W-:Y:S01]  /*73c0*/  IMAD.IADD R52, R233, 0x1, -R52 ;  /* 0x00000001e9347824 */ /* 0x000fe200078e0a34 */
[----:B------:R-:W-:Y:S01]  /*73d0*/  UIMAD UR4, UR6, UR4, URZ ;  /* 0x00000004060472a4 */ /* 0x000fe2000f8e023f */
[----:B------:R-:W-:Y:S01]  /*73e0*/  IMAD.SHL.U32 R0, R2, 0x40, RZ ;  /* 0x0000004002007824 */ /* 0x000fe200078e00ff */
[----:B------:R-:W-:Y:S01]  /*73f0*/  LOP3.LUT R3, R3, 0xfffffe00, RZ, 0xc0, !PT ;  /* 0xfffffe0003037812 */ /* 0x000fe200078ec0ff */
[----:B------:R-:W-:Y:S01]  /*7400*/  USEL UR10, UR10, 0x60, UP0 ;  /* 0x000000600a0a7887 */ /* 0x000fe20008000000 */
[----:B------:R-:W-:Y:S01]  /*7410*/  SHF.R.S32.HI R4, RZ, 0x1f, R52 ;  /* 0x0000001fff047819 */ /* 0x000fe20000011434 */
[----:B------:R-:W-:Y:S01]  /*7420*/  UIMAD UR5, UR14, UR5, UR4 ;  /* 0x000000050e0572a4 */ /* 0x000fe2000f8e0204 */
[----:B------:R-:W-:Y:S01]  /*7430*/  LOP3.LUT R0, R0, 0x1c0, RZ, 0xc0, !PT ;  /* 0x000001c000007812 */ /* 0x000fe200078ec0ff */
[----:B------:R-:W-:Y:S01]  /*7440*/  USHF.R.S32.HI UR7, URZ, 0x1f, UR13 ;  /* 0x0000001f3f077899 */ /* 0x000fe2000801140d */
[----:B------:R-:W-:Y:S01]  /*7450*/  LEA.HI R4, R4, R52, RZ, 0x3 ;  /* 0x0000003404047211 */ /* 0x000fe200078f18ff */
[----:B------:R-:W-:Y:S01]  /*7460*/  IMAD.SHL.U32 R52, R52, 0x8, RZ ;  /* 0x0000000834347824 */ /* 0x000fe200078e00ff */
[----:B------:R-:W-:Y:S01]  /*7470*/  IADD3 R56, P0, R2, UR8, RZ ;  /* 0x0000000802387c10 */ /* 0x000fe2000ff1e0ff */
[----:B------:R-:W-:Y:S01]  /*7480*/  USEL UR13, UR13, URZ, !UP1 ;  /* 0x0000003f0d0d7287 */ /* 0x000fe2000c800000 */
[----:B------:R-:W-:Y:S01]  /*7490*/  SHF.R.S32.HI R4, RZ, 0x3, R4 ;  /* 0x00000003ff047819 */ /* 0x000fe20000011404 */
[----:B------:R-:W-:Y:S01]  /*74a0*/  USEL UR7, UR7, URZ, !UP1 ;  /* 0x0000003f07077287 */ /* 0x000fe2000c800000 */
[----:B------:R-:W-:Y:S01]  /*74b0*/  LOP3.LUT R5, R0, 0x38, R52, 0xf8, !PT ;  /* 0x0000003800057812 */ /* 0x000fe200078ef834 */
[----:B------:R-:W-:Y:S01]  /*74c0*/  BSSY B0, `(.L_x_841) ;  /* 0x000002a000007945 */ /* 0x000fe20003800000 */
[----:B------:R-:W-:Y:S01]  /*74d0*/  SHF.R.U32.HI R0, RZ, 0x3, R0 ;  /* 0x00000003ff007819 */ /* 0x000fe20000011600 */
[----:B------:R-:W-:Y:S01]  /*74e0*/  IMAD R3, R4, 0x1800, R3 ;  /* 0x0000180004037824 */ /* 0x000fe200078e0203 */
[----:B------:R-:W-:-:S02]  /*74f0*/  SHF.R.S32.HI R53, RZ, 0x1f, R52 ;  /* 0x0000001fff357819 */ /* 0x000fc40000011434 */
[----:B------:R-:W-:Y:S02]  /*7500*/  LOP3.LUT R0, R5, R0, RZ, 0x3c, !PT ;  /* 0x0000000005007212 */ /* 0x000fe400078e3cff */
[C---:B------:R-:W-:Y:S02]  /*7510*/  ISETP.GE.AND P5, PT, R2.reuse, UR10, PT ;  /* 0x0000000a02007c0c */ /* 0x040fe4000bfa6270 */
[----:B------:R-:W-:Y:S01]  /*7520*/  LEA.HI.X.SX32 R57, R2, UR9, 0x1, P0 ;  /* 0x0000000902397c11 */ /* 0x000fe200080f0eff */
[----:B------:R-:W-:Y:S01]  /*7530*/  IMAD.IADD R0, R3, 0x1, R0 ;  /* 0x0000000103007824 */ /* 0x000fe200078e0200 */
[----:B------:R-:W-:Y:S01]  /*7540*/  ISETP.GE.OR P0, PT, R52, c[0x0][0x324], P5 ;  /* 0x0000c90034007a0c */ /* 0x000fe20002f06670 */
[----:B------:R-:W-:Y:S02]  /*7550*/  IMAD.U32 R3, RZ, RZ, UR15 ;  /* 0x0000000fff037e24 */ /* 0x000fe4000f8e00ff */
[----:B------:R-:W-:Y:S02]  /*7560*/  IMAD.SHL.U32 R4, R0, 0x2, RZ ;  /* 0x0000000200047824 */ /* 0x000fe400078e00ff */
[----:B------:R-:W-:-:S02]  /*7570*/  IMAD.U32 R0, RZ, RZ, UR14 ;  /* 0x0000000eff007e24 */ /* 0x000fc4000f8e00ff */
[----:B------:R-:W-:Y:S01]  /*7580*/  IMAD.WIDE R56, R3, 0x60, R56 ;  /* 0x0000006003387825 */ /* 0x000fe200078e0238 */
[----:B------:R1:W2:Y:S03]  /*7590*/  LDS.128 R48, [R4+0x6880] ;  /* 0x0068800004307984 */ /* 0x0002a60000000c00 */
[----:B------:R-:W-:Y:S01]  /*75a0*/  IMAD.WIDE.U32 R54, R0, c[0x0][0x338], R52 ;  /* 0x0000ce0000367a25 */ /* 0x000fe200078e0034 */
[----:B------:R1:W3:Y:S03]  /*75b0*/  LDS.128 R44, [R4+0x7080] ;  /* 0x00708000042c7984 */ /* 0x0002e60000000c00 */
[----:B------:R-:W-:Y:S01]  /*75c0*/  IMAD.U32 R0, RZ, RZ, UR13 ;  /* 0x0000000dff007e24 */ /* 0x000fe2000f8e00ff */
[----:B------:R1:W4:Y:S01]  /*75d0*/  LDS.128 R40, [R4+0x7880] ;  /* 0x0078800004287984 */ /* 0x0003220000000c00 */
[----:B------:R-:W-:Y:S01]  /*75e0*/  IADD3 R55, R55, UR5, RZ ;  /* 0x0000000537377c10 */ /* 0x000fe2000fffe0ff */
[----:B------:R-:W-:-:S02]  /*75f0*/  ULDC.64 UR4, c[0x0][0x340] ;  /* 0x0000d00000047ab9 */ /* 0x000fc40000000a00 */
[----:B------:R1:W1:Y:S01]  /*7600*/  LDS.128 R36, [R4+0x8080] ;  /* 0x0080800004247984 */ /* 0x0002620000000c00 */
[----:B------:R-:W-:Y:S01]  /*7610*/  UIMAD UR4, UR7, UR4, URZ ;  /* 0x00000004070472a4 */ /* 0x000fe2000f8e023f */
[----:B------:R-:W-:Y:S02]  /*7620*/  IMAD.WIDE.U32 R54, R0, c[0x0][0x340], R54 ;  /* 0x0000d00000367a25 */ /* 0x000fe400078e0036 */
[----:B------:R1:W1:Y:S01]  /*7630*/  LDS.128 R32, [R4+0x8880] ;  /* 0x0088800004207984 */ /* 0x0002620000000c00 */
[----:B------:R-:W-:-:S03]  /*7640*/  UIMAD UR4, UR13, UR5, UR4 ;  /* 0x000000050d0472a4 */ /* 0x000fc6000f8e0204 */
[----:B------:R1:W1:Y:S03]  /*7650*/  LDS.128 R28, [R4+0x80] ;  /* 0x00008000041c7984 */ /* 0x0002660000000c00 */
[----:B------:R-:W-:Y:S01]  /*7660*/  IADD3 R59, R55, UR4, RZ ;  /* 0x00000004373b7c10 */ /* 0x000fe2000fffe0ff */
[----:B------:R1:W1:Y:S04]  /*7670*/  LDS.128 R24, [R4+0x880] ;  /* 0x0008800004187984 */ /* 0x0002680000000c00 */
[----:B------:R1:W1:Y:S04]  /*7680*/  LDS.128 R20, [R4+0x1080] ;  /* 0x0010800004147984 */ /* 0x0002680000000c00 */
[----:B------:R1:W1:Y:S04]  /*7690*/  LDS.128 R16, [R4+0x1880] ;  /* 0x0018800004107984 */ /* 0x0002680000000c00 */
[----:B------:R1:W1:Y:S04]  /*76a0*/  LDS.128 R12, [R4+0x2080] ;  /* 0x00208000040c7984 */ /* 0x0002680000000c00 */
[----:B------:R1:W1:Y:S01]  /*76b0*/  LDS.128 R8, [R4+0x2880] ;  /* 0x0028800004087984 */ /* 0x0002620000000c00 */
[----:B------:R-:W-:Y:S05]  /*76c0*/  @P0 BRA `(.L_x_842) ;  /* 0x0000009000000947 */ /* 0x000fea0003800000 */
[----:B-12---:R-:W1:Y:S01]  /*76d0*/  LDS.128 R4, [R4+0x6080] ;  /* 0x0060800004047984 */ /* 0x006e620000000c00 */
        /* <DEDUP_REMOVED lines=8> */
.L_x_842:
[----:B--2---:R-:W-:Y:S05]  /*7760*/  BSYNC B0 ;  /* 0x0000000000007941 */ /* 0x004fea0003800000 */
.L_x_841:
        /* <DEDUP_REMOVED lines=16> */
.L_x_844:
[----:B------:R-:W-:Y:S05]  /*7870*/  BSYNC B0 ;  /* 0x0000000000007941 */ /* 0x000fea0003800000 */
.L_x_843:
        /* <DEDUP_REMOVED lines=16> */
.L_x_846:
[----:B------:R-:W-:Y:S05]  /*7980*/  BSYNC B0 ;  /* 0x0000000000007941 */ /* 0x000fea0003800000 */
.L_x_845:
        /* <DEDUP_REMOVED lines=16> */
.L_x_848:
[----:B------:R-:W-:Y:S05]  /*7a90*/  BSYNC B0 ;  /* 0x0000000000007941 */ /* 0x000fea0003800000 */
.L_x_847:
        /* <DEDUP_REMOVED lines=16> */
.L_x_850:
[----:B------:R-:W-:Y:S05]  /*7ba0*/  BSYNC B0 ;  /* 0x0000000000007941 */ /* 0x000fea0003800000 */
.L_x_849:
        /* <DEDUP_REMOVED lines=16> */
.L_x_852:
[----:B------:R-:W-:Y:S05]  /*7cb0*/  BSYNC B0 ;  /* 0x0000000000007941 */ /* 0x000fea0003800000 */
.L_x_851:
[----:B------:R-:W-:Y:S01]  /*7cc0*/  ULDC.64 UR4, c[0x0][0x308] ;  /* 0x0000c20000047ab9 */ /* 0x000fe20000000a00 */
[----:B------:R-:W-:Y:S01]  /*7cd0*/  IMAD.U32 R2, RZ, RZ, UR14 ;  /* 0x0000000eff027e24 */ /* 0x000fe2000f8e00ff */
[----:B------:R-:W-:Y:S01]  /*7ce0*/  UIMAD UR4, UR6, UR4, URZ ;  /* 0x00000004060472a4 */ /* 0x000fe2000f8e023f */
[----:B------:R-:W-:Y:S01]  /*7cf0*/  ISETP.GE.OR P5, PT, R52, c[0x0][0x2f4], P5 ;  /* 0x0000bd0034007a0c */ /* 0x000fe20002fa6670 */
[----:B------:R-:W-:Y:S01]  /*7d00*/  BSSY B0, `(.L_x_853) ;  /* 0x0000013000007945 */ /* 0x000fe20003800000 */
[----:B------:R-:W-:Y:S01]  /*7d10*/  IMAD.WIDE.U32 R2, R2, c[0x0][0x308], R52 ;  /* 0x0000c20002027a25 */ /* 0x000fe200078e0034 */
[----:B------:R-:W-:-:S03]  /*7d20*/  UIMAD UR14, UR14, UR5, UR4 ;  /* 0x000000050e0e72a4 */ /* 0x000fc6000f8e0204 */
[----:B------:R-:W-:Y:S01]  /*7d30*/  ULDC.64 UR4, c[0x0][0x310] ;  /* 0x0000c40000047ab9 */ /* 0x000fe20000000a00 */
[----:B-1----:R-:W-:Y:S01]  /*7d40*/  MOV R4, R2 ;  /* 0x0000000200047202 */ /* 0x002fe20000000f00 */
        /* <DEDUP_REMOVED lines=14> */
.L_x_854:
[----:B------:R-:W-:Y:S05]  /*7e30*/  BSYNC B0 ;  /* 0x0000000000007941 */ /* 0x000fea0003800000 */
.L_x_853:
        /* <DEDUP_REMOVED lines=14> */
.L_x_856:
[----:B------:R-:W-:Y:S05]  /*7f20*/  BSYNC B0 ;  /* 0x0000000000007941 */ /* 0x000fea0003800000 */
.L_x_855:
        /* <DEDUP_REMOVED lines=14> */
.L_x_858:
[----:B------:R-:W-:Y:S05]  /*8010*/  BSYNC B0 ;  /* 0x0000000000007941 */ /* 0x000fea0003800000 */
.L_x_857:
        /* <DEDUP_REMOVED lines=14> */
.L_x_860:
[----:B------:R-:W-:Y:S05]  /*8100*/  BSYNC B0 ;  /* 0x0000000000007941 */ /* 0x000fea0003800000 */
.L_x_859:
        /* <DEDUP_REMOVED lines=14> */
.L_x_862:
[----:B------:R-:W-:Y:S05]  /*81f0*/  BSYNC B0 ;  /* 0x0000000000007941 */ /* 0x000fea0003800000 */
.L_x_861:
        /* <DEDUP_REMOVED lines=14> */
.L_x_839:
        /* <DEDUP_REMOVED lines=11> */
[----:B------:R-:W-:-:S03]  /*8390*/  UISETP.NE.AND.EX UP0, UPT, URZ, UR5, UPT, UP0 ;  /* 0x000000053f00728c */ /* 0x000fc6000bf05300 */
[----:B------:R-:W-:-:S03]  /*83a0*/  ULDC.64 UR4, c[0x0][0x360] ;  /* 0x0000d80000047ab9 */ /* 0x000fc60000000a00 */
[----:B-----5:R-:W2:Y:S01]  /*83b0*/  @P1 LDG.E R0, [R4.64] ;  /* 0x0000001204001981 */ /* 0x020ea2000c1e1900 */
[----:B------:R-:W-:-:S04]  /*83c0*/  PLOP3.LUT P0, PT, PT, PT, UP0, 0x80, 0x0 ;  /* 0x000000000000781c */ /* 0x000fc80003f0f008 */
[----:B------:R-:W-:-:S06]  /*83d0*/  @UP0 UIMAD.WIDE UR4, UR13, UR6, UR4 ;  /* 0x000000060d0402a5 */ /* 0x000fcc000f8e0204 */
[----:B------:R-:W-:Y:S01]  /*83e0*/  MOV R2, UR4 ;  /* 0x0000000400027c02 */ /* 0x000fe20008000f00 */
[----:B------:R-:W-:-:S05]  /*83f0*/  IMAD.U32 R3, RZ, RZ, UR5 ;  /* 0x00000005ff037e24 */ /* 0x000fca000f8e00ff */
[----:B------:R-:W3:Y:S01]  /*8400*/  @P0 LDG.E R2, [R2.64] ;  /* 0x0000001202020981 */ /* 0x000ee2000c1e1900 */
[----:B------:R-:W-:Y:S02]  /*8410*/  ULDC UR10, c[0x0][0x2f0] ;  /* 0x0000bc00000a7ab9 */ /* 0x000fe40000000800 */
[----:B------:R-:W-:Y:S02]  /*8420*/  UMOV UR8, URZ ;  /* 0x0000003f00087c82 */ /* 0x000fe40008000000 */
[----:B------:R-:W-:Y:S01]  /*8430*/  UMOV UR9, URZ ;  /* 0x0000003f00097c82 */ /* 0x000fe20008000000 */
[----:B--2---:R-:W1:Y:S08]  /*8440*/  @P1 R2UR UR5, R0 ;  /* 0x00000000000513c2 */ /* 0x004e7000000e0000 */
[----:B---3--:R2:W3:Y:S01]  /*8450*/  @P0 R2UR UR10, R2 ;  /* 0x00000000020a03c2 */ /* 0x0084e200000e0000 */
        /* <DEDUP_REMOVED lines=10> */
.L_x_863:
[----:B------:R-:W-:Y:S01]  /*8500*/  SHF.R.S32.HI R2, RZ, 0x1f, R233 ;  /* 0x0000001fff027819 */ /* 0x000fe200000114e9 */
[----:B------:R-:W-:Y:S01]  /*8510*/  USHF.R.S32.HI UR6, URZ, 0x1f, UR14 ;  /* 0x0000001f3f067899 */ /* 0x000fe2000801140e */
[----:B------:R-:W-:Y:S01]  /*8520*/  IMAD.U32 R8, RZ, RZ, UR15 ;  /* 0x0000000fff087e24 */ /* 0x000fe2000f8e00ff */
[----:B------:R-:W-:Y:S01]  /*8530*/  ULDC.64 UR4, c[0x0][0x308] ;  /* 0x0000c20000047ab9 */ /* 0x000fe20000000a00 */
[----:B------:R-:W-:Y:S01]  /*8540*/  LEA.HI R2, R2, R233, RZ, 0x4 ;  /* 0x000000e902027211 */ /* 0x000fe200078f20ff */
[----:B------:R-:W-:Y:S01]  /*8550*/  UIMAD UR4, UR6, UR4, URZ ;  /* 0x00000004060472a4 */ /* 0x000fe2000f8e023f */
[----:B------:R-:W-:Y:S01]  /*8560*/  BSSY B0, `(.L_x_864) ;  /* 0x0000022000007945 */ /* 0x000fe20003800000 */
[----:B------:R-:W-:Y:S01]  /*8570*/  UIMAD UR10, UR15, -0x60, UR10 ;  /* 0xffffffa00f0a78a4 */ /* 0x000fe2000f8e020a */
[----:B------:R-:W-:Y:S01]  /*8580*/  LOP3.LUT R0, R2, 0x1ffffff0, RZ, 0xc0, !PT ;  /* 0x1ffffff002007812 */ /* 0x000fe200078ec0ff */
[----:B------:R-:W-:Y:S01]  /*8590*/  UIMAD UR5, UR14, UR5, UR4 ;  /* 0x000000050e0572a4 */ /* 0x000fe2000f8e0204 */
[----:B------:R-:W-:Y:S01]  /*85a0*/  SHF.R.S32.HI R2, RZ, 0x4, R2 ;  /* 0x00000004ff027819 */ /* 0x000fe20000011402 */
[----:B------:R-:W-:-:S02]  /*85b0*/  USHF.R.S32.HI UR7, URZ, 0x1f, UR13 ;  /* 0x0000001f3f077899 */ /* 0x000fc4000801140d */
[----:B------:R-:W-:Y:S01]  /*85c0*/  IMAD.IADD R0, R233, 0x1, -R0 ;  /* 0x00000001e9007824 */ /* 0x000fe200078e0a00 */
[C---:B------:R-:W-:Y:S01]  /*85d0*/  IADD3 R4, P0, R2.reuse, UR8, RZ ;  /* 0x0000000802047c10 */ /* 0x040fe2000ff1e0ff */
[----:B------:R-:W-:Y:S01]  /*85e0*/  USEL UR13, UR13, URZ, !UP1 ;  /* 0x0000003f0d0d7287 */ /* 0x000fe2000c800000 */
[----:B------:R-:W-:Y:S01]  /*85f0*/  ISETP.GE.AND P5, PT, R2, UR10, PT ;  /* 0x0000000a02007c0c */ /* 0x000fe2000bfa6270 */
[----:B------:R-:W-:Y:S01]  /*8600*/  IMAD.SHL.U32 R12, R0, 0x8, RZ ;  /* 0x00000008000c7824 */ /* 0x000fe200078e00ff */
[----:B------:R-:W-:Y:S01]  /*8610*/  USEL UR7, UR7, URZ, !UP1 ;  /* 0x0000003f07077287 */ /* 0x000fe2000c800000 */
[----:B------:R-:W-:Y:S01]  /*8620*/  IMAD.U32 R0, RZ, RZ, UR14 ;  /* 0x0000000eff007e24 */ /* 0x000fe2000f8e00ff */
[----:B------:R-:W-:Y:S02]  /*8630*/  LEA.HI.X.SX32 R5, R2, UR9, 0x1, P0 ;  /* 0x0000000902057c11 */ /* 0x000fe400080f0eff */
[----:B------:R-:W-:Y:S02]  /*8640*/  SHF.R.S32.HI R13, RZ, 0x1f, R12 ;  /* 0x0000001fff0d7819 */ /* 0x000fe4000001140c */
[----:B------:R-:W-:Y:S01]  /*8650*/  ISETP.GE.OR P0, PT, R12, c[0x0][0x2f4], P5 ;  /* 0x0000bd000c007a0c */ /* 0x000fe20002f06670 */
[----:B------:R-:W-:-:S04]  /*8660*/  IMAD.WIDE R8, R8, 0x60, R4 ;  /* 0x0000006008087825 */ /* 0x000fc800078e0204 */
[----:B------:R-:W-:-:S04]  /*8670*/  IMAD.WIDE.U32 R6, R0, c[0x0][0x308], R12 ;  /* 0x0000c20000067a25 */ /* 0x000fc800078e000c */
[----:B------:R-:W-:Y:S01]  /*8680*/  IMAD.U32 R0, RZ, RZ, UR13 ;  /* 0x0000000dff007e24 */ /* 0x000fe2000f8e00ff */
        /* <DEDUP_REMOVED lines=15> */
.L_x_865:
[----:B------:R-:W-:Y:S05]  /*8780*/  BSYNC B0 ;  /* 0x0000000000007941 */ /* 0x000fea0003800000 */
.L_x_864:
        /* <DEDUP_REMOVED lines=16> */
.L_x_867:
[----:B------:R-:W-:Y:S05]  /*8890*/  BSYNC B0 ;  /* 0x0000000000007941 */ /* 0x000fea0003800000 */
.L_x_866:
        /* <DEDUP_REMOVED lines=16> */
.L_x_869:
[----:B------:R-:W-:Y:S05]  /*89a0*/  BSYNC B0 ;  /* 0x0000000000007941 */ /* 0x000fea0003800000 */
.L_x_868:
        /* <DEDUP_REMOVED lines=16> */
.L_x_871:
[----:B------:R-:W-:Y:S05]  /*8ab0*/  BSYNC B0 ;  /* 0x0000000000007941 */ /* 0x000fea0003800000 */
.L_x_870:
        /* <DEDUP_REMOVED lines=16> */
.L_x_873:
[----:B------:R-:W-:Y:S05]  /*8bc0*/  BSYNC B0 ;  /* 0x0000000000007941 */ /* 0x000fea0003800000 */
.L_x_872:
        /* <DEDUP_REMOVED lines=16> */
.L_x_875:
[----:B------:R-:W-:Y:S05]  /*8cd0*/  BSYNC B0 ;  /* 0x0000000000007941 */ /* 0x000fea0003800000 */
.L_x_874:
        /* <DEDUP_REMOVED lines=23> */
.L_x_877:
[----:B------:R-:W-:Y:S05]  /*8e50*/  BSYNC B0 ;  /* 0x0000000000007941 */ /* 0x000fea0003800000 */
.L_x_876:
        /* <DEDUP_REMOVED lines=14> */
.L_x_879:
[----:B------:R-:W-:Y:S05]  /*8f40*/  BSYNC B0 ;  /* 0x0000000000007941 */ /* 0x000fea0003800000 */
.L_x_878:
        /* <DEDUP_REMOVED lines=14> */
.L_x_881:
[----:B------:R-:W-:Y:S05]  /*9030*/  BSYNC B0 ;  /* 0x0000000000007941 */ /* 0x000fea0003800000 */
.L_x_880:
        /* <DEDUP_REMOVED lines=14> */
.L_x_883:
[----:B------:R-:W-:Y:S05]  /*9120*/  BSYNC B0 ;  /* 0x0000000000007941 */ /* 0x000fea0003800000 */
.L_x_882:
        /* <DEDUP_REMOVED lines=14> */
.L_x_885:
[----:B------:R-:W-:Y:S05]  /*9210*/  BSYNC B0 ;  /* 0x0000000000007941 */ /* 0x000fea0003800000 */
.L_x_884:
        /* <DEDUP_REMOVED lines=14> */
.L_x_886:
        /* <DEDUP_REMOVED lines=16> */
.L_x_2310:


//--------------------- .text._ZN7cutlass13device_kernelIN5flash19enable_sm80_to_sm89INS1_16FlashAttnBwdSm80INS1_25CollectiveMainloopBwdSm80ILi2ELi1EN4cute5tupleIJNS5_1CILi64EEENS7_ILi96EEENS7_ILi128EEEEEENS_6half_tEfNS_4arch4Sm80ELb1ELb0ELb1ELb1ELb1ELb0ELb0ELb0ELi2ELi2ELi2ELi2ELb1EEENS1_21CollectiveEpilogueBwdISB_SC_SE_Li256ELb1ELb0ELi4EEENS1_25SingleTileBwdLPTSchedulerILb1ELi96ELb1EEEEEEEEEvNT_6ParamsE --------------------------
	.section	.text._ZN7cutlass13device_kernelIN5flash19enable_sm80_to_sm89INS1_16FlashAttnBwdSm80INS1_25CollectiveMainloopBwdSm80ILi2ELi1EN4cute5tupleIJNS5_1CILi64EEENS7_ILi96EEENS7_ILi128EEEEEENS_6half_tEfNS_4arch4Sm80ELb1ELb0ELb1ELb1ELb1ELb0ELb0ELb0ELi2ELi2ELi2ELi2ELb1EEENS1_21CollectiveEpilogueBwdISB_SC_SE_Li256ELb1ELb0ELi4EEENS1_25SingleTileBwdLPTSchedulerILb1ELi96ELb1EEEEEEEEEvNT_6ParamsE,"ax",@progbits
	.sectioninfo	@"SHI_REGISTERS=255"
	.align	128
.text._ZN7cutlass13device_kernelIN5flash19enable_sm80_to_sm89INS1_16FlashAttnBwdSm80INS1_25CollectiveMainloopBwdSm80ILi2ELi1EN4cute5tupleIJNS5_1CILi64EEENS7_ILi96EEENS7_ILi128EEEEEENS_6half_tEfNS_4arch4Sm80ELb1ELb0ELb1ELb1ELb1ELb0ELb0ELb0ELi2ELi2ELi2ELi2ELb1EEENS1_21CollectiveEpilogueBwdISB_SC_SE_Li256ELb1ELb0ELi4EEENS1_25SingleTileBwdLPTSchedulerILb1ELi96ELb1EEEEEEEEEvNT_6ParamsE:
        .type           _ZN7cutlass13device_kernelIN5flash19enable_sm80_to_sm89INS1_16FlashAttnBwdSm80INS1_25CollectiveMainloopBwdSm80ILi2ELi1EN4cute5tupleIJNS5_1CILi64EEENS7_ILi96EEENS7_ILi128EEEEEENS_6half_tEfNS_4arch4Sm80ELb1ELb0ELb1ELb1ELb1ELb0ELb0ELb0ELi2ELi2ELi2ELi2ELb1EEENS1_21CollectiveEpilogueBwdISB_SC_SE_Li256ELb1ELb0ELi4EEENS1_25SingleTileBwdLPTSchedulerILb1ELi96ELb1EEEEEEEEEvNT_6ParamsE,@function
        .size           _ZN7cutlass13device_kernelIN5flash19enable_sm80_to_sm89INS1_16FlashAttnBwdSm80INS1_25CollectiveMainloopBwdSm80ILi2ELi1EN4cute5tupleIJNS5_1CILi64EEENS7_ILi96EEENS7_ILi128EEEEEENS_6half_tEfNS_4arch4Sm80ELb1ELb0ELb1ELb1ELb1ELb0ELb0ELb0ELi2ELi2ELi2ELi2ELb1EEENS1_21CollectiveEpilogueBwdISB_SC_SE_Li256ELb1ELb0ELi4EEENS1_25SingleTileBwdLPTSchedulerILb1ELi96ELb1EEEEEEEEEvNT_6ParamsE,(.L_x_2311 - _ZN7cutlass13device_kernelIN5flash19enable_sm80_to_sm89INS1_16FlashAttnBwdSm80INS1_25CollectiveMainloopBwdSm80ILi2ELi1EN4cute5tupleIJNS5_1CILi64EEENS7_ILi96EEENS7_ILi128EEEEEENS_6half_tEfNS_4arch4Sm80ELb1ELb0ELb1ELb1ELb1ELb0ELb0ELb0ELi2ELi2ELi2ELi2ELb1EEENS1_21CollectiveEpilogueBwdISB_SC_SE_Li256ELb1ELb0ELi4EEENS1_25SingleTileBwdLPTSchedulerILb1ELi96ELb1EEEEEEEEEvNT_6ParamsE)
        .other          _ZN7cutlass13device_kernelIN5flash19enable_sm80_to_sm89INS1_16FlashAttnBwdSm80INS1_25CollectiveMainloopBwdSm80ILi2ELi1EN4cute5tupleIJNS5_1CILi64EEENS7_ILi96EEENS7_ILi128EEEEEENS_6half_tEfNS_4arch4Sm80ELb1ELb0ELb1ELb1ELb1ELb0ELb0ELb0ELi2ELi2ELi2ELi2ELb1EEENS1_21CollectiveEpilogueBwdISB_SC_SE_Li256ELb1ELb0ELi4EEENS1_25SingleTileBwdLPTSchedulerILb1ELi96ELb1EEEEEEEEEvNT_6ParamsE,@"STO_CUDA_ENTRY STV_DEFAULT"
_ZN7cutlass13device_kernelIN5flash19enable_sm80_to_sm89INS1_16FlashAttnBwdSm80INS1_25CollectiveMainloopBwdSm80ILi2ELi1EN4cute5tupleIJNS5_1CILi64EEENS7_ILi96EEENS7_ILi128EEEEEENS_6half_tEfNS_4arch4Sm80ELb1ELb0ELb1ELb1ELb1ELb0ELb0ELb0ELi2ELi2ELi2ELi2ELb1EEENS1_21CollectiveEpilogueBwdISB_SC_SE_Li256ELb1ELb0ELi4EEENS1_25SingleTileBwdLPTSchedulerILb1ELi96ELb1EEEEEEEEEvNT_6ParamsE:
        /* <DEDUP_REMOVED lines=30> */
.L_x_888:
[----:B------:R-:W-:Y:S02]  /*01e0*/  ULDC UR7, c[0x0][0x3ac] ;  /* 0x0000eb0000077ab9 */ /* 0x000fe40000000800 */
[----:B------:R-:W-:Y:S02]  /*01f0*/  UISETP.NE.AND UP0, UPT, UR7, 0x1, UPT ;  /* 0x000000010700788c */ /* 0x000fe4000bf05270 */
[----:B------:R-:W-:Y:S02]  /*0200*/  ULDC.64 UR4, c[0x0][0x3b0] ;  /* 0x0000ec0000047ab9 */ /* 0x000fe40000000a00 */
[----:B------:R-:W-:Y:S02]  /*0210*/  UIMAD.WIDE.U32 UR10, UR6, UR4, URZ ;  /* 0x00000004060a72a5 */ /* 0x000fe4000f8e003f */
[----:B------:R-:W-:-:S05]  /*0220*/  UMOV UR9, UR6 ;  /* 0x0000000600097c82 */ /* 0x000fca0008000000 */
[----:B------:R-:W-:-:S04]  /*0230*/  @UP0 USHF.R.U32.HI UR9, URZ, UR5, UR11 ;  /* 0x000000053f090299 */ /* 0x000fc8000801160b */
[----:B------:R-:W-:-:S04]  /*0240*/  UIMAD UR7, UR9, UR7, URZ ;  /* 0x00000007090772a4 */ /* 0x000fc8000f8e023f */
.L_x_889:
        /* <DEDUP_REMOVED lines=12> */
[----:B------:R-:W-:-:S06]  /*0310*/  UIMAD UR4, UR4, UR6, UR5 ;  /* 0x00000006040472a4 */ /* 0x000fcc000f8e0205 */
[----:B------:R-:W-:Y:S01]  /*0320*/  IMAD.U32 R236, RZ, RZ, UR4 ;  /* 0x00000004ffec7e24 */ /* 0x000fe2000f8e00ff */
        /* <DEDUP_REMOVED lines=9> */
.L_x_890:
        /* <DEDUP_REMOVED lines=14> */
.L_x_892:
[----:B------:R-:W-:Y:S02]  /*04a0*/  ULDC UR4, c[0x0][0x3d4] ;  /* 0x0000f50000047ab9 */ /* 0x000fe40000000800 */
.L_x_891:
[----:B------:R-:W-:Y:S02]  /*04b0*/  UIADD3 UR4, UR4, 0x5f, URZ ;  /* 0x0000005f04047890 */ /* 0x000fe4000fffe03f */
[----:B------:R-:W-:-:S02]  /*04c0*/  ULOP3.LUT UR14, URZ, UR9, URZ, 0x33, !UPT ;  /* 0x000000093f0e7292 */ /* 0x000fc4000f8e333f */
[----:B------:R-:W-:-:S04]  /*04d0*/  UIMAD.WIDE UR4, UR4, 0x2aaaaaab, URZ ;  /* 0x2aaaaaab040478a5 */ /* 0x000fc8000f8e023f */
[----:B------:R-:W-:-:S04]  /*04e0*/  USHF.R.U32.HI UR4, URZ, 0x1f, UR5 ;  /* 0x0000001f3f047899 */ /* 0x000fc80008011605 */
[----:B------:R-:W-:-:S04]  /*04f0*/  ULEA.HI.SX32 UR4, UR5, UR4, 0x1c ;  /* 0x0000000405047291 */ /* 0x000fc8000f8fe23f */
[----:B------:R-:W-:Y:S02]  /*0500*/  UISETP.GT.AND UP0, UPT, UR4, UR9, UPT ;  /* 0x000000090400728c */ /* 0x000fe4000bf04270 */
[----:B------:R-:W-:Y:S02]  /*0510*/  UIADD3 UR14, UR4, UR14, URZ ;  /* 0x0000000e040e7290 */ /* 0x000fe4000fffe03f */
[----:B------:R-:W-:Y:S01]  /*0520*/  USEL UR13, UR13, 0xffffffff, UP0 ;  /* 0xffffffff0d0d7887 */ /* 0x000fe20008000000 */
[----:B------:R-:W-:Y:S05]  /*0530*/  BRA `(.L_x_893) ;  /* 0x000004a000007947 */ /* 0x000fea0003800000 */
.L_x_887:
[----:B------:R-:W-:Y:S02]  /*0540*/  ULDC.64 UR6, c[0x0][0x3b8] ;  /* 0x0000ee0000067ab9 */ /* 0x000fe40000000a00 */
[----:B------:R-:W-:Y:S02]  /*0550*/  UISETP.NE.AND UP0, UPT, UR6, 0x1, UPT ;  /* 0x000000010600788c */ /* 0x000fe4000bf05270 */
[----:B------:R-:W-:Y:S02]  /*0560*/  UIMAD.WIDE.U32 UR10, UR4, UR7, URZ ;  /* 0x00000007040a72a5 */ /* 0x000fe4000f8e003f */
[----:B------:R-:W-:-:S02]  /*0570*/  ULDC UR5, c[0x0][0x3c0] ;  /* 0x0000f00000057ab9 */ /* 0x000fc40000000800 */
        /* <DEDUP_REMOVED lines=17> */
.L_x_894:
[----:B------:R-:W-:Y:S02]  /*0690*/  ULDC UR7, c[0x0][0x3ac] ;  /* 0x0000eb0000077ab9 */ /* 0x000fe40000000800 */
[----:B------:R-:W-:Y:S02]  /*06a0*/  UISETP.NE.AND UP0, UPT, UR7, 0x1, UPT ;  /* 0x000000010700788c */ /* 0x000fe4000bf05270 */
[----:B------:R-:W-:Y:S02]  /*06b0*/  ULDC.64 UR4, c[0x0][0x3b0] ;  /* 0x0000ec0000047ab9 */ /* 0x000fe40000000a00 */
[----:B------:R-:W-:Y:S02]  /*06c0*/  UIMAD.WIDE.U32 UR10, UR6, UR4, URZ ;  /* 0x00000004060a72a5 */ /* 0x000fe4000f8e003f */
[----:B------:R-:W-:-:S05]  /*06d0*/  UMOV UR9, UR6 ;  /* 0x0000000600097c82 */ /* 0x000fca0008000000 */
[----:B------:R-:W-:-:S04]  /*06e0*/  @UP0 USHF.R.U32.HI UR9, URZ, UR5, UR11 ;  /* 0x000000053f090299 */ /* 0x000fc8000801160b */
[----:B------:R-:W-:-:S04]  /*06f0*/  UIMAD UR7, UR9, UR7, URZ ;  /* 0x00000007090772a4 */ /* 0x000fc8000f8e023f */
.L_x_895:
        /* <DEDUP_REMOVED lines=23> */
.L_x_896:
        /* <DEDUP_REMOVED lines=14> */
.L_x_898:
[----:B------:R-:W-:Y:S02]  /*0950*/  ULDC UR4, c[0x0][0x3d4] ;  /* 0x0000f50000047ab9 */ /* 0x000fe40000000800 */
.L_x_897:
[----:B------:R-:W-:Y:S02]  /*0960*/  UIADD3 UR4, UR4, 0x5f, URZ ;  /* 0x0000005f04047890 */ /* 0x000fe4000fffe03f */
[----:B------:R-:W-:-:S02]  /*0970*/  ULOP3.LUT UR14, URZ, UR9, URZ, 0x33, !UPT ;  /* 0x000000093f0e7292 */ /* 0x000fc4000f8e333f */
[----:B------:R-:W-:-:S04]  /*0980*/  UIMAD.WIDE UR4, UR4, 0x2aaaaaab, URZ ;  /* 0x2aaaaaab040478a5 */ /* 0x000fc8000f8e023f */
[----:B------:R-:W-:-:S04]  /*0990*/  USHF.R.U32.HI UR4, URZ, 0x1f, UR5 ;  /* 0x0000001f3f047899 */ /* 0x000fc80008011605 */
[----:B------:R-:W-:-:S04]  /*09a0*/  ULEA.HI.SX32 UR4, UR5, UR4, 0x1c ;  /* 0x0000000405047291 */ /* 0x000fc8000f8fe23f */
[----:B------:R-:W-:Y:S02]  /*09b0*/  UISETP.GT.AND UP0, UPT, UR4, UR9, UPT ;  /* 0x000000090400728c */ /* 0x000fe4000bf04270 */
[----:B------:R-:W-:Y:S02]  /*09c0*/  UIADD3 UR14, UR4, UR14, URZ ;  /* 0x0000000e040e7290 */ /* 0x000fe4000fffe03f */
[----:B------:R-:W-:-:S06]  /*09d0*/  USEL UR13, UR13, 0xffffffff, UP0 ;  /* 0xffffffff0d0d7887 */ /* 0x000fcc0008000000 */
.L_x_893:
        /* <DEDUP_REMOVED lines=49> */
.L_x_899:
        /* <DEDUP_REMOVED lines=10> */
.L_x_900:
[----:B------:R-:W-:Y:S05]  /*0d90*/  @!P1 BRA `(.L_x_901) ;  /* 0x0000005000009947 */ /* 0x000fea0003800000 */
[----:B------:R1:W2:Y:S04]  /*0da0*/  LDG.E R3, [R6.64] ;  /* 0x0000001206037981 */ /* 0x0002a8000c1e1900 */
[----:B-1----:R-:W3:Y:S01]  /*0db0*/  LDG.E R6, [R6.64+0x4] ;  /* 0x0000041206067981 */ /* 0x002ee2000c1e1900 */
[----:B--2---:R-:W1:Y:S08]  /*0dc0*/  R2UR UR17, R3 ;  /* 0x00000000031173c2 */ /* 0x004e7000000e0000 */
[----:B---3--:R-:W1:Y:S02]  /*0dd0*/  R2UR UR4, R6 ;  /* 0x00000000060473c2 */ /* 0x008e6400000e0000 */
[----:B-1----:R-:W-:-:S06]  /*0de0*/  UIADD3 UR17, -UR17, UR4, URZ ;  /* 0x0000000411117290 */ /* 0x002fcc000fffe13f */
.L_x_901:
        /* <DEDUP_REMOVED lines=68> */
[----:B------:R-:W-:Y:S01]  /*1230*/  IMAD.U32 R16, RZ, RZ, UR14 ;  /* 0x0000000eff107e24 */ /* 0x000fe2000f8e00ff */
[----:B------:R-:W-:Y:S01]  /*1240*/  SHF.R.S32.HI R6, RZ, 0x1f, R233 ;  /* 0x0000001fff067819 */ /* 0x000fe200000114e9 */
[----:B------:R-:W-:Y:S01]  /*1250*/  IMAD.U32 R7, RZ, RZ, UR14 ;  /* 0x0000000eff077e24 */ /* 0x000fe2000f8e00ff */
[----:B------:R-:W-:Y:S01]  /*1260*/  ISETP.NE.AND P2, PT, R3, 0x1, PT ;  /* 0x000000010300780c */ /* 0x000fe20003f45270 */
[----:B------:R-:W-:Y:S01]  /*1270*/  IMAD.U32 R5, RZ, RZ, UR4 ;  /* 0x00000004ff057e24 */ /* 0x000fe2000f8e00ff */
[----:B------:R-:W-:Y:S01]  /*1280*/  IADD3 R22, P0, R233, UR4, RZ ;  /* 0x00000004e9167c10 */ /* 0x000fe2000ff1e0ff */
[----:B------:R-:W-:Y:S01]  /*1290*/  USHF.R.S32.HI UR15, URZ, 0x1f, UR13 ;  /* 0x0000001f3f0f7899 */ /* 0x000fe2000801140d */
[----:B------:R-:W-:Y:S01]  /*12a0*/  LEA.HI R3, R4, R233, RZ, 0x3 ;  /* 0x000000e904037211 */ /* 0x000fe200078f18ff */
[----:B------:R-:W-:Y:S01]  /*12b0*/  USEL UR9, UR13, URZ, !UP1 ;  /* 0x0000003f0d097287 */ /* 0x000fe2000c800000 */
[----:B------:R-:W-:Y:S01]  /*12c0*/  LEA.HI.X.SX32 R23, R5, R6, 0x1, P0 ;  /* 0x0000000605177211 */ /* 0x000fe200000f0eff */
[----:B------:R-:W-:Y:S01]  /*12d0*/  IMAD.MOV.U32 R5, RZ, RZ, R236 ;  /* 0x000000ffff057224 */ /* 0x000fe200078e00ec */
[----:B------:R-:W-:Y:S01]  /*12e0*/  SHF.R.S32.HI R235, RZ, 0x3, R3 ;  /* 0x00000003ffeb7819 */ /* 0x000fe20000011403 */
[----:B------:R-:W-:Y:S01]  /*12f0*/  USEL UR8, UR15, URZ, !UP1 ;  /* 0x0000003f0f087287 */ /* 0x000fe2000c800000 */
[----:B------:R-:W-:Y:S01]  /*1300*/  IMAD.MOV.U32 R217, RZ, RZ, 0x40 ;  /* 0x00000040ffd97424 */ /* 0x000fe200078e00ff */
[----:B------:R-:W-:Y:S01]  /*1310*/  ULDC.64 UR4, c[0x0][0x1e8] ;  /* 0x00007a0000047ab9 */ /* 0x000fe20000000a00 */
[----:B------:R-:W-:Y:S01]  /*1320*/  SHF.R.S32.HI R9, RZ, 0x1f, R235 ;  /* 0x0000001fff097819 */ /* 0x000fe200000114eb */
[----:B------:R-:W-:Y:S01]  /*1330*/  @P2 IMAD.HI.U32 R11, R236, c[0x0][0x24c], RZ ;  /* 0x00009300ec0b2a27 */ /* 0x000fe200078e00ff */
[C---:B-----5:R-:W-:Y:S01]  /*1340*/  IADD3 R6, P1, R235.reuse, R0, RZ ;  /* 0x00000000eb067210 */ /* 0x060fe20007f3e0ff */
[----:B------:R-:W-:Y:S01]  /*1350*/  UIMAD UR4, UR8, UR4, URZ ;  /* 0x00000004080472a4 */ /* 0x000fe2000f8e023f */
[C---:B------:R-:W-:Y:S01]  /*1360*/  IADD3 R8, P0, R235.reuse, R2, RZ ;  /* 0x00000002eb087210 */ /* 0x040fe20007f1e0ff */
[----:B------:R-:W-:Y:S01]  /*1370*/  IMAD.SHL.U32 R234, R235, 0x40, RZ ;  /* 0x00000040ebea7824 */ /* 0x000fe200078e00ff */
[----:B------:R-:W-:Y:S01]  /*1380*/  @P2 SHF.R.U32.HI R5, RZ, c[0x0][0x250], R11 ;  /* 0x00009400ff052a19 */ /* 0x000fe2000001160b */
[----:B------:R-:W-:Y:S01]  /*1390*/  UMOV UR20, 0x6 ;  /* 0x0000000600147882 */ /* 0x000fe20000000000 */
[----:B------:R-:W-:Y:S01]  /*13a0*/  LOP3.LUT R11, R3, 0xfffffff8, RZ, 0xc0, !PT ;  /* 0xfffffff8030b7812 */ /* 0x000fe200078ec0ff */
[----:B------:R-:W-:Y:S01]  /*13b0*/  ULDC.64 UR6, c[0x0][0x1d8] ;  /* 0x0000760000067ab9 */ /* 0x000fe20000000a00 */
[-C--:B------:R-:W-:Y:S01]  /*13c0*/  LEA.HI.X.SX32 R0, R0, R9.reuse, 0x1, P1 ;  /* 0x0000000900007211 */ /* 0x080fe200008f0eff */
[----:B------:R-:W-:Y:S01]  /*13d0*/  USHF.L.U64.HI UR22, UR6, UR20, UR7 ;  /* 0x0000001406167299 */ /* 0x000fe20008010207 */
[----:B------:R-:W-:Y:S01]  /*13e0*/  LEA.HI.X.SX32 R9, R2, R9, 0x1, P0 ;  /* 0x0000000902097211 */ /* 0x000fe200000f0eff */
[----:B------:R-:W-:Y:S01]  /*13f0*/  IMAD.IADD R11, R233, 0x1, -R11 ;  /* 0x00000001e90b7824 */ /* 0x000fe200078e0a0b */
[----:B------:R-:W-:Y:S01]  /*1400*/  LEA.HI R2, R4, R233, RZ, 0x6 ;  /* 0x000000e904027211 */ /* 0x000fe200078f30ff */
[----:B------:R-:W-:Y:S01]  /*1410*/  IMAD R20, R0, c[0x0][0x178], RZ ;  /* 0x00005e0000147a24 */ /* 0x000fe200078e02ff */
[----:B------:R-:W-:Y:S01]  /*1420*/  IADD3 R10, -R235, UR17, RZ ;  /* 0x00000011eb0a7c10 */ /* 0x000fe2000fffe1ff */
[----:B------:R-:W-:Y:S01]  /*1430*/  IMAD.SHL.U32 R229, R11, 0x40, RZ ;  /* 0x000000400be57824 */ /* 0x000fe200078e00ff */
[----:B------:R-:W-:Y:S01]  /*1440*/  SHF.R.S32.HI R2, RZ, 0x6, R2 ;  /* 0x00000006ff027819 */ /* 0x000fe20000011402 */
[----:B------:R-:W-:Y:S01]  /*1450*/  IMAD.WIDE R16, R16, 0x60, R8 ;  /* 0x0000006010107825 */ /* 0x000fe200078e0208 */
[----:B------:R-:W-:Y:S01]  /*1460*/  LOP3.LUT R234, R234, 0x1c0, RZ, 0xc0, !PT ;  /* 0x000001c0eaea7812 */ /* 0x000fe200078ec0ff */
[----:B------:R-:W-:Y:S01]  /*1470*/  USHF.L.U32 UR23, UR6, 0x6, URZ ;  /* 0x0000000606177899 */ /* 0x000fe2000800063f */
[----:B------:R-:W-:Y:S01]  /*1480*/  LOP3.LUT R229, R229, 0x1c0, RZ, 0xc0, !PT ;  /* 0x000001c0e5e57812 */ /* 0x000fe200078ec0ff */
[----:B------:R-:W-:Y:S01]  /*1490*/  IMAD.SHL.U32 R8, R11, 0x8, RZ ;  /* 0x000000080b087824 */ /* 0x000fe200078e00ff */
[----:B------:R-:W-:Y:S01]  /*14a0*/  SHF.R.S32.HI R14, RZ, 0x1f, R5 ;  /* 0x0000001fff0e7819 */ /* 0x000fe20000011405 */
[----:B------:R-:W-:Y:S01]  /*14b0*/  IMAD R7, R7, -0x60, R10 ;  /* 0xffffffa007077824 */ /* 0x000fe200078e020a */
[----:B------:R-:W-:Y:S01]  /*14c0*/  LOP3.LUT R9, R229, 0x8, R3, 0xf8, !PT ;  /* 0x00000008e5097812 */ /* 0x000fe200078ef803 */
[----:B------:R-:W-:Y:S01]  /*14d0*/  IMAD.SHL.U32 R10, R2, 0x200, RZ ;  /* 0x00000200020a7824 */ /* 0x000fe200078e00ff */
[----:B------:R-:W-:Y:S01]  /*14e0*/  LOP3.LUT R12, R234, 0x38, R8, 0xf8, !PT ;  /* 0x00000038ea0c7812 */ /* 0x000fe200078ef808 */
[----:B------:R-:W-:Y:S01]  /*14f0*/  IMAD R18, R0, c[0x0][0x208], RZ ;  /* 0x0000820000127a24 */ /* 0x000fe200078e02ff */
[----:B------:R-:W-:Y:S01]  /*1500*/  SHF.R.U32.HI R229, RZ, 0x3, R229 ;  /* 0x00000003ffe57819 */ /* 0x000fe200000116e5 */
[----:B------:R-:W-:Y:S01]  /*1510*/  IMAD.U32 R0, RZ, RZ, UR9 ;  /* 0x00000009ff007e24 */ /* 0x000fe2000f8e00ff */
[----:B------:R-:W-:Y:S01]  /*1520*/  SHF.R.U32.HI R234, RZ, 0x3, R234 ;  /* 0x00000003ffea7819 */ /* 0x000fe200000116ea */
[----:B------:R-:W-:Y:S01]  /*1530*/  UIMAD UR6, UR9, UR5, UR4 ;  /* 0x00000005090672a4 */ /* 0x000fe2000f8e0204 */
[----:B------:R-:W-:Y:S01]  /*1540*/  LOP3.LUT R229, R10, R9, R229, 0xf6, !PT ;  /* 0x000000090ae57212 */ /* 0x000fe200078ef6e5 */
[----:B------:R-:W-:Y:S01]  /*1550*/  IMAD R20, R6, c[0x0][0x17c], R20 ;  /* 0x00005f0006147a24 */ /* 0x000fe200078e0214 */
[----:B------:R-:W-:Y:S01]  /*1560*/  LOP3.LUT R234, R10, R12, R234, 0xf6, !PT ;  /* 0x0000000c0aea7212 */ /* 0x000fe200078ef6ea */
[C---:B------:R-:W-:Y:S01]  /*1570*/  IMAD R12, R14.reuse, c[0x0][0x1e0], RZ ;  /* 0x000078000e0c7a24 */ /* 0x040fe200078e02ff */
[----:B------:R-:W-:Y:S01]  /*1580*/  SHF.R.S32.HI R9, RZ, 0x1f, R8 ;  /* 0x0000001fff097819 */ /* 0x000fe20000011408 */
[----:B------:R-:W-:Y:S01]  /*1590*/  IMAD R14, R14, c[0x0][0x1b0], RZ ;  /* 0x00006c000e0e7a24 */ /* 0x000fe200078e02ff */
[----:B------:R-:W-:Y:S01]  /*15a0*/  ULDC.64 UR4, c[0x0][0x1b8] ;  /* 0x00006e0000047ab9 */ /* 0x000fe20000000a00 */
[C---:B------:R-:W-:Y:S01]  /*15b0*/  IMAD R12, R5.reuse, c[0x0][0x1e4], R12 ;  /* 0x00007900050c7a24 */ /* 0x040fe200078e020c */
[----:B------:R-:W-:Y:S01]  /*15c0*/  UIMAD UR4, UR8, UR4, URZ ;  /* 0x00000004080472a4 */ /* 0x000fe2000f8e023f */
[----:B------:R-:W-:Y:S01]  /*15d0*/  IMAD.WIDE.U32 R28, R5, c[0x0][0x1e0], R8 ;  /* 0x00007800051c7a25 */ /* 0x000fe200078e0008 */
[----:B------:R-:W-:Y:S01]  /*15e0*/  USEL UR16, UR13, URZ, !UP2 ;  /* 0x0000003f0d107287 */ /* 0x000fe2000d000000 */
[----:B------:R-:W-:Y:S01]  /*15f0*/  ISETP.GE.AND P6, PT, R8, c[0x0][0x1cc], PT ;  /* 0x0000730008007a0c */ /* 0x000fe20003fc6270 */
[----:B------:R-:W-:Y:S01]  /*1600*/  UIMAD UR9, UR9, UR5, UR4 ;  /* 0x00000005090972a4 */ /* 0x000fe2000f8e0204 */
[----:B------:R-:W-:Y:S01]  /*1610*/  IMAD.IADD R13, R29, 0x1, R12 ;  /* 0x000000011d0d7824 */ /* 0x000fe200078e020c */
[----:B------:R-:W-:Y:S01]  /*1620*/  USEL UR15, UR15, URZ, !UP2 ;  /* 0x0000003f0f0f7287 */ /* 0x000fe2000d000000 */
[C---:B------:R-:W-:Y:S01]  /*1630*/  IMAD R14, R5.reuse, c[0x0][0x1b4], R14 ;  /* 0x00006d00050e7a24 */ /* 0x040fe200078e020e */
[----:B------:R-:W-:Y:S01]  /*1640*/  ULDC.64 UR4, c[0x0][0x218] ;  /* 0x0000860000047ab9 */ /* 0x000fe20000000a00 */
[----:B------:R-:W-:Y:S01]  /*1650*/  IMAD.WIDE.U32 R30, R5, c[0x0][0x1b0], R8 ;  /* 0x00006c00051e7a25 */ /* 0x000fe200078e0008 */
[----:B------:R-:W-:Y:S01]  /*1660*/  UIMAD UR4, UR15, UR4, URZ ;  /* 0x000000040f0472a4 */ /* 0x000fe2000f8e023f */
[----:B------:R-:W-:Y:S01]  /*1670*/  ISETP.LT.OR P2, PT, R7, 0x1, P6 ;  /* 0x000000010700780c */ /* 0x000fe20003741670 */
[----:B------:R-:W-:Y:S01]  /*1680*/  USHF.R.S32.HI UR24, URZ, 0x1f, UR11 ;  /* 0x0000001f3f187899 */ /* 0x000fe2000801140b */
[----:B------:R-:W-:Y:S01]  /*1690*/  IMAD.MOV.U32 R12, RZ, RZ, R28 ;  /* 0x000000ffff0c7224 */ /* 0x000fe200078e001c */
[----:B------:R-:W-:Y:S01]  /*16a0*/  UIMAD UR25, UR16, UR5, UR4 ;  /* 0x00000005101972a4 */ /* 0x000fe2000f8e0204 */
[----:B------:R-:W-:Y:S01]  /*16b0*/  IMAD.IADD R15, R31, 0x1, R14 ;  /* 0x000000011f0f7824 */ /* 0x000fe200078e020e */
[C---:B------:R-:W-:Y:S01]  /*16c0*/  ISETP.LT.OR P4, PT, R7.reuse, 0x21, P6 ;  /* 0x000000210700780c */ /* 0x040fe20003781670 */
[----:B------:R-:W-:Y:S01]  /*16d0*/  IMAD.WIDE.U32 R12, R0, c[0x0][0x1e8], R12 ;  /* 0x00007a00000c7a25 */ /* 0x000fe200078e000c */
[----:B------:R-:W-:Y:S01]  /*16e0*/  ULDC.64 UR4, c[0x0][0x178] ;  /* 0x00005e0000047ab9 */ /* 0x000fe20000000a00 */
[----:B------:R-:W-:Y:S01]  /*16f0*/  ISETP.LT.OR P6, PT, R7, 0x41, P6 ;  /* 0x000000410700780c */ /* 0x000fe200037c1670 */
[----:B------:R-:W-:Y:S01]  /*1700*/  CS2R R130, SRZ ;  /* 0x0000000000827805 */ /* 0x000fe2000001ff00 */
[----:B------:R-:W-:Y:S01]  /*1710*/  IMAD.MOV.U32 R14, RZ, RZ, R30 ;  /* 0x000000ffff0e7224 */ /* 0x000fe200078e001e */
[----:B------:R-:W-:Y:S01]  /*1720*/  IADD3 R13, R13, UR6, RZ ;  /* 0x000000060d0d7c10 */ /* 0x000fe2000fffe0ff */
[----:B------:R-:W-:Y:S01]  /*1730*/  IMAD.WIDE.U32 R24, R6, c[0x0][0x178], R8 ;  /* 0x00005e0006187a25 */ /* 0x000fe200078e0008 */
[----:B------:R-:W-:Y:S01]  /*1740*/  ULDC.64 UR6, c[0x0][0x188] ;  /* 0x0000620000067ab9 */ /* 0x000fe20000000a00 */
[----:B------:R-:W-:Y:S01]  /*1750*/  CS2R R128, SRZ ;  /* 0x0000000000807805 */ /* 0x000fe2000001ff00 */
[----:B------:R-:W-:Y:S01]  /*1760*/  UIMAD UR6, UR15, UR6, URZ ;  /* 0x000000060f0672a4 */ /* 0x000fe2000f8e023f */
[----:B------:R-:W-:Y:S01]  /*1770*/  IMAD.WIDE.U32 R14, R0, c[0x0][0x1b8], R14 ;  /* 0x00006e00000e7a25 */ /* 0x000fe200078e000e */
[----:B------:R-:W-:Y:S01]  /*1780*/  CS2R R126, SRZ ;  /* 0x00000000007e7805 */ /* 0x000fe2000001ff00 */
[----:B------:R-:W-:Y:S01]  /*1790*/  CS2R R124, SRZ ;  /* 0x00000000007c7805 */ /* 0x000fe2000001ff00 */
[----:B------:R-:W-:Y:S01]  /*17a0*/  UIMAD UR6, UR16, UR7, UR6 ;  /* 0x00000007100672a4 */ /* 0x000fe2000f8e0206 */
[----:B------:R-:W-:Y:S01]  /*17b0*/  IMAD R0, R17, c[0x0][0x1d8], RZ ;  /* 0x0000760011007a24 */ /* 0x000fe200078e02ff */
[----:B------:R-:W-:Y:S01]  /*17c0*/  IADD3 R15, R15, UR9, RZ ;  /* 0x000000090f0f7c10 */ /* 0x000fe2000fffe0ff */
[C---:B------:R-:W-:Y:S01]  /*17d0*/  IMAD R18, R6.reuse, c[0x0][0x20c], R18 ;  /* 0x0000830006127a24 */ /* 0x040fe200078e0212 */
[----:B------:R-:W-:Y:S01]  /*17e0*/  ULDC.64 UR8, c[0x0][0x208] ;  /* 0x0000820000087ab9 */ /* 0x000fe20000000a00 */
[----:B------:R-:W-:Y:S01]  /*17f0*/  IMAD.WIDE.U32 R26, R6, c[0x0][0x208], R8 ;  /* 0x00008200061a7a25 */ /* 0x000fe200078e0008 */
[----:B------:R-:W-:Y:S01]  /*1800*/  SHF.R.S32.HI R6, RZ, 0x1f, R236 ;  /* 0x0000001fff067819 */ /* 0x000fe200000114ec */
[----:B------:R-:W-:Y:S01]  /*1810*/  USHF.L.U32 UR27, UR8, 0x6, URZ ;  /* 0x00000006081b7899 */ /* 0x000fe2000800063f */
[----:B------:R-:W-:Y:S01]  /*1820*/  CS2R R122, SRZ ;  /* 0x00000000007a7805 */ /* 0x000fe2000001ff00 */
[C---:B------:R-:W-:Y:S01]  /*1830*/  IMAD R0, R16.reuse, c[0x0][0x1dc], R0 ;  /* 0x0000770010007a24 */ /* 0x040fe200078e0200 */
[----:B------:R-:W-:Y:S01]  /*1840*/  USHF.L.U64.HI UR26, UR8, UR20, UR9 ;  /* 0x00000014081a7299 */ /* 0x000fe20008010209 */
[----:B------:R-:W-:Y:S01]  /*1850*/  IMAD.WIDE.U32 R12, R16, c[0x0][0x1d8], R12 ;  /* 0x00007600100c7a25 */ /* 0x000fe200078e000c */
[----:B------:R-:W-:Y:S01]  /*1860*/  CS2R R120, SRZ ;  /* 0x0000000000787805 */ /* 0x000fe2000001ff00 */
[----:B------:R-:W-:Y:S01]  /*1870*/  CS2R R118, SRZ ;  /* 0x0000000000767805 */ /* 0x000fe2000001ff00 */
[----:B------:R-:W-:Y:S01]  /*1880*/  UIMAD UR26, UR26, UR11, URZ ;  /* 0x0000000b1a1a72a4 */ /* 0x000fe2000f8e023f */
[----:B------:R-:W-:Y:S01]  /*1890*/  IMAD.IADD R19, R27, 0x1, R18 ;  /* 0x000000011b137824 */ /* 0x000fe200078e0212 */
[----:B------:R-:W-:Y:S01]  /*18a0*/  CS2R R116, SRZ ;  /* 0x0000000000747805 */ /* 0x000fe2000001ff00 */
[----:B------:R-:W-:Y:S01]  /*18b0*/  IMAD.MOV.U32 R18, RZ, RZ, R26 ;  /* 0x000000ffff127224 */ /* 0x000fe200078e001a */
[----:B------:R-:W-:Y:S01]  /*18c0*/  UIMAD UR26, UR24, UR27, UR26 ;  /* 0x0000001b181a72a4 */ /* 0x000fe2000f8e021a */
[----:B------:R-:W-:Y:S01]  /*18d0*/  IMAD R238, R6, c[0x0][0x210], RZ ;  /* 0x0000840006ee7a24 */ /* 0x000fe200078e02ff */
[----:B------:R-:W-:Y:S01]  /*18e0*/  UIMAD UR24, UR24, UR4, URZ ;  /* 0x00000004181872a4 */ /* 0x000fe2000f8e023f */
[----:B------:R-:W-:Y:S01]  /*18f0*/  IMAD.IADD R0, R13, 0x1, R0 ;  /* 0x000000010d007824 */ /* 0x000fe200078e0200 */
[----:B------:R-:W-:Y:S01]  /*1900*/  IADD3 R13, R8, 0x40, RZ ;  /* 0x00000040080d7810 */ /* 0x000fe20007ffe0ff */
[----:B------:R-:W-:Y:S01]  /*1910*/  IMAD.IADD R21, R25, 0x1, R20 ;  /* 0x0000000119157824 */ /* 0x000fe200078e0214 */
[----:B------:R-:W-:Y:S01]  /*1920*/  UIMAD UR24, UR11, UR5, UR24 ;  /* 0x000000050b1872a4 */ /* 0x000fe2000f8e0218 */
[----:B------:R-:W-:Y:S01]  /*1930*/  IMAD.MOV.U32 R20, RZ, RZ, R24 ;  /* 0x000000ffff147224 */ /* 0x000fe200078e0018 */
[----:B------:R-:W-:Y:S01]  /*1940*/  ISETP.GE.AND P5, PT, R13, c[0x0][0x1cc], PT ;  /* 0x000073000d007a0c */ /* 0x000fe20003fa6270 */
[----:B------:R-:W-:Y:S01]  /*1950*/  IMAD R240, R6, c[0x0][0x180], RZ ;  /* 0x0000600006f07a24 */ /* 0x000fe200078e02ff */
[----:B------:R-:W-:Y:S01]  /*1960*/  CS2R R114, SRZ ;  /* 0x0000000000727805 */ /* 0x000fe2000001ff00 */
[C---:B------:R-:W-:Y:S01]  /*1970*/  IMAD R238, R236.reuse, c[0x0][0x214], R238 ;  /* 0x00008500ecee7a24 */ /* 0x040fe200078e02ee */
[C---:B------:R-:W-:Y:S01]  /*1980*/  ISETP.LT.OR P1, PT, R7.reuse, 0x1, P5 ;  /* 0x000000010700780c */ /* 0x040fe20002f21670 */
[C---:B------:R-:W-:Y:S01]  /*1990*/  IMAD.WIDE.U32 R18, R236.reuse, c[0x0][0x210], R18 ;  /* 0x00008400ec127a25 */ /* 0x040fe200078e0012 */
[C---:B------:R-:W-:Y:S01]  /*19a0*/  ISETP.LT.OR P3, PT, R7.reuse, 0x21, P5 ;  /* 0x000000210700780c */ /* 0x040fe20002f61670 */
[----:B------:R-:W-:Y:S01]  /*19b0*/  CS2R R112, SRZ ;  /* 0x0000000000707805 */ /* 0x000fe2000001ff00 */
        /* <DEDUP_REMOVED lines=13> */
[----:B------:R-:W-:Y:S01]  /*1a90*/  IMAD.IADD R241, R21, 0x1, R240 ;  /* 0x0000000115f17824 */ /* 0x000fe200078e02f0 */
[----:B------:R-:W-:Y:S01]  /*1aa0*/  CS2R R96, SRZ ;  /* 0x0000000000607805 */ /* 0x000fe2000001ff00 */
[----:B------:R-:W-:Y:S01]  /*1ab0*/  IMAD.MOV.U32 R240, RZ, RZ, R20 ;  /* 0x000000fffff07224 */ /* 0x000fe200078e0014 */
[----:B------:R-:W-:Y:S01]  /*1ac0*/  LEA R20, P0, R12, c[0x0][0x1c0], 0x1 ;  /* 0x000070000c147a11 */ /* 0x000fe200078008ff */
[----:B------:R-:W-:Y:S01]  /*1ad0*/  IMAD.WIDE.U32 R238, R250, c[0x0][0x218], R238 ;  /* 0x00008600faee7a25 */ /* 0x000fe200078e00ee */
[----:B------:R-:W-:Y:S01]  /*1ae0*/  CS2R R94, SRZ ;  /* 0x00000000005e7805 */ /* 0x000fe2000001ff00 */
[----:B------:R-:W-:Y:S01]  /*1af0*/  CS2R R92, SRZ ;  /* 0x00000000005c7805 */ /* 0x000fe2000001ff00 */
[----:B------:R-:W-:Y:S01]  /*1b00*/  LEA.HI.X R21, R12, c[0x0][0x1c4], R0, 0x1, P0 ;  /* 0x000071000c157a11 */ /* 0x000fe200000f0c00 */
[----:B------:R-:W-:Y:S01]  /*1b10*/  IMAD.SHL.U32 R234, R234, 0x2, RZ ;  /* 0x00000002eaea7824 */ /* 0x000fe200078e00ff */
[----:B------:R-:W-:Y:S01]  /*1b20*/  IADD3 R245, R239, UR25, RZ ;  /* 0x00000019eff57c10 */ /* 0x000fe2000fffe0ff */
[----:B------:R-:W-:Y:S01]  /*1b30*/  IMAD.U32 R0, RZ, RZ, UR27 ;  /* 0x0000001bff007e24 */ /* 0x000fe2000f8e00ff */
[----:B------:R-:W-:Y:S01]  /*1b40*/  CS2R R90, SRZ ;  /* 0x00000000005a7805 */ /* 0x000fe2000001ff00 */
[----:B------:R-:W-:Y:S01]  /*1b50*/  IMAD.MOV.U32 R244, RZ, RZ, R238 ;  /* 0x000000fffff47224 */ /* 0x000fe200078e00ee */
[----:B------:R-:W-:Y:S01]  /*1b60*/  @!PT LDS RZ, [RZ] ;  /* 0x00000000fffff984 */ /* 0x000fe20000000800 */
[----:B------:R-:W-:Y:S01]  /*1b70*/  @!PT LDS RZ, [RZ] ;  /* 0x00000000fffff984 */ /* 0x000fe20000000800 */
[----:B------:R-:W-:Y:S01]  /*1b80*/  @!PT LDS RZ, [RZ] ;  /* 0x00000000fffff984 */ /* 0x000fe20000000800 */
[----:B------:R1:W-:Y:S01]  /*1b90*/  LDGSTS.E.BYPASS.LTC128B.128 [R234+0x6080], [R20.64], !P2 ;  /* 0x0608000014ea7fae */ /* 0x0003e2000d101d52 */
[----:B------:R-:W-:Y:S01]  /*1ba0*/  IMAD R5, R17, c[0x0][0x1a8], RZ ;  /* 0x00006a0011057a24 */ /* 0x000fe200078e02ff */
[----:B------:R-:W-:Y:S01]  /*1bb0*/  CS2R R88, SRZ ;  /* 0x0000000000587805 */ /* 0x000fe2000001ff00 */
[----:B------:R-:W-:Y:S01]  /*1bc0*/  IMAD.WIDE.U32 R24, R0, UR11, R244 ;  /* 0x0000000b00187c25 */ /* 0x000fe2000f8e00f4 */
[----:B------:R1:W-:Y:S01]  /*1bd0*/  LDGSTS.E.BYPASS.LTC128B.128 [R234+0x9080], [R20.64+0x80], !P1 ;  /* 0x0908008014ea7fae */ /* 0x0003e2000c901d52 */
[----:B------:R-:W-:Y:S01]  /*1be0*/  IADD3 R18, P1, R20, UR23, RZ ;  /* 0x0000001714127c10 */ /* 0x000fe2000ff3e0ff */
[----:B------:R-:W-:Y:S01]  /*1bf0*/  CS2R R86, SRZ ;  /* 0x0000000000567805 */ /* 0x000fe2000001ff00 */
[----:B------:R-:W-:Y:S01]  /*1c00*/  IMAD.U32 R0, RZ, RZ, UR23 ;  /* 0x00000017ff007e24 */ /* 0x000fe2000f8e00ff */
[----:B------:R-:W-:Y:S01]  /*1c10*/  CS2R R84, SRZ ;  /* 0x0000000000547805 */ /* 0x000fe2000001ff00 */
[C---:B------:R-:W-:Y:S01]  /*1c20*/  IMAD R5, R16.reuse, c[0x0][0x1ac], R5 ;  /* 0x00006b0010057a24 */ /* 0x040fe200078e0205 */
[----:B------:R-:W-:Y:S01]  /*1c30*/  IADD3.X R19, R21, UR22, RZ, P1, !PT ;  /* 0x0000001615137c10 */ /* 0x000fe20008ffe4ff */
[----:B------:R-:W-:Y:S01]  /*1c40*/  IMAD.WIDE.U32 R14, R16, c[0x0][0x1a8], R14 ;  /* 0x00006a00100e7a25 */ /* 0x000fe200078e000e */
[----:B------:R-:W-:Y:S01]  /*1c50*/  CS2R R74, SRZ ;  /* 0x00000000004a7805 */ /* 0x000fe2000001ff00 */
[----:B------:R-:W-:Y:S01]  /*1c60*/  CS2R R72, SRZ ;  /* 0x0000000000487805 */ /* 0x000fe2000001ff00 */
[----:B------:R-:W-:Y:S01]  /*1c70*/  CS2R R70, SRZ ;  /* 0x0000000000467805 */ /* 0x000fe2000001ff00 */
[----:B------:R-:W-:Y:S01]  /*1c80*/  IMAD.IADD R5, R15, 0x1, R5 ;  /* 0x000000010f057824 */ /* 0x000fe200078e0205 */
[----:B------:R-:W-:Y:S01]  /*1c90*/  LEA R16, P0, R14, c[0x0][0x190], 0x1 ;  /* 0x000064000e107a11 */ /* 0x000fe200078008ff */
[----:B------:R-:W-:Y:S01]  /*1ca0*/  IMAD.WIDE.U32 R240, R250, c[0x0][0x188], R240 ;  /* 0x00006200faf07a25 */ /* 0x000fe200078e00f0 */
[----:B------:R2:W-:Y:S01]  /*1cb0*/  LDGSTS.E.BYPASS.LTC128B.128 [R234+0x7080], [R18.64], !P4 ;  /* 0x0708000012ea7fae */ /* 0x0005e2000e101d52 */
[----:B------:R-:W-:Y:S01]  /*1cc0*/  CS2R R68, SRZ ;  /* 0x0000000000447805 */ /* 0x000fe2000001ff00 */
[----:B------:R-:W-:Y:S01]  /*1cd0*/  LEA.HI.X R17, R14, c[0x0][0x194], R5, 0x1, P0 ;  /* 0x000065000e117a11 */ /* 0x000fe200000f0c05 */
[----:B------:R-:W-:Y:S01]  /*1ce0*/  IMAD.MOV.U32 R206, RZ, RZ, 0x20 ;  /* 0x00000020ffce7424 */ /* 0x000fe200078e00ff */
[----:B------:R-:W-:Y:S01]  /*1cf0*/  IADD3 R5, R25, UR26, RZ ;  /* 0x0000001a19057c10 */ /* 0x000fe2000fffe0ff */
[----:B------:R-:W-:Y:S01]  /*1d00*/  UIMAD.WIDE.U32 UR26, UR11, UR4, URZ ;  /* 0x000000040b1a72a5 */ /* 0x000fe2000f8e003f */
[C---:B------:R-:W-:Y:S01]  /*1d10*/  LEA R14, P0, R24.reuse, c[0x0][0x1f0], 0x1 ;  /* 0x00007c00180e7a11 */ /* 0x040fe200078008ff */
[----:B------:R-:W-:Y:S01]  /*1d20*/  IMAD.SHL.U32 R229, R229, 0x2, RZ ;  /* 0x00000002e5e57824 */ /* 0x000fe200078e00ff */
[----:B------:R-:W-:Y:S01]  /*1d30*/  IADD3 R232, R241, UR6, RZ ;  /* 0x00000006f1e87c10 */ /* 0x000fe2000fffe0ff */
[----:B------:R-:W-:Y:S01]  /*1d40*/  ULDC.64 UR6, c[0x0][0x1a8] ;  /* 0x00006a0000067ab9 */ /* 0x000fe20000000a00 */
[----:B------:R-:W-:Y:S01]  /*1d50*/  LEA.HI.X R15, R24, c[0x0][0x1f4], R5, 0x1, P0 ;  /* 0x00007d00180f7a11 */ /* 0x000fe200000f0c05 */
[----:B------:R-:W-:Y:S01]  /*1d60*/  UIADD3 UR24, UR27, UR24, URZ ;  /* 0x000000181b187290 */ /* 0x000fe2000fffe03f */
[----:B------:R-:W-:Y:S01]  /*1d70*/  IMAD R26, R6, c[0x0][0x270], RZ ;  /* 0x00009c00061a7a24 */ /* 0x000fe200078e02ff */
[----:B-1----:R-:W-:Y:S01]  /*1d80*/  IADD3 R20, P2, P1, R0, 0x80, R20 ;  /* 0x0000008000147810 */ /* 0x002fe2000795e014 */
[----:B------:R-:W-:Y:S01]  /*1d90*/  USHF.L.U64.HI UR7, UR6, UR20, UR7 ;  /* 0x0000001406077299 */ /* 0x000fe20008010207 */
[----:B------:R-:W-:Y:S01]  /*1da0*/  IMAD.WIDE.U32 R22, R236, c[0x0][0x238], R22 ;  /* 0x00008e00ec167a25 */ /* 0x000fe200078e0016 */
[----:B------:R-:W-:Y:S01]  /*1db0*/  USHF.L.U32 UR20, UR8, 0x5, URZ ;  /* 0x0000000508147899 */ /* 0x000fe2000800063f */
[----:B------:R-:W-:Y:S01]  /*1dc0*/  IADD3.X R21, RZ, UR22, R21, P2, P1 ;  /* 0x00000016ff157c10 */ /* 0x000fe200097e2415 */
[----:B------:R-:W-:Y:S01]  /*1dd0*/  CS2R R66, SRZ ;  /* 0x0000000000427805 */ /* 0x000fe2000001ff00 */
[----:B------:R-:W-:Y:S01]  /*1de0*/  ISETP.GE.AND P2, PT, R8, c[0x0][0x19c], PT ;  /* 0x0000670008007a0c */ /* 0x000fe20003f46270 */
[----:B------:R-:W-:Y:S01]  /*1df0*/  IMAD.U32 R0, RZ, RZ, UR24 ;  /* 0x00000018ff007e24 */ /* 0x000fe2000f8e00ff */
[----:B------:R-:W-:Y:S01]  /*1e00*/  ISETP.GE.AND P1, PT, R13, c[0x0][0x19c], PT ;  /* 0x000067000d007a0c */ /* 0x000fe20003f26270 */
[----:B------:R1:W-:Y:S01]  /*1e10*/  LDGSTS.E.BYPASS.LTC128B.128 [R234+0xa080], [R20.64], !P3 ;  /* 0x0a08000014ea7fae */ /* 0x0003e2000d901d52 */
[C---:B------:R-:W-:Y:S01]  /*1e20*/  ISETP.LT.OR P0, PT, R7.reuse, 0x1, P2 ;  /* 0x000000010700780c */ /* 0x040fe20001701670 */
[----:B------:R-:W-:Y:S01]  /*1e30*/  IMAD R26, R236, c[0x0][0x274], R26 ;  /* 0x00009d00ec1a7a24 */ /* 0x000fe200078e021a */
[----:B------:R-:W-:Y:S01]  /*1e40*/  ISETP.LT.OR P4, PT, R7, 0x1, P1 ;  /* 0x000000010700780c */ /* 0x000fe20000f81670 */
[----:B------:R-:W-:Y:S01]  /*1e50*/  IMAD.MOV.U32 R224, RZ, RZ, 0x20 ;  /* 0x00000020ffe07424 */ /* 0x000fe200078e00ff */
[----:B--2---:R-:W-:Y:S01]  /*1e60*/  IADD3 R18, P3, R18, UR23, RZ ;  /* 0x0000001712127c10 */ /* 0x004fe2000ff7e0ff */
[----:B------:R-:W-:Y:S01]  /*1e70*/  IMAD.MOV.U32 R226, RZ, RZ, 0x10 ;  /* 0x00000010ffe27424 */ /* 0x000fe200078e00ff */
[----:B------:R-:W-:Y:S01]  /*1e80*/  CS2R R64, SRZ ;  /* 0x0000000000407805 */ /* 0x000fe2000001ff00 */
[----:B------:R-:W-:Y:S01]  /*1e90*/  IMAD.MOV.U32 R225, RZ, RZ, 0x10 ;  /* 0x00000010ffe17424 */ /* 0x000fe200078e00ff */
[----:B------:R-:W-:Y:S01]  /*1ea0*/  IADD3.X R19, R19, UR22, RZ, P3, !PT ;  /* 0x0000001613137c10 */ /* 0x000fe20009ffe4ff */
[----:B------:R-:W-:Y:S01]  /*1eb0*/  USHF.L.U32 UR22, UR6, 0x6, URZ ;  /* 0x0000000606167899 */ /* 0x000fe2000800063f */
[----:B------:R-:W-:Y:S01]  /*1ec0*/  CS2R R62, SRZ ;  /* 0x00000000003e7805 */ /* 0x000fe2000001ff00 */
[----:B------:R-:W-:Y:S01]  /*1ed0*/  USHF.R.S32.HI UR6, URZ, 0x1f, UR21 ;  /* 0x0000001f3f067899 */ /* 0x000fe20008011415 */
[----:B------:R-:W-:Y:S01]  /*1ee0*/  CS2R R60, SRZ ;  /* 0x00000000003c7805 */ /* 0x000fe2000001ff00 */
[----:B------:R2:W-:Y:S01]  /*1ef0*/  LDGSTS.E.BYPASS.LTC128B.128 [R234+0x8080], [R18.64], !P6 ;  /* 0x0808000012ea7fae */ /* 0x0005e2000f101d52 */
[C---:B------:R-:W-:Y:S01]  /*1f00*/  ISETP.LT.OR P6, PT, R7.reuse, 0x21, P2 ;  /* 0x000000210700780c */ /* 0x040fe200017c1670 */
[----:B------:R-:W-:Y:S01]  /*1f10*/  IMAD.U32 R9, RZ, RZ, UR22 ;  /* 0x00000016ff097e24 */ /* 0x000fe2000f8e00ff */
        /* <DEDUP_REMOVED lines=10> */
[----:B-1----:R-:W-:Y:S01]  /*1fc0*/  IMAD.U32 R20, RZ, RZ, UR26 ;  /* 0x0000001aff147e24 */ /* 0x002fe2000f8e00ff */
[----:B------:R-:W-:Y:S01]  /*1fd0*/  CS2R R46, SRZ ;  /* 0x00000000002e7805 */ /* 0x000fe2000001ff00 */
[----:B------:R-:W-:Y:S01]  /*1fe0*/  IMAD.U32 R21, RZ, RZ, UR27 ;  /* 0x0000001bff157e24 */ /* 0x000fe2000f8e00ff */
[----:B------:R3:W-:Y:S01]  /*1ff0*/  LDGSTS.E.BYPASS.LTC128B.128 [R234+0x3080], [R16.64+0x80], !P4 ;  /* 0x0308008010ea7fae */ /* 0x0007e2000e101d52 */
[----:B------:R-:W-:Y:S01]  /*2000*/  ISETP.GE.AND P4, PT, R8, c[0x0][0x16c], PT ;  /* 0x00005b0008007a0c */ /* 0x000fe20003f86270 */
[----:B------:R-:W-:Y:S01]  /*2010*/  CS2R R44, SRZ ;  /* 0x00000000002c7805 */ /* 0x000fe2000001ff00 */
[C---:B------:R-:W-:Y:S01]  /*2020*/  LEA R5, P3, R20.reuse, R240, 0x6 ;  /* 0x000000f014057211 */ /* 0x040fe200078630ff */
[----:B------:R-:W-:Y:S01]  /*2030*/  CS2R R42, SRZ ;  /* 0x00000000002a7805 */ /* 0x000fe2000001ff00 */
[----:B------:R-:W-:Y:S01]  /*2040*/  CS2R R40, SRZ ;  /* 0x0000000000287805 */ /* 0x000fe2000001ff00 */
[----:B------:R-:W-:Y:S01]  /*2050*/  CS2R R38, SRZ ;  /* 0x0000000000267805 */ /* 0x000fe2000001ff00 */
[----:B------:R-:W-:Y:S01]  /*2060*/  LEA.HI.X R0, R20, R232, R0, 0x6, P3 ;  /* 0x000000e814007211 */ /* 0x000fe200018f3400 */
[----:B------:R-:W-:Y:S01]  /*2070*/  CS2R R36, SRZ ;  /* 0x0000000000247805 */ /* 0x000fe2000001ff00 */
[----:B------:R-:W-:Y:S01]  /*2080*/  IADD3 R20, P5, P0, R9, 0x80, R16 ;  /* 0x0000008009147810 */ /* 0x000fe200078be010 */
[----:B------:R-:W-:Y:S01]  /*2090*/  CS2R R34, SRZ ;  /* 0x0000000000227805 */ /* 0x000fe2000001ff00 */
[----:B------:R-:W-:Y:S01]  /*20a0*/  SEL R9, RZ, 0x1, P4 ;  /* 0x00000001ff097807 */ /* 0x000fe20002000000 */
[----:B------:R-:W-:Y:S01]  /*20b0*/  CS2R R30, SRZ ;  /* 0x00000000001e7805 */ /* 0x000fe2000001ff00 */
[----:B------:R-:W-:Y:S01]  /*20c0*/  IADD3.X R21, RZ, UR7, R17, P5, P0 ;  /* 0x00000007ff157c10 */ /* 0x000fe2000afe0411 */
[----:B------:R-:W-:Y:S01]  /*20d0*/  UIMAD UR17, UR14, -0x60, UR17 ;  /* 0xffffffa00e1178a4 */ /* 0x000fe2000f8e0211 */
[----:B--2---:R-:W-:-:S02]  /*20e0*/  IADD3 R18, P3, R16, UR22, RZ ;  /* 0x0000001610127c10 */ /* 0x004fc4000ff7e0ff */
[----:B------:R-:W-:Y:S02]  /*20f0*/  ISETP.LT.OR P0, PT, R7, 0x21, P1 ;  /* 0x000000210700780c */ /* 0x000fe40000f01670 */
[----:B------:R-:W-:Y:S02]  /*2100*/  IADD3.X R19, R17, UR7, RZ, P3, !PT ;  /* 0x0000000711137c10 */ /* 0x000fe40009ffe4ff */
[----:B------:R-:W-:Y:S02]  /*2110*/  ISETP.LT.OR P1, PT, R7, 0x41, P1 ;  /* 0x000000410700780c */ /* 0x000fe40000f21670 */
[----:B------:R-:W-:Y:S01]  /*2120*/  ISETP.GE.AND P3, PT, R13, c[0x0][0x16c], PT ;  /* 0x00005b000d007a0c */ /* 0x000fe20003f66270 */
[----:B------:R1:W-:Y:S01]  /*2130*/  LDGSTS.E.BYPASS.LTC128B.128 [R234+0x1080], [R18.64], !P6 ;  /* 0x0108000012ea7fae */ /* 0x0003e2000f101d52 */
[----:B---3--:R-:W-:Y:S02]  /*2140*/  LEA R16, P5, R5, c[0x0][0x160], 0x1 ;  /* 0x0000580005107a11 */ /* 0x008fe400078a08ff */
[----:B------:R-:W-:-:S03]  /*2150*/  SEL R10, RZ, 0x2, P3 ;  /* 0x00000002ff0a7807 */ /* 0x000fc60001800000 */
[----:B------:R2:W-:Y:S01]  /*2160*/  LDGSTS.E.BYPASS.LTC128B.128 [R234+0x4080], [R20.64], !P0 ;  /* 0x0408000014ea7fae */ /* 0x0005e2000c101d52 */
[----:B------:R-:W-:Y:S01]  /*2170*/  LEA.HI.X R17, R5, c[0x0][0x164], R0, 0x1, P5 ;  /* 0x0000590005117a11 */ /* 0x000fe200028f0c00 */
[----:B------:R-:W-:Y:S02]  /*2180*/  IMAD.U32 R5, RZ, RZ, UR4 ;  /* 0x00000004ff057e24 */ /* 0x000fe4000f8e00ff */
[----:B------:R-:W-:Y:S01]  /*2190*/  IMAD.U32 R0, RZ, RZ, UR5 ;  /* 0x00000005ff007e24 */ /* 0x000fe2000f8e00ff */
[----:B------:R-:W-:Y:S01]  /*21a0*/  USHF.L.U64.HI UR5, UR4, 0x5, UR5 ;  /* 0x0000000504057899 */ /* 0x000fe20008010205 */
[----:B------:R-:W-:-:S05]  /*21b0*/  IMAD.IADD R7, R10, 0x1, R9 ;  /* 0x000000010a077824 */ /* 0x000fca00078e0209 */
[----:B------:R-:W-:Y:S02]  /*21c0*/  LOP3.LUT P6, RZ, R7, 0x2, RZ, 0xc0, !PT ;  /* 0x0000000207ff7812 */ /* 0x000fe400078cc0ff */
[----:B-1----:R-:W-:Y:S01]  /*21d0*/  IADD3 R18, P5, R18, UR22, RZ ;  /* 0x0000001612127c10 */ /* 0x002fe2000ffbe0ff */
[----:B------:R-:W-:-:S03]  /*21e0*/  USHF.L.U32 UR22, UR11, 0x6, URZ ;  /* 0x000000060b167899 */ /* 0x000fc6000800063f */
[----:B------:R-:W-:Y:S02]  /*21f0*/  IADD3.X R19, R19, UR7, RZ, P5, !PT ;  /* 0x0000000713137c10 */ /* 0x000fe4000affe4ff */
[----:B--2---:R-:W-:Y:S02]  /*2200*/  LEA R20, P0, R5, R16, 0x6 ;  /* 0x0000001005147211 */ /* 0x004fe400078030ff */
[----:B------:R-:W-:Y:S01]  /*2210*/  LOP3.LUT P5, RZ, R7, 0x1, RZ, 0xc0, !PT ;  /* 0x0000000107ff7812 */ /* 0x000fe200078ac0ff */
[----:B------:R1:W-:Y:S01]  /*2220*/  LDGSTS.E.BYPASS.LTC128B.128 [R234+0x2080], [R18.64], !P2 ;  /* 0x0208000012ea7fae */ /* 0x0003e2000d101d52 */
[----:B------:R-:W-:Y:S01]  /*2230*/  LEA.HI.X R21, R5, R17, R0, 0x6, P0 ;  /* 0x0000001105157211 */ /* 0x000fe200000f3400 */
[----:B------:R-:W-:Y:S01]  /*2240*/  IMAD.SHL.U32 R0, R233, 0x4, RZ ;  /* 0x00000004e9007824 */ /* 0x000fe200078e00ff */
[----:B------:R-:W-:Y:S01]  /*2250*/  LEA.HI R5, R4, R233, RZ, 0x5 ;  /* 0x000000e904057211 */ /* 0x000fe200078f28ff */
[----:B------:R1:W-:Y:S01]  /*2260*/  LDGSTS.E.BYPASS.LTC128B.128 [R234+0x5080], [R18.64+0x80], !P1 ;  /* 0x0508008012ea7fae */ /* 0x0003e2000c901d52 */
[----:B------:R-:W-:Y:S01]  /*2270*/  LOP3.LUT P1, RZ, R11, 0x2, RZ, 0xc0, !PT ;  /* 0x000000020bff7812 */ /* 0x000fe2000782c0ff */
[----:B------:R-:W-:Y:S01]  /*2280*/  IMAD.U32 R7, RZ, RZ, UR22 ;  /* 0x00000016ff077e24 */ /* 0x000fe2000f8e00ff */
[----:B------:R-:W-:Y:S01]  /*2290*/  IADD3 R24, P0, R0, UR21, RZ ;  /* 0x0000001500187c10 */ /* 0x000fe2000ff1e0ff */
[----:B------:R-:W0:Y:S01]  /*22a0*/  LDGDEPBAR ;  /* 0x00000000000079af */ /* 0x000e220000000000 */
[----:B------:R-:W-:-:S02]  /*22b0*/  SEL R206, R206, 0xffffffe0, !P1 ;  /* 0xffffffe0cece7807 */ /* 0x000fc40004800000 */
[----:B------:R-:W-:Y:S01]  /*22c0*/  LEA.HI.X.SX32 R25, R0, UR6, 0x1, P0 ;  /* 0x0000000600197c11 */ /* 0x000fe200080f0eff */
[----:B------:R-:W-:Y:S01]  /*22d0*/  UMOV UR6, 0x5 ;  /* 0x0000000500067882 */ /* 0x000fe20000000000 */
[----:B------:R-:W-:Y:S01]  /*22e0*/  LOP3.LUT P0, RZ, R11, 0x4, RZ, 0xc0, !PT ;  /* 0x000000040bff7812 */ /* 0x000fe2000780c0ff */
[----:B------:R-:W-:Y:S01]  /*22f0*/  IMAD.IADD R219, R229, 0x1, R206 ;  /* 0x00000001e5db7824 */ /* 0x000fe200078e02ce */
[----:B------:R-:W-:Y:S01]  /*2300*/  IADD3 R9, -R235, UR12, -R7 ;  /* 0x0000000ceb097c10 */ /* 0x000fe2000fffe907 */
[----:B------:R-:W-:Y:S01]  /*2310*/  USHF.L.U64.HI UR8, UR8, UR6, UR9 ;  /* 0x0000000608087299 */ /* 0x000fe20008010209 */
[----:B------:R-:W-:Y:S01]  /*2320*/  SEL R217, R217, 0xffffffc0, !P0 ;  /* 0xffffffc0d9d97807 */ /* 0x000fe20004000000 */
[----:B------:R-:W-:Y:S01]  /*2330*/  IMAD.WIDE.U32 R28, R236, c[0x0][0x270], R24 ;  /* 0x00009c00ec1c7a25 */ /* 0x000fe200078e0018 */
[----:B------:R-:W-:Y:S01]  /*2340*/  SHF.R.S32.HI R10, RZ, 0x5, R5 ;  /* 0x00000005ff0a7819 */ /* 0x000fe20000011405 */
[----:B------:R-:W-:Y:S01]  /*2350*/  ULDC.64 UR6, c[0x0][0x278] ;  /* 0x00009e0000067ab9 */ /* 0x000fe20000000a00 */
[----:B------:R-:W-:Y:S01]  /*2360*/  ISETP.LT.OR P0, PT, R9, 0x1, !P5 ;  /* 0x000000010900780c */ /* 0x000fe20006f01670 */
[----:B------:R-:W-:Y:S01]  /*2370*/  IMAD.IADD R218, R229, 0x1, R217 ;  /* 0x00000001e5da7824 */ /* 0x000fe200078e02d9 */
[----:B------:R-:W-:Y:S01]  /*2380*/  LEA.HI R0, R5, R10, RZ, 0x1 ;  /* 0x0000000a05007211 */ /* 0x000fe200078f08ff */
[----:B------:R-:W-:Y:S01]  /*2390*/  IMAD.IADD R27, R29, 0x1, R26 ;  /* 0x000000011d1b7824 */ /* 0x000fe200078e021a */
[C---:B------:R-:W-:Y:S01]  /*23a0*/  ISETP.LT.OR P2, PT, R9.reuse, 0x1, !P6 ;  /* 0x000000010900780c */ /* 0x040fe20007741670 */
[----:B------:R-:W-:Y:S01]  /*23b0*/  IMAD.IADD R206, R206, 0x1, R218 ;  /* 0x00000001cece7824 */ /* 0x000fe200078e02da */
[----:B------:R-:W-:Y:S01]  /*23c0*/  LOP3.LUT R0, R0, 0xfffffffe, RZ, 0xc0, !PT ;  /* 0xfffffffe00007812 */ /* 0x000fe200078ec0ff */
[----:B------:R-:W-:Y:S01]  /*23d0*/  UIMAD UR6, UR15, UR6, URZ ;  /* 0x000000060f0672a4 */ /* 0x000fe2000f8e023f */
[----:B------:R-:W-:Y:S01]  /*23e0*/  ISETP.GE.AND P1, PT, R8, c[0x0][0x1fc], PT ;  /* 0x00007f0008007a0c */ /* 0x000fe20003f26270 */
[----:B------:R-:W-:Y:S01]  /*23f0*/  IMAD.MOV.U32 R26, RZ, RZ, R28 ;  /* 0x000000ffff1a7224 */ /* 0x000fe200078e001c */
[----:B------:R-:W-:Y:S01]  /*2400*/  ISETP.LT.OR P5, PT, R9, 0x21, !P5 ;  /* 0x000000210900780c */ /* 0x000fe20006fa1670 */
[----:B------:R-:W-:-:S04]  /*2410*/  DEPBAR.LE SB0, 0x1 ;  /* 0x000080400000791a */ /* 0x000fc80000000000 */
[----:B------:R-:W-:Y:S01]  /*2420*/  BAR.SYNC.DEFER_BLOCKING 0x0 ;  /* 0x0000000000007b1d */ /* 0x000fe20000010000 */
[----:B------:R-:W-:Y:S01]  /*2430*/  IMAD.IADD R10, R10, 0x1, -R0 ;  /* 0x000000010a0a7824 */ /* 0x000fe200078e0a00 */
[CC--:B------:R-:W-:Y:S01]  /*2440*/  LEA.HI R0, R4.reuse, R233.reuse, RZ, 0x2 ;  /* 0x000000e904007211 */ /* 0x0c0fe200078f10ff */
[----:B------:R-:W-:Y:S01]  /*2450*/  UIMAD UR7, UR16, UR7, UR6 ;  /* 0x00000007100772a4 */ /* 0x000fe2000f8e0206 */
[----:B------:R-:W-:Y:S01]  /*2460*/  LEA.HI R4, R4, R233, RZ, 0x4 ;  /* 0x000000e904047211 */ /* 0x000fe200078f20ff */
[----:B------:R-:W-:Y:S01]  /*2470*/  IMAD.WIDE.U32 R32, R250, c[0x0][0x278], R26 ;  /* 0x00009e00fa207a25 */ /* 0x000fe200078e001a */
[--C-:B-1----:R-:W-:Y:S01]  /*2480*/  SHF.R.S32.HI R18, RZ, 0x2, R0.reuse ;  /* 0x00000002ff127819 */ /* 0x102fe20000011400 */
[----:B------:R-:W-:Y:S01]  /*2490*/  USHF.R.S32.HI UR9, URZ, 0x1f, UR22 ;  /* 0x0000001f3f097899 */ /* 0x000fe20008011416 */
[----:B------:R-:W-:Y:S01]  /*24a0*/  SHF.R.S32.HI R12, RZ, 0x1f, R0 ;  /* 0x0000001fff0c7819 */ /* 0x000fe20000011400 */
[----:B------:R-:W-:Y:S01]  /*24b0*/  IMAD.WIDE.U32 R24, R236, c[0x0][0x288], R24 ;  /* 0x0000a200ec187a25 */ /* 0x000fe200078e0018 */
[----:B------:R-:W-:Y:S01]  /*24c0*/  ISETP.LT.OR P6, PT, R9, 0x21, !P6 ;  /* 0x000000210900780c */ /* 0x000fe200077c1670 */
[----:B------:R1:W-:Y:S01]  /*24d0*/  STL.64 [R1+0x8], R32 ;  /* 0x0000082001007387 */ /* 0x0003e20000100a00 */
[----:B------:R-:W-:Y:S01]  /*24e0*/  LEA.HI R12, R12, R18, RZ, 0x3 ;  /* 0x000000120c0c7211 */ /* 0x000fe200078f18ff */
[----:B------:R-:W-:Y:S01]  /*24f0*/  IMAD.SHL.U32 R11, R11, 0x20, RZ ;  /* 0x000000200b0b7824 */ /* 0x000fe200078e00ff */
[----:B------:R-:W-:Y:S01]  /*2500*/  IADD3 R242, R33, UR7, RZ ;  /* 0x0000000721f27c10 */ /* 0x000fe2000fffe0ff */
[----:B------:R-:W-:Y:S01]  /*2510*/  ULDC.64 UR6, c[0x0][0x290] ;  /* 0x0000a40000067ab9 */ /* 0x000fe20000000a00 */
[----:B------:R-:W-:Y:S01]  /*2520*/  LOP3.LUT R12, R12, 0xfffffff8, RZ, 0xc0, !PT ;  /* 0xfffffff80c0c7812 */ /* 0x000fe200078ec0ff */
[----:B------:R-:W-:Y:S01]  /*2530*/  UIMAD UR6, UR15, UR6, URZ ;  /* 0x000000060f0672a4 */ /* 0x000fe2000f8e023f */
[----:B------:R-:W-:Y:S01]  /*2540*/  IADD3 R7, -R7, UR12, -R235 ;  /* 0x0000000c07077c10 */ /* 0x000fe2000fffe9eb */
[----:B------:R-:W-:Y:S01]  /*2550*/  CS2R R28, SRZ ;  /* 0x00000000001c7805 */ /* 0x000fe2000001ff00 */
[----:B------:R-:W-:Y:S01]  /*2560*/  LOP3.LUT R0, R0, 0x3ffffffc, RZ, 0xc0, !PT ;  /* 0x3ffffffc00007812 */ /* 0x000fe200078ec0ff */
[----:B------:R-:W-:Y:S01]  /*2570*/  IMAD.IADD R12, R18, 0x1, -R12 ;  /* 0x00000001120c7824 */ /* 0x000fe200078e0a0c */
[----:B------:R-:W-:Y:S01]  /*2580*/  UIMAD UR6, UR16, UR7, UR6 ;  /* 0x00000007100672a4 */ /* 0x000fe2000f8e0206 */
[----:B------:R-:W-:Y:S01]  /*2590*/  IMAD.IADD R217, R217, 0x1, R219 ;  /* 0x00000001d9d97824 */ /* 0x000fe200078e02db */
[----:B------:R2:W3:Y:S01]  /*25a0*/  LDSM.16.M88.2 R178, [R206+0x6080] ;  /* 0x00608000ceb2783b */ /* 0x0004e20000000100 */
[----:B------:R-:W-:-:S02]  /*25b0*/  IMAD.SHL.U32 R247, R12, 0x20, RZ ;  /* 0x000000200cf77824 */ /* 0x000fc400078e00ff */
[----:B------:R-:W-:Y:S01]  /*25c0*/  IMAD.IADD R0, R233, 0x1, -R0 ;  /* 0x00000001e9007824 */ /* 0x000fe200078e0a00 */
[----:B------:R2:W4:Y:S04]  /*25d0*/  LDSM.16.M88.2 R180, [R206+0x7080] ;  /* 0x00708000ceb4783b */ /* 0x0005280000000100 */
        /* <DEDUP_REMOVED lines=29> */
[----:B------:R1:W-:Y:S03]  /*27b0*/  LDGSTS.E.BYPASS.LTC128B.128 [R234+0x8080], [R16.64+0x80], !P2 ;  /* 0x0808008010ea7fae */ /* 0x0003e6000d101d52 */
[----:B------:R-:W-:Y:S01]  /*27c0*/  LEA R8, P2, R8, R14, 0x1 ;  /* 0x0000000e08087211 */ /* 0x000fe200078408ff */
[----:B------:R2:W-:Y:S04]  /*27d0*/  LDGSTS.E.BYPASS.LTC128B.128 [R234+0x7080], [R20.64], !P5 ;  /* 0x0708000014ea7fae */ /* 0x0005e8000e901d52 */
[----:B------:R2:W-:Y:S01]  /*27e0*/  LDGSTS.E.BYPASS.LTC128B.128 [R234+0x9080], [R20.64+0x80], !P6 ;  /* 0x0908008014ea7fae */ /* 0x0005e2000f101d52 */
[----:B------:R-:W-:Y:S01]  /*27f0*/  ISETP.GE.AND P6, PT, R13, c[0x0][0x1fc], PT ;  /* 0x00007f000d007a0c */ /* 0x000fe20003fc6270 */
[----:B-1----:R-:W-:-:S02]  /*2800*/  IMAD.U32 R17, RZ, RZ, UR20 ;  /* 0x00000014ff117e24 */ /* 0x002fc4000f8e00ff */
[----:B------:R-:W-:-:S05]  /*2810*/  IMAD.U32 R16, RZ, RZ, UR8 ;  /* 0x00000008ff107e24 */ /* 0x000fca000f8e00ff */
[----:B------:R-:W-:Y:S01]  /*2820*/  LEA.HI.X R9, R17, R15, R16, 0x1, P2 ;  /* 0x0000000f11097211 */ /* 0x000fe200010f0c10 */
[C---:B------:R-:W-:Y:S01]  /*2830*/  IMAD R17, R6.reuse, c[0x0][0x288], RZ ;  /* 0x0000a20006117a24 */ /* 0x040fe200078e02ff */
[----:B------:R-:W-:Y:S01]  /*2840*/  ISETP.GT.AND P2, PT, R233, 0xf, PT ;  /* 0x0000000fe900780c */ /* 0x000fe20003f44270 */
[----:B------:R-:W-:Y:S01]  /*2850*/  IMAD R16, R6, c[0x0][0x238], RZ ;  /* 0x00008e0006107a24 */ /* 0x000fe200078e02ff */
[----:B------:R-:W-:Y:S01]  /*2860*/  SHF.R.S32.HI R6, RZ, 0x4, R4 ;  /* 0x00000004ff067819 */ /* 0x000fe20000011404 */
[C---:B------:R-:W-:Y:S02]  /*2870*/  IMAD R17, R236.reuse, c[0x0][0x28c], R17 ;  /* 0x0000a300ec117a24 */ /* 0x040fe400078e0211 */
[----:B------:R-:W-:Y:S01]  /*2880*/  IMAD R16, R236, c[0x0][0x23c], R16 ;  /* 0x00008f00ec107a24 */ /* 0x000fe200078e0210 */
[C---:B------:R-:W-:Y:S01]  /*2890*/  LEA.HI R18, R4.reuse, R6, RZ, 0x1 ;  /* 0x0000000604127211 */ /* 0x040fe200078f08ff */
[----:B------:R-:W-:Y:S01]  /*28a0*/  IMAD.IADD R25, R25, 0x1, R17 ;  /* 0x0000000119197824 */ /* 0x000fe200078e0211 */
[----:B------:R-:W-:Y:S01]  /*28b0*/  LOP3.LUT R4, R4, 0xfffffff0, RZ, 0xc0, !PT ;  /* 0xfffffff004047812 */ /* 0x000fe200078ec0ff */
[----:B------:R-:W-:Y:S01]  /*28c0*/  IMAD.IADD R23, R23, 0x1, R16 ;  /* 0x0000000117177824 */ /* 0x000fe200078e0210 */
[----:B------:R-:W-:Y:S01]  /*28d0*/  LOP3.LUT R19, R18, 0xfffffffe, RZ, 0xc0, !PT ;  /* 0xfffffffe12137812 */ /* 0x000fe200078ec0ff */
[----:B------:R-:W-:-:S02]  /*28e0*/  IMAD.WIDE.U32 R26, R250, c[0x0][0x290], R24 ;  /* 0x0000a400fa1a7a25 */ /* 0x000fc400078e0018 */
[----:B------:R-:W-:Y:S02]  /*28f0*/  @!P2 IADD3 R18, P5, R32, UR22, RZ ;  /* 0x000000162012ac10 */ /* 0x000fe4000ffbe0ff */
[----:B------:R-:W-:Y:S01]  /*2900*/  IMAD.IADD R6, R6, 0x1, -R19 ;  /* 0x0000000106067824 */ /* 0x000fe200078e0a13 */
[----:B------:R-:W-:Y:S01]  /*2910*/  SHF.R.S32.HI R19, RZ, 0x1f, R2 ;  /* 0x0000001fff137819 */ /* 0x000fe20000011402 */
[----:B------:R-:W-:Y:S01]  /*2920*/  IMAD.IADD R4, R233, 0x1, -R4 ;  /* 0x00000001e9047824 */ /* 0x000fe200078e0a04 */
[----:B------:R-:W-:Y:S01]  /*2930*/  @!P2 IADD3.X R17, R242, UR9, RZ, P5, !PT ;  /* 0x00000009f211ac10 */ /* 0x000fe2000affe4ff */
[C---:B------:R-:W-:Y:S01]  /*2940*/  IMAD.SHL.U32 R230, R6.reuse, 0x20, RZ ;  /* 0x0000002006e67824 */ /* 0x040fe200078e00ff */
[----:B------:R-:W-:Y:S01]  /*2950*/  LEA.HI R19, R19, R2, RZ, 0x2 ;  /* 0x0000000213137211 */ /* 0x000fe200078f10ff */
[----:B------:R-:W-:Y:S01]  /*2960*/  IMAD.SHL.U32 R231, R6, 0x8, RZ ;  /* 0x0000000806e77824 */ /* 0x000fe200078e00ff */
[----:B------:R-:W-:Y:S01]  /*2970*/  @!P2 LEA R16, P5, R18, c[0x0][0x258], 0x2 ;  /* 0x000096001210aa11 */ /* 0x000fe200078a10ff */
[----:B------:R-:W-:Y:S01]  /*2980*/  IMAD.SHL.U32 R227, R4, 0x20, RZ ;  /* 0x0000002004e37824 */ /* 0x000fe200078e00ff */
[----:B------:R-:W-:Y:S01]  /*2990*/  LOP3.LUT R252, R19, 0x1ffffffc, RZ, 0xc0, !PT ;  /* 0x1ffffffc13fc7812 */ /* 0x000fe200078ec0ff */
[----:B------:R-:W-:Y:S01]  /*29a0*/  IMAD.SHL.U32 R6, R6, 0x100, RZ ;  /* 0x0000010006067824 */ /* 0x000fe200078e00ff */
[----:B------:R-:W-:Y:S01]  /*29b0*/  @!P2 LEA.HI.X R17, R18, c[0x0][0x25c], R17, 0x2, P5 ;  /* 0x000097001211aa11 */ /* 0x000fe200028f1411 */
[C---:B------:R-:W-:Y:S01]  /*29c0*/  IMAD.SHL.U32 R18, R2.reuse, 0x8, RZ ;  /* 0x0000000802127824 */ /* 0x040fe200078e00ff */
[----:B------:R-:W-:Y:S01]  /*29d0*/  ISETP.GE.AND P5, PT, R13, c[0x0][0x1fc], PT ;  /* 0x00007f000d007a0c */ /* 0x000fe20003fa6270 */
[----:B------:R-:W-:Y:S01]  /*29e0*/  IMAD.IADD R252, R2, 0x1, -R252 ;  /* 0x0000000102fc7824 */ /* 0x000fe200078e0afc */
[----:B------:R-:W-:Y:S01]  /*29f0*/  SEL R2, RZ, 0x1, P1 ;  /* 0x00000001ff027807 */ /* 0x000fe20000800000 */
[----:B------:R2:W-:Y:S01]  /*2a00*/  STL.64 [R1], R26 ;  /* 0x0000001a01007387 */ /* 0x0005e20000100a00 */
[----:B------:R-:W-:Y:S01]  /*2a10*/  ISETP.LT.OR P1, PT, R7, 0x1, P0 ;  /* 0x000000010700780c */ /* 0x000fe20000721670 */
[----:B------:R-:W-:Y:S01]  /*2a20*/  IMAD.WIDE.U32 R250, R250, c[0x0][0x240], R22 ;  /* 0x00009000fafa7a25 */ /* 0x000fe200078e0016 */
[----:B------:R-:W-:Y:S01]  /*2a30*/  LOP3.LUT R13, R5, 0xffffffe0, RZ, 0xc0, !PT ;  /* 0xffffffe0050d7812 */ /* 0x000fe200078ec0ff */
[----:B------:R-:W-:Y:S01]  /*2a40*/  CS2R R32, SRZ ;  /* 0x0000000000207805 */ /* 0x000fe2000001ff00 */
[----:B------:R-:W-:Y:S01]  /*2a50*/  SEL R243, RZ, 0xffffffff, P5 ;  /* 0xfffffffffff37807 */ /* 0x000fe20002800000 */
[----:B------:R-:W-:Y:S01]  /*2a60*/  @!P2 IMAD.SHL.U32 R5, R233, 0x10, RZ ;  /* 0x00000010e905a824 */ /* 0x000fe200078e00ff */
[----:B------:R-:W-:Y:S01]  /*2a70*/  ISETP.LT.OR P5, PT, R7, 0x1, P6 ;  /* 0x000000010700780c */ /* 0x000fe200037a1670 */
[----:B------:R-:W-:Y:S01]  /*2a80*/  IMAD.IADD R13, R233, 0x1, -R13 ;  /* 0x00000001e90d7824 */ /* 0x000fe200078e0a0d */
[----:B------:R-:W-:Y:S01]  /*2a90*/  ISETP.LT.OR P0, PT, R7, 0x21, P0 ;  /* 0x000000210700780c */ /* 0x000fe20000701670 */
[----:B------:R-:W-:Y:S01]  /*2aa0*/  IMAD.SHL.U32 R243, R243, 0x2, RZ ;  /* 0x00000002f3f37824 */ /* 0x000fe200078e00ff */
[----:B------:R-:W-:Y:S01]  /*2ab0*/  ISETP.LT.OR P6, PT, R7, 0x21, P6 ;  /* 0x000000210700780c */ /* 0x000fe200037c1670 */
[----:B------:R1:W-:Y:S01]  /*2ac0*/  @!P2 LDGSTS.E.BYPASS.LTC128B.128 [R5+0x12080], [R16.64] ;  /* 0x120800001005afae */ /* 0x0003e2000b901d52 */
[----:B------:R-:W-:-:S02]  /*2ad0*/  LOP3.LUT R7, R18, 0x18, RZ, 0xc0, !PT ;  /* 0x0000001812077812 */ /* 0x000fc400078ec0ff */
[----:B------:R-:W-:Y:S01]  /*2ae0*/  LOP3.LUT R243, R243, 0x2, R2, 0xe2, !PT ;  /* 0x00000002f3f37812 */ /* 0x000fe200078ee202 */
[----:B------:R-:W0:Y:S01]  /*2af0*/  LDGDEPBAR ;  /* 0x00000000000079af */ /* 0x000e220000000000 */
[----:B------:R-:W-:Y:S02]  /*2b00*/  LOP3.LUT R247, R7, 0xe0, R247, 0xf8, !PT ;  /* 0x000000e007f77812 */ /* 0x000fe400078ef8f7 */
[----:B------:R-:W-:Y:S01]  /*2b10*/  SHF.R.S32.HI R246, RZ, 0x1f, R13 ;  /* 0x0000001ffff67819 */ /* 0x000fe2000001140d */
[----:B------:R2:W-:Y:S01]  /*2b20*/  LDGSTS.E.BYPASS.LTC128B.128 [R234+0xe080], [R14.64], !P1 ;  /* 0x0e0800000eea7fae */ /* 0x0005e2000c901d52 */
[C---:B------:R-:W-:Y:S01]  /*2b30*/  LOP3.LUT P1, RZ, R12.reuse, 0x1, RZ, 0xc0, !PT ;  /* 0x000000010cff7812 */ /* 0x040fe2000782c0ff */
[----:B------:R-:W-:Y:S01]  /*2b40*/  IMAD.SHL.U32 R12, R12, 0x4, RZ ;  /* 0x000000040c0c7824 */ /* 0x000fe200078e00ff */
[----:B------:R-:W-:Y:S01]  /*2b50*/  SHF.R.S32.HI R2, RZ, 0x1f, R4 ;  /* 0x0000001fff027819 */ /* 0x000fe20000011404 */
[----:B------:R2:W-:Y:S01]  /*2b60*/  LDGSTS.E.BYPASS.LTC128B.128 [R234+0x10080], [R14.64+0x80], !P5 ;  /* 0x100800800eea7fae */ /* 0x0005e2000e901d52 */
[----:B------:R-:W-:-:S02]  /*2b70*/  LEA.HI R246, R246, R13, RZ, 0x2 ;  /* 0x0000000df6f67211 */ /* 0x000fc400078f10ff */
[----:B------:R-:W-:Y:S01]  /*2b80*/  LOP3.LUT R247, R247, 0x18, R12, 0x78, !PT ;  /* 0x00000018f7f77812 */ /* 0x000fe200078e780c */
[----:B------:R-:W-:Y:S01]  /*2b90*/  IMAD.SHL.U32 R12, R10, 0x200, RZ ;  /* 0x000002000a0c7824 */ /* 0x000fe200078e00ff */
[----:B------:R-:W-:Y:S01]  /*2ba0*/  LEA.HI R2, R2, R4, RZ, 0x3 ;  /* 0x0000000402027211 */ /* 0x000fe200078f18ff */
[----:B------:R2:W-:Y:S01]  /*2bb0*/  LDGSTS.E.BYPASS.LTC128B.128 [R234+0xf080], [R8.64], !P0 ;  /* 0x0f08000008ea7fae */ /* 0x0005e2000c101d52 */
[----:B------:R-:W-:Y:S01]  /*2bc0*/  LOP3.LUT R230, R7, 0x20, R230, 0xf8, !PT ;  /* 0x0000002007e67812 */ /* 0x000fe200078ef8e6 */
[----:B------:R-:W-:Y:S01]  /*2bd0*/  IMAD R0, R0, 0x2, R12 ;  /* 0x0000000200007824 */ /* 0x000fe200078e020c */
[----:B------:R-:W-:Y:S01]  /*2be0*/  LOP3.LUT R7, R246, 0x7ffffffc, RZ, 0xc0, !PT ;  /* 0x7ffffffcf6077812 */ /* 0x000fe200078ec0ff */
[----:B------:R2:W-:Y:S01]  /*2bf0*/  LDGSTS.E.BYPASS.LTC128B.128 [R234+0x11080], [R8.64+0x80], !P6 ;  /* 0x1108008008ea7fae */ /* 0x0005e2000f101d52 */
[----:B------:R-:W-:Y:S01]  /*2c00*/  LOP3.LUT R231, R231, 0x8, RZ, 0xc0, !PT ;  /* 0x00000008e7e77812 */ /* 0x000fe200078ec0ff */
[----:B------:R-:W-:Y:S01]  /*2c10*/  IMAD.IADD R247, R0, 0x1, R247 ;  /* 0x0000000100f77824 */ /* 0x000fe200078e02f7 */
[----:B------:R-:W-:Y:S01]  /*2c20*/  LOP3.LUT R0, R2, 0xfffffff8, RZ, 0xc0, !PT ;  /* 0xfffffff802007812 */ /* 0x000fe200078ec0ff */
[----:B------:R-:W-:Y:S01]  /*2c30*/  IMAD.IADD R7, R13, 0x1, -R7 ;  /* 0x000000010d077824 */ /* 0x000fe200078e0a07 */
[----:B------:R-:W-:Y:S01]  /*2c40*/  LOP3.LUT P5, RZ, R4, 0x4, RZ, 0xc0, !PT ;  /* 0x0000000404ff7812 */ /* 0x000fe200078ac0ff */
[----:B-1----:R-:W-:Y:S01]  /*2c50*/  IMAD.SHL.U32 R5, R10, 0x10, RZ ;  /* 0x000000100a057824 */ /* 0x002fe200078e00ff */
[----:B------:R-:W-:Y:S01]  /*2c60*/  IADD3 R237, R27, UR6, RZ ;  /* 0x000000061bed7c10 */ /* 0x000fe2000fffe0ff */
[C---:B------:R-:W-:Y:S01]  /*2c70*/  IMAD.IADD R0, R4.reuse, 0x1, -R0 ;  /* 0x0000000104007824 */ /* 0x040fe200078e0a00 */
[----:B------:R-:W-:Y:S01]  /*2c80*/  LOP3.LUT R227, R231, 0x1e0, R227, 0xf8, !PT ;  /* 0x000001e0e7e37812 */ /* 0x000fe200078ef8e3 */
[----:B------:R-:W-:Y:S01]  /*2c90*/  IMAD.SHL.U32 R4, R4, 0x4, RZ ;  /* 0x0000000404047824 */ /* 0x000fe200078e00ff */
[----:B------:R-:W-:Y:S01]  /*2ca0*/  LEA.HI.SX32 R246, R246, R5, 0x1e ;  /* 0x00000005f6f67211 */ /* 0x000fe200078ff2ff */
[----:B------:R-:W-:Y:S01]  /*2cb0*/  IMAD R252, R252, 0x4, R7 ;  /* 0x00000004fcfc7824 */ /* 0x000fe200078e0207 */
[----:B------:R-:W-:Y:S01]  /*2cc0*/  LOP3.LUT R5, R5, 0x10, RZ, 0xc0, !PT ;  /* 0x0000001005057812 */ /* 0x000fe200078ec0ff */
[----:B------:R-:W-:Y:S01]  /*2cd0*/  IMAD.SHL.U32 R2, R2, 0x40, RZ ;  /* 0x0000004002027824 */ /* 0x000fe200078e00ff */
[----:B------:R-:W-:Y:S01]  /*2ce0*/  LOP3.LUT R227, R227, 0x38, R4, 0x78, !PT ;  /* 0x00000038e3e37812 */ /* 0x000fe200078e7804 */
[----:B------:R-:W-:Y:S01]  /*2cf0*/  IMAD.SHL.U32 R4, R0, 0x40, RZ ;  /* 0x0000004000047824 */ /* 0x000fe200078e00ff */
[----:B------:R-:W-:Y:S01]  /*2d00*/  LOP3.LUT R5, R5, 0xe0, R11, 0xf8, !PT ;  /* 0x000000e005057812 */ /* 0x000fe200078ef80b */
[----:B------:R-:W-:Y:S01]  /*2d10*/  IMAD.SHL.U32 R247, R247, 0x2, RZ ;  /* 0x00000002f7f77824 */ /* 0x000fe200078e00ff */
[----:B------:R-:W-:Y:S01]  /*2d20*/  IADD3 R11, P0, R26, UR22, RZ ;  /* 0x000000161a0b7c10 */ /* 0x000fe2000ff1e0ff */
[----:B------:R-:W-:Y:S01]  /*2d30*/  ULDC.64 UR6, c[0x0][0x240] ;  /* 0x0000900000067ab9 */ /* 0x000fe20000000a00 */
[----:B------:R-:W-:Y:S01]  /*2d40*/  LOP3.LUT R5, R5, 0x100, R6, 0xf8, !PT ;  /* 0x0000010005057812 */ /* 0x000fe200078ef806 */
[----:B------:R-:W-:Y:S01]  /*2d50*/  UIMAD UR6, UR15, UR6, URZ ;  /* 0x000000060f0672a4 */ /* 0x000fe2000f8e023f */
[----:B------:R-:W-:Y:S01]  /*2d60*/  IADD3.X R7, R237, UR9, RZ, P0, !PT ;  /* 0x00000009ed077c10 */ /* 0x000fe200087fe4ff */
[----:B------:R-:W-:Y:S01]  /*2d70*/  IMAD.SHL.U32 R252, R252, 0x2, RZ ;  /* 0x00000002fcfc7824 */ /* 0x000fe200078e00ff */
[C---:B------:R-:W-:Y:S01]  /*2d80*/  LEA R6, P0, R11.reuse, c[0x0][0x280], 0x2 ;  /* 0x0000a0000b067a11 */ /* 0x040fe200078010ff */
[----:B------:R-:W-:Y:S01]  /*2d90*/  UIMAD UR6, UR16, UR7, UR6 ;  /* 0x00000007100672a4 */ /* 0x000fe2000f8e0206 */
[----:B------:R-:W-:Y:S01]  /*2da0*/  LOP3.LUT R4, R4, 0x1c0, RZ, 0xc0, !PT ;  /* 0x000001c004047812 */ /* 0x000fe200078ec0ff */
[----:B------:R-:W-:Y:S01]  /*2db0*/  USHF.L.U32 UR9, UR4, 0x5, URZ ;  /* 0x0000000504097899 */ /* 0x000fe2000800063f */
[----:B------:R-:W-:Y:S01]  /*2dc0*/  LEA.HI.X R7, R11, c[0x0][0x284], R7, 0x2, P0 ;  /* 0x0000a1000b077a11 */ /* 0x000fe200000f1407 */
[----:B------:R-:W-:Y:S01]  /*2dd0*/  UMOV UR15, 0x1 ;  /* 0x00000001000f7882 */ /* 0x000fe20000000000 */
[----:B------:R-:W-:Y:S01]  /*2de0*/  ISETP.GE.AND P0, PT, R233, 0x10, PT ;  /* 0x00000010e900780c */ /* 0x000fe20003f06270 */
[----:B------:R-:W-:Y:S01]  /*2df0*/  UMOV UR4, URZ ;  /* 0x0000003f00047c82 */ /* 0x000fe20008000000 */
[----:B------:R-:W-:-:S02]  /*2e00*/  SHF.R.U32.HI R11, RZ, 0x3, R4 ;  /* 0x00000003ff0b7819 */ /* 0x000fc40000011604 */
[----:B------:R-:W-:Y:S02]  /*2e10*/  LOP3.LUT R2, R2, 0xfffffe00, RZ, 0xc0, !PT ;  /* 0xfffffe0002027812 */ /* 0x000fe400078ec0ff */
[----:B------:R-:W-:Y:S02]  /*2e20*/  LOP3.LUT R230, R11, R230, R4, 0x1e, !PT ;  /* 0x000000e60be67212 */ /* 0x000fe400078e1e04 */
[----:B------:R-:W-:Y:S01]  /*2e30*/  LOP3.LUT R228, R5, 0x8, R3, 0xf8, !PT ;  /* 0x0000000805e47812 */ /* 0x000fe200078ef803 */
[----:B------:R-:W-:Y:S01]  /*2e40*/  IMAD R3, R10, 0x400, R2 ;  /* 0x000004000a037824 */ /* 0x000fe200078e0202 */
[----:B------:R-:W-:Y:S02]  /*2e50*/  LOP3.LUT R230, R230, R2, RZ, 0xfc, !PT ;  /* 0x00000002e6e67212 */ /* 0x000fe400078efcff */
[----:B------:R-:W-:Y:S01]  /*2e60*/  LOP3.LUT R231, R11, R4, R231, 0x1e, !PT ;  /* 0x000000040be77212 */ /* 0x000fe200078e1ee7 */
[----:B------:R-:W-:Y:S01]  /*2e70*/  @!P0 IMAD.SHL.U32 R2, R233, 0x10, RZ ;  /* 0x00000010e9028824 */ /* 0x000fe200078e00ff */
[----:B------:R-:W-:-:S02]  /*2e80*/  IADD3 R248, R247, 0x126c0, RZ ;  /* 0x000126c0f7f87810 */ /* 0x000fc40007ffe0ff */
[----:B------:R-:W-:Y:S01]  /*2e90*/  LOP3.LUT R5, R5, 0x1c0, RZ, 0xc0, !PT ;  /* 0x000001c005057812 */ /* 0x000fe200078ec0ff */
[----:B------:R-:W-:Y:S01]  /*2ea0*/  IMAD.IADD R231, R3, 0x1, R231 ;  /* 0x0000000103e77824 */ /* 0x000fe200078e02e7 */
[----:B------:R2:W-:Y:S01]  /*2eb0*/  @!P0 LDGSTS.E.BYPASS.LTC128B.128 [R2+0x12280], [R6.64] ;  /* 0x1228000006028fae */ /* 0x0005e2000b901d52 */
[----:B------:R-:W-:Y:S02]  /*2ec0*/  IADD3 R3, R247, 0x12480, RZ ;  /* 0x00012480f7037810 */ /* 0x000fe40007ffe0ff */
[C---:B------:R-:W-:Y:S01]  /*2ed0*/  LOP3.LUT P0, RZ, R0.reuse, 0x4, RZ, 0xc0, !PT ;  /* 0x0000000400ff7812 */ /* 0x040fe2000780c0ff */
[----:B------:R-:W0:Y:S01]  /*2ee0*/  LDGDEPBAR ;  /* 0x00000000000079af */ /* 0x000e220000000000 */
[----:B------:R-:W-:Y:S02]  /*2ef0*/  @P1 IADD3 R248, R3, 0x1c0, RZ ;  /* 0x000001c003f81810 */ /* 0x000fe40007ffe0ff */
[----:B------:R-:W-:Y:S01]  /*2f00*/  LOP3.LUT P1, RZ, R0, 0x2, RZ, 0xc0, !PT ;  /* 0x0000000200ff7812 */ /* 0x000fe2000782c0ff */
[----:B------:R-:W0:Y:S01]  /*2f10*/  LDGDEPBAR ;  /* 0x00000000000079af */ /* 0x000e220000000000 */
[----:B------:R-:W-:Y:S01]  /*2f20*/  LOP3.LUT R227, R227, R12, RZ, 0xfc, !PT ;  /* 0x0000000ce3e37212 */ /* 0x000fe200078efcff */
[----:B------:R-:W-:Y:S01]  /*2f30*/  IMAD.SHL.U32 R0, R231, 0x2, RZ ;  /* 0x00000002e7007824 */ /* 0x000fe200078e00ff */
[----:B------:R-:W-:-:S02]  /*2f40*/  SEL R216, R224, 0xffffffe0, !P1 ;  /* 0xffffffe0e0d87807 */ /* 0x000fc40004800000 */
[----:B------:R-:W-:Y:S02]  /*2f50*/  SHF.R.U32.HI R5, RZ, 0x3, R5 ;  /* 0x00000003ff057819 */ /* 0x000fe40000011605 */
[----:B------:R-:W-:Y:S01]  /*2f60*/  SEL R224, R224, 0xffffffe0, !P0 ;  /* 0xffffffe0e0e07807 */ /* 0x000fe20004000000 */
[----:B------:R-:W-:Y:S01]  /*2f70*/  IMAD.IADD R216, R0, 0x1, R216 ;  /* 0x0000000100d87824 */ /* 0x000fe200078e02d8 */
[----:B------:R-:W-:Y:S02]  /*2f80*/  LOP3.LUT R228, R5, R228, RZ, 0x3c, !PT ;  /* 0x000000e405e47212 */ /* 0x000fe400078e3cff */
[----:B------:R-:W-:Y:S01]  /*2f90*/  SEL R226, R226, 0xfffffff0, !P5 ;  /* 0xfffffff0e2e27807 */ /* 0x000fe20006800000 */
[----:B------:R-:W-:Y:S01]  /*2fa0*/  IMAD.IADD R221, R231, 0x1, R224 ;  /* 0x00000001e7dd7824 */ /* 0x000fe200078e02e0 */
[----:B------:R-:W-:Y:S01]  /*2fb0*/  LEA R227, R227, 0x15480, 0x1 ;  /* 0x00015480e3e37811 */ /* 0x000fe200078e08ff */
[----:B------:R-:W-:Y:S01]  /*2fc0*/  IMAD.SHL.U32 R228, R228, 0x2, RZ ;  /* 0x00000002e4e47824 */ /* 0x000fe200078e00ff */
[----:B------:R-:W-:-:S02]  /*2fd0*/  SEL R225, R225, 0xfffffff0, !P1 ;  /* 0xfffffff0e1e17807 */ /* 0x000fc40004800000 */
[----:B------:R-:W-:Y:S01]  /*2fe0*/  IADD3 R249, R251, UR6, RZ ;  /* 0x00000006fbf97c10 */ /* 0x000fe2000fffe0ff */
[----:B------:R-:W-:Y:S02]  /*2ff0*/  IMAD R226, R226, 0x2, R227 ;  /* 0x00000002e2e27824 */ /* 0x000fe400078e02e3 */
[----:B------:R-:W-:Y:S02]  /*3000*/  IMAD.IADD R223, R225, 0x1, R224 ;  /* 0x00000001e1df7824 */ /* 0x000fe400078e02e0 */
[----:B------:R-:W-:Y:S02]  /*3010*/  IMAD.IADD R222, R231, 0x1, R225 ;  /* 0x00000001e7de7824 */ /* 0x000fe400078e02e1 */
[----:B--234-:R-:W-:Y:S02]  /*3020*/  IMAD.IADD R220, R225, 0x1, R221 ;  /* 0x00000001e1dc7824 */ /* 0x01cfe400078e02dd */
.L_x_905:
        /* <DEDUP_REMOVED lines=227> */
.L_x_903:
        /* <DEDUP_REMOVED lines=9> */
[----:B------:R-:W-:Y:S07]  /*3ef0*/  IADD3 R2, R0, R3, RZ ;  /* 0x0000000300027210 */ /* 0x000fee0007ffe0ff */
        /* <DEDUP_REMOVED lines=10> */
[----:B------:R-:W-:Y:S07]  /*3fa0*/  HMMA.16816.F32 R24, R132, R170, R24 ;  /* 0x000000aa8418723c */ /* 0x000fee0000001818 */
[----:B------:R-:W-:Y:S01]  /*3fb0*/  IADD3 R132, R3, R216, RZ ;  /* 0x000000d803847210 */ /* 0x000fe20007ffe0ff */
[-C--:B-1----:R-:W-:Y:S05]  /*3fc0*/  HMMA.16816.F32 R4, R76, R172.reuse, R4 ;  /* 0x000000ac4c04723c */ /* 0x082fea0000001804 */
[C---:B------:R-:W-:Y:S03]  /*3fd0*/  IADD3 R3, -R252.reuse, UR6, R246 ;  /* 0x00000006fc037c10 */ /* 0x040fe6000fffe1f6 */
        /* <DEDUP_REMOVED lines=31> */
[----:B--2---:R-:W-:Y:S04]  /*41d0*/  IADD3 R2, -R252, UR17, RZ ;  /* 0x00000011fc027c10 */ /* 0x004fe8000fffe1ff */
[-C--:B-1----:R-:W-:Y:S08]  /*41e0*/  HMMA.16816.F32 R4, R76, R196.reuse, R4 ;  /* 0x000000c44c04723c */ /* 0x082ff00000001804 */
[C---:B---3--:R-:W-:Y:S08]  /*41f0*/  HMMA.16816.F32 R8, R80.reuse, R196, R8 ;  /* 0x000000c45008723c */ /* 0x048ff00000001808 */
[-C--:B------:R-:W-:Y:S08]  /*4200*/  HMMA.16816.F32 R12, R80, R198.reuse, R12 ;  /* 0x000000c6500c723c */ /* 0x080ff0000000180c */
[C---:B------:R-:W-:Y:S08]  /*4210*/  HMMA.16816.F32 R16, R76.reuse, R198, R16 ;  /* 0x000000c64c10723c */ /* 0x040ff00000001810 */
[-C--:B------:R-:W-:Y:S01]  /*4220*/  HMMA.16816.F32 R20, R76, R200.reuse, R20 ;  /* 0x000000c84c14723c */ /* 0x080fe20000001814 */
[----:B------:R-:W1:Y:S07]  /*4230*/  LDSM.16.M88.4 R76, [R132+0x10080] ;  /* 0x01008000844c783b */ /* 0x000e6e0000000200 */
[----:B------:R-:W-:Y:S01]  /*4240*/  HMMA.16816.F32 R24, R80, R200, R24 ;  /* 0x000000c85018723c */ /* 0x000fe20000001818 */
[----:B------:R-:W2:Y:S06]  /*4250*/  LDSM.16.M88.4 R132, [R132+0x11080] ;  /* 0x011080008484783b */ /* 0x000eac0000000200 */
[----:B------:R-:W-:Y:S02]  /*4260*/  IMNMX R80, R2, R3, PT ;  /* 0x0000000302507217 */ /* 0x000fe40003800200 */
[----:B------:R-:W-:Y:S02]  /*4270*/  IADD3 R82, R3, 0x8, RZ ;  /* 0x0000000803527810 */ /* 0x000fe40007ffe0ff */
[----:B------:R-:W-:Y:S02]  /*4280*/  ISETP.GT.AND P1, PT, R80, RZ, PT ;  /* 0x000000ff5000720c */ /* 0x000fe40003f24270 */
[----:B------:R-:W-:Y:S02]  /*4290*/  IMNMX R82, R2, R82, PT ;  /* 0x0000005202527217 */ /* 0x000fe40003800200 */
[C---:B------:R-:W-:Y:S01]  /*42a0*/  FSEL R81, R140.reuse, -INF , P1 ;  /* 0xff8000008c517808 */ /* 0x040fe20000800000 */
[----:B------:R-:W-:Y:S01]  /*42b0*/  FFMA.FTZ R140, -R140, R140, 1 ;  /* 0x3f8000008c8c7423 */ /* 0x000fe2000001018c */
[----:B------:R-:W-:Y:S02]  /*42c0*/  ISETP.GT.AND P1, PT, R80, 0x1, PT ;  /* 0x000000015000780c */ /* 0x000fe40003f24270 */
[----:B------:R-:W-:Y:S01]  /*42d0*/  ISETP.GT.AND P5, PT, R82, 0x40, PT ;  /* 0x000000405200780c */ /* 0x000fe20003fa4270 */
[--C-:B------:R-:W-:Y:S06]  /*42e0*/  FFMA.FTZ R81, R81, c[0x0][0x29c], -R159.reuse ;  /* 0x0000a70051517a23 */ /* 0x100fec000001089f */
[----:B------:R-:W3:Y:S01]  /*42f0*/  MUFU.EX2 R81, R81 ;  /* 0x0000005100517308 */ /* 0x000ee20000000800 */
[-C--:B-1----:R-:W-:Y:S08]  /*4300*/  HMMA.16816.F32 R4, R76, R202.reuse, R4 ;  /* 0x000000ca4c04723c */ /* 0x082ff00000001804 */
[C---:B--2---:R-:W-:Y:S08]  /*4310*/  HMMA.16816.F32 R8, R132.reuse, R202, R8 ;  /* 0x000000ca8408723c */ /* 0x044ff00000001808 */
[-C--:B------:R-:W-:Y:S08]  /*4320*/  HMMA.16816.F32 R12, R132, R204.reuse, R12 ;  /* 0x000000cc840c723c */ /* 0x080ff0000000180c */
[C---:B------:R-:W-:Y:S08]  /*4330*/  HMMA.16816.F32 R16, R76.reuse, R204, R16 ;  /* 0x000000cc4c10723c */ /* 0x040ff00000001810 */
[-C--:B------:R-:W-:Y:S01]  /*4340*/  HMMA.16816.F32 R20, R76, R206.reuse, R20 ;  /* 0x000000ce4c14723c */ /* 0x080fe20000001814 */
[----:B------:R-:W1:Y:S06]  /*4350*/  LDS R76, [R246.X4+0x12280] ;  /* 0x01228000f64c7984 */ /* 0x000e6c0000004800 */
[----:B------:R-:W-:Y:S01]  /*4360*/  FSEL R79, R141, -INF , P1 ;  /* 0xff8000008d4f7808 */ /* 0x000fe20000800000 */
[----:B------:R-:W-:Y:S04]  /*4370*/  HMMA.16816.F32 R24, R132, R206, R24 ;  /* 0x000000ce8418723c */ /* 0x000fe80000001818 */
[----:B------:R-:W-:Y:S01]  /*4380*/  ISETP.GT.AND P1, PT, R80, 0x20, PT ;  /* 0x000000205000780c */ /* 0x000fe20003f24270 */
[--C-:B------:R-:W-:Y:S02]  /*4390*/  FFMA.FTZ R79, R79, c[0x0][0x29c], -R159.reuse ;  /* 0x0000a7004f4f7a23 */ /* 0x100fe4000001089f */
[----:B------:R-:W-:Y:S01]  /*43a0*/  FFMA.FTZ R141, -R141, R141, 1 ;  /* 0x3f8000008d8d7423 */ /* 0x000fe2000001018d */
[C---:B------:R-:W-:Y:S01]  /*43b0*/  FSEL R78, R152.reuse, -INF , P1 ;  /* 0xff800000984e7808 */ /* 0x040fe20000800000 */
[----:B------:R-:W-:Y:S01]  /*43c0*/  FFMA.FTZ R152, -R152, R152, 1 ;  /* 0x3f80000098987423 */ /* 0x000fe20000010198 */
[----:B------:R-:W-:Y:S01]  /*43d0*/  ISETP.GT.AND P1, PT, R80, 0x21, PT ;  /* 0x000000215000780c */ /* 0x000fe20003f24270 */
[----:B------:R-:W2:Y:S02]  /*43e0*/  MUFU.EX2 R79, R79 ;  /* 0x0000004f004f7308 */ /* 0x000ea40000000800 */
[--C-:B------:R-:W-:Y:S01]  /*43f0*/  FFMA.FTZ R78, R78, c[0x0][0x29c], -R159.reuse ;  /* 0x0000a7004e4e7a23 */ /* 0x100fe2000001089f */
[C---:B------:R-:W-:Y:S01]  /*4400*/  FSEL R77, R153.reuse, -INF , P1 ;  /* 0xff800000994d7808 */ /* 0x040fe20000800000 */
[----:B------:R-:W-:Y:S01]  /*4410*/  FFMA.FTZ R153, -R153, R153, 1 ;  /* 0x3f80000099997423 */ /* 0x000fe20000010199 */
[----:B------:R-:W-:Y:S03]  /*4420*/  ISETP.GT.AND P1, PT, R80, 0x40, PT ;  /* 0x000000405000780c */ /* 0x000fe60003f24270 */
[--C-:B------:R-:W-:Y:S01]  /*4430*/  FFMA.FTZ R77, R77, c[0x0][0x29c], -R159.reuse ;  /* 0x0000a7004d4d7a23 */ /* 0x100fe2000001089f */
[----:B------:R-:W-:Y:S01]  /*4440*/  FSEL R83, R156, -INF , P1 ;  /* 0xff8000009c537808 */ /* 0x000fe20000800000 */
[----:B------:R-:W4:Y:S01]  /*4450*/  MUFU.EX2 R78, R78 ;  /* 0x0000004e004e7308 */ /* 0x000f220000000800 */
[----:B------:R-:W-:Y:S01]  /*4460*/  ISETP.GT.AND P1, PT, R80, 0x41, PT ;  /* 0x000000415000780c */ /* 0x000fe20003f24270 */
[----:B------:R-:W-:Y:S02]  /*4470*/  FFMA.FTZ R156, -R156, R156, 1 ;  /* 0x3f8000009c9c7423 */ /* 0x000fe4000001019c */
[--C-:B------:R-:W-:Y:S06]  /*4480*/  FFMA.FTZ R83, R83, c[0x0][0x29c], -R159.reuse ;  /* 0x0000a70053537a23 */ /* 0x100fec000001089f */
[----:B------:R5:W5:Y:S01]  /*4490*/  MUFU.EX2 R80, R83 ;  /* 0x0000005300507308 */ /* 0x000b620000000800 */
[--C-:B-1----:R-:W-:Y:S02]  /*44a0*/  FADD.FTZ R4, R4, -R76.reuse ;  /* 0x8000004c04047221 */ /* 0x102fe40000010000 */
[--C-:B------:R-:W-:Y:S02]  /*44b0*/  FADD.FTZ R16, R16, -R76.reuse ;  /* 0x8000004c10107221 */ /* 0x100fe40000010000 */
[----:B---3--:R-:W-:Y:S02]  /*44c0*/  FMUL.FTZ R133, R81, R4 ;  /* 0x0000000451857220 */ /* 0x008fe40000410000 */
[--C-:B------:R-:W-:Y:S02]  /*44d0*/  FADD.FTZ R17, R17, -R76.reuse ;  /* 0x8000004c11117221 */ /* 0x100fe40000010000 */
[----:B------:R-:W-:Y:S01]  /*44e0*/  FMUL.FTZ R140, R133, R140 ;  /* 0x0000008c858c7220 */ /* 0x000fe20000410000 */
[----:B------:R-:W1:Y:S01]  /*44f0*/  MUFU.EX2 R77, R77 ;  /* 0x0000004d004d7308 */ /* 0x000e620000000800 */
[--C-:B------:R-:W-:Y:S02]  /*4500*/  FADD.FTZ R133, R5, -R76.reuse ;  /* 0x8000004c05857221 */ /* 0x100fe40000010000 */
[--C-:B------:R-:W-:Y:S02]  /*4510*/  FADD.FTZ R20, R20, -R76.reuse ;  /* 0x8000004c14147221 */ /* 0x100fe40000010000 */
[C---:B--2---:R-:W-:Y:S01]  /*4520*/  FMUL.FTZ R133, R79.reuse, R133 ;  /* 0x000000854f857220 */ /* 0x044fe20000410000 */
[----:B------:R-:W-:Y:S01]  /*4530*/  F2FP.PACK_AB R79, R79, R81 ;  /* 0x000000514f4f723e */ /* 0x000fe200000000ff */
[----:B------:R-:W-:Y:S01]  /*4540*/  FADD.FTZ R21, R21, -R76 ;  /* 0x8000004c15157221 */ /* 0x000fe20000010000 */
[----:B------:R-:W-:Y:S01]  /*4550*/  IADD3 R76, R3, 0x28, RZ ;  /* 0x00000028034c7810 */ /* 0x000fe20007ffe0ff */
[----:B------:R-:W-:Y:S02]  /*4560*/  FMUL.FTZ R141, R133, R141 ;  /* 0x0000008d858d7220 */ /* 0x000fe40000410000 */
[----:B----4-:R-:W-:Y:S01]  /*4570*/  FMUL.FTZ R16, R78, R16 ;  /* 0x000000104e107220 */ /* 0x010fe20000410000 */
[C---:B-----5:R-:W-:Y:S01]  /*4580*/  FSEL R83, R136.reuse, -INF , P1 ;  /* 0xff80000088537808 */ /* 0x060fe20000800000 */
[----:B------:R-:W-:Y:S01]  /*4590*/  FFMA.FTZ R136, -R136, R136, 1 ;  /* 0x3f80000088887423 */ /* 0x000fe20000010188 */
[----:B------:R-:W-:Y:S01]  /*45a0*/  ISETP.GT.AND P1, PT, R82, RZ, PT ;  /* 0x000000ff5200720c */ /* 0x000fe20003f24270 */
[----:B------:R-:W-:Y:S01]  /*45b0*/  FMUL.FTZ R16, R16, R152 ;  /* 0x0000009810107220 */ /* 0x000fe20000410000 */
[----:B------:R-:W-:Y:S01]  /*45c0*/  F2FP.PACK_AB R140, R141, R140 ;  /* 0x0000008c8d8c723e */ /* 0x000fe200000000ff */
[----:B------:R-:W-:Y:S01]  /*45d0*/  FFMA.FTZ R159, R83, c[0x0][0x29c], -R159 ;  /* 0x0000a700539f7a23 */ /* 0x000fe2000001089f */
[C---:B------:R-:W-:Y:S01]  /*45e0*/  FSEL R132, R142.reuse, -INF , P1 ;  /* 0xff8000008e847808 */ /* 0x040fe20000800000 */
[----:B------:R-:W-:Y:S01]  /*45f0*/  FFMA.FTZ R142, -R142, R142, 1 ;  /* 0x3f8000008e8e7423 */ /* 0x000fe2000001018e */
[----:B------:R-:W-:Y:S01]  /*4600*/  ISETP.GT.AND P1, PT, R82, 0x1, PT ;  /* 0x000000015200780c */ /* 0x000fe20003f24270 */
[----:B------:R-:W-:Y:S02]  /*4610*/  FMUL.FTZ R20, R80, R20 ;  /* 0x0000001450147220 */ /* 0x000fe40000410000 */
[--C-:B------:R-:W-:Y:S01]  /*4620*/  FFMA.FTZ R132, R132, c[0x0][0x29c], -R158.reuse ;  /* 0x0000a70084847a23 */ /* 0x100fe2000001089e */
[C---:B------:R-:W-:Y:S01]  /*4630*/  FSEL R83, R143.reuse, -INF , P1 ;  /* 0xff8000008f537808 */ /* 0x040fe20000800000 */
[----:B------:R-:W2:Y:S01]  /*4640*/  MUFU.EX2 R159, R159 ;  /* 0x0000009f009f7308 */ /* 0x000ea20000000800 */
[----:B------:R-:W-:Y:S01]  /*4650*/  ISETP.GT.AND P1, PT, R82, 0x20, PT ;  /* 0x000000205200780c */ /* 0x000fe20003f24270 */
[----:B------:R-:W-:Y:S02]  /*4660*/  FFMA.FTZ R143, -R143, R143, 1 ;  /* 0x3f8000008f8f7423 */ /* 0x000fe4000001018f */
[--C-:B------:R-:W-:Y:S01]  /*4670*/  FFMA.FTZ R83, R83, c[0x0][0x29c], -R158.reuse ;  /* 0x0000a70053537a23 */ /* 0x100fe2000001089e */
[C---:B------:R-:W-:Y:S01]  /*4680*/  FSEL R4, R154.reuse, -INF , P1 ;  /* 0xff8000009a047808 */ /* 0x040fe20000800000 */
[----:B------:R-:W-:Y:S01]  /*4690*/  FFMA.FTZ R154, -R154, R154, 1 ;  /* 0x3f8000009a9a7423 */ /* 0x000fe2000001019a */
[----:B------:R-:W-:Y:S01]  /*46a0*/  ISETP.GT.AND P1, PT, R82, 0x21, PT ;  /* 0x000000215200780c */ /* 0x000fe20003f24270 */
[C---:B-1----:R-:W-:Y:S01]  /*46b0*/  FMUL.FTZ R17, R77.reuse, R17 ;  /* 0x000000114d117220 */ /* 0x042fe20000410000 */
[----:B------:R-:W-:Y:S01]  /*46c0*/  F2FP.PACK_AB R77, R77, R78 ;  /* 0x0000004e4d4d723e */ /* 0x000fe200000000ff */
[--C-:B------:R-:W-:Y:S01]  /*46d0*/  FFMA.FTZ R4, R4, c[0x0][0x29c], -R158.reuse ;  /* 0x0000a70004047a23 */ /* 0x100fe2000001089e */
[----:B------:R-:W1:Y:S01]  /*46e0*/  MUFU.EX2 R132, R132 ;  /* 0x0000008400847308 */ /* 0x000e620000000800 */
[----:B------:R-:W-:Y:S02]  /*46f0*/  FMUL.FTZ R17, R17, R153 ;  /* 0x0000009911117220 */ /* 0x000fe40000410000 */
[----:B------:R-:W-:Y:S03]  /*4700*/  FMUL.FTZ R20, R20, R156 ;  /* 0x0000009c14147220 */ /* 0x000fe60000410000 */
[----:B------:R-:W-:Y:S04]  /*4710*/  F2FP.PACK_AB R16, R17, R16 ;  /* 0x000000101110723e */ /* 0x000fe800000000ff */
[----:B------:R3:W-:Y:S01]  /*4720*/  MUFU.EX2 R5, R4 ;  /* 0x0000000400057308 */ /* 0x0007e20000000800 */
[C---:B--2---:R-:W-:Y:S01]  /*4730*/  FMUL.FTZ R21, R159.reuse, R21 ;  /* 0x000000159f157220 */ /* 0x044fe20000410000 */
[----:B------:R-:W-:Y:S03]  /*4740*/  F2FP.PACK_AB R80, R159, R80 ;  /* 0x000000509f50723e */ /* 0x000fe600000000ff */
[----:B------:R-:W-:Y:S05]  /*4750*/  FMUL.FTZ R136, R21, R136 ;  /* 0x0000008815887220 */ /* 0x000fea0000410000 */
[----:B------:R-:W2:Y:S01]  /*4760*/  MUFU.EX2 R83, R83 ;  /* 0x0000005300537308 */ /* 0x000ea20000000800 */
[----:B------:R-:W-:Y:S02]  /*4770*/  F2FP.PACK_AB R20, R136, R20 ;  /* 0x000000148814723e */ /* 0x000fe400000000ff */
[C---:B---3--:R-:W-:Y:S01]  /*4780*/  FSEL R4, R155.reuse, -INF , P1 ;  /* 0xff8000009b047808 */ /* 0x048fe20000800000 */
[----:B------:R-:W-:Y:S01]  /*4790*/  FFMA.FTZ R155, -R155, R155, 1 ;  /* 0x3f8000009b9b7423 */ /* 0x000fe2000001019b */
[----:B------:R-:W-:Y:S02]  /*47a0*/  ISETP.GT.AND P1, PT, R82, 0x41, PT ;  /* 0x000000415200780c */ /* 0x000fe40003f24270 */
[C---:B------:R-:W-:Y:S01]  /*47b0*/  FSEL R82, R137.reuse, -INF , P5 ;  /* 0xff80000089527808 */ /* 0x040fe20002800000 */
[--C-:B------:R-:W-:Y:S01]  /*47c0*/  FFMA.FTZ R133, R4, c[0x0][0x29c], -R158.reuse ;  /* 0x0000a70004857a23 */ /* 0x100fe2000001089e */
[----:B------:R-:W-:Y:S01]  /*47d0*/  FSEL R4, R138, -INF , P1 ;  /* 0xff8000008a047808 */ /* 0x000fe20000800000 */
[----:B------:R-:W-:Y:S02]  /*47e0*/  FFMA.FTZ R137, -R137, R137, 1 ;  /* 0x3f80000089897423 */ /* 0x000fe40000010189 */
[--C-:B------:R-:W-:Y:S02]  /*47f0*/  FFMA.FTZ R82, R82, c[0x0][0x29c], -R158.reuse ;  /* 0x0000a70052527a23 */ /* 0x100fe4000001089e */
[----:B------:R-:W-:Y:S01]  /*4800*/  FFMA.FTZ R158, R4, c[0x0][0x29c], -R158 ;  /* 0x0000a700049e7a23 */ /* 0x000fe2000001089e */
[----:B------:R-:W-:Y:S01]  /*4810*/  IADD3 R4, R3, 0x20, RZ ;  /* 0x0000002003047810 */ /* 0x000fe20007ffe0ff */
[----:B------:R-:W3:Y:S01]  /*4820*/  MUFU.EX2 R133, R133 ;  /* 0x0000008500857308 */ /* 0x000ee20000000800 */
[----:B------:R-:W4:Y:S01]  /*4830*/  LDS R3, [R246.X4+0x122a0] ;  /* 0x0122a000f6037984 */ /* 0x000f220000004800 */
[----:B------:R-:W-:Y:S01]  /*4840*/  FFMA.FTZ R138, -R138, R138, 1 ;  /* 0x3f8000008a8a7423 */ /* 0x000fe2000001018a */
[C---:B------:R-:W-:Y:S02]  /*4850*/  IMNMX R4, R2.reuse, R4, PT ;  /* 0x0000000402047217 */ /* 0x040fe40003800200 */
[----:B------:R-:W-:Y:S02]  /*4860*/  IMNMX R2, R2, R76, PT ;  /* 0x0000004c02027217 */ /* 0x000fe40003800200 */
[C---:B------:R-:W-:Y:S02]  /*4870*/  ISETP.GT.AND P1, PT, R4.reuse, RZ, PT ;  /* 0x000000ff0400720c */ /* 0x040fe40003f24270 */
[----:B------:R-:W-:Y:S01]  /*4880*/  ISETP.GT.AND P5, PT, R4, 0x40, PT ;  /* 0x000000400400780c */ /* 0x000fe20003fa4270 */
[----:B------:R-:W-:Y:S01]  /*4890*/  MUFU.EX2 R158, R158 ;  /* 0x0000009e009e7308 */ /* 0x000fe20000000800 */
[C---:B------:R-:W-:Y:S01]  /*48a0*/  FSEL R76, R144.reuse, -INF , P1 ;  /* 0xff800000904c7808 */ /* 0x040fe20000800000 */
[----:B------:R-:W-:Y:S01]  /*48b0*/  FFMA.FTZ R144, -R144, R144, 1 ;  /* 0x3f80000090907423 */ /* 0x000fe20000010190 */
[----:B------:R-:W-:Y:S02]  /*48c0*/  ISETP.GT.AND P1, PT, R4, 0x1, PT ;  /* 0x000000010400780c */ /* 0x000fe40003f24270 */
[----:B------:R-:W-:Y:S01]  /*48d0*/  FSEL R21, R208, -INF , P5 ;  /* 0xff800000d0157808 */ /* 0x000fe20002800000 */
[--C-:B------:R-:W-:Y:S01]  /*48e0*/  FFMA.FTZ R76, R76, c[0x0][0x29c], -R157.reuse ;  /* 0x0000a7004c4c7a23 */ /* 0x100fe2000001089d */
[----:B------:R-:W-:Y:S01]  /*48f0*/  ISETP.GT.AND P5, PT, R2, 0x1, PT ;  /* 0x000000010200780c */ /* 0x000fe20003fa4270 */
[----:B------:R-:W-:Y:S01]  /*4900*/  FFMA.FTZ R208, -R208, R208, 1 ;  /* 0x3f800000d0d07423 */ /* 0x000fe200000101d0 */
[----:B------:R-:W-:Y:S01]  /*4910*/  ISETP.GT.AND P6, PT, R2, 0x21, PT ;  /* 0x000000210200780c */ /* 0x000fe20003fc4270 */
[----:B------:R5:W-:Y:S01]  /*4920*/  MUFU.EX2 R134, R76 ;  /* 0x0000004c00867308 */ /* 0x000be20000000800 */
[----:B------:R-:W-:Y:S02]  /*4930*/  FFMA.FTZ R21, R21, c[0x0][0x29c], -R157 ;  /* 0x0000a70015157a23 */ /* 0x000fe4000001089d */
[C---:B------:R-:W-:Y:S01]  /*4940*/  FSEL R153, R151.reuse, -INF , P6 ;  /* 0xff80000097997808 */ /* 0x040fe20003000000 */
[----:B------:R-:W-:Y:S04]  /*4950*/  FFMA.FTZ R151, -R151, R151, 1 ;  /* 0x3f80000097977423 */ /* 0x000fe80000010197 */
[----:B------:R-:W-:Y:S02]  /*4960*/  FFMA.FTZ R153, R153, c[0x0][0x29c], -R139 ;  /* 0x0000a70099997a23 */ /* 0x000fe4000001088b */
[----:B------:R-:W1:Y:S10]  /*4970*/  MUFU.EX2 R82, R82 ;  /* 0x0000005200527308 */ /* 0x000e740000000800 */
[----:B------:R-:W-:Y:S01]  /*4980*/  MUFU.EX2 R153, R153 ;  /* 0x0000009900997308 */ /* 0x000fe20000000800 */
[--C-:B----4-:R-:W-:Y:S02]  /*4990*/  FADD.FTZ R6, R6, -R3.reuse ;  /* 0x8000000306067221 */ /* 0x110fe40000010000 */
[--C-:B------:R-:W-:Y:S01]  /*49a0*/  FADD.FTZ R7, R7, -R3.reuse ;  /* 0x8000000307077221 */ /* 0x100fe20000010000 */
[----:B-----5:R-:W-:Y:S01]  /*49b0*/  FSEL R76, R145, -INF , P1 ;  /* 0xff800000914c7808 */ /* 0x020fe20000800000 */
[--C-:B------:R-:W-:Y:S01]  /*49c0*/  FADD.FTZ R18, R18, -R3.reuse ;  /* 0x8000000312127221 */ /* 0x100fe20000010000 */
[----:B------:R-:W-:Y:S01]  /*49d0*/  ISETP.GT.AND P1, PT, R4, 0x20, PT ;  /* 0x000000200400780c */ /* 0x000fe20003f24270 */
[----:B------:R-:W-:Y:S02]  /*49e0*/  FADD.FTZ R19, R19, -R3 ;  /* 0x8000000313137221 */ /* 0x000fe40000010000 */
[----:B------:R-:W-:Y:S01]  /*49f0*/  FFMA.FTZ R76, R76, c[0x0][0x29c], -R157 ;  /* 0x0000a7004c4c7a23 */ /* 0x000fe2000001089d */
[----:B------:R-:W-:Y:S01]  /*4a00*/  MUFU.EX2 R21, R21 ;  /* 0x0000001500157308 */ /* 0x000fe20000000800 */
[--C-:B------:R-:W-:Y:S02]  /*4a10*/  FADD.FTZ R22, R22, -R3.reuse ;  /* 0x8000000316167221 */ /* 0x100fe40000010000 */
[----:B------:R-:W-:Y:S02]  /*4a20*/  FADD.FTZ R23, R23, -R3 ;  /* 0x8000000317177221 */ /* 0x000fe40000010000 */
[----:B------:R-:W4:Y:S01]  /*4a30*/  LDS R3, [R246.X4+0x12300] ;  /* 0x01230000f6037984 */ /* 0x000f220000004800 */
[----:B-1----:R-:W-:Y:S02]  /*4a40*/  FMUL.FTZ R6, R132, R6 ;  /* 0x0000000684067220 */ /* 0x002fe40000410000 */
[C---:B--2---:R-:W-:Y:S01]  /*4a50*/  FMUL.FTZ R7, R83.reuse, R7 ;  /* 0x0000000753077220 */ /* 0x044fe20000410000 */
[----:B------:R-:W-:Y:S01]  /*4a60*/  F2FP.PACK_AB R83, R83, R132 ;  /* 0x000000845353723e */ /* 0x000fe200000000ff */
[----:B------:R1:W2:Y:S01]  /*4a70*/  MUFU.EX2 R135, R76 ;  /* 0x0000004c00877308 */ /* 0x0002a20000000800 */
[----:B------:R-:W-:Y:S01]  /*4a80*/  FMUL.FTZ R6, R6, R142 ;  /* 0x0000008e06067220 */ /* 0x000fe20000410000 */
[----:B------:R-:W-:Y:S01]  /*4a90*/  FSEL R142, R147, -INF , P5 ;  /* 0xff800000938e7808 */ /* 0x000fe20002800000 */
[----:B------:R-:W-:Y:S01]  /*4aa0*/  FMUL.FTZ R7, R7, R143 ;  /* 0x0000008f07077220 */ /* 0x000fe20000410000 */
[----:B------:R-:W-:Y:S01]  /*4ab0*/  ISETP.GT.AND P5, PT, R2, 0x40, PT ;  /* 0x000000400200780c */ /* 0x000fe20003fa4270 */
[----:B------:R-:W-:Y:S01]  /*4ac0*/  FMUL.FTZ R18, R5, R18 ;  /* 0x0000001205127220 */ /* 0x000fe20000410000 */
[----:B---3--:R-:W-:Y:S01]  /*4ad0*/  F2FP.PACK_AB R5, R133, R5 ;  /* 0x000000058505723e */ /* 0x008fe200000000ff */
[----:B------:R-:W-:Y:S01]  /*4ae0*/  FFMA.FTZ R145, -R145, R145, 1 ;  /* 0x3f80000091917423 */ /* 0x000fe20000010191 */
[----:B------:R-:W-:Y:S01]  /*4af0*/  F2FP.PACK_AB R6, R7, R6 ;  /* 0x000000060706723e */ /* 0x000fe200000000ff */
[----:B------:R-:W-:Y:S01]  /*4b00*/  FMUL.FTZ R18, R18, R154 ;  /* 0x0000009a12127220 */ /* 0x000fe20000410000 */
[----:B------:R-:W3:Y:S01]  /*4b10*/  LDS R7, [R246.X4+0x12320] ;  /* 0x01232000f6077984 */ /* 0x000ee20000004800 */
[----:B------:R-:W-:Y:S02]  /*4b20*/  FFMA.FTZ R154, R142, c[0x0][0x29c], -R139 ;  /* 0x0000a7008e9a7a23 */ /* 0x000fe4000001088b */
[----:B------:R-:W-:Y:S01]  /*4b30*/  FMUL.FTZ R22, R82, R22 ;  /* 0x0000001652167220 */ /* 0x000fe20000410000 */
[----:B------:R-:W-:Y:S01]  /*4b40*/  STS [R247+0x12480], R79 ;  /* 0x0124804ff7007388 */ /* 0x000fe20000000800 */
[C---:B------:R-:W-:Y:S01]  /*4b50*/  F2FP.PACK_AB R82, R158.reuse, R82 ;  /* 0x000000529e52723e */ /* 0x040fe200000000ff */
[----:B------:R-:W-:Y:S01]  /*4b60*/  FFMA.FTZ R147, -R147, R147, 1 ;  /* 0x3f80000093937423 */ /* 0x000fe20000010193 */
[----:B------:R-:W-:Y:S01]  /*4b70*/  MUFU.EX2 R154, R154 ;  /* 0x0000009a009a7308 */ /* 0x000fe20000000800 */
[----:B------:R-:W-:Y:S01]  /*4b80*/  STS [R248], R83 ;  /* 0x00000053f8007388 */ /* 0x000fe20000000800 */
[----:B------:R-:W-:Y:S02]  /*4b90*/  FMUL.FTZ R19, R133, R19 ;  /* 0x0000001385137220 */ /* 0x000fe40000410000 */
[----:B------:R-:W-:Y:S02]  /*4ba0*/  FMUL.FTZ R23, R158, R23 ;  /* 0x000000179e177220 */ /* 0x000fe40000410000 */
[----:B------:R-:W-:Y:S01]  /*4bb0*/  FMUL.FTZ R19, R19, R155 ;  /* 0x0000009b13137220 */ /* 0x000fe20000410000 */
[C---:B-1----:R-:W-:Y:S01]  /*4bc0*/  FSEL R76, R148.reuse, -INF , P1 ;  /* 0xff800000944c7808 */ /* 0x042fe20000800000 */
[----:B------:R-:W-:Y:S01]  /*4bd0*/  FFMA.FTZ R148, -R148, R148, 1 ;  /* 0x3f80000094947423 */ /* 0x000fe20000010194 */
[----:B------:R-:W-:Y:S01]  /*4be0*/  ISETP.GT.AND P1, PT, R4, 0x21, PT ;  /* 0x000000210400780c */ /* 0x000fe20003f24270 */
[----:B------:R-:W-:Y:S01]  /*4bf0*/  FMUL.FTZ R22, R22, R137 ;  /* 0x0000008916167220 */ /* 0x000fe20000410000 */
[----:B------:R-:W-:Y:S01]  /*4c00*/  F2FP.PACK_AB R18, R19, R18 ;  /* 0x000000121312723e */ /* 0x000fe200000000ff */
[--C-:B------:R-:W-:Y:S01]  /*4c10*/  FFMA.FTZ R76, R76, c[0x0][0x29c], -R157.reuse ;  /* 0x0000a7004c4c7a23 */ /* 0x100fe2000001089d */
[C---:B------:R-:W-:Y:S01]  /*4c20*/  FSEL R152, R149.reuse, -INF , P1 ;  /* 0xff80000095987808 */ /* 0x040fe20000800000 */
[----:B------:R-:W-:Y:S01]  /*4c30*/  FFMA.FTZ R149, -R149, R149, 1 ;  /* 0x3f80000095957423 */ /* 0x000fe20000010195 */
[----:B------:R-:W-:Y:S01]  /*4c40*/  ISETP.GT.AND P1, PT, R4, 0x41, PT ;  /* 0x000000410400780c */ /* 0x000fe20003f24270 */
[----:B------:R-:W-:Y:S02]  /*4c50*/  FMUL.FTZ R23, R23, R138 ;  /* 0x0000008a17177220 */ /* 0x000fe40000410000 */
[----:B------:R-:W-:Y:S01]  /*4c60*/  FFMA.FTZ R152, R152, c[0x0][0x29c], -R157 ;  /* 0x0000a70098987a23 */ /* 0x000fe2000001089d */
[----:B------:R-:W-:Y:S01]  /*4c70*/  FSEL R4, R209, -INF , P1 ;  /* 0xff800000d1047808 */ /* 0x000fe20000800000 */
[----:B------:R-:W1:Y:S01]  /*4c80*/  MUFU.EX2 R76, R76 ;  /* 0x0000004c004c7308 */ /* 0x000e620000000800 */
[----:B------:R-:W-:Y:S01]  /*4c90*/  ISETP.GT.AND P1, PT, R2, RZ, PT ;  /* 0x000000ff0200720c */ /* 0x000fe20003f24270 */
[----:B----4-:R-:W-:Y:S01]  /*4ca0*/  FADD.FTZ R8, R8, -R3 ;  /* 0x8000000308087221 */ /* 0x010fe20000010000 */
[----:B------:R-:W-:Y:S01]  /*4cb0*/  F2FP.PACK_AB R22, R23, R22 ;  /* 0x000000161716723e */ /* 0x000fe200000000ff */
[----:B------:R-:W-:Y:S01]  /*4cc0*/  FFMA.FTZ R157, R4, c[0x0][0x29c], -R157 ;  /* 0x0000a700049d7a23 */ /* 0x000fe2000001089d */
[----:B------:R-:W-:Y:S01]  /*4cd0*/  FSEL R143, R146, -INF , P1 ;  /* 0xff800000928f7808 */ /* 0x000fe20000800000 */
[----:B------:R-:W-:Y:S01]  /*4ce0*/  FMUL.FTZ R8, R134, R8 ;  /* 0x0000000886087220 */ /* 0x000fe20000410000 */
[----:B------:R-:W-:Y:S01]  /*4cf0*/  ISETP.GT.AND P1, PT, R2, 0x20, PT ;  /* 0x000000200200780c */ /* 0x000fe20003f24270 */
[----:B------:R-:W-:Y:S01]  /*4d00*/  FADD.FTZ R9, R9, -R3 ;  /* 0x8000000309097221 */ /* 0x000fe20000010000 */
[----:B--2---:R-:W-:Y:S01]  /*4d10*/  F2FP.PACK_AB R134, R135, R134 ;  /* 0x000000868786723e */ /* 0x004fe200000000ff */
[----:B------:R-:W-:Y:S01]  /*4d20*/  FFMA.FTZ R143, R143, c[0x0][0x29c], -R139 ;  /* 0x0000a7008f8f7a23 */ /* 0x000fe2000001088b */
[----:B------:R-:W-:Y:S01]  /*4d30*/  FSEL R4, R150, -INF , P1 ;  /* 0xff80000096047808 */ /* 0x000fe20000800000 */
[----:B------:R-:W2:Y:S01]  /*4d40*/  MUFU.EX2 R152, R152 ;  /* 0x0000009800987308 */ /* 0x000ea20000000800 */
[----:B------:R-:W-:Y:S01]  /*4d50*/  ISETP.GT.AND P1, PT, R2, 0x41, PT ;  /* 0x000000410200780c */ /* 0x000fe20003f24270 */
[----:B------:R-:W-:Y:S01]  /*4d60*/  FADD.FTZ R12, R12, -R3 ;  /* 0x800000030c0c7221 */ /* 0x000fe20000010000 */
[----:B------:R-:W-:Y:S01]  /*4d70*/  FSEL R2, R210, -INF , P5 ;  /* 0xff800000d2027808 */ /* 0x000fe20002800000 */
[----:B------:R-:W-:Y:S01]  /*4d80*/  FFMA.FTZ R4, R4, c[0x0][0x29c], -R139 ;  /* 0x0000a70004047a23 */ /* 0x000fe2000001088b */
[----:B------:R-:W-:Y:S01]  /*4d90*/  FSEL R142, R211, -INF , P1 ;  /* 0xff800000d38e7808 */ /* 0x000fe20000800000 */
[--C-:B------:R-:W-:Y:S01]  /*4da0*/  FADD.FTZ R13, R13, -R3.reuse ;  /* 0x800000030d0d7221 */ /* 0x100fe20000010000 */
[----:B------:R-:W-:Y:S01]  /*4db0*/  STS [R247+0x12c80], R134 ;  /* 0x012c8086f7007388 */ /* 0x000fe20000000800 */
[--C-:B------:R-:W-:Y:S01]  /*4dc0*/  FADD.FTZ R24, R24, -R3.reuse ;  /* 0x8000000318187221 */ /* 0x100fe20000010000 */
[----:B------:R-:W-:Y:S01]  /*4dd0*/  PLOP3.LUT P1, PT, PT, PT, UP0, 0x80, 0x0 ;  /* 0x000000000000781c */ /* 0x000fe20003f2f008 */
[----:B------:R-:W4:Y:S01]  /*4de0*/  MUFU.EX2 R143, R143 ;  /* 0x0000008f008f7308 */ /* 0x000f220000000800 */
[----:B------:R-:W-:Y:S02]  /*4df0*/  FADD.FTZ R25, R25, -R3 ;  /* 0x8000000319197221 */ /* 0x000fe40000010000 */
[--C-:B------:R-:W-:Y:S02]  /*4e00*/  FFMA.FTZ R2, R2, c[0x0][0x29c], -R139.reuse ;  /* 0x0000a70002027a23 */ /* 0x100fe4000001088b */
[----:B------:R-:W-:Y:S02]  /*4e10*/  FFMA.FTZ R139, R142, c[0x0][0x29c], -R139 ;  /* 0x0000a7008e8b7a23 */ /* 0x000fe4000001088b */
[----:B------:R-:W-:Y:S02]  /*4e20*/  FMUL.FTZ R9, R135, R9 ;  /* 0x0000000987097220 */ /* 0x000fe40000410000 */
[----:B------:R-:W-:Y:S01]  /*4e30*/  FMUL.FTZ R8, R8, R144 ;  /* 0x0000009008087220 */ /* 0x000fe20000410000 */
[----:B------:R-:W5:Y:S01]  /*4e40*/  MUFU.EX2 R4, R4 ;  /* 0x0000000400047308 */ /* 0x000f620000000800 */
[----:B------:R-:W-:Y:S02]  /*4e50*/  FMUL.FTZ R9, R9, R145 ;  /* 0x0000009109097220 */ /* 0x000fe40000410000 */
[----:B-1----:R-:W-:Y:S01]  /*4e60*/  FMUL.FTZ R12, R76, R12 ;  /* 0x0000000c4c0c7220 */ /* 0x002fe20000410000 */
[----:B--2---:R-:W-:Y:S01]  /*4e70*/  F2FP.PACK_AB R76, R152, R76 ;  /* 0x0000004c984c723e */ /* 0x004fe200000000ff */
[----:B------:R-:W-:Y:S01]  /*4e80*/  FMUL.FTZ R24, R21, R24 ;  /* 0x0000001815187220 */ /* 0x000fe20000410000 */
[----:B------:R-:W-:Y:S01]  /*4e90*/  F2FP.PACK_AB R8, R9, R8 ;  /* 0x000000080908723e */ /* 0x000fe200000000ff */
[--C-:B---3--:R-:W-:Y:S02]  /*4ea0*/  FADD.FTZ R10, R10, -R7.reuse ;  /* 0x800000070a0a7221 */ /* 0x108fe40000010000 */
[--C-:B------:R-:W-:Y:S01]  /*4eb0*/  FADD.FTZ R11, R11, -R7.reuse ;  /* 0x800000070b0b7221 */ /* 0x100fe20000010000 */
[----:B------:R-:W1:Y:S01]  /*4ec0*/  MUFU.EX2 R157, R157 ;  /* 0x0000009d009d7308 */ /* 0x000e620000000800 */
[----:B------:R-:W-:Y:S02]  /*4ed0*/  FFMA.FTZ R146, -R146, R146, 1 ;  /* 0x3f80000092927423 */ /* 0x000fe40000010192 */
[C---:B------:R-:W-:Y:S01]  /*4ee0*/  FMUL.FTZ R11, R154.reuse, R11 ;  /* 0x0000000b9a0b7220 */ /* 0x040fe20000410000 */
[----:B----4-:R-:W-:Y:S01]  /*4ef0*/  F2FP.PACK_AB R3, R154, R143 ;  /* 0x0000008f9a03723e */ /* 0x010fe200000000ff */
[----:B------:R-:W-:Y:S02]  /*4f00*/  FMUL.FTZ R10, R143, R10 ;  /* 0x0000000a8f0a7220 */ /* 0x000fe40000410000 */
[----:B------:R-:W-:Y:S02]  /*4f10*/  FMUL.FTZ R11, R11, R147 ;  /* 0x000000930b0b7220 */ /* 0x000fe40000410000 */
[----:B------:R2:W-:Y:S01]  /*4f20*/  STS [R248+0x800], R3 ;  /* 0x00080003f8007388 */ /* 0x0005e20000000800 */
[----:B------:R-:W-:Y:S01]  /*4f30*/  MUFU.EX2 R139, R139 ;  /* 0x0000008b008b7308 */ /* 0x000fe20000000800 */
[----:B------:R-:W-:Y:S02]  /*4f40*/  FMUL.FTZ R10, R10, R146 ;  /* 0x000000920a0a7220 */ /* 0x000fe40000410000 */
[----:B------:R-:W-:Y:S01]  /*4f50*/  STS [R247+0x13480], R77 ;  /* 0x0134804df7007388 */ /* 0x000fe20000000800 */
[----:B-----5:R-:W-:Y:S01]  /*4f60*/  F2FP.PACK_AB R9, R153, R4 ;  /* 0x000000049909723e */ /* 0x020fe200000000ff */
[----:B------:R-:W-:Y:S01]  /*4f70*/  FMUL.FTZ R13, R152, R13 ;  /* 0x0000000d980d7220 */ /* 0x000fe20000410000 */
[----:B------:R-:W-:Y:S01]  /*4f80*/  F2FP.PACK_AB R10, R11, R10 ;  /* 0x0000000a0b0a723e */ /* 0x000fe200000000ff */
[----:B------:R-:W-:Y:S01]  /*4f90*/  STS [R248+0x1000], R5 ;  /* 0x00100005f8007388 */ /* 0x000fe20000000800 */
[--C-:B------:R-:W-:Y:S02]  /*4fa0*/  FADD.FTZ R14, R14, -R7.reuse ;  /* 0x800000070e0e7221 */ /* 0x100fe40000010000 */
[----:B------:R-:W2:Y:S01]  /*4fb0*/  MUFU.EX2 R2, R2 ;  /* 0x0000000200027308 */ /* 0x000ea20000000800 */
[----:B------:R-:W-:Y:S01]  /*4fc0*/  STS [R247+0x13c80], R76 ;  /* 0x013c804cf7007388 */ /* 0x000fe20000000800 */
[--C-:B------:R-:W-:Y:S01]  /*4fd0*/  FADD.FTZ R15, R15, -R7.reuse ;  /* 0x800000070f0f7221 */ /* 0x100fe20000010000 */
[----:B-1----:R-:W-:Y:S02]  /*4fe0*/  F2FP.PACK_AB R21, R157, R21 ;  /* 0x000000159d15723e */ /* 0x002fe400000000ff */
[----:B------:R-:W-:Y:S01]  /*4ff0*/  STS [R248+0x1800], R9 ;  /* 0x00180009f8007388 */ /* 0x000fe20000000800 */
[----:B------:R-:W-:Y:S02]  /*5000*/  FMUL.FTZ R12, R12, R148 ;  /* 0x000000940c0c7220 */ /* 0x000fe40000410000 */
[----:B------:R-:W-:Y:S01]  /*5010*/  FMUL.FTZ R13, R13, R149 ;  /* 0x000000950d0d7220 */ /* 0x000fe20000410000 */
[----:B------:R-:W-:Y:S01]  /*5020*/  STS [R247+0x14480], R80 ;  /* 0x01448050f7007388 */ /* 0x000fe20000000800 */
[----:B------:R-:W-:Y:S02]  /*5030*/  FMUL.FTZ R14, R4, R14 ;  /* 0x0000000e040e7220 */ /* 0x000fe40000410000 */
[----:B------:R-:W-:Y:S01]  /*5040*/  FMUL.FTZ R15, R153, R15 ;  /* 0x0000000f990f7220 */ /* 0x000fe20000410000 */
[----:B------:R-:W-:Y:S01]  /*5050*/  STS [R248+0x2000], R82 ;  /* 0x00200052f8007388 */ /* 0x000fe20000000800 */
[----:B------:R-:W-:Y:S01]  /*5060*/  FFMA.FTZ R150, -R150, R150, 1 ;  /* 0x3f80000096967423 */ /* 0x000fe20000010196 */
[----:B------:R-:W-:Y:S01]  /*5070*/  F2FP.PACK_AB R12, R13, R12 ;  /* 0x0000000c0d0c723e */ /* 0x000fe200000000ff */
[----:B------:R-:W-:Y:S01]  /*5080*/  FMUL.FTZ R15, R15, R151 ;  /* 0x000000970f0f7220 */ /* 0x000fe20000410000 */
[----:B------:R-:W-:Y:S01]  /*5090*/  STS [R247+0x14c80], R21 ;  /* 0x014c8015f7007388 */ /* 0x000fe20000000800 */
[----:B------:R-:W-:Y:S02]  /*50a0*/  FMUL.FTZ R14, R14, R150 ;  /* 0x000000960e0e7220 */ /* 0x000fe40000410000 */
[----:B------:R-:W-:Y:S02]  /*50b0*/  FMUL.FTZ R25, R157, R25 ;  /* 0x000000199d197220 */ /* 0x000fe40000410000 */
[----:B------:R-:W-:Y:S01]  /*50c0*/  FFMA.FTZ R209, -R209, R209, 1 ;  /* 0x3f800000d1d17423 */ /* 0x000fe200000101d1 */
[----:B------:R-:W-:Y:S01]  /*50d0*/  F2FP.PACK_AB R14, R15, R14 ;  /* 0x0000000e0f0e723e */ /* 0x000fe200000000ff */
[--C-:B------:R-:W-:Y:S01]  /*50e0*/  FADD.FTZ R26, R26, -R7.reuse ;  /* 0x800000071a1a7221 */ /* 0x100fe20000010000 */
[----:B--2---:R-:W-:Y:S01]  /*50f0*/  F2FP.PACK_AB R3, R139, R2 ;  /* 0x000000028b03723e */ /* 0x004fe200000000ff */
[----:B------:R-:W-:Y:S02]  /*5100*/  FADD.FTZ R27, R27, -R7 ;  /* 0x800000071b1b7221 */ /* 0x000fe40000010000 */
        /* <DEDUP_REMOVED lines=8> */
[----:B------:R-:W-:Y:S01]  /*5190*/  FMUL.FTZ R26, R2, R26 ;  /* 0x0000001a021a7220 */ /* 0x000fe20000410000 */
[----:B------:R-:W-:Y:S01]  /*51a0*/  SHF.L.U32 R2, R230, 0x1, RZ ;  /* 0x00000001e6027819 */ /* 0x000fe200000006ff */
        /* <DEDUP_REMOVED lines=119> */
[C---:B------:R-:W-:Y:S02]  /*5920*/  ISETP.LT.OR P1, PT, R8.reuse, 0x21, !P1 ;  /* 0x000000210800780c */ /* 0x040fe40004f21670 */
        /* <DEDUP_REMOVED lines=15> */
.L_x_904:
[-C--:B-12-4-:R-:W-:Y:S01]  /*5a20*/  HMMA.16816.F32 R4, R80, R16.reuse, RZ ;  /* 0x000000105004723c */ /* 0x096fe200000018ff */
[----:B------:R-:W-:Y:S01]  /*5a30*/  LDSM.16.M88.4 R140, [R227+0x1000] ;  /* 0x00100000e38c783b */ /* 0x000fe20000000200 */
[----:B------:R-:W-:Y:S02]  /*5a40*/  USHF.L.U32 UR16, UR16, 0xd, URZ ;  /* 0x0000000d10107899 */ /* 0x000fe4000800063f */
[----:B------:R-:W-:Y:S01]  /*5a50*/  UISETP.GE.AND UP0, UPT, UR11, UR10, UPT ;  /* 0x0000000a0b00728c */ /* 0x000fe2000bf06270 */
[----:B------:R-:W1:Y:S01]  /*5a60*/  LDSM.16.MT88.4 R144, [R2+0x1080] ;  /* 0x001080000290783b */ /* 0x000e620000004200 */
[----:B------:R-:W-:Y:S02]  /*5a70*/  UIADD3 UR7, UR4, 0x1, URZ ;  /* 0x0000000104077890 */ /* 0x000fe4000fffe03f */
[C---:B------:R-:W-:Y:S01]  /*5a80*/  HMMA.16816.F32 R8, R132.reuse, R16, RZ ;  /* 0x000000108408723c */ /* 0x040fe200000018ff */
[----:B------:R-:W2:Y:S01]  /*5a90*/  LDSM.16.M88.4 R148, [R227+0x1800] ;  /* 0x00180000e394783b */ /* 0x000ea20000000200 */
        /* <DEDUP_REMOVED lines=11> */
[----:B------:R-:W3:Y:S07]  /*5b50*/  LDSM.16.MT88.4 R132, [R2+0x4080] ;  /* 0x004080000284783b */ /* 0x000eee0000004200 */
[----:B------:R-:W-:Y:S01]  /*5b60*/  HMMA.16816.F32 R80, R80, R138, RZ ;  /* 0x0000008a5050723c */ /* 0x000fe200000018ff */
[----:B------:R-:W-:Y:S07]  /*5b70*/  LDSM.16.M88.4 R136, [R226+0x1000] ;  /* 0x00100000e288783b */ /* 0x000fee0000000200 */
        /* <DEDUP_REMOVED lines=12> */
[C---:B--2---:R-:W-:Y:S08]  /*5c40*/  HMMA.16816.F32 R8, R148.reuse, R144, R8 ;  /* 0x000000909408723c */ /* 0x044ff00000001808 */
[-C--:B------:R-:W-:Y:S08]  /*5c50*/  HMMA.16816.F32 R12, R148, R146.reuse, R12 ;  /* 0x00000092940c723c */ /* 0x080ff0000000180c */
[C---:B------:R-:W-:Y:S01]  /*5c60*/  HMMA.16816.F32 R16, R140.reuse, R146, R16 ;  /* 0x000000928c10723c */ /* 0x040fe20000001810 */
[----:B------:R-:W-:Y:S07]  /*5c70*/  LDSM.16.M88.4 R144, [R227+0x2800] ;  /* 0x00280000e390783b */ /* 0x000fee0000000200 */
[-C--:B---3--:R-:W-:Y:S08]  /*5c80*/  HMMA.16816.F32 R20, R140, R132.reuse, R20 ;  /* 0x000000848c14723c */ /* 0x088ff00000001814 */
[C---:B------:R-:W-:Y:S08]  /*5c90*/  HMMA.16816.F32 R24, R148.reuse, R132, R24 ;  /* 0x000000849418723c */ /* 0x040ff00000001818 */
[-C--:B------:R-:W-:Y:S01]  /*5ca0*/  HMMA.16816.F32 R76, R148, R134.reuse, R76 ;  /* 0x00000086944c723c */ /* 0x080fe2000000184c */
[----:B------:R-:W-:Y:S07]  /*5cb0*/  LDSM.16.MT88.4 R148, [R2+0x5080] ;  /* 0x005080000294783b */ /* 0x000fee0000004200 */
[----:B------:R-:W-:Y:S01]  /*5cc0*/  HMMA.16816.F32 R80, R140, R134, R80 ;  /* 0x000000868c50723c */ /* 0x000fe20000001850 */
[----:B------:R-:W-:Y:S04]  /*5cd0*/  LDSM.16.M88.4 R132, [R227+0x2000] ;  /* 0x00200000e384783b */ /* 0x000fe80000000200 */
[----:B------:R-:W1:Y:S03]  /*5ce0*/  LDSM.16.MT88.4 R140, [R2+0x2080] ;  /* 0x00208000028c783b */ /* 0x000e660000004200 */
        /* <DEDUP_REMOVED lines=11> */
[----:B------:R3:W4:Y:S03]  /*5da0*/  LDSM.16.MT88.4 R208, [R2+0x5880] ;  /* 0x0058800002d0783b */ /* 0x0007260000004200 */
[-C--:B-1----:R-:W-:Y:S08]  /*5db0*/  HMMA.16816.F32 R4, R132, R140.reuse, R4 ;  /* 0x0000008c8404723c */ /* 0x082ff00000001804 */
[C---:B------:R-:W-:Y:S08]  /*5dc0*/  HMMA.16816.F32 R8, R144.reuse, R140, R8 ;  /* 0x0000008c9008723c */ /* 0x040ff00000001808 */
[-C--:B------:R-:W-:Y:S04]  /*5dd0*/  HMMA.16816.F32 R12, R144, R142.reuse, R12 ;  /* 0x0000008e900c723c */ /* 0x080fe8000000180c */
[----:B---3--:R-:W-:Y:S04]  /*5de0*/  IADD3 R2, P1, R250, UR16, RZ ;  /* 0x00000010fa027c10 */ /* 0x008fe8000ff3e0ff */
[C---:B------:R-:W-:Y:S01]  /*5df0*/  HMMA.16816.F32 R16, R132.reuse, R142, R16 ;  /* 0x0000008e8410723c */ /* 0x040fe20000001810 */
[----:B------:R-:W-:Y:S03]  /*5e00*/  LDSM.16.MT88.4 R140, [R228+0x18080] ;  /* 0x01808000e48c783b */ /* 0x000fe60000004200 */
[----:B------:R-:W-:Y:S04]  /*5e10*/  LEA.HI.X.SX32 R3, R3, R249, 0x1, P1 ;  /* 0x000000f903037211 */ /* 0x000fe800008f0eff */
[-C--:B------:R-:W-:Y:S08]  /*5e20*/  HMMA.16816.F32 R20, R132, R148.reuse, R20 ;  /* 0x000000948414723c */ /* 0x080ff00000001814 */
[C---:B------:R-:W-:Y:S08]  /*5e30*/  HMMA.16816.F32 R24, R144.reuse, R148, R24 ;  /* 0x000000949018723c */ /* 0x040ff00000001818 */
[-C--:B------:R-:W-:Y:S08]  /*5e40*/  HMMA.16816.F32 R76, R144, R150.reuse, R76 ;  /* 0x00000096904c723c */ /* 0x080ff0000000184c */
        /* <DEDUP_REMOVED lines=15> */
[-C--:B----4-:R-:W-:Y:S03]  /*5f40*/  HMMA.16816.F32 R20, R136, R208.reuse, R20 ;  /* 0x000000d08814723c */ /* 0x090fe60000001814 */
        /* <DEDUP_REMOVED lines=149> */
.L_x_902:
        /* <DEDUP_REMOVED lines=160> */
.L_x_907:
        /* <DEDUP_REMOVED lines=8> */
[----:B------:R-:W-:Y:S01]  /*7320*/  USEL UR13, UR13, URZ, !UP1 ;  /* 0x0000003f0d0d7287 */ /* 0x000fe2000c800000 */
[----:B------:R-:W-:Y:S01]  /*7330*/  IMAD.IADD R54, R233, 0x1, -R54 ;  /* 0x00000001e9367824 */ /* 0x000fe200078e0a36 */
[----:B------:R-:W-:Y:S01]  /*7340*/  USEL UR7, UR7, 0x60, UP0 ;  /* 0x0000006007077887 */ /* 0x000fe20008000000 */
[----:B------:R-:W-:Y:S01]  /*7350*/  IMAD.SHL.U32 R0, R2, 0x40, RZ ;  /* 0x0000004002007824 */ /* 0x000fe200078e00ff */
[----:B------:R-:W-:Y:S01]  /*7360*/  LOP3.LUT R3, R3, 0xfffffe00, RZ, 0xc0, !PT ;  /* 0xfffffe0003037812 */ /* 0x000fe200078ec0ff */
[----:B------:R-:W-:Y:S01]  /*7370*/  USEL UR6, UR6, URZ, !UP1 ;  /* 0x0000003f06067287 */ /* 0x000fe2000c800000 */
[----:B------:R-:W-:Y:S01]  /*7380*/  SHF.R.S32.HI R4, RZ, 0x1f, R54 ;  /* 0x0000001fff047819 */ /* 0x000fe20000011436 */
[----:B------:R-:W-:Y:S01]  /*7390*/  ULDC.64 UR4, c[0x0][0x340] ;  /* 0x0000d00000047ab9 */ /* 0x000fe20000000a00 */
[----:B------:R-:W-:Y:S01]  /*73a0*/  LOP3.LUT R0, R0, 0x1c0, RZ, 0xc0, !PT ;  /* 0x000001c000007812 */ /* 0x000fe200078ec0ff */
[----:B------:R-:W-:Y:S01]  /*73b0*/  UIMAD UR4, UR6, UR4, URZ ;  /* 0x00000004060472a4 */ /* 0x000fe2000f8e023f */
[----:B------:R-:W-:Y:S01]  /*73c0*/  LEA.HI R4, R4, R54, RZ, 0x3 ;  /* 0x0000003604047211 */ /* 0x000fe200078f18ff */
[----:B------:R-:W-:Y:S01]  /*73d0*/  IMAD.SHL.U32 R54, R54, 0x8, RZ ;  /* 0x0000000836367824 */ /* 0x000fe200078e00ff */
[----:B------:R-:W-:Y:S01]  /*73e0*/  IADD3 R58, P0, R2, UR8, RZ ;  /* 0x00000008023a7c10 */ /* 0x000fe2000ff1e0ff */
[----:B------:R-:W-:Y:S01]  /*73f0*/  UIMAD UR4, UR13, UR5, UR4 ;  /* 0x000000050d0472a4 */ /* 0x000fe2000f8e0204 */
[----:B------:R-:W-:Y:S01]  /*7400*/  SHF.R.S32.HI R4, RZ, 0x3, R4 ;  /* 0x00000003ff047819 */ /* 0x000fe20000011404 */
[----:B------:R-:W-:Y:S01]  /*7410*/  BSSY B0, `(.L_x_908) ;  /* 0x000002a000007945 */ /* 0x000fe20003800000 */
[----:B------:R-:W-:-:S02]  /*7420*/  LOP3.LUT R5, R0, 0x38, R54, 0xf8, !PT ;  /* 0x0000003800057812 */ /* 0x000fc400078ef836 */
[----:B------:R-:W-:Y:S01]  /*7430*/  SHF.R.U32.HI R0, RZ, 0x3, R0 ;  /* 0x00000003ff007819 */ /* 0x000fe20000011600 */
[----:B------:R-:W-:Y:S01]  /*7440*/  IMAD R3, R4, 0x1800, R3 ;  /* 0x0000180004037824 */ /* 0x000fe200078e0203 */
[--C-:B------:R-:W-:Y:S01]  /*7450*/  SHF.R.S32.HI R55, RZ, 0x1f, R54.reuse ;  /* 0x0000001fff377819 */ /* 0x100fe20000011436 */
[----:B------:R-:W-:Y:S01]  /*7460*/  IMAD.U32 R4, RZ, RZ, UR14 ;  /* 0x0000000eff047e24 */ /* 0x000fe2000f8e00ff */
[----:B------:R-:W-:Y:S02]  /*7470*/  LOP3.LUT R0, R5, R0, RZ, 0x3c, !PT ;  /* 0x0000000005007212 */ /* 0x000fe400078e3cff */
[----:B------:R-:W-:Y:S01]  /*7480*/  ISETP.GE.AND P5, PT, R2, UR7, PT ;  /* 0x0000000702007c0c */ /* 0x000fe2000bfa6270 */
[----:B------:R-:W-:Y:S01]  /*7490*/  IMAD.WIDE.U32 R56, R236, c[0x0][0x338], R54 ;  /* 0x0000ce00ec387a25 */ /* 0x000fe200078e0036 */
[----:B------:R-:W-:Y:S02]  /*74a0*/  LEA.HI.X.SX32 R59, R2, UR9, 0x1, P0 ;  /* 0x00000009023b7c11 */ /* 0x000fe400080f0eff */
[----:B------:R-:W-:Y:S01]  /*74b0*/  ISETP.GE.OR P0, PT, R54, c[0x0][0x324], P5 ;  /* 0x0000c90036007a0c */ /* 0x000fe20002f06670 */
[----:B------:R-:W-:Y:S01]  /*74c0*/  IMAD.IADD R0, R3, 0x1, R0 ;  /* 0x0000000103007824 */ /* 0x000fe200078e0200 */
[----:B------:R-:W-:Y:S01]  /*74d0*/  SHF.R.S32.HI R3, RZ, 0x1f, R236 ;  /* 0x0000001fff037819 */ /* 0x000fe200000114ec */
[----:B------:R-:W-:-:S04]  /*74e0*/  IMAD.WIDE R58, R4, 0x60, R58 ;  /* 0x00000060043a7825 */ /* 0x000fc800078e023a */
[----:B------:R-:W-:Y:S02]  /*74f0*/  IMAD.SHL.U32 R5, R0, 0x2, RZ ;  /* 0x0000000200057824 */ /* 0x000fe400078e00ff */
[----:B------:R-:W-:-:S03]  /*7500*/  IMAD R0, R3, c[0x0][0x338], RZ ;  /* 0x0000ce0003007a24 */ /* 0x000fc600078e02ff */
[----:B------:R1:W2:Y:S01]  /*7510*/  LDS.128 R48, [R5+0x6880] ;  /* 0x0068800005307984 */ /* 0x0002a20000000c00 */
[----:B------:R-:W-:-:S03]  /*7520*/  IMAD R0, R236, c[0x0][0x33c], R0 ;  /* 0x0000cf00ec007a24 */ /* 0x000fc600078e0200 */
[----:B------:R1:W3:Y:S01]  /*7530*/  LDS.128 R44, [R5+0x7080] ;  /* 0x00708000052c7984 */ /* 0x0002e20000000c00 */
[----:B------:R-:W-:Y:S02]  /*7540*/  IMAD.IADD R57, R57, 0x1, R0 ;  /* 0x0000000139397824 */ /* 0x000fe400078e0200 */
[----:B------:R-:W-:Y:S01]  /*7550*/  IMAD.U32 R0, RZ, RZ, UR13 ;  /* 0x0000000dff007e24 */ /* 0x000fe2000f8e00ff */
[----:B------:R1:W4:Y:S03]  /*7560*/  LDS.128 R40, [R5+0x7880] ;  /* 0x0078800005287984 */ /* 0x0003260000000c00 */
[----:B------:R-:W-:Y:S01]  /*7570*/  IMAD.WIDE.U32 R56, R0, c[0x0][0x340], R56 ;  /* 0x0000d00000387a25 */ /* 0x000fe200078e0038 */
[----:B------:R1:W1:Y:S04]  /*7580*/  LDS.128 R36, [R5+0x8080] ;  /* 0x0080800005247984 */ /* 0x0002680000000c00 */
[----:B------:R1:W1:Y:S01]  /*7590*/  LDS.128 R32, [R5+0x8880] ;  /* 0x0088800005207984 */ /* 0x0002620000000c00 */
[----:B------:R-:W-:-:S03]  /*75a0*/  IADD3 R61, R57, UR4, RZ ;  /* 0x00000004393d7c10 */ /* 0x000fc6000fffe0ff */
[----:B------:R1:W1:Y:S04]  /*75b0*/  LDS.128 R28, [R5+0x80] ;  /* 0x00008000051c7984 */ /* 0x0002680000000c00 */
        /* <DEDUP_REMOVED lines=15> */
.L_x_909:
[----:B--2---:R-:W-:Y:S05]  /*76b0*/  BSYNC B0 ;  /* 0x0000000000007941 */ /* 0x004fea0003800000 */
.L_x_908:
        /* <DEDUP_REMOVED lines=16> */
.L_x_911:
[----:B------:R-:W-:Y:S05]  /*77c0*/  BSYNC B0 ;  /* 0x0000000000007941 */ /* 0x000fea0003800000 */
.L_x_910:
[----:B------:R-:W-:Y:S01]  /*77d0*/  IADD3 R4, R2, 0x20, RZ ;  /* 0x0000002002047810 */ /* 0x000fe20007ffe0ff */
        /* <DEDUP_REMOVED lines=14> */
[----:B---3--:R1:W-:Y:S02]  /*78c0*/  STG.E.128 [R48.64], R44 ;  /* 0x0000002c30007986 */ /* 0x0083e4000c101d12 */
.L_x_913:
[----:B------:R-:W-:Y:S05]  /*78d0*/  BSYNC B0 ;  /* 0x0000000000007941 */ /* 0x000fea0003800000 */
.L_x_912:
        /* <DEDUP_REMOVED lines=11> */
[----:B-1-3--:R-:W-:-:S03]  /*7990*/  LEA R44, P0, R6, c[0x0][0x318], 0x1 ;  /* 0x0000c600062c7a11 */ /* 0x00afc600078008ff */
[----:B------:R-:W-:-:S05]  /*79a0*/  IMAD R4, R5, c[0x0][0x334], R4 ;  /* 0x0000cd0005047a24 */ /* 0x000fca00078e0204 */
[----:B------:R-:W-:-:S04]  /*79b0*/  IADD3 R4, R7, R4, RZ ;  /* 0x0000000407047210 */ /* 0x000fc80007ffe0ff */
[----:B------:R-:W-:-:S05]  /*79c0*/  LEA.HI.X R45, R6, c[0x0][0x31c], R4, 0x1, P0 ;  /* 0x0000c700062d7a11 */ /* 0x000fca00000f0c04 */
[----:B----4-:R1:W-:Y:S02]  /*79d0*/  STG.E.128 [R44.64], R40 ;  /* 0x000000282c007986 */ /* 0x0103e4000c101d12 */
.L_x_915:
[----:B------:R-:W-:Y:S05]  /*79e0*/  BSYNC B0 ;  /* 0x0000000000007941 */ /* 0x000fea0003800000 */
.L_x_914:
        /* <DEDUP_REMOVED lines=16> */
.L_x_917:
[----:B------:R-:W-:Y:S05]  /*7af0*/  BSYNC B0 ;  /* 0x0000000000007941 */ /* 0x000fea0003800000 */
.L_x_916:
        /* <DEDUP_REMOVED lines=16> */
.L_x_919:
[----:B------:R-:W-:Y:S05]  /*7c00*/  BSYNC B0 ;  /* 0x0000000000007941 */ /* 0x000fea0003800000 */
.L_x_918:
        /* <DEDUP_REMOVED lines=20> */
.L_x_921:
[----:B------:R-:W-:Y:S05]  /*7d50*/  BSYNC B0 ;  /* 0x0000000000007941 */ /* 0x000fea0003800000 */
.L_x_920:
        /* <DEDUP_REMOVED lines=14> */
.L_x_923:
[----:B------:R-:W-:Y:S05]  /*7e40*/  BSYNC B0 ;  /* 0x0000000000007941 */ /* 0x000fea0003800000 */
.L_x_922:
        /* <DEDUP_REMOVED lines=14> */
.L_x_925:
[----:B------:R-:W-:Y:S05]  /*7f30*/  BSYNC B0 ;  /* 0x0000000000007941 */ /* 0x000fea0003800000 */
.L_x_924:
        /* <DEDUP_REMOVED lines=14> */
.L_x_927:
[----:B------:R-:W-:Y:S05]  /*8020*/  BSYNC B0 ;  /* 0x0000000000007941 */ /* 0x000fea0003800000 */
.L_x_926:
        /* <DEDUP_REMOVED lines=14> */
.L_x_929:
[----:B------:R-:W-:Y:S05]  /*8110*/  BSYNC B0 ;  /* 0x0000000000007941 */ /* 0x000fea0003800000 */
.L_x_928:
        /* <DEDUP_REMOVED lines=14> */
.L_x_906:
        /* <DEDUP_REMOVED lines=34> */
.L_x_930:
[----:B------:R-:W-:Y:S01]  /*8420*/  SHF.R.S32.HI R3, RZ, 0x1f, R233 ;  /* 0x0000001fff037819 */ /* 0x000fe200000114e9 */
[----:B------:R-:W-:Y:S01]  /*8430*/  UIMAD UR7, UR14, -0x60, UR7 ;  /* 0xffffffa00e0778a4 */ /* 0x000fe2000f8e0207 */
[----:B------:R-:W-:Y:S01]  /*8440*/  SHF.R.S32.HI R2, RZ, 0x1f, R236 ;  /* 0x0000001fff027819 */ /* 0x000fe200000114ec */
[----:B------:R-:W-:Y:S01]  /*8450*/  USHF.R.S32.HI UR6, URZ, 0x1f, UR13 ;  /* 0x0000001f3f067899 */ /* 0x000fe2000801140d */
[----:B------:R-:W-:Y:S01]  /*8460*/  LEA.HI R3, R3, R233, RZ, 0x4 ;  /* 0x000000e903037211 */ /* 0x000fe200078f20ff */
[----:B------:R-:W-:Y:S01]  /*8470*/  USEL UR13, UR13, URZ, !UP1 ;  /* 0x0000003f0d0d7287 */ /* 0x000fe2000c800000 */
[----:B------:R-:W-:Y:S01]  /*8480*/  IMAD.U32 R8, RZ, RZ, UR14 ;  /* 0x0000000eff087e24 */ /* 0x000fe2000f8e00ff */
[----:B------:R-:W-:Y:S01]  /*8490*/  USEL UR6, UR6, URZ, !UP1 ;  /* 0x0000003f06067287 */ /* 0x000fe2000c800000 */
[----:B------:R-:W-:Y:S01]  /*84a0*/  LOP3.LUT R12, R3, 0x1ffffff0, RZ, 0xc0, !PT ;  /* 0x1ffffff0030c7812 */ /* 0x000fe200078ec0ff */
[----:B------:R-:W-:Y:S01]  /*84b0*/  IMAD R6, R2, c[0x0][0x308], RZ ;  /* 0x0000c20002067a24 */ /* 0x000fe200078e02ff */
[----:B------:R-:W-:Y:S01]  /*84c0*/  SHF.R.S32.HI R3, RZ, 0x4, R3 ;  /* 0x00000004ff037819 */ /* 0x000fe20000011403 */
[----:B------:R-:W-:Y:S01]  /*84d0*/  ULDC.64 UR4, c[0x0][0x310] ;  /* 0x0000c40000047ab9 */ /* 0x000fe20000000a00 */
[----:B------:R-:W-:Y:S01]  /*84e0*/  IMAD.U32 R0, RZ, RZ, UR13 ;  /* 0x0000000dff007e24 */ /* 0x000fe2000f8e00ff */
[----:B------:R-:W-:Y:S01]  /*84f0*/  UIMAD UR4, UR6, UR4, URZ ;  /* 0x00000004060472a4 */ /* 0x000fe2000f8e023f */
[----:B------:R-:W-:Y:S01]  /*8500*/  IMAD.IADD R12, R233, 0x1, -R12 ;  /* 0x00000001e90c7824 */ /* 0x000fe200078e0a0c */
[----:B------:R-:W-:Y:S01]  /*8510*/  ISETP.GE.AND P5, PT, R3, UR7, PT ;  /* 0x0000000703007c0c */ /* 0x000fe2000bfa6270 */
[----:B------:R-:W-:Y:S01]  /*8520*/  IMAD R6, R236, c[0x0][0x30c], R6 ;  /* 0x0000c300ec067a24 */ /* 0x000fe200078e0206 */
[----:B------:R-:W-:Y:S01]  /*8530*/  UIMAD UR4, UR13, UR5, UR4 ;  /* 0x000000050d0472a4 */ /* 0x000fe2000f8e0204 */
[----:B------:R-:W-:Y:S01]  /*8540*/  IMAD.SHL.U32 R12, R12, 0x8, RZ ;  /* 0x000000080c0c7824 */ /* 0x000fe200078e00ff */
[----:B------:R-:W-:Y:S04]  /*8550*/  BSSY B0, `(.L_x_931) ;  /* 0x0000014000007945 */ /* 0x000fe80003800000 */
[----:B------:R-:W-:-:S05]  /*8560*/  SHF.R.S32.HI R13, RZ, 0x1f, R12 ;  /* 0x0000001fff0d7819 */ /* 0x000fca000001140c */
[----:B------:R-:W-:-:S04]  /*8570*/  IMAD.WIDE.U32 R4, R236, c[0x0][0x308], R12 ;  /* 0x0000c200ec047a25 */ /* 0x000fc800078e000c */
[----:B------:R-:W-:Y:S02]  /*8580*/  IMAD.IADD R7, R5, 0x1, R6 ;  /* 0x0000000105077824 */ /* 0x000fe400078e0206 */
[----:B------:R-:W-:Y:S01]  /*8590*/  IMAD.MOV.U32 R6, RZ, RZ, R4 ;  /* 0x000000ffff067224 */ /* 0x000fe200078e0004 */
[----:B------:R-:W-:-:S03]  /*85a0*/  IADD3 R4, P0, R3, UR8, RZ ;  /* 0x0000000803047c10 */ /* 0x000fc6000ff1e0ff */
[----:B------:R-:W-:Y:S01]  /*85b0*/  IMAD.WIDE.U32 R6, R0, c[0x0][0x310], R6 ;  /* 0x0000c40000067a25 */ /* 0x000fe200078e0006 */
[----:B------:R-:W-:Y:S02]  /*85c0*/  LEA.HI.X.SX32 R5, R3, UR9, 0x1, P0 ;  /* 0x0000000903057c11 */ /* 0x000fe400080f0eff */
[----:B------:R-:W-:Y:S02]  /*85d0*/  ISETP.GE.OR P0, PT, R12, c[0x0][0x2f4], P5 ;  /* 0x0000bd000c007a0c */ /* 0x000fe40002f06670 */
[----:B------:R-:W-:Y:S01]  /*85e0*/  IADD3 R11, R7, UR4, RZ ;  /* 0x00000004070b7c10 */ /* 0x000fe2000fffe0ff */
[----:B------:R-:W-:-:S10]  /*85f0*/  IMAD.WIDE R8, R8, 0x60, R4 ;  /* 0x0000006008087825 */ /* 0x000fd400078e0204 */
        /* <DEDUP_REMOVED lines=9> */
.L_x_932:
[----:B------:R-:W-:Y:S05]  /*8690*/  BSYNC B0 ;  /* 0x0000000000007941 */ /* 0x000fea0003800000 */
.L_x_931:
        /* <DEDUP_REMOVED lines=16> */
.L_x_934:
[----:B------:R-:W-:Y:S05]  /*87a0*/  BSYNC B0 ;  /* 0x0000000000007941 */ /* 0x000fea0003800000 */
.L_x_933:
        /* <DEDUP_REMOVED lines=16> */
.L_x_936:
[----:B------:R-:W-:Y:S05]  /*88b0*/  BSYNC B0 ;  /* 0x0000000000007941 */ /* 0x000fea0003800000 */
.L_x_935:
        /* <DEDUP_REMOVED lines=16> */
.L_x_938:
[----:B------:R-:W-:Y:S05]  /*89c0*/  BSYNC B0 ;  /* 0x0000000000007941 */ /* 0x000fea0003800000 */
.L_x_937:
        /* <DEDUP_REMOVED lines=16> */
.L_x_940:
[----:B------:R-:W-:Y:S05]  /*8ad0*/  BSYNC B0 ;  /* 0x0000000000007941 */ /* 0x000fea0003800000 */
.L_x_939:
[----:B------:R-:W-:Y:S01]  /*8ae0*/  IADD3 R3, R3, 0x50, RZ ;  /* 0x0000005003037810 */ /* 0x000fe20007ffe0ff */
[----:B------:R-:W-:Y:S03]  /*8af0*/  BSSY B0, `(.L_x_941) ;  /* 0x000000e000007945 */ /* 0x000fe60003800000 */
[----:B------:R-:W-:-:S04]  /*8b00*/  ISETP.GE.AND P0, PT, R3, UR7, PT ;  /* 0x0000000703007c0c */ /* 0x000fc8000bf06270 */
        /* <DEDUP_REMOVED lines=12> */
.L_x_942:
[----:B------:R-:W-:Y:S05]  /*8bd0*/  BSYNC B0 ;  /* 0x0000000000007941 */ /* 0x000fea0003800000 */
.L_x_941:
        /* <DEDUP_REMOVED lines=20> */
.L_x_944:
[----:B------:R-:W-:Y:S05]  /*8d20*/  BSYNC B0 ;  /* 0x0000000000007941 */ /* 0x000fea0003800000 */
.L_x_943:
        /* <DEDUP_REMOVED lines=14> */
.L_x_946:
[----:B------:R-:W-:Y:S05]  /*8e10*/  BSYNC B0 ;  /* 0x0000000000007941 */ /* 0x000fea0003800000 */
.L_x_945:
        /* <DEDUP_REMOVED lines=14> */
.L_x_948:
[----:B------:R-:W-:Y:S05]  /*8f00*/  BSYNC B0 ;  /* 0x0000000000007941 */ /* 0x000fea0003800000 */
.L_x_947:
        /* <DEDUP_REMOVED lines=14> */
.L_x_950:
[----:B------:R-:W-:Y:S05]  /*8ff0*/  BSYNC B0 ;  /* 0x0000000000007941 */ /* 0x000fea0003800000 */
.L_x_949:
        /* <DEDUP_REMOVED lines=14> */
.L_x_952:
[----:B------:R-:W-:Y:S05]  /*90e0*/  BSYNC B0 ;  /* 0x0000000000007941 */ /* 0x000fea0003800000 */
.L_x_951:
        /* <DEDUP_REMOVED lines=14> */
.L_x_953:
        /* <DEDUP_REMOVED lines=11> */
.L_x_2311:


//--------------------- .text._ZN7cutlass13device_kernelIN5flash19enable_sm80_to_sm89INS1_16FlashAttnBwdSm80INS1_25CollectiveMainloopBwdSm80ILi2ELi1EN4cute5tupleIJNS5_1CILi64EEENS7_ILi96EEENS7_ILi128EEEEEENS_6half_tEfNS_4arch4Sm80ELb1ELb0ELb1ELb1ELb0ELb0ELb0ELb0ELi2ELi2ELi2ELi2ELb1EEENS1_24CollectiveEpilogueBwdGQAISB_fSE_Li256ELb1ELb0EEENS1_25SingleTileBwdLPTSchedulerILb1ELi96ELb0EEEEEEEEEvNT_6ParamsE --------------------------
	.section	.text._ZN7cutlass13device_kernelIN5flash19enable_sm80_to_sm89INS1_16FlashAttnBwdSm80INS1_25CollectiveMainloopBwdSm80ILi2ELi1EN4cute5tupleIJNS5_1CILi64EEENS7_ILi96EEENS7_ILi128EEEEEENS_6half_tEfNS_4arch4Sm80ELb1ELb0ELb1ELb1ELb0ELb0ELb0ELb0ELi2ELi2ELi2ELi2ELb1EEENS1_24CollectiveEpilogueBwdGQAISB_fSE_Li256ELb1ELb0EEENS1_25SingleTileBwdLPTSchedulerILb1ELi96ELb0EEEEEEEEEvNT_6ParamsE,"ax",@progbits
	.sectioninfo	@"SHI_REGISTERS=255"
	.align	128
.text._ZN7cutlass13device_kernelIN5flash19enable_sm80_to_sm89INS1_16FlashAttnBwdSm80INS1_25CollectiveMainloopBwdSm80ILi2ELi1EN4cute5tupleIJNS5_1CILi64EEENS7_ILi96EEENS7_ILi128EEEEEENS_6half_tEfNS_4arch4Sm80ELb1ELb0ELb1ELb1ELb0ELb0ELb0ELb0ELi2ELi2ELi2ELi2ELb1EEENS1_24CollectiveEpilogueBwdGQAISB_fSE_Li256ELb1ELb0EEENS1_25SingleTileBwdLPTSchedulerILb1ELi96ELb0EEEEEEEEEvNT_6ParamsE:
        .type           _ZN7cutlass13device_kernelIN5flash19enable_sm80_to_sm89INS1_16FlashAttnBwdSm80INS1_25CollectiveMainloopBwdSm80ILi2ELi1EN4cute5tupleIJNS5_1CILi64EEENS7_ILi96EEENS7_ILi128EEEEEENS_6half_tEfNS_4arch4Sm80ELb1ELb0ELb1ELb1ELb0ELb0ELb0ELb0ELi2ELi2ELi2ELi2ELb1EEENS1_24CollectiveEpilogueBwdGQAISB_fSE_Li256ELb1ELb0EEENS1_25SingleTileBwdLPTSchedulerILb1ELi96ELb0EEEEEEEEEvNT_6ParamsE,@function
        .size           _ZN7cutlass13device_kernelIN5flash19enable_sm80_to_sm89INS1_16FlashAttnBwdSm80INS1_25CollectiveMainloopBwdSm80ILi2ELi1EN4cute5tupleIJNS5_1CILi64EEENS7_ILi96EEENS7_ILi128EEEEEENS_6half_tEfNS_4arch4Sm80ELb1ELb0ELb1ELb1ELb0ELb0ELb0ELb0ELi2ELi2ELi2ELi2ELb1EEENS1_24CollectiveEpilogueBwdGQAISB_fSE_Li256ELb1ELb0EEENS1_25SingleTileBwdLPTSchedulerILb1ELi96ELb0EEEEEEEEEvNT_6ParamsE,(.L_x_2312 - _ZN7cutlass13device_kernelIN5flash19enable_sm80_to_sm89INS1_16FlashAttnBwdSm80INS1_25CollectiveMainloopBwdSm80ILi2ELi1EN4cute5tupleIJNS5_1CILi64EEENS7_ILi96EEENS7_ILi128EEEEEENS_6half_tEfNS_4arch4Sm80ELb1ELb0ELb1ELb1ELb0ELb0ELb0ELb0ELi2ELi2ELi2ELi2ELb1EEENS1_24CollectiveEpilogueBwdGQAISB_fSE_Li256ELb1ELb0EEENS1_25SingleTileBwdLPTSchedulerILb1ELi96ELb0EEEEEEEEEvNT_6ParamsE)
        .other          _ZN7cutlass13device_kernelIN5flash19enable_sm80_to_sm89INS1_16FlashAttnBwdSm80INS1_25CollectiveMainloopBwdSm80ILi2ELi1EN4cute5tupleIJNS5_1CILi64EEENS7_ILi96EEENS7_ILi128EEEEEENS_6half_tEfNS_4arch4Sm80ELb1ELb0ELb1ELb1ELb0ELb0ELb0ELb0ELi2ELi2ELi2ELi2ELb1EEENS1_24CollectiveEpilogueBwdGQAISB_fSE_Li256ELb1ELb0EEENS1_25SingleTileBwdLPTSchedulerILb1ELi96ELb0EEEEEEEEEvNT_6ParamsE,@"STO_CUDA_ENTRY STV_DEFAULT"
_ZN7cutlass13device_kernelIN5flash19enable_sm80_to_sm89INS1_16FlashAttnBwdSm80INS1_25CollectiveMainloopBwdSm80ILi2ELi1EN4cute5tupleIJNS5_1CILi64EEENS7_ILi96EEENS7_ILi128EEEEEENS_6half_tEfNS_4arch4Sm80ELb1ELb0ELb1ELb1ELb0ELb0ELb0ELb0ELi2ELi2ELi2ELi2ELb1EEENS1_24CollectiveEpilogueBwdGQAISB_fSE_Li256ELb1ELb0EEENS1_25SingleTileBwdLPTSchedulerILb1ELi96ELb0EEEEEEEEEvNT_6ParamsE:
        /* <DEDUP_REMOVED lines=31> */
.L_x_955:
        /* <DEDUP_REMOVED lines=8> */
.L_x_956:
        /* <DEDUP_REMOVED lines=8> */
[----:B------:R-:W-:Y:S02]  /*02f0*/  UMOV UR7, UR5 ;  /* 0x0000000500077c82 */ /* 0x000fe40008000000 */
        /* <DEDUP_REMOVED lines=12> */
.L_x_957:
        /* <DEDUP_REMOVED lines=14> */
.L_x_959:
[----:B------:R-:W-:Y:S02]  /*04a0*/  ULDC UR4, c[0x0][0x3dc] ;  /* 0x0000f70000047ab9 */ /* 0x000fe40000000800 */
.L_x_958:
[----:B------:R-:W-:-:S04]  /*04b0*/  UIADD3 UR4, UR4, 0x5f, URZ ;  /* 0x0000005f04047890 */ /* 0x000fc8000fffe03f */
[----:B------:R-:W-:-:S04]  /*04c0*/  UIMAD.WIDE UR4, UR4, 0x2aaaaaab, URZ ;  /* 0x2aaaaaab040478a5 */ /* 0x000fc8000f8e023f */
[----:B------:R-:W-:-:S04]  /*04d0*/  USHF.R.U32.HI UR4, URZ, 0x1f, UR5 ;  /* 0x0000001f3f047899 */ /* 0x000fc80008011605 */
[----:B------:R-:W-:-:S04]  /*04e0*/  ULEA.HI.SX32 UR4, UR5, UR4, 0x1c ;  /* 0x0000000405047291 */ /* 0x000fc8000f8fe23f */
[----:B------:R-:W-:-:S04]  /*04f0*/  UISETP.GE.AND UP0, UPT, UR14, UR4, UPT ;  /* 0x000000040e00728c */ /* 0x000fc8000bf06270 */
[----:B------:R-:W-:-:S06]  /*0500*/  USEL UR7, UR7, 0xffffffff, !UP0 ;  /* 0xffffffff07077887 */ /* 0x000fcc000c000000 */
[----:B------:R-:W-:Y:S01]  /*0510*/  MOV R236, UR7 ;  /* 0x0000000700ec7c02 */ /* 0x000fe20008000f00 */
[----:B------:R-:W-:Y:S05]  /*0520*/  BRA `(.L_x_960) ;  /* 0x0000049000007947 */ /* 0x000fea0003800000 */
.L_x_954:
        /* <DEDUP_REMOVED lines=22> */
.L_x_961:
        /* <DEDUP_REMOVED lines=8> */
.L_x_962:
        /* <DEDUP_REMOVED lines=21> */
.L_x_963:
        /* <DEDUP_REMOVED lines=14> */
.L_x_965:
[----:B------:R-:W-:Y:S02]  /*0940*/  ULDC UR4, c[0x0][0x3dc] ;  /* 0x0000f70000047ab9 */ /* 0x000fe40000000800 */
.L_x_964:
[----:B------:R-:W-:-:S04]  /*0950*/  UIADD3 UR4, UR4, 0x5f, URZ ;  /* 0x0000005f04047890 */ /* 0x000fc8000fffe03f */
[----:B------:R-:W-:-:S04]  /*0960*/  UIMAD.WIDE UR4, UR4, 0x2aaaaaab, URZ ;  /* 0x2aaaaaab040478a5 */ /* 0x000fc8000f8e023f */
[----:B------:R-:W-:-:S04]  /*0970*/  USHF.R.U32.HI UR4, URZ, 0x1f, UR5 ;  /* 0x0000001f3f047899 */ /* 0x000fc80008011605 */
[----:B------:R-:W-:-:S04]  /*0980*/  ULEA.HI.SX32 UR4, UR5, UR4, 0x1c ;  /* 0x0000000405047291 */ /* 0x000fc8000f8fe23f */
[----:B------:R-:W-:-:S04]  /*0990*/  UISETP.GE.AND UP0, UPT, UR14, UR4, UPT ;  /* 0x000000040e00728c */ /* 0x000fc8000bf06270 */
[----:B------:R-:W-:-:S06]  /*09a0*/  USEL UR7, UR7, 0xffffffff, !UP0 ;  /* 0xffffffff07077887 */ /* 0x000fcc000c000000 */
[----:B------:R-:W-:-:S04]  /*09b0*/  MOV R236, UR7 ;  /* 0x0000000700ec7c02 */ /* 0x000fc80008000f00 */
.L_x_960:
[----:B------:R-:W-:-:S13]  /*09c0*/  ISETP.GE.AND P0, PT, R236, RZ, PT ;  /* 0x000000ffec00720c */ /* 0x000fda0003f06270 */
[----:B------:R-:W-:Y:S05]  /*09d0*/  @!P0 EXIT ;  /* 0x000000000000894d */ /* 0x000fea0003800000 */
[----:B------:R-:W-:Y:S01]  /*09e0*/  ISETP.NE.U32.AND P3, PT, RZ, c[0x0][0x2c8], PT ;  /* 0x0000b200ff007a0c */ /* 0x000fe20003f65070 */
[----:B------:R-:W-:Y:S01]  /*09f0*/  IMAD.MOV.U32 R6, RZ, RZ, 0x4 ;  /* 0x00000004ff067424 */ /* 0x000fe200078e00ff */
[----:B------:R-:W-:Y:S02]  /*0a00*/  ISETP.NE.U32.AND P0, PT, RZ, c[0x0][0x2d8], PT ;  /* 0x0000b600ff007a0c */ /* 0x000fe40003f05070 */
[----:B------:R-:W-:Y:S01]  /*0a10*/  ISETP.NE.AND.EX P3, PT, RZ, c[0x0][0x2cc], PT, P3 ;  /* 0x0000b300ff007a0c */ /* 0x000fe20003f65330 */
[----:B------:R-:W-:Y:S01]  /*0a20*/  IMAD.WIDE R12, R236, R6, c[0x0][0x2c8] ;  /* 0x0000b200ec0c7625 */ /* 0x000fe200078e0206 */
[----:B------:R-:W-:Y:S02]  /*0a30*/  ISETP.NE.AND.EX P0, PT, RZ, c[0x0][0x2dc], PT, P0 ;  /* 0x0000b700ff007a0c */ /* 0x000fe40003f05300 */
[----:B------:R-:W-:-:S04]  /*0a40*/  ISETP.NE.U32.AND P2, PT, RZ, c[0x0][0x2d0], PT ;  /* 0x0000b400ff007a0c */ /* 0x000fc80003f45070 */
[----:B------:R-:W-:-:S05]  /*0a50*/  ISETP.NE.AND.EX P2, PT, RZ, c[0x0][0x2d4], PT, P2 ;  /* 0x0000b500ff007a0c */ /* 0x000fca0003f45320 */
[----:B------:R-:W2:Y:S02]  /*0a60*/  @P3 LDG.E R0, [R12.64] ;  /* 0x000000100c003981 */ /* 0x000ea4000c1e1900 */
[CC--:B------:R-:W-:Y:S02]  /*0a70*/  @P0 IMAD.WIDE R2, R236.reuse, R6.reuse, c[0x0][0x2d8] ;  /* 0x0000b600ec020625 */ /* 0x0c0fe400078e0206 */
[----:B------:R-:W3:Y:S02]  /*0a80*/  @P3 LDG.E R9, [R12.64] ;  /* 0x000000100c093981 */ /* 0x000ee4000c1e1900 */
[C---:B------:R-:W-:Y:S02]  /*0a90*/  IMAD.WIDE R10, R236.reuse, R6, c[0x0][0x2d0] ;  /* 0x0000b400ec0a7625 */ /* 0x040fe400078e0206 */
[----:B------:R-:W4:Y:S04]  /*0aa0*/  @P0 LDG.E R2, [R2.64] ;  /* 0x0000001002020981 */ /* 0x000f28000c1e1900 */
[----:B------:R-:W5:Y:S01]  /*0ab0*/  @P2 LDG.E R8, [R10.64] ;  /* 0x000000100a082981 */ /* 0x000f62000c1e1900 */
[----:B------:R-:W-:Y:S01]  /*0ac0*/  ULDC UR12, c[0x0][0x168] ;  /* 0x00005a00000c7ab9 */ /* 0x000fe20000000800 */
[----:B------:R-:W-:Y:S01]  /*0ad0*/  CS2R R4, SRZ ;  /* 0x0000000000047805 */ /* 0x000fe2000001ff00 */
[----:B------:R-:W-:Y:S01]  /*0ae0*/  ULDC UR18, c[0x0][0x198] ;  /* 0x0000660000127ab9 */ /* 0x000fe20000000800 */
[----:B--2---:R-:W-:-:S05]  /*0af0*/  @P3 IMAD R0, R236, 0x40, R0 ;  /* 0x00000040ec003824 */ /* 0x004fca00078e0200 */
[----:B------:R-:W-:Y:S01]  /*0b00*/  @P3 SHF.R.S32.HI R7, RZ, 0x1f, R0 ;  /* 0x0000001fff073819 */ /* 0x000fe20000011400 */
[----:B----4-:R1:W2:Y:S03]  /*0b10*/  @P0 R2UR UR12, R2 ;  /* 0x00000000020c03c2 */ /* 0x0102a600000e0000 */
[----:B------:R-:W-:Y:S01]  /*0b20*/  @P3 LEA.HI R7, R7, R0, RZ, 0x6 ;  /* 0x0000000007073211 */ /* 0x000fe200078f30ff */
[----:B------:R-:W-:Y:S01]  /*0b30*/  IMAD.MOV.U32 R0, RZ, RZ, RZ ;  /* 0x000000ffff007224 */ /* 0x000fe200078e00ff */
[--C-:B-----5:R-:W-:Y:S01]  /*0b40*/  @P2 SHF.R.S32.HI R5, RZ, 0x1f, R8.reuse ;  /* 0x0000001fff052819 */ /* 0x120fe20000011408 */
[----:B------:R-:W-:Y:S01]  /*0b50*/  @P2 IMAD.MOV.U32 R4, RZ, RZ, R8 ;  /* 0x000000ffff042224 */ /* 0x000fe200078e0008 */
[----:B------:R-:W-:Y:S01]  /*0b60*/  @P3 LOP3.LUT R0, R7, 0xffffffc0, RZ, 0xc0, !PT ;  /* 0xffffffc007003812 */ /* 0x000fe200078ec0ff */
[----:B-1----:R-:W-:Y:S02]  /*0b70*/  CS2R R2, SRZ ;  /* 0x0000000000027805 */ /* 0x002fe4000001ff00 */
[--C-:B---3--:R-:W-:Y:S01]  /*0b80*/  @P3 SHF.R.S32.HI R3, RZ, 0x1f, R9.reuse ;  /* 0x0000001fff033819 */ /* 0x108fe20000011409 */
[----:B------:R-:W-:Y:S01]  /*0b90*/  @P3 IMAD.MOV.U32 R2, RZ, RZ, R9 ;  /* 0x000000ffff023224 */ /* 0x000fe200078e0009 */
[----:B--2---:R-:W-:Y:S05]  /*0ba0*/  @P0 BRA `(.L_x_966) ;  /* 0x0000006000000947 */ /* 0x004fea0003800000 */
[----:B------:R-:W-:Y:S05]  /*0bb0*/  @!P3 BRA `(.L_x_966) ;  /* 0x000000500000b947 */ /* 0x000fea0003800000 */
[----:B------:R-:W2:Y:S04]  /*0bc0*/  LDG.E R8, [R12.64] ;  /* 0x000000100c087981 */ /* 0x000ea8000c1e1900 */
[----:B------:R-:W3:Y:S01]  /*0bd0*/  LDG.E R7, [R12.64+0x4] ;  /* 0x000004100c077981 */ /* 0x000ee2000c1e1900 */
[----:B--2---:R-:W1:Y:S08]  /*0be0*/  R2UR UR12, R8 ;  /* 0x00000000080c73c2 */ /* 0x004e7000000e0000 */
[----:B---3--:R-:W1:Y:S02]  /*0bf0*/  R2UR UR4, R7 ;  /* 0x00000000070473c2 */ /* 0x008e6400000e0000 */
[----:B-1----:R-:W-:-:S06]  /*0c00*/  UIADD3 UR12, -UR12, UR4, URZ ;  /* 0x000000040c0c7290 */ /* 0x002fcc000fffe13f */
.L_x_966:
[----:B------:R-:W-:-:S04]  /*0c10*/  ISETP.NE.U32.AND P0, PT, RZ, c[0x0][0x2e0], PT ;  /* 0x0000b800ff007a0c */ /* 0x000fc80003f05070 */
[----:B------:R-:W-:-:S13]  /*0c20*/  ISETP.NE.AND.EX P0, PT, RZ, c[0x0][0x2e4], PT, P0 ;  /* 0x0000b900ff007a0c */ /* 0x000fda0003f05300 */
[----:B------:R-:W-:Y:S05]  /*0c30*/  @!P0 BRA `(.L_x_967) ;  /* 0x0000004000008947 */ /* 0x000fea0003800000 */
[----:B------:R-:W-:-:S06]  /*0c40*/  IMAD.WIDE R6, R236, R6, c[0x0][0x2e0] ;  /* 0x0000b800ec067625 */ /* 0x000fcc00078e0206 */
[----:B------:R-:W2:Y:S02]  /*0c50*/  LDG.E R6, [R6.64] ;  /* 0x0000001006067981 */ /* 0x000ea4000c1e1900 */
[----:B--2---:R1:W2:Y:S02]  /*0c60*/  R2UR UR18, R6 ;  /* 0x00000000061273c2 */ /* 0x0042a400000e0000 */
[----:B-12---:R-:W-:Y:S05]  /*0c70*/  BRA `(.L_x_968) ;  /* 0x0000006000007947 */ /* 0x006fea0003800000 */
.L_x_967:
[----:B------:R-:W-:Y:S05]  /*0c80*/  @!P2 BRA `(.L_x_968) ;  /* 0x000000500000a947 */ /* 0x000fea0003800000 */
[----:B------:R1:W2:Y:S04]  /*0c90*/  LDG.E R6, [R10.64] ;  /* 0x000000100a067981 */ /* 0x0002a8000c1e1900 */
[----:B-1----:R-:W3:Y:S01]  /*0ca0*/  LDG.E R10, [R10.64+0x4] ;  /* 0x000004100a0a7981 */ /* 0x002ee2000c1e1900 */
[----:B--2---:R-:W1:Y:S08]  /*0cb0*/  R2UR UR18, R6 ;  /* 0x00000000061273c2 */ /* 0x004e7000000e0000 */
[----:B---3--:R-:W1:Y:S02]  /*0cc0*/  R2UR UR4, R10 ;  /* 0x000000000a0473c2 */ /* 0x008e6400000e0000 */
[----:B-1----:R-:W-:-:S06]  /*0cd0*/  UIADD3 UR18, -UR18, UR4, URZ ;  /* 0x0000000412127290 */ /* 0x002fcc000fffe13f */
.L_x_968:
        /* <DEDUP_REMOVED lines=66> */
[----:B------:R-:W-:Y:S01]  /*1100*/  IMAD.SHL.U32 R8, R0, 0x80, RZ ;  /* 0x0000008000087824 */ /* 0x000fe200078e00ff */
[----:B------:R-:W-:Y:S01]  /*1110*/  UISETP.NE.AND UP0, UPT, UR4, 0x1, UPT ;  /* 0x000000010400788c */ /* 0x000fe2000bf05270 */
[--C-:B------:R-:W-:Y:S01]  /*1120*/  SHF.R.S32.HI R9, RZ, 0x1f, R233.reuse ;  /* 0x0000001fff097819 */ /* 0x100fe200000114e9 */
[----:B------:R-:W-:Y:S01]  /*1130*/  UIMAD.WIDE.U32 UR8, UR13, UR5, URZ ;  /* 0x000000050d0872a5 */ /* 0x000fe2000f8e003f */
[----:B------:R-:W-:Y:S01]  /*1140*/  IMAD.SHL.U32 R11, R233, 0x4, RZ ;  /* 0x00000004e90b7824 */ /* 0x000fe200078e00ff */
[----:B------:R-:W-:Y:S01]  /*1150*/  SHF.R.S32.HI R10, RZ, 0x1f, R233 ;  /* 0x0000001fff0a7819 */ /* 0x000fe200000114e9 */
[----:B------:R-:W-:Y:S01]  /*1160*/  ULDC UR6, c[0x0][0x250] ;  /* 0x0000940000067ab9 */ /* 0x000fe20000000800 */
[CC--:B------:R-:W-:Y:S01]  /*1170*/  IADD3 R24, P0, R8.reuse, R233.reuse, RZ ;  /* 0x000000e908187210 */ /* 0x0c0fe20007f1e0ff */
[----:B------:R-:W-:Y:S01]  /*1180*/  UMOV UR7, UR13 ;  /* 0x0000000d00077c82 */ /* 0x000fe20008000000 */
[----:B------:R-:W-:Y:S01]  /*1190*/  LEA.HI R6, R9, R233, RZ, 0x3 ;  /* 0x000000e909067211 */ /* 0x000fe200078f18ff */
[----:B------:R-:W-:Y:S01]  /*11a0*/  ULDC.64 UR4, c[0x0][0x1e0] ;  /* 0x0000780000047ab9 */ /* 0x000fe20000000a00 */
[----:B------:R-:W-:Y:S01]  /*11b0*/  SHF.R.S32.HI R7, RZ, 0x1f, R0 ;  /* 0x0000001fff077819 */ /* 0x000fe20000011400 */
[----:B------:R-:W-:Y:S01]  /*11c0*/  @UP0 USHF.R.U32.HI UR7, URZ, UR6, UR9 ;  /* 0x000000063f070299 */ /* 0x000fe20008011609 */
[C---:B------:R-:W-:Y:S01]  /*11d0*/  IADD3 R12, P1, R11.reuse, R0, RZ ;  /* 0x000000000b0c7210 */ /* 0x040fe20007f3e0ff */
[----:B------:R-:W-:Y:S01]  /*11e0*/  IMAD.U32 R18, RZ, RZ, UR13 ;  /* 0x0000000dff127e24 */ /* 0x000fe2000f8e00ff */
[----:B------:R-:W-:Y:S01]  /*11f0*/  LEA.HI.X.SX32 R25, R8, R10, 0x1, P0 ;  /* 0x0000000a08197211 */ /* 0x000fe200000f0eff */
[----:B------:R-:W-:Y:S01]  /*1200*/  USHF.R.S32.HI UR6, URZ, 0x1f, UR7 ;  /* 0x0000001f3f067899 */ /* 0x000fe20008011407 */
[----:B------:R-:W-:Y:S01]  /*1210*/  SHF.R.S32.HI R235, RZ, 0x3, R6 ;  /* 0x00000003ffeb7819 */ /* 0x000fe20000011406 */
[----:B------:R-:W-:Y:S01]  /*1220*/  IMAD.U32 R22, RZ, RZ, UR13 ;  /* 0x0000000dff167e24 */ /* 0x000fe2000f8e00ff */
[----:B------:R-:W-:Y:S01]  /*1230*/  LOP3.LUT R8, R6, 0xfffffff8, RZ, 0xc0, !PT ;  /* 0xfffffff806087812 */ /* 0x000fe200078ec0ff */
[----:B------:R-:W-:Y:S01]  /*1240*/  UIMAD UR4, UR6, UR4, URZ ;  /* 0x00000004060472a4 */ /* 0x000fe2000f8e023f */
[----:B------:R-:W-:Y:S01]  /*1250*/  LEA.HI.X.SX32 R13, R11, R7, 0x1, P1 ;  /* 0x000000070b0d7211 */ /* 0x000fe200008f0eff */
[----:B------:R-:W-:Y:S01]  /*1260*/  IMAD.SHL.U32 R234, R235, 0x40, RZ ;  /* 0x00000040ebea7824 */ /* 0x000fe200078e00ff */
[----:B------:R-:W-:Y:S01]  /*1270*/  SHF.R.S32.HI R7, RZ, 0x1f, R235 ;  /* 0x0000001fff077819 */ /* 0x000fe200000114eb */
[----:B------:R-:W-:Y:S01]  /*1280*/  IMAD.IADD R8, R233, 0x1, -R8 ;  /* 0x00000001e9087824 */ /* 0x000fe200078e0a08 */
[C---:B------:R-:W-:Y:S01]  /*1290*/  IADD3 R0, P1, R235.reuse, R2, RZ ;  /* 0x00000002eb007210 */ /* 0x040fe20007f3e0ff */
[--C-:B------:R-:W-:Y:S01]  /*12a0*/  IMAD.WIDE.U32 R18, R18, c[0x0][0x270], R12.reuse ;  /* 0x00009c0012127a25 */ /* 0x100fe200078e000c */
[C---:B------:R-:W-:Y:S01]  /*12b0*/  IADD3 R10, P0, R235.reuse, R4, RZ ;  /* 0x00000004eb0a7210 */ /* 0x040fe20007f1e0ff */
[----:B------:R-:W-:Y:S01]  /*12c0*/  UIMAD UR8, UR7, UR5, UR4 ;  /* 0x00000005070872a4 */ /* 0x000fe2000f8e0204 */
[----:B------:R-:W-:Y:S01]  /*12d0*/  IADD3 R4, -R235, UR18, RZ ;  /* 0x00000012eb047c10 */ /* 0x000fe2000fffe1ff */
[----:B------:R-:W-:Y:S01]  /*12e0*/  IMAD.WIDE.U32 R22, R22, c[0x0][0x288], R12 ;  /* 0x0000a20016167a25 */ /* 0x000fe200078e000c */
[----:B------:R-:W-:Y:S01]  /*12f0*/  ULDC.64 UR4, c[0x0][0x1b0] ;  /* 0x00006c0000047ab9 */ /* 0x000fe20000000a00 */
[----:B------:R-:W-:Y:S01]  /*1300*/  LOP3.LUT R234, R234, 0x1c0, RZ, 0xc0, !PT ;  /* 0x000001c0eaea7812 */ /* 0x000fe200078ec0ff */
[----:B------:R-:W-:Y:S01]  /*1310*/  UIMAD UR4, UR6, UR4, URZ ;  /* 0x00000004060472a4 */ /* 0x000fe2000f8e023f */
[----:B------:R-:W-:Y:S01]  /*1320*/  IMAD.X R2, R7, 0x1, R3, P1 ;  /* 0x0000000107027824 */ /* 0x000fe200008e0603 */
[----:B------:R-:W-:Y:S01]  /*1330*/  SHF.R.S32.HI R249, RZ, 0x1f, R236 ;  /* 0x0000001ffff97819 */ /* 0x000fe200000114ec */
[----:B------:R-:W-:Y:S01]  /*1340*/  IMAD.SHL.U32 R12, R8, 0x8, RZ ;  /* 0x00000008080c7824 */ /* 0x000fe200078e00ff */
[----:B------:R-:W-:Y:S01]  /*1350*/  UIMAD UR4, UR7, UR5, UR4 ;  /* 0x00000005070472a4 */ /* 0x000fe2000f8e0204 */
[----:B------:R-:W-:Y:S01]  /*1360*/  IMAD.U32 R3, RZ, RZ, UR14 ;  /* 0x0000000eff037e24 */ /* 0x000fe2000f8e00ff */
[----:B------:R-:W-:Y:S01]  /*1370*/  USHF.R.S32.HI UR15, URZ, 0x1f, UR13 ;  /* 0x0000001f3f0f7899 */ /* 0x000fe2000801140d */
[C---:B------:R-:W-:Y:S01]  /*1380*/  IMAD R240, R2.reuse, c[0x0][0x178], RZ ;  /* 0x00005e0002f07a24 */ /* 0x040fe200078e02ff */
[----:B------:R-:W-:Y:S01]  /*1390*/  SHF.R.S32.HI R13, RZ, 0x1f, R12 ;  /* 0x0000001fff0d7819 */ /* 0x000fe2000001140c */
[----:B------:R-:W-:Y:S01]  /*13a0*/  IMAD R3, R3, -0x60, R4 ;  /* 0xffffffa003037824 */ /* 0x000fe200078e0204 */
[----:B------:R-:W-:Y:S01]  /*13b0*/  LEA.HI R4, R9, R233, RZ, 0x6 ;  /* 0x000000e909047211 */ /* 0x000fe200078f30ff */
[----:B------:R-:W-:Y:S01]  /*13c0*/  IMAD R238, R2, c[0x0][0x208], RZ ;  /* 0x0000820002ee7a24 */ /* 0x000fe200078e02ff */
[----:B------:R-:W-:Y:S01]  /*13d0*/  SEL R250, R236, RZ, !P3 ;  /* 0x000000ffecfa7207 */ /* 0x000fe20005800000 */
[----:B------:R-:W-:Y:S01]  /*13e0*/  IMAD.U32 R2, RZ, RZ, UR7 ;  /* 0x00000007ff027e24 */ /* 0x000fe2000f8e00ff */
[----:B------:R-:W-:Y:S01]  /*13f0*/  SHF.R.S32.HI R4, RZ, 0x6, R4 ;  /* 0x00000006ff047819 */ /* 0x000fe20000011404 */
[----:B------:R-:W-:Y:S01]  /*1400*/  IMAD.X R11, R7, 0x1, R5, P0 ;  /* 0x00000001070b7824 */ /* 0x000fe200000e0605 */
[----:B------:R-:W-:Y:S01]  /*1410*/  LOP3.LUT R5, R234, 0x38, R12, 0xf8, !PT ;  /* 0x00000038ea057812 */ /* 0x000fe200078ef80c */
[----:B------:R-:W-:Y:S01]  /*1420*/  IMAD.U32 R14, RZ, RZ, UR14 ;  /* 0x0000000eff0e7e24 */ /* 0x000fe2000f8e00ff */
[----:B------:R-:W-:Y:S01]  /*1430*/  SHF.R.U32.HI R234, RZ, 0x3, R234 ;  /* 0x00000003ffea7819 */ /* 0x000fe200000116ea */
[C---:B------:R-:W-:Y:S01]  /*1440*/  IMAD R240, R0.reuse, c[0x0][0x17c], R240 ;  /* 0x00005f0000f07a24 */ /* 0x040fe200078e02f0 */
[C---:B------:R-:W-:Y:S01]  /*1450*/  SEL R7, R249.reuse, RZ, !P2 ;  /* 0x000000fff9077207 */ /* 0x040fe20005000000 */
[--C-:B------:R-:W-:Y:S01]  /*1460*/  IMAD.WIDE.U32 R16, R0, c[0x0][0x178], R12.reuse ;  /* 0x00005e0000107a25 */ /* 0x100fe200078e000c */
[----:B------:R-:W-:Y:S01]  /*1470*/  SEL R249, R249, RZ, !P3 ;  /* 0x000000fff9f97207 */ /* 0x000fe20005800000 */
[----:B------:R-:W-:Y:S01]  /*1480*/  UMOV UR19, 0x6 ;  /* 0x0000000600137882 */ /* 0x000fe20000000000 */
[----:B------:R-:W-:Y:S01]  /*1490*/  ISETP.GE.AND P6, PT, R12, c[0x0][0x1cc], PT ;  /* 0x000073000c007a0c */ /* 0x000fe20003fc6270 */
[----:B------:R-:W-:Y:S01]  /*14a0*/  IMAD.WIDE.U32 R26, R2, c[0x0][0x1b0], R12 ;  /* 0x00006c00021a7a25 */ /* 0x000fe200078e000c */
[----:B------:R-:W-:Y:S01]  /*14b0*/  USHF.R.S32.HI UR21, URZ, 0x1f, UR11 ;  /* 0x0000001f3f157899 */ /* 0x000fe2000801140b */
[----:B------:R-:W-:Y:S01]  /*14c0*/  SHF.R.S32.HI R252, RZ, 0x1f, R4 ;  /* 0x0000001ffffc7819 */ /* 0x000fe20000011404 */
[----:B------:R-:W-:Y:S01]  /*14d0*/  CS2R R130, SRZ ;  /* 0x0000000000827805 */ /* 0x000fe2000001ff00 */
[----:B------:R-:W-:Y:S01]  /*14e0*/  IMAD.WIDE R14, R14, 0x60, R10 ;  /* 0x000000600e0e7825 */ /* 0x000fe200078e020a */
[----:B------:R-:W-:Y:S01]  /*14f0*/  ISETP.LT.OR P4, PT, R3, 0x21, P6 ;  /* 0x000000210300780c */ /* 0x000fe20003781670 */
[----:B------:R-:W-:Y:S01]  /*1500*/  CS2R R128, SRZ ;  /* 0x0000000000807805 */ /* 0x000fe2000001ff00 */
[----:B------:R-:W-:Y:S01]  /*1510*/  LEA.HI R252, R252, R4, RZ, 0x2 ;  /* 0x00000004fcfc7211 */ /* 0x000fe200078f10ff */
[----:B------:R-:W-:Y:S01]  /*1520*/  IMAD.IADD R241, R17, 0x1, R240 ;  /* 0x0000000111f17824 */ /* 0x000fe200078e02f0 */
[----:B------:R-:W-:Y:S01]  /*1530*/  IADD3 R17, R27, UR4, RZ ;  /* 0x000000041b117c10 */ /* 0x000fe2000fffe0ff */
[----:B------:R-:W-:Y:S01]  /*1540*/  IMAD.SHL.U32 R11, R4, 0x200, RZ ;  /* 0x00000200040b7824 */ /* 0x000fe200078e00ff */
[----:B------:R-:W-:Y:S01]  /*1550*/  ULDC.64 UR4, c[0x0][0x180] ;  /* 0x0000600000047ab9 */ /* 0x000fe20000000a00 */
[C---:B------:R-:W-:Y:S01]  /*1560*/  IMAD R238, R0.reuse, c[0x0][0x20c], R238 ;  /* 0x0000830000ee7a24 */ /* 0x040fe200078e02ee */
[----:B------:R-:W-:Y:S01]  /*1570*/  UIMAD UR4, UR15, UR4, URZ ;  /* 0x000000040f0472a4 */ /* 0x000fe2000f8e023f */
[----:B------:R-:W-:Y:S01]  /*1580*/  IMAD.WIDE.U32 R28, R0, c[0x0][0x208], R12 ;  /* 0x00008200001c7a25 */ /* 0x000fe200078e000c */
[----:B------:R-:W-:Y:S01]  /*1590*/  LOP3.LUT R234, R11, R5, R234, 0xf6, !PT ;  /* 0x000000050bea7212 */ /* 0x000fe200078ef6ea */
[----:B------:R-:W-:Y:S01]  /*15a0*/  CS2R R126, SRZ ;  /* 0x00000000007e7805 */ /* 0x000fe2000001ff00 */
[----:B------:R-:W-:Y:S01]  /*15b0*/  SEL R5, R236, RZ, !P2 ;  /* 0x000000ffec057207 */ /* 0x000fe20005000000 */
[----:B------:R-:W-:Y:S01]  /*15c0*/  IMAD.WIDE.U32 R20, R2, c[0x0][0x1e0], R12 ;  /* 0x0000780002147a25 */ /* 0x000fe200078e000c */
[----:B------:R-:W-:Y:S01]  /*15d0*/  UIMAD UR6, UR13, UR5, UR4 ;  /* 0x000000050d0672a4 */ /* 0x000fe2000f8e0204 */
[----:B------:R-:W-:Y:S01]  /*15e0*/  ISETP.LT.OR P2, PT, R3, 0x1, P6 ;  /* 0x000000010300780c */ /* 0x000fe20003741670 */
[----:B------:R-:W-:Y:S01]  /*15f0*/  CS2R R124, SRZ ;  /* 0x00000000007c7805 */ /* 0x000fe2000001ff00 */
[----:B------:R-:W-:Y:S01]  /*1600*/  IMAD.MOV.U32 R240, RZ, RZ, R16 ;  /* 0x000000fffff07224 */ /* 0x000fe200078e0010 */
[----:B------:R-:W-:Y:S01]  /*1610*/  IADD3 R21, R21, UR8, RZ ;  /* 0x0000000815157c10 */ /* 0x000fe2000fffe0ff */
[----:B------:R-:W-:Y:S01]  /*1620*/  IMAD.U32 R2, RZ, RZ, UR13 ;  /* 0x0000000dff027e24 */ /* 0x000fe2000f8e00ff */
[----:B------:R-:W-:Y:S01]  /*1630*/  ULDC.64 UR4, c[0x0][0x210] ;  /* 0x0000840000047ab9 */ /* 0x000fe20000000a00 */
[----:B------:R-:W-:Y:S01]  /*1640*/  IMAD.IADD R239, R29, 0x1, R238 ;  /* 0x000000011def7824 */ /* 0x000fe200078e02ee */
[----:B------:R-:W-:Y:S01]  /*1650*/  UIMAD UR4, UR15, UR4, URZ ;  /* 0x000000040f0472a4 */ /* 0x000fe2000f8e023f */
[----:B------:R-:W-:Y:S01]  /*1660*/  IMAD.MOV.U32 R238, RZ, RZ, R28 ;  /* 0x000000ffffee7224 */ /* 0x000fe200078e001c */
[----:B------:R-:W-:Y:S01]  /*1670*/  ULDC.64 UR8, c[0x0][0x208] ;  /* 0x0000820000087ab9 */ /* 0x000fe20000000a00 */
[----:B------:R-:W-:Y:S01]  /*1680*/  IMAD.U32 R0, RZ, RZ, UR13 ;  /* 0x0000000dff007e24 */ /* 0x000fe2000f8e00ff */
[----:B------:R-:W-:Y:S01]  /*1690*/  UIMAD UR4, UR13, UR5, UR4 ;  /* 0x000000050d0472a4 */ /* 0x000fe2000f8e0204 */
[----:B------:R-:W-:Y:S01]  /*16a0*/  IMAD.WIDE.U32 R240, R2, c[0x0][0x180], R240 ;  /* 0x0000600002f07a25 */ /* 0x000fe200078e00f0 */
[----:B------:R-:W-:Y:S01]  /*16b0*/  ISETP.LT.OR P6, PT, R3, 0x41, P6 ;  /* 0x000000410300780c */ /* 0x000fe200037c1670 */
[----:B------:R-:W-:Y:S01]  /*16c0*/  CS2R R122, SRZ ;  /* 0x00000000007a7805 */ /* 0x000fe2000001ff00 */
[----:B------:R-:W-:Y:S01]  /*16d0*/  LOP3.LUT R252, R252, 0x1ffffffc, RZ, 0xc0, !PT ;  /* 0x1ffffffcfcfc7812 */ /* 0x000fe200078ec0ff */
[----:B------:R-:W-:Y:S01]  /*16e0*/  IMAD R2, R7, c[0x0][0x1e8], RZ ;  /* 0x00007a0007027a24 */ /* 0x000fe200078e02ff */
[----:B------:R-:W-:Y:S01]  /*16f0*/  IADD3 R241, R241, UR6, RZ ;  /* 0x00000006f1f17c10 */ /* 0x000fe2000fffe0ff */
[----:B------:R-:W-:Y:S01]  /*1700*/  IMAD.WIDE.U32 R238, R0, c[0x0][0x210], R238 ;  /* 0x0000840000ee7a25 */ /* 0x000fe200078e00ee */
[----:B------:R-:W-:Y:S01]  /*1710*/  ULDC.64 UR6, c[0x0][0x1a8] ;  /* 0x00006a0000067ab9 */ /* 0x000fe20000000a00 */
[----:B------:R-:W-:Y:S01]  /*1720*/  CS2R R120, SRZ ;  /* 0x0000000000787805 */ /* 0x000fe2000001ff00 */
[----:B------:R-:W-:Y:S01]  /*1730*/  USHF.L.U32 UR23, UR6, 0x6, URZ ;  /* 0x0000000606177899 */ /* 0x000fe2000800063f */
[----:B------:R-:W-:Y:S01]  /*1740*/  IMAD.MOV.U32 R16, RZ, RZ, R26 ;  /* 0x000000ffff107224 */ /* 0x000fe200078e001a */
[----:B------:R-:W-:Y:S01]  /*1750*/  IADD3 R239, R239, UR4, RZ ;  /* 0x00000004efef7c10 */ /* 0x000fe2000fffe0ff */
[----:B------:R-:W-:Y:S01]  /*1760*/  IMAD R0, R7, c[0x0][0x1b8], RZ ;  /* 0x00006e0007007a24 */ /* 0x000fe200078e02ff */
[----:B------:R-:W-:Y:S01]  /*1770*/  ULDC.64 UR4, c[0x0][0x1d8] ;  /* 0x0000760000047ab9 */ /* 0x000fe20000000a00 */
[C---:B------:R-:W-:Y:S01]  /*1780*/  IMAD R2, R5.reuse, c[0x0][0x1ec], R2 ;  /* 0x00007b0005027a24 */ /* 0x040fe200078e0202 */
[----:B------:R-:W-:Y:S01]  /*1790*/  IADD3 R7, R12, 0x40, RZ ;  /* 0x000000400c077810 */ /* 0x000fe20007ffe0ff */
[C---:B------:R-:W-:Y:S01]  /*17a0*/  IMAD.WIDE.U32 R20, R5.reuse, c[0x0][0x1e8], R20 ;  /* 0x00007a0005147a25 */ /* 0x040fe200078e0014 */
[----:B------:R-:W-:Y:S01]  /*17b0*/  USHF.L.U64.HI UR20, UR4, UR19, UR5 ;  /* 0x0000001304147299 */ /* 0x000fe20008010205 */
[----:B------:R-:W-:Y:S01]  /*17c0*/  CS2R R118, SRZ ;  /* 0x0000000000767805 */ /* 0x000fe2000001ff00 */
[----:B------:R-:W-:Y:S01]  /*17d0*/  USHF.L.U32 UR22, UR4, 0x6, URZ ;  /* 0x0000000604167899 */ /* 0x000fe2000800063f */
[C---:B------:R-:W-:Y:S01]  /*17e0*/  IMAD R0, R5.reuse, c[0x0][0x1bc], R0 ;  /* 0x00006f0005007a24 */ /* 0x040fe200078e0200 */
[----:B------:R-:W-:Y:S01]  /*17f0*/  USHF.L.U32 UR5, UR8, 0x6, URZ ;  /* 0x0000000608057899 */ /* 0x000fe2000800063f */
[----:B------:R-:W-:Y:S01]  /*1800*/  IMAD.WIDE.U32 R16, R5, c[0x0][0x1b8], R16 ;  /* 0x00006e0005107a25 */ /* 0x000fe200078e0010 */
[----:B------:R-:W-:Y:S01]  /*1810*/  ISETP.GE.AND P5, PT, R7, c[0x0][0x1cc], PT ;  /* 0x0000730007007a0c */ /* 0x000fe20003fa6270 */
[----:B------:R-:W-:Y:S01]  /*1820*/  USHF.L.U64.HI UR4, UR8, UR19, UR9 ;  /* 0x0000001308047299 */ /* 0x000fe20008010209 */
[----:B------:R-:W-:Y:S01]  /*1830*/  CS2R R116, SRZ ;  /* 0x0000000000747805 */ /* 0x000fe2000001ff00 */
[----:B------:R-:W-:Y:S01]  /*1840*/  IMAD.IADD R21, R21, 0x1, R2 ;  /* 0x0000000115157824 */ /* 0x000fe200078e0202 */
[----:B------:R-:W-:Y:S01]  /*1850*/  ISETP.LT.OR P1, PT, R3, 0x1, P5 ;  /* 0x000000010300780c */ /* 0x000fe20002f21670 */
[----:B------:R-:W-:Y:S01]  /*1860*/  IMAD R2, R15, c[0x0][0x1d8], RZ ;  /* 0x000076000f027a24 */ /* 0x000fe200078e02ff */
[----:B------:R-:W-:Y:S01]  /*1870*/  UIMAD UR4, UR4, UR11, URZ ;  /* 0x0000000b040472a4 */ /* 0x000fe2000f8e023f */
[----:B------:R-:W-:Y:S01]  /*1880*/  IMAD.IADD R27, R17, 0x1, R0 ;  /* 0x00000001111b7824 */ /* 0x000fe200078e0200 */
[C---:B------:R-:W-:Y:S01]  /*1890*/  ISETP.LT.OR P3, PT, R3.reuse, 0x21, P5 ;  /* 0x000000210300780c */ /* 0x040fe20002f61670 */
[C---:B------:R-:W-:Y:S01]  /*18a0*/  IMAD R0, R14.reuse, c[0x0][0x1dc], R2 ;  /* 0x000077000e007a24 */ /* 0x040fe200078e0202 */
[----:B------:R-:W-:Y:S01]  /*18b0*/  UIMAD UR4, UR21, UR5, UR4 ;  /* 0x00000005150472a4 */ /* 0x000fe2000f8e0204 */
[----:B------:R-:W-:Y:S01]  /*18c0*/  IMAD.WIDE.U32 R20, R14, c[0x0][0x1d8], R20 ;  /* 0x000076000e147a25 */ /* 0x000fe200078e0014 */
[----:B------:R-:W-:Y:S01]  /*18d0*/  ISETP.LT.OR P5, PT, R3, 0x41, P5 ;  /* 0x000000410300780c */ /* 0x000fe20002fa1670 */
[----:B------:R-:W-:Y:S01]  /*18e0*/  USHF.L.U64.HI UR7, UR6, UR19, UR7 ;  /* 0x0000001306077299 */ /* 0x000fe20008010207 */
[----:B------:R-:W-:Y:S01]  /*18f0*/  CS2R R114, SRZ ;  /* 0x0000000000727805 */ /* 0x000fe2000001ff00 */
[----:B------:R-:W-:Y:S01]  /*1900*/  IMAD R2, R15, c[0x0][0x1a8], RZ ;  /* 0x00006a000f027a24 */ /* 0x000fe200078e02ff */
[----:B------:R-:W-:Y:S01]  /*1910*/  USHF.L.U32 UR19, UR11, 0x6, URZ ;  /* 0x000000060b137899 */ /* 0x000fe2000800063f */
[----:B------:R-:W-:Y:S01]  /*1920*/  IMAD.MOV.U32 R26, RZ, RZ, R16 ;  /* 0x000000ffff1a7224 */ /* 0x000fe200078e0010 */
[----:B------:R-:W-:Y:S01]  /*1930*/  LEA R16, P0, R20, c[0x0][0x1c0], 0x1 ;  /* 0x0000700014107a11 */ /* 0x000fe200078008ff */
[----:B------:R-:W-:Y:S01]  /*1940*/  IMAD R244, R249, c[0x0][0x218], RZ ;  /* 0x00008600f9f47a24 */ /* 0x000fe200078e02ff */
[----:B------:R-:W-:Y:S01]  /*1950*/  CS2R R112, SRZ ;  /* 0x0000000000707805 */ /* 0x000fe2000001ff00 */
[----:B------:R-:W-:Y:S01]  /*1960*/  IMAD.IADD R0, R21, 0x1, R0 ;  /* 0x0000000115007824 */ /* 0x000fe200078e0200 */
[----:B------:R-:W-:Y:S01]  /*1970*/  CS2R R110, SRZ ;  /* 0x00000000006e7805 */ /* 0x000fe2000001ff00 */
[C---:B------:R-:W-:Y:S01]  /*1980*/  IMAD R2, R14.reuse, c[0x0][0x1ac], R2 ;  /* 0x00006b000e027a24 */ /* 0x040fe200078e0202 */
[----:B------:R-:W-:Y:S01]  /*1990*/  CS2R R108, SRZ ;  /* 0x00000000006c7805 */ /* 0x000fe2000001ff00 */
[----:B------:R-:W-:Y:S01]  /*19a0*/  IMAD.WIDE.U32 R14, R14, c[0x0][0x1a8], R26 ;  /* 0x00006a000e0e7a25 */ /* 0x000fe200078e001a */
[----:B------:R-:W-:Y:S01]  /*19b0*/  LEA.HI.X R17, R20, c[0x0][0x1c4], R0, 0x1, P0 ;  /* 0x0000710014117a11 */ /* 0x000fe200000f0c00 */
[----:B------:R-:W-:Y:S01]  /*19c0*/  CS2R R106, SRZ ;  /* 0x00000000006a7805 */ /* 0x000fe2000001ff00 */
[----:B------:R-:W-:Y:S01]  /*19d0*/  CS2R R104, SRZ ;  /* 0x0000000000687805 */ /* 0x000fe2000001ff00 */
[----:B------:R-:W-:Y:S01]  /*19e0*/  IMAD R244, R250, c[0x0][0x21c], R244 ;  /* 0x00008700faf47a24 */ /* 0x000fe200078e02f4 */
[----:B------:R-:W-:Y:S01]  /*19f0*/  LEA R20, P0, R14, c[0x0][0x190], 0x1 ;  /* 0x000064000e147a11 */ /* 0x000fe200078008ff */
        /* <DEDUP_REMOVED lines=8> */
[----:B------:R-:W-:Y:S01]  /*1a80*/  IMAD.U32 R0, RZ, RZ, UR5 ;  /* 0x00000005ff007e24 */ /* 0x000fe2000f8e00ff */
[----:B------:R-:W-:Y:S01]  /*1a90*/  LEA.HI.X R21, R14, c[0x0][0x194], R2, 0x1, P0 ;  /* 0x000065000e157a11 */ /* 0x000fe200000f0c02 */
[----:B------:R-:W-:Y:S01]  /*1aa0*/  IMAD.MOV.U32 R244, RZ, RZ, R238 ;  /* 0x000000fffff47224 */ /* 0x000fe200078e00ee */
[----:B------:R-:W-:Y:S01]  /*1ab0*/  IADD3 R28, P0, R16, UR22, RZ ;  /* 0x00000016101c7c10 */ /* 0x000fe2000ff1e0ff */
[----:B------:R-:W-:Y:S01]  /*1ac0*/  IMAD.SHL.U32 R234, R234, 0x2, RZ ;  /* 0x00000002eaea7824 */ /* 0x000fe200078e00ff */
[----:B------:R-:W-:Y:S01]  /*1ad0*/  CS2R R92, SRZ ;  /* 0x00000000005c7805 */ /* 0x000fe2000001ff00 */
[----:B------:R-:W-:Y:S01]  /*1ae0*/  IMAD.WIDE.U32 R26, R0, UR11, R244 ;  /* 0x0000000b001a7c25 */ /* 0x000fe2000f8e00f4 */
[----:B------:R-:W-:Y:S01]  /*1af0*/  IADD3.X R29, R17, UR20, RZ, P0, !PT ;  /* 0x00000014111d7c10 */ /* 0x000fe200087fe4ff */
[----:B------:R-:W-:Y:S01]  /*1b00*/  CS2R R90, SRZ ;  /* 0x00000000005a7805 */ /* 0x000fe2000001ff00 */
[----:B------:R-:W-:Y:S01]  /*1b10*/  @!PT LDS RZ, [RZ] ;  /* 0x00000000fffff984 */ /* 0x000fe20000000800 */
[----:B------:R-:W-:Y:S01]  /*1b20*/  @!PT LDS RZ, [RZ] ;  /* 0x00000000fffff984 */ /* 0x000fe20000000800 */
[----:B------:R-:W-:Y:S01]  /*1b30*/  @!PT LDS RZ, [RZ] ;  /* 0x00000000fffff984 */ /* 0x000fe20000000800 */
[----:B------:R1:W-:Y:S01]  /*1b40*/  LDGSTS.E.BYPASS.LTC128B.128 [R234+0x6080], [R16.64], !P2 ;  /* 0x0608000010ea7fae */ /* 0x0003e2000d101d50 */
[----:B------:R-:W-:Y:S01]  /*1b50*/  IMAD.U32 R0, RZ, RZ, UR22 ;  /* 0x00000016ff007e24 */ /* 0x000fe2000f8e00ff */
[----:B------:R-:W-:Y:S01]  /*1b60*/  IADD3 R2, R27, UR4, RZ ;  /* 0x000000041b027c10 */ /* 0x000fe2000fffe0ff */
[----:B------:R-:W-:Y:S01]  /*1b70*/  ULDC.64 UR4, c[0x0][0x178] ;  /* 0x00005e0000047ab9 */ /* 0x000fe20000000a00 */
[C---:B------:R-:W-:Y:S01]  /*1b80*/  LEA R14, P0, R26.reuse, c[0x0][0x1f0], 0x1 ;  /* 0x00007c001a0e7a11 */ /* 0x040fe200078008ff */
[----:B------:R1:W-:Y:S01]  /*1b90*/  LDGSTS.E.BYPASS.LTC128B.128 [R234+0x9080], [R16.64+0x80], !P1 ;  /* 0x0908008010ea7fae */ /* 0x0003e2000c901d50 */
[----:B------:R-:W-:Y:S01]  /*1ba0*/  UIMAD UR21, UR21, UR4, URZ ;  /* 0x00000004151572a4 */ /* 0x000fe2000f8e023f */
[----:B------:R-:W-:Y:S01]  /*1bb0*/  IMAD R232, R249, c[0x0][0x188], RZ ;  /* 0x00006200f9e87a24 */ /* 0x000fe200078e02ff */
[----:B------:R-:W-:Y:S01]  /*1bc0*/  LEA.HI.X R15, R26, c[0x0][0x1f4], R2, 0x1, P0 ;  /* 0x00007d001a0f7a11 */ /* 0x000fe200000f0c02 */
[----:B------:R2:W-:Y:S01]  /*1bd0*/  LDGSTS.E.BYPASS.LTC128B.128 [R234+0x7080], [R28.64], !P4 ;  /* 0x070800001cea7fae */ /* 0x0005e2000e101d50 */
[----:B------:R-:W-:Y:S01]  /*1be0*/  IADD3 R26, P0, R28, UR22, RZ ;  /* 0x000000161c1a7c10 */ /* 0x000fe2000ff1e0ff */
[----:B------:R-:W-:Y:S01]  /*1bf0*/  UIMAD.WIDE.U32 UR24, UR11, UR4, URZ ;  /* 0x000000040b1872a5 */ /* 0x000fe2000f8e003f */
[----:B------:R-:W-:Y:S01]  /*1c00*/  IMAD.U32 R2, RZ, RZ, UR23 ;  /* 0x00000017ff027e24 */ /* 0x000fe2000f8e00ff */
[----:B------:R-:W-:Y:S01]  /*1c10*/  UIMAD UR21, UR11, UR5, UR21 ;  /* 0x000000050b1572a4 */ /* 0x000fe2000f8e0215 */
[----:B------:R-:W-:Y:S01]  /*1c20*/  IADD3.X R27, R29, UR20, RZ, P0, !PT ;  /* 0x000000141d1b7c10 */ /* 0x000fe200087fe4ff */
[C---:B------:R-:W-:Y:S01]  /*1c30*/  IMAD R232, R250.reuse, c[0x0][0x18c], R232 ;  /* 0x00006300fae87a24 */ /* 0x040fe200078e02e8 */
[----:B------:R-:W-:Y:S01]  /*1c40*/  CS2R R88, SRZ ;  /* 0x0000000000587805 */ /* 0x000fe2000001ff00 */
[----:B------:R-:W-:Y:S01]  /*1c50*/  UIADD3 UR21, UR25, UR21, URZ ;  /* 0x0000001519157290 */ /* 0x000fe2000fffe03f */
[----:B------:R-:W-:Y:S01]  /*1c60*/  IMAD.WIDE.U32 R240, R250, c[0x0][0x188], R240 ;  /* 0x00006200faf07a25 */ /* 0x000fe200078e00f0 */
[----:B------:R-:W-:Y:S01]  /*1c70*/  CS2R R86, SRZ ;  /* 0x0000000000567805 */ /* 0x000fe2000001ff00 */
[----:B------:R-:W-:Y:S01]  /*1c80*/  CS2R R84, SRZ ;  /* 0x0000000000547805 */ /* 0x000fe2000001ff00 */
[----:B------:R-:W-:Y:S01]  /*1c90*/  CS2R R74, SRZ ;  /* 0x00000000004a7805 */ /* 0x000fe2000001ff00 */
[----:B------:R-:W-:Y:S01]  /*1ca0*/  IMAD.IADD R232, R241, 0x1, R232 ;  /* 0x00000001f1e87824 */ /* 0x000fe200078e02e8 */
[----:B------:R-:W-:Y:S01]  /*1cb0*/  CS2R R72, SRZ ;  /* 0x0000000000487805 */ /* 0x000fe2000001ff00 */
[----:B------:R-:W-:Y:S01]  /*1cc0*/  IMAD.SHL.U32 R229, R8, 0x40, RZ ;  /* 0x0000004008e57824 */ /* 0x000fe200078e00ff */
[----:B------:R-:W-:Y:S01]  /*1cd0*/  CS2R R70, SRZ ;  /* 0x0000000000467805 */ /* 0x000fe2000001ff00 */
[----:B------:R-:W-:Y:S01]  /*1ce0*/  IMAD.MOV.U32 R206, RZ, RZ, 0x20 ;  /* 0x00000020ffce7424 */ /* 0x000fe200078e00ff */
[----:B------:R-:W-:Y:S01]  /*1cf0*/  CS2R R68, SRZ ;  /* 0x0000000000447805 */ /* 0x000fe2000001ff00 */
[----:B------:R-:W-:Y:S01]  /*1d00*/  IMAD.MOV.U32 R217, RZ, RZ, 0x40 ;  /* 0x00000040ffd97424 */ /* 0x000fe200078e00ff */
[----:B------:R-:W-:Y:S01]  /*1d10*/  LOP3.LUT R229, R229, 0x1c0, RZ, 0xc0, !PT ;  /* 0x000001c0e5e57812 */ /* 0x000fe200078ec0ff */
[----:B------:R-:W-:Y:S01]  /*1d20*/  IMAD.U32 R13, RZ, RZ, UR19 ;  /* 0x00000013ff0d7e24 */ /* 0x000fe2000f8e00ff */
[----:B------:R-:W-:Y:S01]  /*1d30*/  CS2R R66, SRZ ;  /* 0x0000000000427805 */ /* 0x000fe2000001ff00 */
[----:B-1----:R-:W-:Y:S01]  /*1d40*/  IADD3 R16, P2, P1, R0, 0x80, R16 ;  /* 0x0000008000107810 */ /* 0x002fe2000795e010 */
[----:B------:R-:W-:Y:S01]  /*1d50*/  IMAD.U32 R0, RZ, RZ, UR21 ;  /* 0x00000015ff007e24 */ /* 0x000fe2000f8e00ff */
[----:B------:R-:W-:Y:S01]  /*1d60*/  LOP3.LUT R10, R229, 0x8, R6, 0xf8, !PT ;  /* 0x00000008e50a7812 */ /* 0x000fe200078ef806 */
[----:B------:R-:W-:Y:S01]  /*1d70*/  IMAD R242, R249, c[0x0][0x278], RZ ;  /* 0x00009e00f9f27a24 */ /* 0x000fe200078e02ff */
[----:B------:R-:W-:Y:S01]  /*1d80*/  IADD3.X R17, RZ, UR20, R17, P2, P1 ;  /* 0x00000014ff117c10 */ /* 0x000fe200097e2411 */
[----:B--2---:R-:W-:Y:S01]  /*1d90*/  IMAD.U32 R28, RZ, RZ, UR24 ;  /* 0x00000018ff1c7e24 */ /* 0x004fe2000f8e00ff */
[----:B------:R-:W-:Y:S01]  /*1da0*/  ISETP.GE.AND P2, PT, R7, c[0x0][0x19c], PT ;  /* 0x0000670007007a0c */ /* 0x000fe20003f46270 */
[----:B------:R-:W-:Y:S01]  /*1db0*/  UMOV UR20, 0x5 ;  /* 0x0000000500147882 */ /* 0x000fe20000000000 */
[----:B------:R-:W-:Y:S01]  /*1dc0*/  IADD3 R30, P1, P0, R2, 0x80, R20 ;  /* 0x00000080021e7810 */ /* 0x000fe2000783e014 */
[----:B------:R1:W-:Y:S01]  /*1dd0*/  LDGSTS.E.BYPASS.LTC128B.128 [R234+0xa080], [R16.64], !P3 ;  /* 0x0a08000010ea7fae */ /* 0x0003e2000d901d50 */
[C---:B------:R-:W-:Y:S01]  /*1de0*/  ISETP.LT.OR P4, PT, R3.reuse, 0x1, P2 ;  /* 0x000000010300780c */ /* 0x040fe20001781670 */
[----:B------:R-:W-:Y:S01]  /*1df0*/  USHF.L.U64.HI UR9, UR8, UR20, UR9 ;  /* 0x0000001408097299 */ /* 0x000fe20008010209 */
[----:B------:R-:W-:Y:S01]  /*1e00*/  IADD3.X R31, RZ, UR7, R21, P1, P0 ;  /* 0x00000007ff1f7c10 */ /* 0x000fe20008fe0415 */
[----:B------:R2:W-:Y:S01]  /*1e10*/  LDGSTS.E.BYPASS.LTC128B.128 [R234+0x8080], [R26.64], !P6 ;  /* 0x080800001aea7fae */ /* 0x0005e2000f101d50 */
[----:B------:R-:W-:Y:S01]  /*1e20*/  ISETP.GE.AND P6, PT, R12, c[0x0][0x19c], PT ;  /* 0x000067000c007a0c */ /* 0x000fe20003fc6270 */
[----:B------:R-:W-:Y:S01]  /*1e30*/  USHF.L.U32 UR8, UR8, 0x5, URZ ;  /* 0x0000000508087899 */ /* 0x000fe2000800063f */
[C---:B------:R-:W-:Y:S01]  /*1e40*/  ISETP.LT.OR P1, PT, R3.reuse, 0x21, P2 ;  /* 0x000000210300780c */ /* 0x040fe20001721670 */
[----:B------:R2:W-:Y:S01]  /*1e50*/  LDGSTS.E.BYPASS.LTC128B.128 [R234+0xb080], [R26.64+0x80], !P5 ;  /* 0x0b0800801aea7fae */ /* 0x0005e2000e901d50 */
[C---:B------:R-:W-:Y:S01]  /*1e60*/  ISETP.LT.OR P5, PT, R3.reuse, 0x1, P6 ;  /* 0x000000010300780c */ /* 0x040fe200037a1670 */
[----:B------:R-:W-:Y:S01]  /*1e70*/  IMAD R242, R250, c[0x0][0x27c], R242 ;  /* 0x00009f00faf27a24 */ /* 0x000fe200078e02f2 */
[C---:B------:R-:W-:Y:S01]  /*1e80*/  LEA R2, P0, R28.reuse, R240, 0x6 ;  /* 0x000000f01c027211 */ /* 0x040fe200078030ff */
[----:B------:R-:W0:Y:S01]  /*1e90*/  LDGDEPBAR ;  /* 0x00000000000079af */ /* 0x000e220000000000 */
[----:B------:R-:W-:Y:S01]  /*1ea0*/  ISETP.LT.OR P2, PT, R3, 0x41, P2 ;  /* 0x000000410300780c */ /* 0x000fe20001741670 */
[C---:B------:R-:W-:Y:S01]  /*1eb0*/  IMAD R237, R249.reuse, c[0x0][0x290], RZ ;  /* 0x0000a400f9ed7a24 */ /* 0x040fe200078e02ff */
[----:B------:R-:W-:Y:S01]  /*1ec0*/  LEA.HI.X R0, R28, R232, R0, 0x6, P0 ;  /* 0x000000e81c007211 */ /* 0x000fe200000f3400 */
[----:B------:R-:W-:Y:S01]  /*1ed0*/  IMAD R249, R249, c[0x0][0x240], RZ ;  /* 0x00009000f9f97a24 */ /* 0x000fe200078e02ff */
[----:B------:R-:W-:Y:S01]  /*1ee0*/  SHF.R.U32.HI R229, RZ, 0x3, R229 ;  /* 0x00000003ffe57819 */ /* 0x000fe200000116e5 */
[----:B------:R-:W-:Y:S01]  /*1ef0*/  IMAD.U32 R29, RZ, RZ, UR25 ;  /* 0x00000019ff1d7e24 */ /* 0x000fe2000f8e00ff */
[----:B------:R-:W-:Y:S01]  /*1f00*/  CS2R R64, SRZ ;  /* 0x0000000000407805 */ /* 0x000fe2000001ff00 */
[C---:B------:R-:W-:Y:S01]  /*1f10*/  IMAD R237, R250.reuse, c[0x0][0x294], R237 ;  /* 0x0000a500faed7a24 */ /* 0x040fe200078e02ed */
[----:B------:R-:W-:Y:S01]  /*1f20*/  LOP3.LUT R229, R11, R10, R229, 0xf6, !PT ;  /* 0x0000000a0be57212 */ /* 0x000fe200078ef6e5 */
[----:B------:R3:W-:Y:S01]  /*1f30*/  LDGSTS.E.BYPASS.LTC128B.128 [R234+0x80], [R20.64], !P5 ;  /* 0x0008000014ea7fae */ /* 0x0007e2000e901d50 */
[----:B------:R-:W-:Y:S01]  /*1f40*/  IADD3 R10, -R235, UR12, -R13 ;  /* 0x0000000ceb0a7c10 */ /* 0x000fe2000fffe90d */
[----:B------:R-:W-:Y:S01]  /*1f50*/  IMAD R249, R250, c[0x0][0x244], R249 ;  /* 0x00009100faf97a24 */ /* 0x000fe200078e02f9 */
[----:B------:R-:W-:Y:S01]  /*1f60*/  ISETP.GE.AND P5, PT, R12, c[0x0][0x1fc], PT ;  /* 0x00007f000c007a0c */ /* 0x000fe20003fa6270 */
[----:B------:R3:W-:Y:S01]  /*1f70*/  LDGSTS.E.BYPASS.LTC128B.128 [R234+0x3080], [R20.64+0x80], !P4 ;  /* 0x0308008014ea7fae */ /* 0x0007e2000e101d50 */
[----:B-1----:R-:W-:Y:S01]  /*1f80*/  IADD3 R16, P3, R20, UR23, RZ ;  /* 0x0000001714107c10 */ /* 0x002fe2000ff7e0ff */
[----:B------:R-:W-:Y:S01]  /*1f90*/  IMAD.SHL.U32 R229, R229, 0x2, RZ ;  /* 0x00000002e5e57824 */ /* 0x000fe200078e00ff */
[----:B------:R-:W-:Y:S01]  /*1fa0*/  ISETP.GE.AND P4, PT, R12, c[0x0][0x16c], PT ;  /* 0x00005b000c007a0c */ /* 0x000fe20003f86270 */
[----:B------:R-:W-:Y:S01]  /*1fb0*/  IMAD.IADD R252, R4, 0x1, -R252 ;  /* 0x0000000104fc7824 */ /* 0x000fe200078e0afc */
[----:B------:R-:W-:Y:S01]  /*1fc0*/  IADD3.X R17, R21, UR7, RZ, P3, !PT ;  /* 0x0000000715117c10 */ /* 0x000fe20009ffe4ff */
[----:B------:R-:W-:Y:S01]  /*1fd0*/  IMAD.MOV.U32 R224, RZ, RZ, 0x20 ;  /* 0x00000020ffe07424 */ /* 0x000fe200078e00ff */
[C---:B------:R-:W-:Y:S01]  /*1fe0*/  ISETP.LT.OR P3, PT, R3.reuse, 0x21, P6 ;  /* 0x000000210300780c */ /* 0x040fe20003761670 */
[----:B------:R-:W-:Y:S01]  /*1ff0*/  IMAD.MOV.U32 R226, RZ, RZ, 0x10 ;  /* 0x00000010ffe27424 */ /* 0x000fe200078e00ff */
[----:B------:R-:W-:Y:S01]  /*2000*/  ISETP.LT.OR P6, PT, R3, 0x41, P6 ;  /* 0x000000410300780c */ /* 0x000fe200037c1670 */
[----:B--2---:R-:W-:Y:S01]  /*2010*/  IMAD.U32 R26, RZ, RZ, UR13 ;  /* 0x0000000dff1a7e24 */ /* 0x004fe2000f8e00ff */
[----:B------:R-:W-:Y:S01]  /*2020*/  SEL R3, RZ, 0x1, P4 ;  /* 0x00000001ff037807 */ /* 0x000fe20002000000 */
[----:B------:R-:W-:Y:S01]  /*2030*/  IMAD.MOV.U32 R225, RZ, RZ, 0x10 ;  /* 0x00000010ffe17424 */ /* 0x000fe200078e00ff */
[----:B------:R-:W-:Y:S01]  /*2040*/  IADD3 R13, -R13, UR12, -R235 ;  /* 0x0000000c0d0d7c10 */ /* 0x000fe2000fffe9eb */
[----:B------:R-:W-:Y:S01]  /*2050*/  IMAD.WIDE.U32 R26, R26, c[0x0][0x238], R24 ;  /* 0x00008e001a1a7a25 */ /* 0x000fe200078e0018 */
        /* <DEDUP_REMOVED lines=8> */
[----:B------:R-:W-:Y:S01]  /*20e0*/  CS2R R50, SRZ ;  /* 0x0000000000327805 */ /* 0x000fe2000001ff00 */
[----:B------:R2:W-:Y:S01]  /*20f0*/  LDGSTS.E.BYPASS.LTC128B.128 [R234+0x4080], [R30.64], !P1 ;  /* 0x040800001eea7fae */ /* 0x0005e2000c901d50 */
[----:B------:R-:W-:Y:S01]  /*2100*/  SEL R5, RZ, 0x2, P3 ;  /* 0x00000002ff057807 */ /* 0x000fe20001800000 */
[----:B------:R-:W-:Y:S01]  /*2110*/  CS2R R48, SRZ ;  /* 0x0000000000307805 */ /* 0x000fe2000001ff00 */
[----:B---3--:R-:W-:Y:S01]  /*2120*/  IADD3 R20, P0, R16, UR23, RZ ;  /* 0x0000001710147c10 */ /* 0x008fe2000ff1e0ff */
[----:B------:R-:W-:Y:S01]  /*2130*/  CS2R R46, SRZ ;  /* 0x00000000002e7805 */ /* 0x000fe2000001ff00 */
[----:B------:R-:W-:Y:S01]  /*2140*/  CS2R R44, SRZ ;  /* 0x00000000002c7805 */ /* 0x000fe2000001ff00 */
[----:B------:R-:W-:Y:S01]  /*2150*/  IMAD.IADD R3, R5, 0x1, R3 ;  /* 0x0000000105037824 */ /* 0x000fe200078e0203 */
[----:B------:R-:W-:Y:S01]  /*2160*/  IADD3.X R21, R17, UR7, RZ, P0, !PT ;  /* 0x0000000711157c10 */ /* 0x000fe200087fe4ff */
[----:B------:R-:W-:Y:S01]  /*2170*/  ULDC.64 UR6, c[0x0][0x270] ;  /* 0x00009c0000067ab9 */ /* 0x000fe20000000a00 */
[----:B------:R-:W-:Y:S01]  /*2180*/  LEA.HI R5, R9, R233, RZ, 0x5 ;  /* 0x000000e909057211 */ /* 0x000fe200078f28ff */
[----:B------:R-:W-:Y:S01]  /*2190*/  UIMAD UR6, UR15, UR6, URZ ;  /* 0x000000060f0672a4 */ /* 0x000fe2000f8e023f */
[----:B------:R-:W-:Y:S01]  /*21a0*/  ISETP.GE.AND P0, PT, R12, c[0x0][0x1fc], PT ;  /* 0x00007f000c007a0c */ /* 0x000fe20003f06270 */
[----:B------:R3:W-:Y:S01]  /*21b0*/  LDGSTS.E.BYPASS.LTC128B.128 [R234+0x2080], [R20.64], !P6 ;  /* 0x0208000014ea7fae */ /* 0x0007e2000f101d50 */
[----:B------:R-:W-:Y:S01]  /*21c0*/  LOP3.LUT P6, RZ, R3, 0x2, RZ, 0xc0, !PT ;  /* 0x0000000203ff7812 */ /* 0x000fe200078cc0ff */
[----:B------:R-:W-:Y:S01]  /*21d0*/  UIMAD UR21, UR13, UR7, UR6 ;  /* 0x000000070d1572a4 */ /* 0x000fe2000f8e0206 */
[----:B------:R-:W-:Y:S01]  /*21e0*/  CS2R R42, SRZ ;  /* 0x00000000002a7805 */ /* 0x000fe2000001ff00 */
[----:B------:R3:W-:Y:S01]  /*21f0*/  LDGSTS.E.BYPASS.LTC128B.128 [R234+0x5080], [R20.64+0x80], !P2 ;  /* 0x0508008014ea7fae */ /* 0x0007e2000d101d50 */
[----:B------:R-:W-:Y:S01]  /*2200*/  ULDC.64 UR6, c[0x0][0x288] ;  /* 0x0000a20000067ab9 */ /* 0x000fe20000000a00 */
[----:B------:R-:W-:Y:S01]  /*2210*/  CS2R R40, SRZ ;  /* 0x0000000000287805 */ /* 0x000fe2000001ff00 */
[----:B------:R-:W-:Y:S01]  /*2220*/  UIMAD UR6, UR15, UR6, URZ ;  /* 0x000000060f0672a4 */ /* 0x000fe2000f8e023f */
[----:B------:R-:W0:Y:S01]  /*2230*/  LDGDEPBAR ;  /* 0x00000000000079af */ /* 0x000e220000000000 */
[----:B------:R-:W-:Y:S01]  /*2240*/  IADD3 R19, R19, UR21, RZ ;  /* 0x0000001513137c10 */ /* 0x000fe2000fffe0ff */
[----:B------:R-:W-:Y:S01]  /*2250*/  CS2R R38, SRZ ;  /* 0x0000000000267805 */ /* 0x000fe2000001ff00 */
[----:B-1----:R-:W-:Y:S01]  /*2260*/  LEA R16, P1, R2, c[0x0][0x160], 0x1 ;  /* 0x0000580002107a11 */ /* 0x002fe200078208ff */
[----:B------:R-:W-:Y:S01]  /*2270*/  UIMAD UR20, UR13, UR7, UR6 ;  /* 0x000000070d1472a4 */ /* 0x000fe2000f8e0206 */
[----:B------:R-:W-:Y:S01]  /*2280*/  CS2R R36, SRZ ;  /* 0x0000000000247805 */ /* 0x000fe2000001ff00 */
[----:B------:R-:W-:Y:S01]  /*2290*/  IMAD.WIDE.U32 R32, R250, c[0x0][0x278], R18 ;  /* 0x00009e00fa207a25 */ /* 0x000fe200078e0012 */
[----:B------:R-:W-:Y:S01]  /*22a0*/  LEA.HI.X R17, R2, c[0x0][0x164], R0, 0x1, P1 ;  /* 0x0000590002117a11 */ /* 0x000fe200008f0c00 */
[----:B------:R-:W-:Y:S01]  /*22b0*/  ULDC.64 UR6, c[0x0][0x238] ;  /* 0x00008e0000067ab9 */ /* 0x000fe20000000a00 */
[----:B------:R-:W-:Y:S01]  /*22c0*/  LOP3.LUT P1, RZ, R3, 0x1, RZ, 0xc0, !PT ;  /* 0x0000000103ff7812 */ /* 0x000fe2000782c0ff */
[----:B------:R-:W-:Y:S01]  /*22d0*/  IMAD.U32 R2, RZ, RZ, UR4 ;  /* 0x00000004ff027e24 */ /* 0x000fe2000f8e00ff */
[----:B------:R-:W-:Y:S01]  /*22e0*/  SHF.R.S32.HI R3, RZ, 0x5, R5 ;  /* 0x00000005ff037819 */ /* 0x000fe20000011405 */
[----:B------:R-:W-:Y:S01]  /*22f0*/  IMAD.U32 R0, RZ, RZ, UR5 ;  /* 0x00000005ff007e24 */ /* 0x000fe2000f8e00ff */
[----:B------:R-:W-:Y:S01]  /*2300*/  UIMAD UR6, UR15, UR6, URZ ;  /* 0x000000060f0672a4 */ /* 0x000fe2000f8e023f */
[----:B------:R-:W-:Y:S01]  /*2310*/  IADD3 R23, R23, UR20, RZ ;  /* 0x0000001417177c10 */ /* 0x000fe2000fffe0ff */
[----:B------:R-:W-:Y:S01]  /*2320*/  IMAD.IADD R242, R33, 0x1, R242 ;  /* 0x0000000121f27824 */ /* 0x000fe200078e02f2 */
[C---:B------:R-:W-:Y:S01]  /*2330*/  LEA R24, P2, R2.reuse, R16, 0x6 ;  /* 0x0000001002187211 */ /* 0x040fe200078430ff */
[----:B------:R-:W-:Y:S01]  /*2340*/  UIMAD UR7, UR13, UR7, UR6 ;  /* 0x000000070d0772a4 */ /* 0x000fe2000f8e0206 */
[----:B------:R-:W-:Y:S01]  /*2350*/  LEA.HI R11, R5, R3, RZ, 0x1 ;  /* 0x00000003050b7211 */ /* 0x000fe200078f08ff */
[----:B------:R-:W-:Y:S01]  /*2360*/  USHF.R.S32.HI UR6, URZ, 0x1f, UR19 ;  /* 0x0000001f3f067899 */ /* 0x000fe20008011413 */
[----:B------:R-:W-:Y:S01]  /*2370*/  LEA.HI.X R25, R2, R17, R0, 0x6, P2 ;  /* 0x0000001102197211 */ /* 0x000fe200010f3400 */
[----:B------:R-:W-:Y:S01]  /*2380*/  IMAD.WIDE.U32 R28, R250, c[0x0][0x290], R22 ;  /* 0x0000a400fa1c7a25 */ /* 0x000fe200078e0016 */
[----:B------:R-:W-:Y:S01]  /*2390*/  LOP3.LUT P2, RZ, R8, 0x2, RZ, 0xc0, !PT ;  /* 0x0000000208ff7812 */ /* 0x000fe2000784c0ff */
[----:B------:R1:W-:Y:S01]  /*23a0*/  STL.64 [R1+0x8], R32 ;  /* 0x0000082001007387 */ /* 0x0003e20000100a00 */
[----:B------:R-:W-:-:S04]  /*23b0*/  DEPBAR.LE SB0, 0x1 ;  /* 0x000080400000791a */ /* 0x000fc80000000000 */
[----:B------:R-:W-:Y:S01]  /*23c0*/  BAR.SYNC.DEFER_BLOCKING 0x0 ;  /* 0x0000000000007b1d */ /* 0x000fe20000010000 */
[----:B------:R-:W-:Y:S01]  /*23d0*/  SEL R206, R206, 0xffffffe0, !P2 ;  /* 0xffffffe0cece7807 */ /* 0x000fe20005000000 */
[----:B------:R-:W-:Y:S01]  /*23e0*/  IMAD.IADD R237, R29, 0x1, R237 ;  /* 0x000000011ded7824 */ /* 0x000fe200078e02ed */
[C---:B------:R-:W-:Y:S01]  /*23f0*/  LOP3.LUT P2, RZ, R8.reuse, 0x4, RZ, 0xc0, !PT ;  /* 0x0000000408ff7812 */ /* 0x040fe2000784c0ff */
[----:B------:R-:W-:Y:S01]  /*2400*/  IMAD.SHL.U32 R8, R8, 0x20, RZ ;  /* 0x0000002008087824 */ /* 0x000fe200078e00ff */
[-C--:B------:R-:W-:Y:S01]  /*2410*/  LEA.HI R0, R9, R233.reuse, RZ, 0x2 ;  /* 0x000000e909007211 */ /* 0x080fe200078f10ff */
[----:B------:R-:W-:Y:S01]  /*2420*/  IMAD.IADD R219, R229, 0x1, R206 ;  /* 0x00000001e5db7824 */ /* 0x000fe200078e02ce */
[----:B------:R-:W-:Y:S01]  /*2430*/  SEL R217, R217, 0xffffffc0, !P2 ;  /* 0xffffffc0d9d97807 */ /* 0x000fe20005000000 */
[----:B------:R4:W-:Y:S01]  /*2440*/  STL.64 [R1], R28 ;  /* 0x0000001c01007387 */ /* 0x0009e20000100a00 */
[C---:B------:R-:W-:Y:S01]  /*2450*/  ISETP.LT.OR P2, PT, R10.reuse, 0x1, !P1 ;  /* 0x000000010a00780c */ /* 0x040fe20004f41670 */
[----:B------:R-:W-:Y:S01]  /*2460*/  CS2R R34, SRZ ;  /* 0x0000000000227805 */ /* 0x000fe2000001ff00 */
[--C-:B------:R-:W-:Y:S01]  /*2470*/  SHF.R.S32.HI R2, RZ, 0x2, R0.reuse ;  /* 0x00000002ff027819 */ /* 0x100fe20000011400 */
[----:B------:R-:W-:Y:S01]  /*2480*/  IMAD.IADD R218, R229, 0x1, R217 ;  /* 0x00000001e5da7824 */ /* 0x000fe200078e02d9 */
[----:B------:R-:W-:Y:S01]  /*2490*/  SHF.R.S32.HI R12, RZ, 0x1f, R0 ;  /* 0x0000001fff0c7819 */ /* 0x000fe20000011400 */
[----:B--2---:R-:W-:Y:S01]  /*24a0*/  CS2R R30, SRZ ;  /* 0x00000000001e7805 */ /* 0x004fe2000001ff00 */
[----:B------:R-:W-:Y:S01]  /*24b0*/  ISETP.LT.OR P1, PT, R10, 0x21, !P1 ;  /* 0x000000210a00780c */ /* 0x000fe20004f21670 */
[----:B------:R-:W-:Y:S01]  /*24c0*/  IMAD.IADD R206, R206, 0x1, R218 ;  /* 0x00000001cece7824 */ /* 0x000fe200078e02da */
[----:B------:R-:W-:Y:S01]  /*24d0*/  LEA.HI R12, R12, R2, RZ, 0x3 ;  /* 0x000000020c0c7211 */ /* 0x000fe200078f18ff */
[----:B------:R-:W-:Y:S01]  /*24e0*/  IMAD.IADD R217, R217, 0x1, R219 ;  /* 0x00000001d9d97824 */ /* 0x000fe200078e02db */
[----:B------:R-:W-:Y:S01]  /*24f0*/  LOP3.LUT R11, R11, 0xfffffffe, RZ, 0xc0, !PT ;  /* 0xfffffffe0b0b7812 */ /* 0x000fe200078ec0ff */
[----:B------:R-:W-:Y:S01]  /*2500*/  USHF.L.U64.HI UR5, UR4, 0x5, UR5 ;  /* 0x0000000504057899 */ /* 0x000fe20008010205 */
[----:B------:R-:W-:Y:S01]  /*2510*/  LOP3.LUT R12, R12, 0xfffffff8, RZ, 0xc0, !PT ;  /* 0xfffffff80c0c7812 */ /* 0x000fe200078ec0ff */
[----:B------:R-:W-:Y:S01]  /*2520*/  USHF.L.U32 UR15, UR4, 0x5, URZ ;  /* 0x00000005040f7899 */ /* 0x000fe2000800063f */
[----:B------:R-:W-:Y:S01]  /*2530*/  LEA.HI R9, R9, R233, RZ, 0x4 ;  /* 0x000000e909097211 */ /* 0x000fe200078f20ff */
[----:B------:R2:W1:Y:S01]  /*2540*/  LDSM.16.M88.2 R178, [R206+0x6080] ;  /* 0x00608000ceb2783b */ /* 0x0004620000000100 */
[----:B------:R-:W-:Y:S01]  /*2550*/  IMAD.IADD R3, R3, 0x1, -R11 ;  /* 0x0000000103037824 */ /* 0x000fe200078e0a0b */
[----:B------:R-:W-:Y:S01]  /*2560*/  LOP3.LUT R5, R5, 0xffffffe0, RZ, 0xc0, !PT ;  /* 0xffffffe005057812 */ /* 0x000fe200078ec0ff */
[----:B------:R-:W-:Y:S01]  /*2570*/  IMAD.IADD R2, R2, 0x1, -R12 ;  /* 0x0000000102027824 */ /* 0x000fe200078e0a0c */
[----:B------:R2:W1:Y:S01]  /*2580*/  LDSM.16.M88.2 R180, [R206+0x7080] ;  /* 0x00708000ceb4783b */ /* 0x0004620000000100 */
[----:B------:R-:W-:Y:S01]  /*2590*/  IMAD.U32 R12, RZ, RZ, UR8 ;  /* 0x00000008ff0c7e24 */ /* 0x000fe2000f8e00ff */
[----:B------:R-:W-:Y:S01]  /*25a0*/  LOP3.LUT R0, R0, 0x3ffffffc, RZ, 0xc0, !PT ;  /* 0x3ffffffc00007812 */ /* 0x000fe200078ec0ff */
[----:B------:R-:W-:Y:S01]  /*25b0*/  IMAD.U32 R11, RZ, RZ, UR9 ;  /* 0x00000009ff0b7e24 */ /* 0x000fe2000f8e00ff */
[----:B------:R2:W1:Y:S01]  /*25c0*/  LDSM.16.M88.2 R182, [R206+0x8080] ;  /* 0x00808000ceb6783b */ /* 0x0004620000000100 */
[C---:B------:R-:W-:Y:S01]  /*25d0*/  IMAD.IADD R5, R233.reuse, 0x1, -R5 ;  /* 0x00000001e9057824 */ /* 0x040fe200078e0a05 */
[----:B------:R-:W-:Y:S01]  /*25e0*/  UIMAD UR18, UR14, -0x60, UR18 ;  /* 0xffffffa00e1278a4 */ /* 0x000fe2000f8e0212 */
[----:B------:R-:W-:Y:S01]  /*25f0*/  IMAD.SHL.U32 R248, R2, 0x20, RZ ;  /* 0x0000002002f87824 */ /* 0x000fe200078e00ff */
[----:B------:R2:W1:Y:S01]  /*2600*/  LDSM.16.M88.2 R202, [R206+0x9080] ;  /* 0x00908000ceca783b */ /* 0x0004620000000100 */
[----:B------:R-:W-:Y:S01]  /*2610*/  IMAD.IADD R0, R233, 0x1, -R0 ;  /* 0x00000001e9007824 */ /* 0x000fe200078e0a00 */
[----:B------:R-:W-:Y:S01]  /*2620*/  SHF.R.S32.HI R247, RZ, 0x1f, R5 ;  /* 0x0000001ffff77819 */ /* 0x000fe20000011405 */
[----:B------:R-:W-:Y:S01]  /*2630*/  UMOV UR4, URZ ;  /* 0x0000003f00047c82 */ /* 0x000fe20008000000 */
[----:B------:R2:W1:Y:S01]  /*2640*/  LDSM.16.M88.2 R204, [R206+0xa080] ;  /* 0x00a08000cecc783b */ /* 0x0004620000000100 */
[----:B------:R-:W-:Y:S01]  /*2650*/  UMOV UR20, 0x1 ;  /* 0x0000000100147882 */ /* 0x000fe20000000000 */
[----:B------:R-:W-:-:S02]  /*2660*/  LEA.HI R247, R247, R5, RZ, 0x2 ;  /* 0x00000005f7f77211 */ /* 0x000fc400078f10ff */
        /* <DEDUP_REMOVED lines=34> */
[----:B---3--:R-:W-:Y:S02]  /*2890*/  @!P2 IADD3 R20, P1, R32, UR19, RZ ;  /* 0x000000132014ac10 */ /* 0x008fe4000ff3e0ff */
[----:B-1----:R-:W-:Y:S02]  /*28a0*/  CS2R R32, SRZ ;  /* 0x0000000000207805 */ /* 0x002fe4000001ff00 */
[----:B------:R-:W-:Y:S02]  /*28b0*/  @!P2 IADD3.X R19, R242, UR6, RZ, P1, !PT ;  /* 0x00000006f213ac10 */ /* 0x000fe40008ffe4ff */
[----:B------:R-:W-:-:S04]  /*28c0*/  @!P2 LEA R18, P1, R20, c[0x0][0x258], 0x2 ;  /* 0x000096001412aa11 */ /* 0x000fc800078210ff */
[----:B------:R-:W-:Y:S02]  /*28d0*/  @!P2 LEA.HI.X R19, R20, c[0x0][0x25c], R19, 0x2, P1 ;  /* 0x000097001413aa11 */ /* 0x000fe400008f1413 */
[----:B------:R-:W-:Y:S01]  /*28e0*/  ISETP.GE.AND P1, PT, R7, c[0x0][0x1fc], PT ;  /* 0x00007f0007007a0c */ /* 0x000fe20003f26270 */
[----:B------:R-:W-:Y:S01]  /*28f0*/  @!P2 IMAD.SHL.U32 R7, R233, 0x10, RZ ;  /* 0x00000010e907a824 */ /* 0x000fe200078e00ff */
[----:B-----5:R-:W-:Y:S02]  /*2900*/  SHF.R.S32.HI R16, RZ, 0x4, R9 ;  /* 0x00000004ff107819 */ /* 0x020fe40000011409 */
[----:B------:R-:W-:Y:S02]  /*2910*/  IADD3 R17, R27, UR7, RZ ;  /* 0x000000071b117c10 */ /* 0x000fe4000fffe0ff */
[C---:B------:R-:W-:Y:S01]  /*2920*/  LEA.HI R12, R9.reuse, R16, RZ, 0x1 ;  /* 0x00000010090c7211 */ /* 0x040fe200078f08ff */
[----:B------:R1:W-:Y:S01]  /*2930*/  @!P2 LDGSTS.E.BYPASS.LTC128B.128 [R7+0x12080], [R18.64] ;  /* 0x120800001207afae */ /* 0x0003e2000b901d50 */
[----:B------:R-:W-:-:S02]  /*2940*/  LOP3.LUT R9, R9, 0xfffffff0, RZ, 0xc0, !PT ;  /* 0xfffffff009097812 */ /* 0x000fc400078ec0ff */
[----:B------:R-:W-:Y:S01]  /*2950*/  LOP3.LUT R12, R12, 0xfffffffe, RZ, 0xc0, !PT ;  /* 0xfffffffe0c0c7812 */ /* 0x000fe200078ec0ff */
[----:B------:R-:W0:Y:S01]  /*2960*/  LDGDEPBAR ;  /* 0x00000000000079af */ /* 0x000e220000000000 */
[----:B------:R-:W-:Y:S01]  /*2970*/  SEL R246, RZ, 0xffffffff, P1 ;  /* 0xfffffffffff67807 */ /* 0x000fe20000800000 */
[----:B------:R-:W-:Y:S01]  /*2980*/  IMAD.IADD R9, R233, 0x1, -R9 ;  /* 0x00000001e9097824 */ /* 0x000fe200078e0a09 */
[----:B------:R-:W-:Y:S01]  /*2990*/  LOP3.LUT P1, RZ, R2, 0x1, RZ, 0xc0, !PT ;  /* 0x0000000102ff7812 */ /* 0x000fe2000782c0ff */
[----:B------:R-:W-:Y:S02]  /*29a0*/  IMAD.IADD R12, R16, 0x1, -R12 ;  /* 0x00000001100c7824 */ /* 0x000fe400078e0a0c */
[----:B------:R-:W-:Y:S02]  /*29b0*/  IMAD.MOV.U32 R16, RZ, RZ, R26 ;  /* 0x000000ffff107224 */ /* 0x000fe400078e001a */
[----:B------:R-:W-:Y:S02]  /*29c0*/  IMAD.SHL.U32 R2, R2, 0x4, RZ ;  /* 0x0000000402027824 */ /* 0x000fe400078e00ff */
[----:B------:R-:W-:-:S04]  /*29d0*/  IMAD.WIDE.U32 R250, R250, c[0x0][0x240], R16 ;  /* 0x00009000fafa7a25 */ /* 0x000fc800078e0010 */
[----:B------:R-:W-:Y:S01]  /*29e0*/  IMAD.SHL.U32 R16, R4, 0x8, RZ ;  /* 0x0000000804107824 */ /* 0x000fe200078e00ff */
[----:B------:R-:W-:Y:S01]  /*29f0*/  SEL R4, RZ, 0x1, P5 ;  /* 0x00000001ff047807 */ /* 0x000fe20002800000 */
[C---:B------:R-:W-:Y:S01]  /*2a00*/  IMAD.SHL.U32 R231, R12.reuse, 0x8, RZ ;  /* 0x000000080ce77824 */ /* 0x040fe200078e00ff */
[C---:B------:R-:W-:Y:S01]  /*2a10*/  ISETP.LT.OR P5, PT, R13.reuse, 0x1, P0 ;  /* 0x000000010d00780c */ /* 0x040fe200007a1670 */
[----:B------:R-:W-:Y:S01]  /*2a20*/  IMAD.SHL.U32 R230, R12, 0x20, RZ ;  /* 0x000000200ce67824 */ /* 0x000fe200078e00ff */
[----:B------:R-:W-:Y:S01]  /*2a30*/  LOP3.LUT R16, R16, 0x18, RZ, 0xc0, !PT ;  /* 0x0000001810107812 */ /* 0x000fe200078ec0ff */
[----:B------:R-:W-:Y:S01]  /*2a40*/  IMAD.SHL.U32 R246, R246, 0x2, RZ ;  /* 0x00000002f6f67824 */ /* 0x000fe200078e00ff */
[----:B------:R-:W-:Y:S01]  /*2a50*/  ISETP.LT.OR P0, PT, R13, 0x21, P0 ;  /* 0x000000210d00780c */ /* 0x000fe20000701670 */
[----:B------:R-:W-:Y:S01]  /*2a60*/  IMAD.SHL.U32 R227, R9, 0x20, RZ ;  /* 0x0000002009e37824 */ /* 0x000fe200078e00ff */
[----:B------:R-:W-:Y:S01]  /*2a70*/  LOP3.LUT R248, R16, 0xe0, R248, 0xf8, !PT ;  /* 0x000000e010f87812 */ /* 0x000fe200078ef8f8 */
[----:B------:R-:W-:Y:S01]  /*2a80*/  IMAD.SHL.U32 R12, R12, 0x100, RZ ;  /* 0x000001000c0c7824 */ /* 0x000fe200078e00ff */
[----:B-1----:R-:W-:Y:S01]  /*2a90*/  LOP3.LUT R7, R247, 0x7ffffffc, RZ, 0xc0, !PT ;  /* 0x7ffffffcf7077812 */ /* 0x002fe200078ec0ff */
[----:B------:R-:W-:Y:S01]  /*2aa0*/  IMAD.IADD R249, R251, 0x1, R249 ;  /* 0x00000001fbf97824 */ /* 0x000fe200078e02f9 */
[----:B------:R-:W-:Y:S01]  /*2ab0*/  LOP3.LUT R248, R248, 0x18, R2, 0x78, !PT ;  /* 0x00000018f8f87812 */ /* 0x000fe200078e7802 */
[----:B------:R-:W-:Y:S01]  /*2ac0*/  IMAD.SHL.U32 R2, R3, 0x200, RZ ;  /* 0x0000020003027824 */ /* 0x000fe200078e00ff */
[----:B------:R-:W-:Y:S01]  /*2ad0*/  LOP3.LUT R231, R231, 0x8, RZ, 0xc0, !PT ;  /* 0x00000008e7e77812 */ /* 0x000fe200078ec0ff */
[----:B------:R2:W-:Y:S01]  /*2ae0*/  LDGSTS.E.BYPASS.LTC128B.128 [R234+0xe080], [R14.64], !P5 ;  /* 0x0e0800000eea7fae */ /* 0x0005e2000e901d50 */
[----:B------:R-:W-:Y:S01]  /*2af0*/  ISETP.LT.OR P5, PT, R13, 0x1, P6 ;  /* 0x000000010d00780c */ /* 0x000fe200037a1670 */
[----:B------:R-:W-:Y:S01]  /*2b00*/  IMAD.IADD R7, R5, 0x1, -R7 ;  /* 0x0000000105077824 */ /* 0x000fe200078e0a07 */
[----:B------:R-:W-:Y:S01]  /*2b10*/  ISETP.LT.OR P6, PT, R13, 0x21, P6 ;  /* 0x000000210d00780c */ /* 0x000fe200037c1670 */
[----:B------:R-:W-:Y:S01]  /*2b20*/  IMAD.SHL.U32 R5, R3, 0x10, RZ ;  /* 0x0000001003057824 */ /* 0x000fe200078e00ff */
[----:B------:R-:W-:Y:S01]  /*2b30*/  SHF.R.S32.HI R13, RZ, 0x1f, R9 ;  /* 0x0000001fff0d7819 */ /* 0x000fe20000011409 */
[----:B------:R-:W-:Y:S01]  /*2b40*/  IMAD R0, R0, 0x2, R2 ;  /* 0x0000000200007824 */ /* 0x000fe200078e0202 */
[----:B------:R-:W-:Y:S01]  /*2b50*/  LOP3.LUT R246, R246, 0x2, R4, 0xe2, !PT ;  /* 0x00000002f6f67812 */ /* 0x000fe200078ee204 */
[----:B------:R-:W-:Y:S01]  /*2b60*/  IMAD R252, R252, 0x4, R7 ;  /* 0x00000004fcfc7824 */ /* 0x000fe200078e0207 */
[----:B------:R-:W-:Y:S01]  /*2b70*/  LEA.HI R13, R13, R9, RZ, 0x3 ;  /* 0x000000090d0d7211 */ /* 0x000fe200078f18ff */
[----:B------:R-:W-:Y:S01]  /*2b80*/  IMAD.IADD R248, R0, 0x1, R248 ;  /* 0x0000000100f87824 */ /* 0x000fe200078e02f8 */
[----:B------:R-:W-:Y:S01]  /*2b90*/  LEA.HI.SX32 R247, R247, R5, 0x1e ;  /* 0x00000005f7f77211 */ /* 0x000fe200078ff2ff */
[----:B------:R-:W-:Y:S01]  /*2ba0*/  IMAD.SHL.U32 R252, R252, 0x2, RZ ;  /* 0x00000002fcfc7824 */ /* 0x000fe200078e00ff */
[----:B------:R-:W-:Y:S01]  /*2bb0*/  LOP3.LUT R5, R5, 0x10, RZ, 0xc0, !PT ;  /* 0x0000001005057812 */ /* 0x000fe200078ec0ff */
[----:B------:R2:W-:Y:S01]  /*2bc0*/  LDGSTS.E.BYPASS.LTC128B.128 [R234+0x10080], [R14.64+0x80], !P5 ;  /* 0x100800800eea7fae */ /* 0x0005e2000e901d50 */
[C---:B------:R-:W-:Y:S01]  /*2bd0*/  LOP3.LUT R0, R13.reuse, 0xfffffff8, RZ, 0xc0, !PT ;  /* 0xfffffff80d007812 */ /* 0x040fe200078ec0ff */
[----:B------:R-:W-:Y:S01]  /*2be0*/  IMAD.SHL.U32 R13, R13, 0x40, RZ ;  /* 0x000000400d0d7824 */ /* 0x000fe200078e00ff */
[----:B------:R-:W-:Y:S01]  /*2bf0*/  LOP3.LUT R5, R5, 0xe0, R8, 0xf8, !PT ;  /* 0x000000e005057812 */ /* 0x000fe200078ef808 */
[----:B------:R2:W-:Y:S01]  /*2c00*/  LDGSTS.E.BYPASS.LTC128B.128 [R234+0xf080], [R10.64], !P0 ;  /* 0x0f0800000aea7fae */ /* 0x0005e2000c101d50 */
[----:B------:R-:W-:Y:S01]  /*2c10*/  IADD3 R7, P0, R28, UR19, RZ ;  /* 0x000000131c077c10 */ /* 0x000fe2000ff1e0ff */
[C---:B------:R-:W-:Y:S01]  /*2c20*/  IMAD.IADD R0, R9.reuse, 0x1, -R0 ;  /* 0x0000000109007824 */ /* 0x040fe200078e0a00 */
[C---:B------:R-:W-:Y:S01]  /*2c30*/  LOP3.LUT P5, RZ, R9.reuse, 0x4, RZ, 0xc0, !PT ;  /* 0x0000000409ff7812 */ /* 0x040fe200078ac0ff */
[----:B------:R-:W-:Y:S01]  /*2c40*/  IMAD.SHL.U32 R9, R9, 0x4, RZ ;  /* 0x0000000409097824 */ /* 0x000fe200078e00ff */
[----:B------:R-:W-:Y:S01]  /*2c50*/  LOP3.LUT R227, R231, 0x1e0, R227, 0xf8, !PT ;  /* 0x000001e0e7e37812 */ /* 0x000fe200078ef8e3 */
[----:B------:R-:W-:Y:S01]  /*2c60*/  IMAD.SHL.U32 R248, R248, 0x2, RZ ;  /* 0x00000002f8f87824 */ /* 0x000fe200078e00ff */
[----:B------:R-:W-:Y:S01]  /*2c70*/  IADD3.X R4, R237, UR6, RZ, P0, !PT ;  /* 0x00000006ed047c10 */ /* 0x000fe200087fe4ff */
[----:B------:R2:W-:Y:S01]  /*2c80*/  LDGSTS.E.BYPASS.LTC128B.128 [R234+0x11080], [R10.64+0x80], !P6 ;  /* 0x110800800aea7fae */ /* 0x0005e2000f101d50 */
[----:B------:R-:W-:Y:S01]  /*2c90*/  LOP3.LUT R5, R5, 0x100, R12, 0xf8, !PT ;  /* 0x0000010005057812 */ /* 0x000fe200078ef80c */
[----:B------:R-:W-:Y:S01]  /*2ca0*/  IMAD.SHL.U32 R12, R0, 0x40, RZ ;  /* 0x00000040000c7824 */ /* 0x000fe200078e00ff */
[----:B------:R-:W-:Y:S01]  /*2cb0*/  LEA R8, P0, R7, c[0x0][0x280], 0x2 ;  /* 0x0000a00007087a11 */ /* 0x000fe200078010ff */
[----:B----4-:R-:W-:Y:S01]  /*2cc0*/  CS2R R28, SRZ ;  /* 0x00000000001c7805 */ /* 0x010fe2000001ff00 */
[----:B------:R-:W-:-:S02]  /*2cd0*/  LOP3.LUT R227, R227, 0x38, R9, 0x78, !PT ;  /* 0x00000038e3e37812 */ /* 0x000fc400078e7809 */
[----:B------:R-:W-:Y:S02]  /*2ce0*/  LEA.HI.X R9, R7, c[0x0][0x284], R4, 0x2, P0 ;  /* 0x0000a10007097a11 */ /* 0x000fe400000f1404 */
[----:B------:R-:W-:Y:S02]  /*2cf0*/  LOP3.LUT R4, R12, 0x1c0, RZ, 0xc0, !PT ;  /* 0x000001c00c047812 */ /* 0x000fe400078ec0ff */
[----:B------:R-:W-:Y:S02]  /*2d00*/  ISETP.GE.AND P0, PT, R233, 0x10, PT ;  /* 0x00000010e900780c */ /* 0x000fe40003f06270 */
[----:B------:R-:W-:Y:S02]  /*2d10*/  LOP3.LUT R230, R16, 0x20, R230, 0xf8, !PT ;  /* 0x0000002010e67812 */ /* 0x000fe400078ef8e6 */
[----:B------:R-:W-:Y:S02]  /*2d20*/  SHF.R.U32.HI R7, RZ, 0x3, R4 ;  /* 0x00000003ff077819 */ /* 0x000fe40000011604 */
[----:B------:R-:W-:-:S02]  /*2d30*/  LOP3.LUT R227, R227, R2, RZ, 0xfc, !PT ;  /* 0x00000002e3e37212 */ /* 0x000fc400078efcff */
[----:B------:R-:W-:Y:S02]  /*2d40*/  LOP3.LUT R2, R13, 0xfffffe00, RZ, 0xc0, !PT ;  /* 0xfffffe000d027812 */ /* 0x000fe400078ec0ff */
[C---:B------:R-:W-:Y:S02]  /*2d50*/  LOP3.LUT R230, R7.reuse, R230, R4, 0x1e, !PT ;  /* 0x000000e607e67212 */ /* 0x040fe400078e1e04 */
[----:B------:R-:W-:Y:S01]  /*2d60*/  LOP3.LUT R231, R7, R4, R231, 0x1e, !PT ;  /* 0x0000000407e77212 */ /* 0x000fe200078e1ee7 */
[----:B------:R-:W-:Y:S01]  /*2d70*/  IMAD R3, R3, 0x400, R2 ;  /* 0x0000040003037824 */ /* 0x000fe200078e0202 */
[----:B------:R-:W-:Y:S01]  /*2d80*/  LOP3.LUT R230, R230, R2, RZ, 0xfc, !PT ;  /* 0x00000002e6e67212 */ /* 0x000fe200078efcff */
[----:B------:R-:W-:Y:S01]  /*2d90*/  @!P0 IMAD.SHL.U32 R2, R233, 0x10, RZ ;  /* 0x00000010e9028824 */ /* 0x000fe200078e00ff */
[C---:B------:R-:W-:Y:S01]  /*2da0*/  IADD3 R4, R248.reuse, 0x12480, RZ ;  /* 0x00012480f8047810 */ /* 0x040fe20007ffe0ff */
[----:B------:R-:W-:Y:S01]  /*2db0*/  IMAD.IADD R231, R3, 0x1, R231 ;  /* 0x0000000103e77824 */ /* 0x000fe200078e02e7 */
[----:B------:R-:W-:-:S02]  /*2dc0*/  IADD3 R243, R248, 0x126c0, RZ ;  /* 0x000126c0f8f37810 */ /* 0x000fc40007ffe0ff */
[----:B------:R2:W-:Y:S01]  /*2dd0*/  @!P0 LDGSTS.E.BYPASS.LTC128B.128 [R2+0x12280], [R8.64] ;  /* 0x1228000008028fae */ /* 0x0005e2000b901d50 */
[----:B------:R-:W-:Y:S02]  /*2de0*/  @P1 IADD3 R243, R4, 0x1c0, RZ ;  /* 0x000001c004f31810 */ /* 0x000fe40007ffe0ff */
[C---:B------:R-:W-:Y:S01]  /*2df0*/  LOP3.LUT R228, R5.reuse, 0x8, R6, 0xf8, !PT ;  /* 0x0000000805e47812 */ /* 0x040fe200078ef806 */
[----:B------:R-:W0:Y:S01]  /*2e00*/  LDGDEPBAR ;  /* 0x00000000000079af */ /* 0x000e220000000000 */
[C---:B------:R-:W-:Y:S02]  /*2e10*/  LOP3.LUT P1, RZ, R0.reuse, 0x2, RZ, 0xc0, !PT ;  /* 0x0000000200ff7812 */ /* 0x040fe4000782c0ff */
[----:B------:R-:W-:Y:S01]  /*2e20*/  LOP3.LUT R5, R5, 0x1c0, RZ, 0xc0, !PT ;  /* 0x000001c005057812 */ /* 0x000fe200078ec0ff */
[----:B------:R-:W0:Y:S01]  /*2e30*/  LDGDEPBAR ;  /* 0x00000000000079af */ /* 0x000e220000000000 */
[----:B------:R-:W-:Y:S01]  /*2e40*/  LOP3.LUT P0, RZ, R0, 0x4, RZ, 0xc0, !PT ;  /* 0x0000000400ff7812 */ /* 0x000fe2000780c0ff */
        /* <DEDUP_REMOVED lines=10> */
[----:B------:R-:W-:-:S03]  /*2ef0*/  SEL R225, R225, 0xfffffff0, !P1 ;  /* 0xfffffff0e1e17807 */ /* 0x000fc60004800000 */
[----:B------:R-:W-:Y:S02]  /*2f00*/  IMAD R226, R226, 0x2, R227 ;  /* 0x00000002e2e27824 */ /* 0x000fe400078e02e3 */
[----:B------:R-:W-:Y:S02]  /*2f10*/  IMAD.IADD R223, R225, 0x1, R224 ;  /* 0x00000001e1df7824 */ /* 0x000fe400078e02e0 */
[----:B------:R-:W-:Y:S02]  /*2f20*/  IMAD.IADD R222, R231, 0x1, R225 ;  /* 0x00000001e7de7824 */ /* 0x000fe400078e02e1 */
[----:B--2---:R-:W-:Y:S02]  /*2f30*/  IMAD.IADD R220, R225, 0x1, R221 ;  /* 0x00000001e1dc7824 */ /* 0x004fe400078e02dd */
.L_x_972:
        /* <DEDUP_REMOVED lines=226> */
.L_x_970:
[-C--:B-1234-:R-:W-:Y:S01]  /*3d60*/  HMMA.16816.F32 R4, R20, R160.reuse, RZ ;  /* 0x000000a01404723c */ /* 0x09efe200000018ff */
[----:B------:R-:W0:Y:S01]  /*3d70*/  LDGDEPBAR ;  /* 0x00000000000079af */ /* 0x000e220000000000 */
[----:B------:R-:W-:Y:S02]  /*3d80*/  ULEA UR6, UR11, UR18, 0x6 ;  /* 0x000000120b067291 */ /* 0x000fe4000f8e303f */
[----:B------:R-:W-:Y:S02]  /*3d90*/  MOV R3, 0x40 ;  /* 0x0000004000037802 */ /* 0x000fe40000000f00 */
[----:B------:R-:W-:Y:S02]  /*3da0*/  UIADD3 UR6, -UR12, 0x1, UR6 ;  /* 0x000000010c067890 */ /* 0x000fe4000fffe106 */
        /* <DEDUP_REMOVED lines=438> */
.L_x_971:
[-C--:B-12-4-:R-:W-:Y:S01]  /*5910*/  HMMA.16816.F32 R4, R80, R16.reuse, RZ ;  /* 0x000000105004723c */ /* 0x096fe200000018ff */
[----:B------:R-:W-:Y:S01]  /*5920*/  LDSM.16.M88.4 R140, [R227+0x1000] ;  /* 0x00100000e38c783b */ /* 0x000fe20000000200 */
[----:B------:R-:W-:Y:S02]  /*5930*/  USHF.L.U32 UR11, UR11, 0xd, URZ ;  /* 0x0000000d0b0b7899 */ /* 0x000fe4000800063f */
[----:B------:R-:W-:Y:S02]  /*5940*/  UISETP.GE.AND UP0, UPT, UR19, UR10, UPT ;  /* 0x0000000a1300728c */ /* 0x000fe4000bf06270 */
[----:B------:R-:W1:Y:S01]  /*5950*/  LDSM.16.MT88.4 R144, [R2+0x1080] ;  /* 0x001080000290783b */ /* 0x000e620000004200 */
[----:B------:R-:W-:Y:S01]  /*5960*/  UIADD3 UR7, UR4, 0x1, URZ ;  /* 0x0000000104077890 */ /* 0x000fe2000fffe03f */
[C---:B------:R-:W-:Y:S01]  /*5970*/  HMMA.16816.F32 R8, R132.reuse, R16, RZ ;  /* 0x000000108408723c */ /* 0x040fe200000018ff */
[----:B------:R-:W-:Y:S01]  /*5980*/  IMAD.U32 R3, RZ, RZ, UR11 ;  /* 0x0000000bff037e24 */ /* 0x000fe2000f8e00ff */
[----:B------:R-:W-:Y:S01]  /*5990*/  UISETP.GE.AND UP2, UPT, UR4, 0x1, UPT ;  /* 0x000000010400788c */ /* 0x000fe2000bf46270 */
[----:B------:R-:W2:Y:S01]  /*59a0*/  LDSM.16.M88.4 R148, [R227+0x1800] ;  /* 0x00180000e394783b */ /* 0x000ea20000000200 */
[----:B------:R-:W-:Y:S02]  /*59b0*/  UIADD3 UR6, UR20, 0x1, URZ ;  /* 0x0000000114067890 */ /* 0x000fe4000fffe03f */
[----:B------:R-:W-:Y:S02]  /*59c0*/  UISETP.GE.AND UP1, UPT, UR20, 0x1, UPT ;  /* 0x000000011400788c */ /* 0x000fe4000bf26270 */
[-C--:B------:R-:W-:Y:S01]  /*59d0*/  HMMA.16816.F32 R12, R132, R18.reuse, RZ ;  /* 0x00000012840c723c */ /* 0x080fe200000018ff */
[----:B------:R-:W0:Y:S01]  /*59e0*/  LDGDEPBAR ;  /* 0x00000000000079af */ /* 0x000e220000000000 */
[----:B------:R-:W-:Y:S06]  /*59f0*/  USEL UR20, UR6, URZ, !UP1 ;  /* 0x0000003f06147287 */ /* 0x000fec000c800000 */
        /* <DEDUP_REMOVED lines=28> */
[----:B------:R-:W-:Y:S05]  /*5bc0*/  LDSM.16.M88.4 R132, [R227+0x2000] ;  /* 0x00200000e384783b */ /* 0x000fea0000000200 */
[----:B------:R-:W1:Y:S02]  /*5bd0*/  LDSM.16.MT88.4 R140, [R2+0x2080] ;  /* 0x00208000028c783b */ /* 0x000e640000004200 */
        /* <DEDUP_REMOVED lines=10> */
[----:B------:R-:W2:Y:S05]  /*5c80*/  LDSM.16.M88.4 R136, [R226+0x2000] ;  /* 0x00200000e288783b */ /* 0x000eaa0000000200 */
[----:B------:R3:W4:Y:S02]  /*5c90*/  LDSM.16.MT88.4 R208, [R2+0x5880] ;  /* 0x0058800002d0783b */ /* 0x0007240000004200 */
[-C--:B-1----:R-:W-:Y:S08]  /*5ca0*/  HMMA.16816.F32 R4, R132, R140.reuse, R4 ;  /* 0x0000008c8404723c */ /* 0x082ff00000001804 */
[C---:B------:R-:W-:Y:S08]  /*5cb0*/  HMMA.16816.F32 R8, R144.reuse, R140, R8 ;  /* 0x0000008c9008723c */ /* 0x040ff00000001808 */
[-C--:B------:R-:W-:Y:S04]  /*5cc0*/  HMMA.16816.F32 R12, R144, R142.reuse, R12 ;  /* 0x0000008e900c723c */ /* 0x080fe8000000180c */
[----:B---3--:R-:W-:Y:S01]  /*5cd0*/  IADD3 R2, P1, R250, UR11, RZ ;  /* 0x0000000bfa027c10 */ /* 0x008fe2000ff3e0ff */
[----:B------:R-:W-:Y:S03]  /*5ce0*/  UMOV UR11, UR19 ;  /* 0x00000013000b7c82 */ /* 0x000fe60008000000 */
        /* <DEDUP_REMOVED lines=18> */
[C---:B------:R-:W-:Y:S04]  /*5e10*/  HMMA.16816.F32 R16, R136.reuse, R154, R16 ;  /* 0x0000009a8810723c */ /* 0x040fe80000001810 */
[----:B------:R-:W-:Y:S04]  /*5e20*/  RED.E.ADD.F32.FTZ.RN.STRONG.GPU [R132.64+0x400], R5 ;  /* 0x000400058400798e */ /* 0x000fe8000c10e790 */
[-C--:B----4-:R-:W-:Y:S01]  /*5e30*/  HMMA.16816.F32 R20, R136, R208.reuse, R20 ;  /* 0x000000d08814723c */ /* 0x090fe20000001814 */
        /* <DEDUP_REMOVED lines=150> */
.L_x_969:
[----:B------:R-:W-:Y:S05]  /*67a0*/  @P1 EXIT ;  /* 0x000000000000194d */ /* 0x000fea0003800000 */
[----:B------:R-:W-:Y:S01]  /*67b0*/  ISETP.NE.U32.AND P2, PT, RZ, c[0x0][0x360], PT ;  /* 0x0000d800ff007a0c */ /* 0x000fe20003f45070 */
[----:B------:R-:W-:-:S03]  /*67c0*/  ULDC.64 UR4, c[0x0][0x338] ;  /* 0x0000ce0000047ab9 */ /* 0x000fc60000000a00 */
[----:B------:R-:W-:-:S13]  /*67d0*/  ISETP.NE.AND.EX P2, PT, RZ, c[0x0][0x364], PT, P2 ;  /* 0x0000d900ff007a0c */ /* 0x000fda0003f45320 */
[----:B------:R-:W-:-:S04]  /*67e0*/  @P2 IMAD.MOV.U32 R0, RZ, RZ, 0x4 ;  /* 0x00000004ff002424 */ /* 0x000fc800078e00ff */
[----:B------:R-:W-:-:S06]  /*67f0*/  @P2 IMAD.WIDE R2, R236, R0, c[0x0][0x360] ;  /* 0x0000d800ec022625 */ /* 0x000fcc00078e0200 */
[----:B------:R-:W2:Y:S01]  /*6800*/  @P2 LDG.E R2, [R2.64] ;  /* 0x0000001002022981 */ /* 0x000ea2000c1e1900 */
[----:B------:R-:W-:Y:S02]  /*6810*/  UISETP.NE.AND UP0, UPT, UR4, 0x1, UPT ;  /* 0x000000010400788c */ /* 0x000fe4000bf05270 */
[----:B------:R-:W-:Y:S02]  /*6820*/  UIMAD.WIDE.U32 UR6, UR13, UR5, URZ ;  /* 0x000000050d0672a5 */ /* 0x000fe4000f8e003f */
[----:B------:R-:W-:Y:S02]  /*6830*/  ULDC UR4, c[0x0][0x340] ;  /* 0x0000d00000047ab9 */ /* 0x000fe40000000800 */
[----:B------:R-:W-:-:S04]  /*6840*/  UIMAD UR14, UR14, 0x3000, URZ ;  /* 0x000030000e0e78a4 */ /* 0x000fc8000f8e023f */
[----:B------:R-:W-:Y:S02]  /*6850*/  USHF.R.S32.HI UR6, URZ, 0x1f, UR14 ;  /* 0x0000001f3f067899 */ /* 0x000fe4000801140e */
[----:B------:R-:W-:Y:S02]  /*6860*/  @UP0 UMOV UR5, UR7 ;  /* 0x0000000700050c82 */ /* 0x000fe40008000000 */
[----:B------:R-:W-:-:S03]  /*6870*/  @UP0 USHF.R.U32.HI UR13, URZ, UR4, UR5 ;  /* 0x000000043f0d0299 */ /* 0x000fc60008011605 */
[----:B------:R-:W-:Y:S02]  /*6880*/  ULDC.64 UR4, c[0x0][0x328] ;  /* 0x0000ca0000047ab9 */ /* 0x000fe40000000a00 */
[----:B------:R-:W-:Y:S01]  /*6890*/  USHF.R.S32.HI UR7, URZ, 0x1f, UR13 ;  /* 0x0000001f3f077899 */ /* 0x000fe2000801140d */
[----:B------:R-:W-:-:S03]  /*68a0*/  IMAD.U32 R6, RZ, RZ, UR13 ;  /* 0x0000000dff067e24 */ /* 0x000fc6000f8e00ff */
[----:B------:R-:W-:-:S04]  /*68b0*/  UIMAD UR4, UR7, UR4, URZ ;  /* 0x00000004070472a4 */ /* 0x000fc8000f8e023f */
[----:B------:R-:W-:-:S03]  /*68c0*/  UIMAD UR8, UR13, UR5, UR4 ;  /* 0x000000050d0872a4 */ /* 0x000fc6000f8e0204 */
[----:B------:R-:W-:Y:S02]  /*68d0*/  ULDC.64 UR4, c[0x0][0x300] ;  /* 0x0000c00000047ab9 */ /* 0x000fe40000000a00 */
[----:B------:R-:W-:-:S04]  /*68e0*/  UIMAD UR4, UR7, UR4, URZ ;  /* 0x00000004070472a4 */ /* 0x000fc8000f8e023f */
[----:B------:R-:W-:Y:S01]  /*68f0*/  UIMAD UR4, UR13, UR5, UR4 ;  /* 0x000000050d0472a4 */ /* 0x000fe2000f8e0204 */
[----:B------:R-:W-:Y:S01]  /*6900*/  BAR.SYNC.DEFER_BLOCKING 0x1, 0x100 ;  /* 0x0044000000007b1d */ /* 0x000fe20000010000 */
[----:B--2---:R-:W-:-:S04]  /*6910*/  @P2 IMAD R2, R236, 0x60, R2 ;  /* 0x00000060ec022824 */ /* 0x004fc800078e0202 */
[----:B------:R-:W-:-:S05]  /*6920*/  @P2 IMAD.HI R2, R2, 0x2aaaaaab, RZ ;  /* 0x2aaaaaab02022827 */ /* 0x000fca00078e02ff */
[----:B------:R-:W-:-:S04]  /*6930*/  @P2 SHF.R.U32.HI R0, RZ, 0x1f, R2 ;  /* 0x0000001fff002819 */ /* 0x000fc80000011602 */
[----:B------:R-:W-:Y:S02]  /*6940*/  @P2 LEA.HI.SX32 R2, R2, R0, 0x1c ;  /* 0x0000000002022211 */ /* 0x000fe400078fe2ff */
[----:B------:R-:W-:-:S03]  /*6950*/  SHF.R.S32.HI R0, RZ, 0x1f, R233 ;  /* 0x0000001fff007819 */ /* 0x000fc600000114e9 */
[----:B------:R-:W-:-:S05]  /*6960*/  @P2 IMAD R2, R2, 0x3000, RZ ;  /* 0x0000300002022824 */ /* 0x000fca00078e02ff */
[----:B------:R-:W-:Y:S02]  /*6970*/  @P2 SHF.R.S32.HI R3, RZ, 0x1f, R2 ;  /* 0x0000001fff032819 */ /* 0x000fe40000011402 */
[----:B------:R-:W-:-:S06]  /*6980*/  @!P2 CS2R R2, SRZ ;  /* 0x000000000002a805 */ /* 0x000fcc000001ff00 */
[----:B------:R-:W-:Y:S01]  /*6990*/  IADD3 R4, P1, P0, R2, UR14, R233 ;  /* 0x0000000e02047c10 */ /* 0x000fe2000f83e0e9 */
[----:B------:R-:W-:-:S03]  /*69a0*/  IMAD.U32 R2, RZ, RZ, UR13 ;  /* 0x0000000dff027e24 */ /* 0x000fc6000f8e00ff */
[----:B------:R-:W-:Y:S02]  /*69b0*/  IADD3.X R5, R3, UR6, R0, P1, P0 ;  /* 0x0000000603057c10 */ /* 0x000fe40008fe0400 */
[----:B------:R-:W-:Y:S02]  /*69c0*/  SHF.R.S32.HI R0, RZ, 0x1f, R236 ;  /* 0x0000001fff007819 */ /* 0x000fe400000114ec */
[----:B------:R-:W-:Y:S01]  /*69d0*/  SEL R236, R236, RZ, !P2 ;  /* 0x000000ffecec7207 */ /* 0x000fe20005000000 */
[----:B------:R-:W-:Y:S01]  /*69e0*/  IMAD.WIDE.U32 R6, R6, c[0x0][0x328], R4 ;  /* 0x0000ca0006067a25 */ /* 0x000fe200078e0004 */
[----:B------:R-:W-:-:S03]  /*69f0*/  SEL R0, R0, RZ, !P2 ;  /* 0x000000ff00007207 */ /* 0x000fc60005000000 */
[----:B------:R-:W-:Y:S01]  /*6a00*/  IMAD.WIDE.U32 R2, R2, c[0x0][0x300], R4 ;  /* 0x0000c00002027a25 */ /* 0x000fe200078e0004 */
[----:B------:R-:W-:-:S03]  /*6a10*/  IADD3 R7, R7, UR8, RZ ;  /* 0x0000000807077c10 */ /* 0x000fc6000fffe0ff */
[----:B------:R-:W-:Y:S01]  /*6a20*/  IMAD R4, R0, c[0x0][0x330], RZ ;  /* 0x0000cc0000047a24 */ /* 0x000fe200078e02ff */
[----:B------:R-:W-:Y:S01]  /*6a30*/  IADD3 R3, R3, UR4, RZ ;  /* 0x0000000403037c10 */ /* 0x000fe2000fffe0ff */
[----:B------:R-:W-:-:S04]  /*6a40*/  IMAD.WIDE.U32 R6, R236, c[0x0][0x330], R6 ;  /* 0x0000cc00ec067a25 */ /* 0x000fc800078e0006 */
[----:B------:R-:W-:Y:S01]  /*6a50*/  IMAD R4, R236, c[0x0][0x334], R4 ;  /* 0x0000cd00ec047a24 */ /* 0x000fe200078e0204 */
[----:B------:R-:W-:Y:S01]  /*6a60*/  LEA R10, P1, R6, c[0x0][0x310], 0x2 ;  /* 0x0000c400060a7a11 */ /* 0x000fe200078210ff */
[----:B------:R-:W-:Y:S02]  /*6a70*/  IMAD R0, R0, c[0x0][0x308], RZ ;  /* 0x0000c20000007a24 */ /* 0x000fe400078e02ff */
[----:B------:R-:W-:Y:S02]  /*6a80*/  IMAD.IADD R4, R7, 0x1, R4 ;  /* 0x0000000107047824 */ /* 0x000fe400078e0204 */
[C---:B------:R-:W-:Y:S02]  /*6a90*/  IMAD R0, R236.reuse, c[0x0][0x30c], R0 ;  /* 0x0000c300ec007a24 */ /* 0x040fe400078e0200 */
[----:B------:R-:W-:Y:S01]  /*6aa0*/  IMAD.WIDE.U32 R2, R236, c[0x0][0x308], R2 ;  /* 0x0000c200ec027a25 */ /* 0x000fe200078e0002 */
[----:B------:R-:W-:-:S03]  /*6ab0*/  LEA.HI.X R11, R6, c[0x0][0x314], R4, 0x2, P1 ;  /* 0x0000c500060b7a11 */ /* 0x000fc600008f1404 */
[----:B------:R-:W-:Y:S01]  /*6ac0*/  IMAD.IADD R0, R3, 0x1, R0 ;  /* 0x0000000103007824 */ /* 0x000fe200078e0200 */
[C---:B------:R-:W-:Y:S01]  /*6ad0*/  LEA R8, P0, R2.reuse, c[0x0][0x2e8], 0x2 ;  /* 0x0000ba0002087a11 */ /* 0x040fe200078010ff */
        /* <DEDUP_REMOVED lines=98> */
.L_x_973:
        /* <DEDUP_REMOVED lines=16> */
.L_x_2312:


//--------------------- .text._ZN7cutlass13device_kernelIN5flash32FlashAttnBwdPostprocessConvertdQIN4cute5tupleIJNS3_1CILi96EEENS5_ILi128EEEEEENS_6half_tEfNS_4arch4Sm80ELi256ENS3_8TiledMMAINS3_8MMA_AtomIJNS3_28SM80_16x8x16_F32F16F16F32_TNEEEENS3_6LayoutINS4_IJNS5_ILi2EEENS5_ILi4EEENS5_ILi1EEEEEENS4_IJSJ_SH_NS5_ILi0EEEEEEEENS4_IJNS5_ILi32EEENS5_ILi64EEENS5_ILi16EEEEEEEELb0EEEEEvNT_6ParamsE --------------------------
	.section	.text._ZN7cutlass13device_kernelIN5flash32FlashAttnBwdPostprocessConvertdQIN4cute5tupleIJNS3_1CILi96EEENS5_ILi128EEEEEENS_6half_tEfNS_4arch4Sm80ELi256ENS3_8TiledMMAINS3_8MMA_AtomIJNS3_28SM80_16x8x16_F32F16F16F32_TNEEEENS3_6LayoutINS4_IJNS5_ILi2EEENS5_ILi4EEENS5_ILi1EEEEEENS4_IJSJ_SH_NS5_ILi0EEEEEEEENS4_IJNS5_ILi32EEENS5_ILi64EEENS5_ILi16EEEEEEEELb0EEEEEvNT_6ParamsE,"ax",@progbits
	.sectioninfo	@"SHI_REGISTERS=69"
	.align	128
.text._ZN7cutlass13device_kernelIN5flash32FlashAttnBwdPostprocessConvertdQIN4cute5tupleIJNS3_1CILi96EEENS5_ILi128EEEEEENS_6half_tEfNS_4arch4Sm80ELi256ENS3_8TiledMMAINS3_8MMA_AtomIJNS3_28SM80_16x8x16_F32F16F16F32_TNEEEENS3_6LayoutINS4_IJNS5_ILi2EEENS5_ILi4EEENS5_ILi1EEEEEENS4_IJSJ_SH_NS5_ILi0EEEEEEEENS4_IJNS5_ILi32EEENS5_ILi64EEENS5_ILi16EEEEEEEELb0EEEEEvNT_6ParamsE:
        .type           _ZN7cutlass13device_kernelIN5flash32FlashAttnBwdPostprocessConvertdQIN4cute5tupleIJNS3_1CILi96EEENS5_ILi128EEEEEENS_6half_tEfNS_4arch4Sm80ELi256ENS3_8TiledMMAINS3_8MMA_AtomIJNS3_28SM80_16x8x16_F32F16F16F32_TNEEEENS3_6LayoutINS4_IJNS5_ILi2EEENS5_ILi4EEENS5_ILi1EEEEEENS4_IJSJ_SH_NS5_ILi0EEEEEEEENS4_IJNS5_ILi32EEENS5_ILi64EEENS5_ILi16EEEEEEEELb0EEEEEvNT_6ParamsE,@function
        .size           _ZN7cutlass13device_kernelIN5flash32FlashAttnBwdPostprocessConvertdQIN4cute5tupleIJNS3_1CILi96EEENS5_ILi128EEEEEENS_6half_tEfNS_4arch4Sm80ELi256ENS3_8TiledMMAINS3_8MMA_AtomIJNS3_28SM80_16x8x16_F32F16F16F32_TNEEEENS3_6LayoutINS4_IJNS5_ILi2EEENS5_ILi4EEENS5_ILi1EEEEEENS4_IJSJ_SH_NS5_ILi0EEEEEEEENS4_IJNS5_ILi32EEENS5_ILi64EEENS5_ILi16EEEEEEEELb0EEEEEvNT_6ParamsE,(.L_x_2313 - _ZN7cutlass13device_kernelIN5flash32FlashAttnBwdPostprocessConvertdQIN4cute5tupleIJNS3_1CILi96EEENS5_ILi128EEEEEENS_6half_tEfNS_4arch4Sm80ELi256ENS3_8TiledMMAINS3_8MMA_AtomIJNS3_28SM80_16x8x16_F32F16F16F32_TNEEEENS3_6LayoutINS4_IJNS5_ILi2EEENS5_ILi4EEENS5_ILi1EEEEEENS4_IJSJ_SH_NS5_ILi0EEEEEEEENS4_IJNS5_ILi32EEENS5_ILi64EEENS5_ILi16EEEEEEEELb0EEEEEvNT_6ParamsE)
        .other          _ZN7cutlass13device_kernelIN5flash32FlashAttnBwdPostprocessConvertdQIN4cute5tupleIJNS3_1CILi96EEENS5_ILi128EEEEEENS_6half_tEfNS_4arch4Sm80ELi256ENS3_8TiledMMAINS3_8MMA_AtomIJNS3_28SM80_16x8x16_F32F16F16F32_TNEEEENS3_6LayoutINS4_IJNS5_ILi2EEENS5_ILi4EEENS5_ILi1EEEEEENS4_IJSJ_SH_NS5_ILi0EEEEEEEENS4_IJNS5_ILi32EEENS5_ILi64EEENS5_ILi16EEEEEEEELb0EEEEEvNT_6ParamsE,@"STO_CUDA_ENTRY STV_DEFAULT"
_ZN7cutlass13device_kernelIN5flash32FlashAttnBwdPostprocessConvertdQIN4cute5tupleIJNS3_1CILi96EEENS5_ILi128EEEEEENS_6half_tEfNS_4arch4Sm80ELi256ENS3_8TiledMMAINS3_8MMA_AtomIJNS3_28SM80_16x8x16_F32F16F16F32_TNEEEENS3_6LayoutINS4_IJNS5_ILi2EEENS5_ILi4EEENS5_ILi1EEEEEENS4_IJSJ_SH_NS5_ILi0EEEEEEEENS4_IJNS5_ILi32EEENS5_ILi64EEENS5_ILi16EEEEEEEELb0EEEEEvNT_6ParamsE:
[----:B------:R-:W-:Y:S02]  /*0000*/  IMAD.MOV.U32 R1, RZ, RZ, c[0x0][0x28] ;  /* 0x00000a00ff017624 */ /* 0x000fe400078e00ff */
[----:B------:R-:W0:Y:S01]  /*0010*/  S2R R53, SR_CTAID.Z ;  /* 0x0000000000357919 */ /* 0x000e220000002700 */
[----:B------:R-:W-:Y:S01]  /*0020*/  ISETP.NE.U32.AND P1, PT, RZ, c[0x0][0x1c8], PT ;  /* 0x00007200ff007a0c */ /* 0x000fe20003f25070 */
[----:B------:R-:W-:Y:S01]  /*0030*/  IMAD.MOV.U32 R4, RZ, RZ, 0x4 ;  /* 0x00000004ff047424 */ /* 0x000fe200078e00ff */
[----:B------:R-:W-:Y:S01]  /*0040*/  ISETP.NE.U32.AND P0, PT, RZ, c[0x0][0x1c0], PT ;  /* 0x00007000ff007a0c */ /* 0x000fe20003f05070 */
[----:B------:R-:W-:Y:S01]  /*0050*/  ULDC.64 UR4, c[0x0][0x118] ;  /* 0x0000460000047ab9 */ /* 0x000fe20000000a00 */
[----:B------:R-:W-:Y:S02]  /*0060*/  ISETP.NE.AND.EX P1, PT, RZ, c[0x0][0x1cc], PT, P1 ;  /* 0x00007300ff007a0c */ /* 0x000fe40003f25310 */
[----:B------:R-:W-:Y:S01]  /*0070*/  ISETP.NE.AND.EX P0, PT, RZ, c[0x0][0x1c4], PT, P0 ;  /* 0x00007100ff007a0c */ /* 0x000fe20003f05300 */
[----:B------:R-:W-:Y:S02]  /*0080*/  IMAD.MOV.U32 R55, RZ, RZ, c[0x0][0x190] ;  /* 0x00006400ff377624 */ /* 0x000fe400078e00ff */
[----:B0-----:R-:W-:-:S08]  /*0090*/  IMAD.WIDE R2, R53, R4, c[0x0][0x1c0] ;  /* 0x0000700035027625 */ /* 0x001fd000078e0204 */
[----:B------:R-:W-:Y:S02]  /*00a0*/  @P1 IMAD.WIDE R4, R53, R4, c[0x0][0x1c8] ;  /* 0x0000720035041625 */ /* 0x000fe400078e0204 */
[----:B------:R0:W5:Y:S01]  /*00b0*/  @P0 LDG.E R54, [R2.64] ;  /* 0x0000000402360981 */ /* 0x000162000c1e1900 */
[----:B------:R-:W-:-:S03]  /*00c0*/  ISETP.NE.U32.AND P2, PT, RZ, c[0x0][0x1c0], PT ;  /* 0x00007000ff007a0c */ /* 0x000fc60003f45070 */
[----:B------:R0:W5:Y:S04]  /*00d0*/  @P1 LDG.E R55, [R4.64] ;  /* 0x0000000404371981 */ /* 0x000168000c1e1900 */
[----:B------:R-:W1:Y:S02]  /*00e0*/  S2R R52, SR_CTAID.X ;  /* 0x0000000000347919 */ /* 0x000e640000002500 */
[----:B-1----:R-:W-:Y:S01]  /*00f0*/  IMAD R0, R52, 0x60, RZ ;  /* 0x0000006034007824 */ /* 0x002fe200078e02ff */
[----:B------:R-:W-:Y:S05]  /*0100*/  @P1 BRA `(.L_x_974) ;  /* 0x0000004000001947 */ /* 0x000fea0003800000 */
[----:B0-----:R-:W-:Y:S05]  /*0110*/  @!P0 BRA `(.L_x_974) ;  /* 0x0000003000008947 */ /* 0x001fea0003800000 */
[----:B------:R-:W2:Y:S04]  /*0120*/  LDG.E R4, [R2.64] ;  /* 0x0000000402047981 */ /* 0x000ea8000c1e1900 */
[----:B-----5:R-:W2:Y:S02]  /*0130*/  LDG.E R55, [R2.64+0x4] ;  /* 0x0000040402377981 */ /* 0x020ea4000c1e1900 */
[----:B--2---:R-:W-:-:S02]  /*0140*/  IADD3 R55, -R4, R55, RZ ;  /* 0x0000003704377210 */ /* 0x004fc40007ffe1ff */
.L_x_974:
[----:B0-----:R-:W-:Y:S02]  /*0150*/  ISETP.NE.AND.EX P1, PT, RZ, c[0x0][0x1c4], PT, P2 ;  /* 0x00007100ff007a0c */ /* 0x001fe40003f25320 */
[----:B-----5:R-:W-:Y:S01]  /*0160*/  ISETP.GE.AND P2, PT, R0, R55, PT ;  /* 0x000000370000720c */ /* 0x020fe20003f46270 */
[----:B------:R-:W-:-:S12]  /*0170*/  @P0 IMAD R0, R53, 0x60, R54 ;  /* 0x0000006035000824 */ /* 0x000fd800078e0236 */
[----:B------:R-:W-:Y:S05]  /*0180*/  @P1 EXIT P2 ;  /* 0x000000000000194d */ /* 0x000fea0001000000 */
[----:B------:R-:W0:Y:S01]  /*0190*/  S2R R57, SR_TID.X ;  /* 0x0000000000397919 */ /* 0x000e220000002100 */
[----:B------:R-:W-:Y:S01]  /*01a0*/  @P0 IMAD.HI R0, R0, 0x2aaaaaab, RZ ;  /* 0x2aaaaaab00000827 */ /* 0x000fe200078e02ff */
[----:B------:R-:W-:Y:S02]  /*01b0*/  CS2R R4, SRZ ;  /* 0x0000000000047805 */ /* 0x000fe4000001ff00 */
[----:B------:R-:W1:Y:S01]  /*01c0*/  S2R R2, SR_CTAID.Y ;  /* 0x0000000000027919 */ /* 0x000e620000002600 */
[----:B------:R-:W-:Y:S01]  /*01d0*/  IMAD R7, R52, 0x3000, RZ ;  /* 0x0000300034077824 */ /* 0x000fe200078e02ff */
[----:B------:R-:W-:-:S04]  /*01e0*/  @P0 SHF.R.U32.HI R3, RZ, 0x1f, R0 ;  /* 0x0000001fff030819 */ /* 0x000fc80000011600 */
[----:B------:R-:W-:Y:S02]  /*01f0*/  @P0 LEA.HI.SX32 R3, R0, R3, 0x1c ;  /* 0x0000000300030211 */ /* 0x000fe400078fe2ff */
[----:B------:R-:W-:-:S03]  /*0200*/  SHF.R.S32.HI R9, RZ, 0x1f, R7 ;  /* 0x0000001fff097819 */ /* 0x000fc60000011407 */
[----:B------:R-:W-:-:S04]  /*0210*/  @P0 IMAD R3, R3, 0x3000, RZ ;  /* 0x0000300003030824 */ /* 0x000fc800078e02ff */
[--C-:B------:R-:W-:Y:S01]  /*0220*/  @P0 IMAD.MOV.U32 R4, RZ, RZ, R3.reuse ;  /* 0x000000ffff040224 */ /* 0x100fe200078e0003 */
[----:B------:R-:W-:Y:S02]  /*0230*/  @P0 SHF.R.S32.HI R5, RZ, 0x1f, R3 ;  /* 0x0000001fff050819 */ /* 0x000fe40000011403 */
[----:B------:R-:W-:Y:S01]  /*0240*/  SHF.R.S32.HI R3, RZ, 0x1f, R53 ;  /* 0x0000001fff037819 */ /* 0x000fe20000011435 */
[----:B0-----:R-:W-:Y:S01]  /*0250*/  IMAD.SHL.U32 R6, R57, 0x4, RZ ;  /* 0x0000000439067824 */ /* 0x001fe200078e00ff */
[----:B------:R-:W-:Y:S02]  /*0260*/  SEL R53, R53, RZ, !P1 ;  /* 0x000000ff35357207 */ /* 0x000fe40004800000 */
[----:B------:R-:W-:Y:S02]  /*0270*/  SEL R3, R3, RZ, !P1 ;  /* 0x000000ff03037207 */ /* 0x000fe40004800000 */
[----:B------:R-:W-:Y:S02]  /*0280*/  IADD3 R4, P2, P3, R4, R6, R7 ;  /* 0x0000000604047210 */ /* 0x000fe40007b5e007 */
[----:B-1----:R-:W-:-:S02]  /*0290*/  SHF.R.S32.HI R0, RZ, 0x1f, R2 ;  /* 0x0000001fff007819 */ /* 0x002fc40000011402 */
[----:B------:R-:W-:-:S03]  /*02a0*/  SHF.R.S32.HI R6, RZ, 0x1f, R6 ;  /* 0x0000001fff067819 */ /* 0x000fc60000011406 */
[----:B------:R-:W-:Y:S01]  /*02b0*/  IMAD R7, R0, c[0x0][0x178], RZ ;  /* 0x00005e0000077a24 */ /* 0x000fe200078e02ff */
[----:B------:R-:W-:Y:S01]  /*02c0*/  IADD3.X R5, R5, R6, R9, P2, P3 ;  /* 0x0000000605057210 */ /* 0x000fe200017e6409 */
[----:B------:R-:W-:Y:S02]  /*02d0*/  IMAD R6, R3, c[0x0][0x180], RZ ;  /* 0x0000600003067a24 */ /* 0x000fe400078e02ff */
[C---:B------:R-:W-:Y:S02]  /*02e0*/  IMAD R7, R2.reuse, c[0x0][0x17c], R7 ;  /* 0x00005f0002077a24 */ /* 0x040fe400078e0207 */
[----:B------:R-:W-:-:S04]  /*02f0*/  IMAD.WIDE.U32 R4, R2, c[0x0][0x178], R4 ;  /* 0x00005e0002047a25 */ /* 0x000fc800078e0004 */
[----:B------:R-:W-:Y:S02]  /*0300*/  IMAD.IADD R5, R5, 0x1, R7 ;  /* 0x0000000105057824 */ /* 0x000fe400078e0207 */
[C---:B------:R-:W-:Y:S02]  /*0310*/  IMAD R7, R53.reuse, c[0x0][0x184], R6 ;  /* 0x0000610035077a24 */ /* 0x040fe400078e0206 */
[----:B------:R-:W-:-:S05]  /*0320*/  IMAD.WIDE.U32 R4, R53, c[0x0][0x180], R4 ;  /* 0x0000600035047a25 */ /* 0x000fca00078e0004 */
[----:B------:R-:W-:Y:S02]  /*0330*/  IADD3 R5, R5, R7, RZ ;  /* 0x0000000705057210 */ /* 0x000fe40007ffe0ff */
[----:B------:R-:W-:-:S04]  /*0340*/  LEA R64, P1, R4, c[0x0][0x160], 0x2 ;  /* 0x0000580004407a11 */ /* 0x000fc800078210ff */
[----:B------:R-:W-:-:S05]  /*0350*/  LEA.HI.X R65, R4, c[0x0][0x164], R5, 0x2, P1 ;  /* 0x0000590004417a11 */ /* 0x000fca00008f1405 */
[----:B------:R-:W2:Y:S04]  /*0360*/  LDG.E.128 R4, [R64.64] ;  /* 0x0000000440047981 */ /* 0x000ea8000c1e1d00 */
[----:B------:R-:W3:Y:S04]  /*0370*/  LDG.E.128 R8, [R64.64+0x1000] ;  /* 0x0010000440087981 */ /* 0x000ee8000c1e1d00 */
[----:B------:R-:W4:Y:S04]  /*0380*/  LDG.E.128 R12, [R64.64+0x2000] ;  /* 0x00200004400c7981 */ /* 0x000f28000c1e1d00 */
[----:B------:R-:W5:Y:S04]  /*0390*/  LDG.E.128 R16, [R64.64+0x3000] ;  /* 0x0030000440107981 */ /* 0x000f68000c1e1d00 */
[----:B------:R-:W5:Y:S04]  /*03a0*/  LDG.E.128 R20, [R64.64+0x4000] ;  /* 0x0040000440147981 */ /* 0x000f68000c1e1d00 */
[----:B------:R-:W5:Y:S04]  /*03b0*/  LDG.E.128 R24, [R64.64+0x5000] ;  /* 0x0050000440187981 */ /* 0x000f68000c1e1d00 */
[----:B------:R-:W5:Y:S04]  /*03c0*/  LDG.E.128 R28, [R64.64+0x6000] ;  /* 0x00600004401c7981 */ /* 0x000f68000c1e1d00 */
[----:B------:R-:W5:Y:S04]  /*03d0*/  LDG.E.128 R32, [R64.64+0x7000] ;  /* 0x0070000440207981 */ /* 0x000f68000c1e1d00 */
[----:B------:R-:W5:Y:S04]  /*03e0*/  LDG.E.128 R36, [R64.64+0x8000] ;  /* 0x0080000440247981 */ /* 0x000f68000c1e1d00 */
[----:B------:R-:W5:Y:S04]  /*03f0*/  LDG.E.128 R40, [R64.64+0x9000] ;  /* 0x0090000440287981 */ /* 0x000f68000c1e1d00 */
[----:B------:R-:W5:Y:S04]  /*0400*/  LDG.E.128 R44, [R64.64+0xa000] ;  /* 0x00a00004402c7981 */ /* 0x000f68000c1e1d00 */
[----:B------:R-:W5:Y:S01]  /*0410*/  LDG.E.128 R48, [R64.64+0xb000] ;  /* 0x00b0000440307981 */ /* 0x000f62000c1e1d00 */
[----:B------:R-:W-:Y:S01]  /*0420*/  SHF.R.S32.HI R62, RZ, 0x1f, R57 ;  /* 0x0000001fff3e7819 */ /* 0x000fe20000011439 */
[----:B------:R-:W-:Y:S01]  /*0430*/  IMAD R55, R52, -0x60, R55 ;  /* 0xffffffa034377824 */ /* 0x000fe200078e0237 */
[----:B------:R-:W-:Y:S02]  /*0440*/  BSSY B0, `(.L_x_975) ;  /* 0x00000ff000007945 */ /* 0x000fe40003800000 */
[----:B------:R-:W-:-:S02]  /*0450*/  LEA.HI R58, R62, R57, RZ, 0x2 ;  /* 0x000000393e3a7211 */ /* 0x000fc400078f10ff */
[CC--:B------:R-:W-:Y:S02]  /*0460*/  LEA.HI R66, R62.reuse, R57.reuse, RZ, 0x5 ;  /* 0x000000393e427211 */ /* 0x0c0fe400078f28ff */
[--C-:B------:R-:W-:Y:S02]  /*0470*/  SHF.R.S32.HI R56, RZ, 0x2, R58.reuse ;  /* 0x00000002ff387819 */ /* 0x100fe4000001143a */
[----:B------:R-:W-:Y:S02]  /*0480*/  SHF.R.S32.HI R61, RZ, 0x1f, R58 ;  /* 0x0000001fff3d7819 */ /* 0x000fe4000001143a */
[----:B------:R-:W-:Y:S02]  /*0490*/  LEA.HI R60, R62, R57, RZ, 0x7 ;  /* 0x000000393e3c7211 */ /* 0x000fe400078f38ff */
[----:B------:R-:W-:Y:S02]  /*04a0*/  LEA.HI R61, R61, R56, RZ, 0x3 ;  /* 0x000000383d3d7211 */ /* 0x000fe400078f18ff */
[----:B------:R-:W-:-:S02]  /*04b0*/  SHF.R.S32.HI R59, RZ, 0x5, R66 ;  /* 0x00000005ff3b7819 */ /* 0x000fc40000011442 */
[----:B------:R-:W-:Y:S02]  /*04c0*/  LOP3.LUT R61, R61, 0xfffffff8, RZ, 0xc0, !PT ;  /* 0xfffffff83d3d7812 */ /* 0x000fe400078ec0ff */
[----:B------:R-:W-:Y:S02]  /*04d0*/  LOP3.LUT R58, R58, 0x7ffffffc, RZ, 0xc0, !PT ;  /* 0x7ffffffc3a3a7812 */ /* 0x000fe400078ec0ff */
[----:B------:R-:W-:Y:S01]  /*04e0*/  LEA.HI R66, R66, R59, RZ, 0x1 ;  /* 0x0000003b42427211 */ /* 0x000fe200078f08ff */
[----:B------:R-:W-:Y:S01]  /*04f0*/  IMAD.IADD R56, R56, 0x1, -R61 ;  /* 0x0000000138387824 */ /* 0x000fe200078e0a3d */
[CC--:B------:R-:W-:Y:S01]  /*0500*/  LEA.HI R61, R62.reuse, R57.reuse, RZ, 0x4 ;  /* 0x000000393e3d7211 */ /* 0x0c0fe200078f20ff */
[----:B------:R-:W-:Y:S01]  /*0510*/  IMAD.IADD R58, R57, 0x1, -R58 ;  /* 0x00000001393a7824 */ /* 0x000fe200078e0a3a */
[----:B------:R-:W-:Y:S02]  /*0520*/  LEA.HI R62, R62, R57, RZ, 0x6 ;  /* 0x000000393e3e7211 */ /* 0x000fe400078f30ff */
[----:B------:R-:W-:-:S02]  /*0530*/  SHF.R.S32.HI R63, RZ, 0x7, R60 ;  /* 0x00000007ff3f7819 */ /* 0x000fc4000001143c */
[----:B------:R-:W-:Y:S02]  /*0540*/  LOP3.LUT R66, R66, 0xfffffe, RZ, 0xc0, !PT ;  /* 0x00fffffe42427812 */ /* 0x000fe400078ec0ff */
[----:B------:R-:W-:Y:S01]  /*0550*/  IMNMX R55, R55, 0x60, PT ;  /* 0x0000006037377817 */ /* 0x000fe20003800200 */
[----:B------:R-:W-:Y:S02]  /*0560*/  IMAD R58, R63, 0x300, R58 ;  /* 0x000003003f3a7824 */ /* 0x000fe400078e023a */
[----:B------:R-:W-:-:S05]  /*0570*/  IMAD.IADD R59, R59, 0x1, -R66 ;  /* 0x000000013b3b7824 */ /* 0x000fca00078e0a42 */
[----:B------:R-:W-:Y:S01]  /*0580*/  LEA R58, R59, R58, 0x7 ;  /* 0x0000003a3b3a7211 */ /* 0x000fe200078e38ff */
[----:B--2---:R0:W-:Y:S04]  /*0590*/  STS.128 [R57.X16], R4 ;  /* 0x0000000439007388 */ /* 0x0041e8000000cc00 */
[----:B---3--:R-:W-:Y:S04]  /*05a0*/  STS.128 [R57.X16+0x1000], R8 ;  /* 0x0010000839007388 */ /* 0x008fe8000000cc00 */
[----:B----4-:R-:W-:Y:S04]  /*05b0*/  STS.128 [R57.X16+0x2000], R12 ;  /* 0x0020000c39007388 */ /* 0x010fe8000000cc00 */
[----:B-----5:R1:W-:Y:S04]  /*05c0*/  STS.128 [R57.X16+0x3000], R16 ;  /* 0x0030001039007388 */ /* 0x0203e8000000cc00 */
[----:B------:R-:W-:Y:S01]  /*05d0*/  STS.128 [R57.X16+0x4000], R20 ;  /* 0x0040001439007388 */ /* 0x000fe2000000cc00 */
[----:B0-----:R-:W-:-:S02]  /*05e0*/  SHF.R.S32.HI R6, RZ, 0x4, R61 ;  /* 0x00000004ff067819 */ /* 0x001fc4000001143d */
[----:B------:R-:W-:Y:S01]  /*05f0*/  SHF.R.S32.HI R5, RZ, 0x1f, R61 ;  /* 0x0000001fff057819 */ /* 0x000fe2000001143d */
[----:B------:R-:W-:Y:S01]  /*0600*/  STS.128 [R57.X16+0x5000], R24 ;  /* 0x0050001839007388 */ /* 0x000fe2000000cc00 */
[----:B------:R-:W-:Y:S02]  /*0610*/  SHF.R.S32.HI R7, RZ, 0x6, R62 ;  /* 0x00000006ff077819 */ /* 0x000fe4000001143e */
[----:B------:R-:W-:Y:S01]  /*0620*/  LEA.HI R5, R5, R6, RZ, 0x2 ;  /* 0x0000000605057211 */ /* 0x000fe200078f10ff */
[----:B------:R-:W-:Y:S01]  /*0630*/  STS.128 [R57.X16+0x6000], R28 ;  /* 0x0060001c39007388 */ /* 0x000fe2000000cc00 */
[----:B------:R-:W-:Y:S02]  /*0640*/  LOP3.LUT R4, R61, 0xfffffff0, RZ, 0xc0, !PT ;  /* 0xfffffff03d047812 */ /* 0x000fe400078ec0ff */
[----:B------:R-:W-:Y:S01]  /*0650*/  LOP3.LUT R5, R5, 0xffffffc, RZ, 0xc0, !PT ;  /* 0x0ffffffc05057812 */ /* 0x000fe200078ec0ff */
[----:B------:R-:W-:Y:S01]  /*0660*/  STS.128 [R57.X16+0x7000], R32 ;  /* 0x0070002039007388 */ /* 0x000fe2000000cc00 */
[----:B------:R-:W-:-:S02]  /*0670*/  LEA.HI R62, R62, R7, RZ, 0x1 ;  /* 0x000000073e3e7211 */ /* 0x000fc400078f08ff */
[----:B------:R-:W-:Y:S01]  /*0680*/  IADD3 R4, -R4, R57, RZ ;  /* 0x0000003904047210 */ /* 0x000fe20007ffe1ff */
[----:B------:R-:W-:Y:S01]  /*0690*/  STS.128 [R57.X16+0x8000], R36 ;  /* 0x0080002439007388 */ /* 0x000fe2000000cc00 */
[----:B-1----:R-:W-:Y:S01]  /*06a0*/  IMAD.IADD R16, R6, 0x1, -R5 ;  /* 0x0000000106107824 */ /* 0x002fe200078e0a05 */
[----:B------:R-:W-:Y:S02]  /*06b0*/  LOP3.LUT R62, R62, 0xfffffffe, RZ, 0xc0, !PT ;  /* 0xfffffffe3e3e7812 */ /* 0x000fe400078ec0ff */
[----:B------:R-:W-:Y:S01]  /*06c0*/  STS.128 [R57.X16+0x9000], R40 ;  /* 0x0090002839007388 */ /* 0x000fe2000000cc00 */
[----:B------:R-:W-:Y:S02]  /*06d0*/  LOP3.LUT R19, R60, 0xffffff80, RZ, 0xc0, !PT ;  /* 0xffffff803c137812 */ /* 0x000fe400078ec0ff */
[----:B------:R-:W-:Y:S01]  /*06e0*/  LEA.HI R8, R4, R4, RZ, 0x1 ;  /* 0x0000000404087211 */ /* 0x000fe200078f08ff */
[----:B------:R-:W-:Y:S01]  /*06f0*/  STS.128 [R57.X16+0xa000], R44 ;  /* 0x00a0002c39007388 */ /* 0x000fe2000000cc00 */
[----:B------:R-:W-:Y:S01]  /*0700*/  IMAD.IADD R62, R7, 0x1, -R62 ;  /* 0x00000001073e7824 */ /* 0x000fe200078e0a3e */
[----:B------:R-:W-:Y:S01]  /*0710*/  SHF.R.S32.HI R17, RZ, 0x1f, R56 ;  /* 0x0000001fff117819 */ /* 0x000fe20000011438 */
[----:B------:R-:W-:Y:S01]  /*0720*/  IMAD R19, R16, 0x10, R19 ;  /* 0x0000001010137824 */ /* 0x000fe200078e0213 */
[----:B------:R-:W-:Y:S01]  /*0730*/  STS.128 [R57.X16+0xb000], R48 ;  /* 0x00b0003039007388 */ /* 0x000fe2000000cc00 */
[----:B------:R-:W-:Y:S01]  /*0740*/  SHF.R.S32.HI R8, RZ, 0x1, R8 ;  /* 0x00000001ff087819 */ /* 0x000fe20000011408 */
[----:B------:R-:W-:Y:S01]  /*0750*/  IMAD.SHL.U32 R16, R62, 0x40, RZ ;  /* 0x000000403e107824 */ /* 0x000fe200078e00ff */
[----:B------:R-:W-:Y:S01]  /*0760*/  LEA.HI R17, R17, R56, RZ, 0x2 ;  /* 0x0000003811117211 */ /* 0x000fe200078f10ff */
[----:B------:R-:W-:Y:S01]  /*0770*/  BAR.SYNC.DEFER_BLOCKING 0x0 ;  /* 0x0000000000007b1d */ /* 0x000fe20000010000 */
[----:B------:R-:W-:-:S02]  /*0780*/  IMAD.SHL.U32 R4, R4, 0x8, RZ ;  /* 0x0000000804047824 */ /* 0x000fc400078e00ff */
[----:B------:R-:W-:Y:S01]  /*0790*/  IMAD R18, R8, 0x600, R19 ;  /* 0x0000060008127824 */ /* 0x000fe200078e0213 */
[C---:B------:R-:W-:Y:S01]  /*07a0*/  LOP3.LUT R7, R17.reuse, 0x7fffffc, RZ, 0xc0, !PT ;  /* 0x07fffffc11077812 */ /* 0x040fe200078ec0ff */
[----:B------:R-:W-:Y:S01]  /*07b0*/  IMAD.SHL.U32 R62, R62, 0x8, RZ ;  /* 0x000000083e3e7824 */ /* 0x000fe200078e00ff */
[----:B------:R-:W-:Y:S02]  /*07c0*/  LOP3.LUT R19, R16, 0x40, RZ, 0xc0, !PT ;  /* 0x0000004010137812 */ /* 0x000fe400078ec0ff */
[----:B------:R-:W-:Y:S01]  /*07d0*/  SHF.L.U32 R17, R17, 0x4, RZ ;  /* 0x0000000411117819 */ /* 0x000fe200000006ff */
[----:B------:R-:W-:Y:S01]  /*07e0*/  IMAD.IADD R7, R56, 0x1, -R7 ;  /* 0x0000000138077824 */ /* 0x000fe200078e0a07 */
[----:B------:R-:W-:Y:S02]  /*07f0*/  LOP3.LUT R8, R19, 0x8, R4, 0xf8, !PT ;  /* 0x0000000813087812 */ /* 0x000fe400078ef804 */
[----:B------:R-:W-:Y:S01]  /*0800*/  SHF.R.U32.HI R19, RZ, 0x3, R19 ;  /* 0x00000003ff137819 */ /* 0x000fe20000011613 */
[----:B------:R-:W-:Y:S01]  /*0810*/  IMAD R58, R7, 0x8, R58 ;  /* 0x00000008073a7824 */ /* 0x000fe200078e023a */
[----:B------:R-:W-:-:S02]  /*0820*/  LOP3.LUT R17, R17, 0x40, RZ, 0xc0, !PT ;  /* 0x0000004011117812 */ /* 0x000fc400078ec0ff */
[----:B------:R-:W-:Y:S02]  /*0830*/  LOP3.LUT R19, R8, R19, RZ, 0x3c, !PT ;  /* 0x0000001308137212 */ /* 0x000fe400078e3cff */
[----:B------:R-:W-:Y:S02]  /*0840*/  LOP3.LUT R62, R17, 0x8, R62, 0xf8, !PT ;  /* 0x00000008113e7812 */ /* 0x000fe400078ef83e */
[----:B------:R-:W-:Y:S01]  /*0850*/  SHF.R.U32.HI R17, RZ, 0x3, R17 ;  /* 0x00000003ff117819 */ /* 0x000fe20000011611 */
[----:B------:R-:W-:Y:S01]  /*0860*/  IMAD.IADD R7, R18, 0x1, R19 ;  /* 0x0000000112077824 */ /* 0x000fe200078e0213 */
[----:B------:R-:W-:Y:S01]  /*0870*/  ISETP.GE.AND P1, PT, R4, c[0x0][0x194], PT ;  /* 0x0000650004007a0c */ /* 0x000fe20003f26270 */
[----:B------:R-:W0:Y:S01]  /*0880*/  LDS R5, [R57.X4] ;  /* 0x0000000039057984 */ /* 0x000e220000004800 */
[----:B------:R-:W-:-:S03]  /*0890*/  LOP3.LUT R17, R62, R17, RZ, 0x3c, !PT ;  /* 0x000000113e117212 */ /* 0x000fc600078e3cff */
[----:B------:R-:W1:Y:S04]  /*08a0*/  LDS R9, [R57.X4+0x400] ;  /* 0x0004000039097984 */ /* 0x000e680000004800 */
[----:B------:R-:W2:Y:S04]  /*08b0*/  LDS R10, [R57.X4+0x800] ;  /* 0x00080000390a7984 */ /* 0x000ea80000004800 */
[----:B------:R-:W3:Y:S04]  /*08c0*/  LDS R11, [R57.X4+0xc00] ;  /* 0x000c0000390b7984 */ /* 0x000ee80000004800 */
[----:B------:R-:W4:Y:S04]  /*08d0*/  LDS R12, [R57.X4+0x1000] ;  /* 0x00100000390c7984 */ /* 0x000f280000004800 */
[----:B------:R-:W5:Y:S04]  /*08e0*/  LDS R13, [R57.X4+0x1400] ;  /* 0x00140000390d7984 */ /* 0x000f680000004800 */
[----:B------:R-:W5:Y:S04]  /*08f0*/  LDS R14, [R57.X4+0x1800] ;  /* 0x00180000390e7984 */ /* 0x000f680000004800 */
[----:B------:R-:W5:Y:S04]  /*0900*/  LDS R15, [R57.X4+0x1c00] ;  /* 0x001c0000390f7984 */ /* 0x000f680000004800 */
[----:B------:R-:W5:Y:S04]  /*0910*/  LDS R23, [R57.X4+0x2000] ;  /* 0x0020000039177984 */ /* 0x000f680000004800 */
[----:B------:R-:W5:Y:S04]  /*0920*/  LDS R24, [R57.X4+0x2400] ;  /* 0x0024000039187984 */ /* 0x000f680000004800 */
[----:B------:R-:W5:Y:S01]  /*0930*/  LDS R29, [R57.X4+0x3000] ;  /* 0x00300000391d7984 */ /* 0x000f620000004800 */
[----:B0-----:R-:W-:Y:S01]  /*0940*/  FMUL.FTZ R8, R5, c[0x0][0x1b8] ;  /* 0x00006e0005087a20 */ /* 0x001fe20000410000 */
[----:B------:R-:W-:-:S02]  /*0950*/  LEA R5, R58, R17, 0x1 ;  /* 0x000000113a057211 */ /* 0x000fc400078e08ff */
[----:B------:R-:W0:Y:S01]  /*0960*/  LDS R21, [R57.X4+0x3400] ;  /* 0x0034000039157984 */ /* 0x000e220000004800 */
[----:B-1----:R-:W-:-:S03]  /*0970*/  FMUL.FTZ R9, R9, c[0x0][0x1b8] ;  /* 0x00006e0009097a20 */ /* 0x002fc60000410000 */
[----:B------:R-:W1:Y:S01]  /*0980*/  LDS R20, [R57.X4+0x3c00] ;  /* 0x003c000039147984 */ /* 0x000e620000004800 */
[----:B--2---:R-:W-:Y:S01]  /*0990*/  FMUL.FTZ R10, R10, c[0x0][0x1b8] ;  /* 0x00006e000a0a7a20 */ /* 0x004fe20000410000 */
[----:B------:R-:W-:Y:S02]  /*09a0*/  F2FP.PACK_AB R8, R9, R8 ;  /* 0x000000080908723e */ /* 0x000fe400000000ff */
[----:B------:R-:W2:Y:S01]  /*09b0*/  LDS R25, [R57.X4+0x2800] ;  /* 0x0028000039197984 */ /* 0x000ea20000004800 */
[----:B---3--:R-:W-:-:S03]  /*09c0*/  FMUL.FTZ R11, R11, c[0x0][0x1b8] ;  /* 0x00006e000b0b7a20 */ /* 0x008fc60000410000 */
[----:B------:R-:W3:Y:S01]  /*09d0*/  LDS R28, [R57.X4+0x2c00] ;  /* 0x002c0000391c7984 */ /* 0x000ee20000004800 */
[----:B----4-:R-:W-:Y:S01]  /*09e0*/  FMUL.FTZ R12, R12, c[0x0][0x1b8] ;  /* 0x00006e000c0c7a20 */ /* 0x010fe20000410000 */
[----:B------:R-:W-:Y:S02]  /*09f0*/  F2FP.PACK_AB R9, R11, R10 ;  /* 0x0000000a0b09723e */ /* 0x000fe400000000ff */
[----:B------:R-:W4:Y:S01]  /*0a00*/  LDS R22, [R57.X4+0x3800] ;  /* 0x0038000039167984 */ /* 0x000f220000004800 */
[----:B-----5:R-:W-:-:S03]  /*0a10*/  FMUL.FTZ R13, R13, c[0x0][0x1b8] ;  /* 0x00006e000d0d7a20 */ /* 0x020fc60000410000 */
[----:B------:R-:W5:Y:S01]  /*0a20*/  LDS R41, [R57.X4+0x4000] ;  /* 0x0040000039297984 */ /* 0x000f620000004800 */
[----:B------:R-:W-:Y:S01]  /*0a30*/  FMUL.FTZ R14, R14, c[0x0][0x1b8] ;  /* 0x00006e000e0e7a20 */ /* 0x000fe20000410000 */
[----:B------:R-:W-:Y:S02]  /*0a40*/  F2FP.PACK_AB R10, R13, R12 ;  /* 0x0000000c0d0a723e */ /* 0x000fe400000000ff */
[----:B------:R-:W5:Y:S01]  /*0a50*/  LDS R42, [R57.X4+0x4400] ;  /* 0x00440000392a7984 */ /* 0x000f620000004800 */
[----:B------:R-:W-:-:S03]  /*0a60*/  FMUL.FTZ R15, R15, c[0x0][0x1b8] ;  /* 0x00006e000f0f7a20 */ /* 0x000fc60000410000 */
[----:B------:R-:W5:Y:S01]  /*0a70*/  LDS R43, [R57.X4+0x4800] ;  /* 0x00480000392b7984 */ /* 0x000f620000004800 */
[----:B------:R-:W-:Y:S01]  /*0a80*/  FMUL.FTZ R23, R23, c[0x0][0x1b8] ;  /* 0x00006e0017177a20 */ /* 0x000fe20000410000 */
[----:B------:R-:W-:Y:S02]  /*0a90*/  F2FP.PACK_AB R11, R15, R14 ;  /* 0x0000000e0f0b723e */ /* 0x000fe400000000ff */
[----:B------:R-:W5:Y:S01]  /*0aa0*/  LDS R12, [R57.X4+0x5000] ;  /* 0x00500000390c7984 */ /* 0x000f620000004800 */
[----:B------:R-:W-:-:S03]  /*0ab0*/  FMUL.FTZ R26, R24, c[0x0][0x1b8] ;  /* 0x00006e00181a7a20 */ /* 0x000fc60000410000 */
[----:B------:R-:W5:Y:S01]  /*0ac0*/  LDS R13, [R57.X4+0x5400] ;  /* 0x00540000390d7984 */ /* 0x000f620000004800 */
[----:B------:R-:W-:-:S03]  /*0ad0*/  FMUL.FTZ R29, R29, c[0x0][0x1b8] ;  /* 0x00006e001d1d7a20 */ /* 0x000fc60000410000 */
[----:B------:R-:W5:Y:S01]  /*0ae0*/  LDS R14, [R57.X4+0x5800] ;  /* 0x00580000390e7984 */ /* 0x000f620000004800 */
[----:B0-----:R-:W-:Y:S01]  /*0af0*/  FMUL.FTZ R30, R21, c[0x0][0x1b8] ;  /* 0x00006e00151e7a20 */ /* 0x001fe20000410000 */
[----:B------:R-:W-:Y:S02]  /*0b00*/  F2FP.PACK_AB R21, R26, R23 ;  /* 0x000000171a15723e */ /* 0x000fe400000000ff */
[----:B------:R-:W0:Y:S01]  /*0b10*/  LDS R15, [R57.X4+0x5c00] ;  /* 0x005c0000390f7984 */ /* 0x000e220000004800 */
[----:B-1----:R-:W-:Y:S01]  /*0b20*/  FMUL.FTZ R35, R20, c[0x0][0x1b8] ;  /* 0x00006e0014237a20 */ /* 0x002fe20000410000 */
[----:B------:R-:W-:Y:S02]  /*0b30*/  F2FP.PACK_AB R29, R30, R29 ;  /* 0x0000001d1e1d723e */ /* 0x000fe400000000ff */
[----:B------:R-:W1:Y:S01]  /*0b40*/  LDS R16, [R57.X4+0x6000] ;  /* 0x0060000039107984 */ /* 0x000e620000004800 */
[----:B--2---:R-:W-:-:S03]  /*0b50*/  FMUL.FTZ R27, R25, c[0x0][0x1b8] ;  /* 0x00006e00191b7a20 */ /* 0x004fc60000410000 */
[----:B------:R-:W2:Y:S01]  /*0b60*/  LDS R17, [R57.X4+0x6400] ;  /* 0x0064000039117984 */ /* 0x000ea20000004800 */
[----:B---3--:R-:W-:-:S03]  /*0b70*/  FMUL.FTZ R28, R28, c[0x0][0x1b8] ;  /* 0x00006e001c1c7a20 */ /* 0x008fc60000410000 */
[----:B------:R-:W3:Y:S01]  /*0b80*/  LDS R18, [R57.X4+0x6800] ;  /* 0x0068000039127984 */ /* 0x000ee20000004800 */
[----:B----4-:R-:W-:Y:S01]  /*0b90*/  FMUL.FTZ R38, R22, c[0x0][0x1b8] ;  /* 0x00006e0016267a20 */ /* 0x010fe20000410000 */
[----:B------:R-:W-:Y:S02]  /*0ba0*/  F2FP.PACK_AB R23, R28, R27 ;  /* 0x0000001b1c17723e */ /* 0x000fe400000000ff */
[----:B------:R-:W4:Y:S01]  /*0bb0*/  LDS R19, [R57.X4+0x6c00] ;  /* 0x006c000039137984 */ /* 0x000f220000004800 */
[----:B-----5:R-:W-:Y:S01]  /*0bc0*/  FMUL.FTZ R44, R41, c[0x0][0x1b8] ;  /* 0x00006e00292c7a20 */ /* 0x020fe20000410000 */
        /* <DEDUP_REMOVED lines=11> */
[----:B------:R-:W-:Y:S01]  /*0c80*/  FMUL.FTZ R14, R14, c[0x0][0x1b8] ;  /* 0x00006e000e0e7a20 */ /* 0x000fe20000410000 */
[----:B------:R-:W-:Y:S02]  /*0c90*/  F2FP.PACK_AB R12, R13, R12 ;  /* 0x0000000c0d0c723e */ /* 0x000fe400000000ff */
[----:B------:R-:W5:Y:S01]  /*0ca0*/  LDS R34, [R57.X4+0x9400] ;  /* 0x0094000039227984 */ /* 0x000f620000004800 */
[----:B0-----:R-:W-:-:S03]  /*0cb0*/  FMUL.FTZ R15, R15, c[0x0][0x1b8] ;  /* 0x00006e000f0f7a20 */ /* 0x001fc60000410000 */
[----:B------:R-:W0:Y:S01]  /*0cc0*/  LDS R47, [R57.X4+0x4c00] ;  /* 0x004c0000392f7984 */ /* 0x000e220000004800 */
[----:B-1----:R-:W-:Y:S01]  /*0cd0*/  FMUL.FTZ R16, R16, c[0x0][0x1b8] ;  /* 0x00006e0010107a20 */ /* 0x002fe20000410000 */
[----:B------:R-:W-:Y:S02]  /*0ce0*/  F2FP.PACK_AB R13, R15, R14 ;  /* 0x0000000e0f0d723e */ /* 0x000fe400000000ff */
[----:B------:R-:W1:Y:S01]  /*0cf0*/  LDS R24, [R57.X4+0x7000] ;  /* 0x0070000039187984 */ /* 0x000e620000004800 */
[----:B--2---:R-:W-:-:S03]  /*0d00*/  FMUL.FTZ R17, R17, c[0x0][0x1b8] ;  /* 0x00006e0011117a20 */ /* 0x004fc60000410000 */
[----:B------:R-:W2:Y:S01]  /*0d10*/  LDS R25, [R57.X4+0x7400] ;  /* 0x0074000039197984 */ /* 0x000ea20000004800 */
[----:B---3--:R-:W-:Y:S01]  /*0d20*/  FMUL.FTZ R18, R18, c[0x0][0x1b8] ;  /* 0x00006e0012127a20 */ /* 0x008fe20000410000 */
[----:B------:R-:W-:Y:S02]  /*0d30*/  F2FP.PACK_AB R14, R17, R16 ;  /* 0x00000010110e723e */ /* 0x000fe400000000ff */
[----:B------:R-:W3:Y:S01]  /*0d40*/  LDS R27, [R57.X4+0x7800] ;  /* 0x00780000391b7984 */ /* 0x000ee20000004800 */
[----:B----4-:R-:W-:-:S03]  /*0d50*/  FMUL.FTZ R19, R19, c[0x0][0x1b8] ;  /* 0x00006e0013137a20 */ /* 0x010fc60000410000 */
        /* <DEDUP_REMOVED lines=16> */
[----:B0-----:R-:W-:Y:S01]  /*0e60*/  FMUL.FTZ R47, R47, c[0x0][0x1b8] ;  /* 0x00006e002f2f7a20 */ /* 0x001fe20000410000 */
[----:B------:R-:W-:Y:S01]  /*0e70*/  F2FP.PACK_AB R19, R19, R22 ;  /* 0x000000161313723e */ /* 0x000fe200000000ff */
[----:B------:R-:W-:Y:S01]  /*0e80*/  IMAD.SHL.U32 R22, R5, 0x2, RZ ;  /* 0x0000000205167824 */ /* 0x000fe200078e00ff */
[----:B------:R-:W0:Y:S01]  /*0e90*/  LDS R36, [R57.X4+0xb000] ;  /* 0x00b0000039247984 */ /* 0x000e220000004800 */
[----:B-1----:R-:W-:Y:S01]  /*0ea0*/  FMUL.FTZ R24, R24, c[0x0][0x1b8] ;  /* 0x00006e0018187a20 */ /* 0x002fe20000410000 */
[----:B------:R-:W-:Y:S02]  /*0eb0*/  F2FP.PACK_AB R45, R47, R46 ;  /* 0x0000002e2f2d723e */ /* 0x000fe400000000ff */
[----:B------:R-:W1:Y:S01]  /*0ec0*/  LDS R42, [R57.X4+0xb400] ;  /* 0x00b40000392a7984 */ /* 0x000e620000004800 */
[----:B--2---:R-:W-:Y:S01]  /*0ed0*/  FMUL.FTZ R25, R25, c[0x0][0x1b8] ;  /* 0x00006e0019197a20 */ /* 0x004fe20000410000 */
[----:B------:R-:W-:-:S02]  /*0ee0*/  SHF.R.S32.HI R5, RZ, 0x1f, R4 ;  /* 0x0000001fff057819 */ /* 0x000fc40000011404 */
[----:B------:R-:W2:Y:S01]  /*0ef0*/  LDS R41, [R57.X4+0xb800] ;  /* 0x00b8000039297984 */ /* 0x000ea20000004800 */
[----:B---3--:R-:W-:Y:S01]  /*0f00*/  FMUL.FTZ R27, R27, c[0x0][0x1b8] ;  /* 0x00006e001b1b7a20 */ /* 0x008fe20000410000 */
[----:B------:R-:W-:Y:S02]  /*0f10*/  F2FP.PACK_AB R16, R25, R24 ;  /* 0x000000181910723e */ /* 0x000fe400000000ff */
[----:B------:R-:W3:Y:S01]  /*0f20*/  LDS R43, [R57.X4+0xbc00] ;  /* 0x00bc0000392b7984 */ /* 0x000ee20000004800 */
[----:B----4-:R-:W-:Y:S02]  /*0f30*/  FMUL.FTZ R32, R32, c[0x0][0x1b8] ;  /* 0x00006e0020207a20 */ /* 0x010fe40000410000 */
[----:B-----5:R-:W-:Y:S01]  /*0f40*/  FMUL.FTZ R28, R28, c[0x0][0x1b8] ;  /* 0x00006e001c1c7a20 */ /* 0x020fe20000410000 */
[----:B------:R-:W-:Y:S02]  /*0f50*/  STS [R22+0xc000], R8 ;  /* 0x00c0000816007388 */ /* 0x000fe40000000800 */
[----:B------:R-:W-:Y:S01]  /*0f60*/  F2FP.PACK_AB R27, R32, R27 ;  /* 0x0000001b201b723e */ /* 0x000fe200000000ff */
[----:B------:R-:W-:Y:S01]  /*0f70*/  FMUL.FTZ R31, R31, c[0x0][0x1b8] ;  /* 0x00006e001f1f7a20 */ /* 0x000fe20000410000 */
[----:B------:R-:W-:Y:S01]  /*0f80*/  STS [R22+0xc100], R9 ;  /* 0x00c1000916007388 */ /* 0x000fe20000000800 */
[----:B------:R-:W-:-:S03]  /*0f90*/  FMUL.FTZ R37, R37, c[0x0][0x1b8] ;  /* 0x00006e0025257a20 */ /* 0x000fc60000410000 */
[----:B------:R-:W-:Y:S01]  /*0fa0*/  F2FP.PACK_AB R28, R31, R28 ;  /* 0x0000001c1f1c723e */ /* 0x000fe200000000ff */
[----:B------:R-:W-:Y:S01]  /*0fb0*/  STS [R22+0xd800], R29 ;  /* 0x00d8001d16007388 */ /* 0x000fe20000000800 */
[----:B------:R-:W-:-:S03]  /*0fc0*/  FMUL.FTZ R40, R40, c[0x0][0x1b8] ;  /* 0x00006e0028287a20 */ /* 0x000fc60000410000 */
[----:B------:R-:W-:Y:S01]  /*0fd0*/  STS [R22+0xd900], R38 ;  /* 0x00d9002616007388 */ /* 0x000fe20000000800 */
[----:B------:R-:W-:Y:S01]  /*0fe0*/  FMUL.FTZ R35, R35, c[0x0][0x1b8] ;  /* 0x00006e0023237a20 */ /* 0x000fe20000410000 */
[----:B------:R-:W-:Y:S02]  /*0ff0*/  F2FP.PACK_AB R37, R40, R37 ;  /* 0x000000252825723e */ /* 0x000fe400000000ff */
[----:B------:R-:W-:Y:S01]  /*1000*/  STS [R22+0xc400], R10 ;  /* 0x00c4000a16007388 */ /* 0x000fe20000000800 */
[----:B------:R-:W-:-:S03]  /*1010*/  FMUL.FTZ R18, R39, c[0x0][0x1b8] ;  /* 0x00006e0027127a20 */ /* 0x000fc60000410000 */
[----:B------:R-:W-:Y:S01]  /*1020*/  STS [R22+0xc500], R11 ;  /* 0x00c5000b16007388 */ /* 0x000fe20000000800 */
[----:B0-----:R-:W-:Y:S01]  /*1030*/  FMUL.FTZ R36, R36, c[0x0][0x1b8] ;  /* 0x00006e0024247a20 */ /* 0x001fe20000410000 */
[----:B------:R-:W-:Y:S02]  /*1040*/  F2FP.PACK_AB R18, R18, R35 ;  /* 0x000000231212723e */ /* 0x000fe400000000ff */
[----:B------:R-:W-:Y:S01]  /*1050*/  STS [R22+0xdc00], R44 ;  /* 0x00dc002c16007388 */ /* 0x000fe20000000800 */
[----:B-1----:R-:W-:-:S03]  /*1060*/  FMUL.FTZ R17, R42, c[0x0][0x1b8] ;  /* 0x00006e002a117a20 */ /* 0x002fc60000410000 */
[----:B------:R-:W-:Y:S01]  /*1070*/  STS [R22+0xdd00], R45 ;  /* 0x00dd002d16007388 */ /* 0x000fe20000000800 */
[----:B--2---:R-:W-:Y:S01]  /*1080*/  FMUL.FTZ R41, R41, c[0x0][0x1b8] ;  /* 0x00006e0029297a20 */ /* 0x004fe20000410000 */
[----:B------:R-:W-:Y:S02]  /*1090*/  F2FP.PACK_AB R17, R17, R36 ;  /* 0x000000241111723e */ /* 0x000fe400000000ff */
[----:B------:R-:W-:Y:S01]  /*10a0*/  STS [R22+0xc800], R21 ;  /* 0x00c8001516007388 */ /* 0x000fe20000000800 */
[----:B---3--:R-:W-:-:S03]  /*10b0*/  FMUL.FTZ R20, R43, c[0x0][0x1b8] ;  /* 0x00006e002b147a20 */ /* 0x008fc60000410000 */
[----:B------:R-:W-:Y:S02]  /*10c0*/  STS [R22+0xc900], R23 ;  /* 0x00c9001716007388 */ /* 0x000fe40000000800 */
[----:B------:R-:W-:Y:S02]  /*10d0*/  F2FP.PACK_AB R20, R20, R41 ;  /* 0x000000291414723e */ /* 0x000fe400000000ff */
[----:B------:R0:W-:Y:S04]  /*10e0*/  STS [R22+0xe000], R12 ;  /* 0x00e0000c16007388 */ /* 0x0001e80000000800 */
[----:B------:R1:W-:Y:S04]  /*10f0*/  STS [R22+0xe100], R13 ;  /* 0x00e1000d16007388 */ /* 0x0003e80000000800 */
[----:B------:R-:W-:Y:S01]  /*1100*/  STS [R22+0xf000], R14 ;  /* 0x00f0000e16007388 */ /* 0x000fe20000000800 */
[----:B0-----:R-:W-:-:S03]  /*1110*/  IMAD.SHL.U32 R12, R7, 0x2, RZ ;  /* 0x00000002070c7824 */ /* 0x001fc600078e00ff */
[----:B------:R0:W-:Y:S01]  /*1120*/  STS [R22+0xf100], R15 ;  /* 0x00f1000f16007388 */ /* 0x0001e20000000800 */
[----:B-1----:R-:W-:-:S03]  /*1130*/  IADD3 R13, R6, 0x20, RZ ;  /* 0x00000020060d7810 */ /* 0x002fc60007ffe0ff */
[----:B------:R-:W-:Y:S01]  /*1140*/  STS [R22+0x10800], R19 ;  /* 0x0108001316007388 */ /* 0x000fe20000000800 */
[----:B------:R-:W-:-:S03]  /*1150*/  ISETP.GE.OR P3, PT, R13, R55, P1 ;  /* 0x000000370d00720c */ /* 0x000fc60000f66670 */
[----:B------:R-:W-:Y:S01]  /*1160*/  STS [R22+0x10900], R33 ;  /* 0x0109002116007388 */ /* 0x000fe20000000800 */
[----:B------:R-:W-:Y:S01]  /*1170*/  IADD3 R13, R6, 0x50, RZ ;  /* 0x00000050060d7810 */ /* 0x000fe20007ffe0ff */
[----:B0-----:R-:W-:Y:S01]  /*1180*/  IMAD R15, R0, c[0x0][0x1a8], RZ ;  /* 0x00006a00000f7a24 */ /* 0x001fe200078e02ff */
[----:B------:R-:W-:Y:S01]  /*1190*/  IADD3 R0, R6, 0x10, RZ ;  /* 0x0000001006007810 */ /* 0x000fe20007ffe0ff */
[----:B------:R0:W-:Y:S01]  /*11a0*/  STS [R22+0xf400], R16 ;  /* 0x00f4001016007388 */ /* 0x0001e20000000800 */
[-C--:B------:R-:W-:Y:S02]  /*11b0*/  ISETP.GE.OR P6, PT, R13, R55.reuse, P1 ;  /* 0x000000370d00720c */ /* 0x080fe40000fc6670 */
[----:B------:R-:W-:Y:S01]  /*11c0*/  ISETP.GE.OR P2, PT, R0, R55, P1 ;  /* 0x000000370000720c */ /* 0x000fe20000f46670 */
[----:B------:R-:W-:Y:S01]  /*11d0*/  STS [R22+0xf500], R27 ;  /* 0x00f5001b16007388 */ /* 0x000fe20000000800 */
[----:B------:R-:W-:-:S03]  /*11e0*/  IADD3 R0, R6, 0x30, RZ ;  /* 0x0000003006007810 */ /* 0x000fc60007ffe0ff */
[----:B------:R-:W-:Y:S01]  /*11f0*/  STS [R22+0x10c00], R37 ;  /* 0x010c002516007388 */ /* 0x000fe20000000800 */
[----:B------:R-:W-:Y:S01]  /*1200*/  ISETP.GE.OR P4, PT, R0, R55, P1 ;  /* 0x000000370000720c */ /* 0x000fe20000f86670 */
[----:B------:R-:W-:Y:S01]  /*1210*/  IMAD R0, R3, c[0x0][0x1b0], RZ ;  /* 0x00006c0003007a24 */ /* 0x000fe200078e02ff */
[----:B0-----:R-:W-:Y:S01]  /*1220*/  LEA R16, R7, 0xc000, 0x1 ;  /* 0x0000c00007107811 */ /* 0x001fe200078e08ff */
[----:B------:R-:W-:Y:S02]  /*1230*/  STS [R22+0x10d00], R18 ;  /* 0x010d001216007388 */ /* 0x000fe40000000800 */
[----:B------:R-:W-:Y:S02]  /*1240*/  IMAD R13, R53, c[0x0][0x1b4], R0 ;  /* 0x00006d00350d7a24 */ /* 0x000fe400078e0200 */
[----:B------:R-:W-:Y:S04]  /*1250*/  STS [R22+0xf800], R28 ;  /* 0x00f8001c16007388 */ /* 0x000fe80000000800 */
[----:B------:R-:W-:Y:S04]  /*1260*/  STS [R22+0xf900], R26 ;  /* 0x00f9001a16007388 */ /* 0x000fe80000000800 */
[----:B------:R0:W-:Y:S04]  /*1270*/  STS [R22+0x11000], R17 ;  /* 0x0110001116007388 */ /* 0x0001e80000000800 */
[----:B------:R1:W-:Y:S04]  /*1280*/  STS [R22+0x11100], R20 ;  /* 0x0111001416007388 */ /* 0x0003e80000000800 */
[----:B------:R-:W-:Y:S01]  /*1290*/  BAR.SYNC.DEFER_BLOCKING 0x0 ;  /* 0x0000000000007b1d */ /* 0x000fe20000010000 */
[----:B0-----:R-:W-:-:S02]  /*12a0*/  IMAD R17, R2, c[0x0][0x1ac], R15 ;  /* 0x00006b0002117a24 */ /* 0x001fc400078e020f */
[----:B------:R-:W-:Y:S01]  /*12b0*/  IMAD.WIDE.U32 R14, R2, c[0x0][0x1a8], R4 ;  /* 0x00006a00020e7a25 */ /* 0x000fe200078e0004 */
[----:B------:R-:W-:Y:S01]  /*12c0*/  IADD3 R2, R6, 0x40, RZ ;  /* 0x0000004006027810 */ /* 0x000fe20007ffe0ff */
[----:B------:R-:W-:Y:S02]  /*12d0*/  CS2R R4, SRZ ;  /* 0x0000000000047805 */ /* 0x000fe4000001ff00 */
[----:B------:R-:W-:Y:S01]  /*12e0*/  @P0 MOV R4, R54 ;  /* 0x0000003600040202 */ /* 0x000fe20000000f00 */
[----:B------:R-:W-:Y:S01]  /*12f0*/  IMAD.IADD R15, R15, 0x1, R17 ;  /* 0x000000010f0f7824 */ /* 0x000fe200078e0211 */
[-C--:B------:R-:W-:Y:S02]  /*1300*/  ISETP.GE.OR P5, PT, R2, R55.reuse, P1 ;  /* 0x000000370200720c */ /* 0x080fe40000fa6670 */
[----:B------:R-:W-:Y:S01]  /*1310*/  ISETP.GE.OR P1, PT, R6, R55, P1 ;  /* 0x000000370600720c */ /* 0x000fe20000f26670 */
[----:B------:R-:W-:Y:S01]  /*1320*/  IMAD.WIDE.U32 R2, R53, c[0x0][0x1b0], R14 ;  /* 0x00006c0035027a25 */ /* 0x000fe200078e000e */
[----:B------:R-:W-:-:S02]  /*1330*/  @P0 SHF.R.S32.HI R5, RZ, 0x1f, R54 ;  /* 0x0000001fff050819 */ /* 0x000fc40000011436 */
[----:B------:R-:W-:-:S04]  /*1340*/  IADD3 R4, P0, R6, R4, RZ ;  /* 0x0000000406047210 */ /* 0x000fc80007f1e0ff */
[----:B------:R-:W-:Y:S01]  /*1350*/  LEA.HI.X.SX32 R5, R6, R5, 0x1, P0 ;  /* 0x0000000506057211 */ /* 0x000fe200000f0eff */
[----:B------:R1:W0:Y:S04]  /*1360*/  LDS.128 R8, [R12+0xca00] ;  /* 0x00ca00000c087984 */ /* 0x0002280000000c00 */
[----:B------:R-:W-:-:S04]  /*1370*/  IMAD.WIDE R52, R52, 0x60, R4 ;  /* 0x0000006034347825 */ /* 0x000fc800078e0204 */
[----:B------:R-:W-:Y:S01]  /*1380*/  IMAD.IADD R5, R3, 0x1, R13 ;  /* 0x0000000103057824 */ /* 0x000fe200078e020d */
[----:B------:R-:W-:Y:S05]  /*1390*/  @P1 BRA `(.L_x_976) ;  /* 0x0000009000001947 */ /* 0x000fea0003800000 */
[----:B------:R-:W2:Y:S01]  /*13a0*/  LDS.128 R16, [R16] ;  /* 0x0000000010107984 */ /* 0x000ea20000000c00 */
[----:B------:R-:W-:Y:S02]  /*13b0*/  IMAD R13, R53, c[0x0][0x1a0], RZ ;  /* 0x00006800350d7a24 */ /* 0x000fe400078e02ff */
[----:B------:R-:W-:Y:S02]  /*13c0*/  IMAD.MOV.U32 R4, RZ, RZ, R2 ;  /* 0x000000ffff047224 */ /* 0x000fe400078e0002 */
[C---:B------:R-:W-:Y:S02]  /*13d0*/  IMAD R13, R52.reuse, c[0x0][0x1a4], R13 ;  /* 0x00006900340d7a24 */ /* 0x040fe400078e020d */
[----:B------:R-:W-:-:S04]  /*13e0*/  IMAD.WIDE.U32 R6, R52, c[0x0][0x1a0], R4 ;  /* 0x0000680034067a25 */ /* 0x000fc800078e0004 */
[----:B------:R-:W-:Y:S01]  /*13f0*/  IMAD.IADD R7, R7, 0x1, R13 ;  /* 0x0000000107077824 */ /* 0x000fe200078e020d */
[----:B------:R-:W-:-:S04]  /*1400*/  LEA R14, P0, R6, c[0x0][0x188], 0x1 ;  /* 0x00006200060e7a11 */ /* 0x000fc800078008ff */
[----:B------:R-:W-:-:S05]  /*1410*/  LEA.HI.X R15, R6, c[0x0][0x18c], R7, 0x1, P0 ;  /* 0x00006300060f7a11 */ /* 0x000fca00000f0c07 */
[----:B--2---:R2:W-:Y:S04]  /*1420*/  STG.E.128 [R14.64], R16 ;  /* 0x000000100e007986 */ /* 0x0045e8000c101d04 */
.L_x_976:
[----:B------:R-:W-:Y:S05]  /*1430*/  BSYNC B0 ;  /* 0x0000000000007941 */ /* 0x000fea0003800000 */
.L_x_975:
[----:B--2---:R2:W3:Y:S01]  /*1440*/  LDS.128 R16, [R12+0xc200] ;  /* 0x00c200000c107984 */ /* 0x0044e20000000c00 */
[----:B------:R-:W-:Y:S01]  /*1450*/  BSSY B0, `(.L_x_977) ;  /* 0x000000d000007945 */ /* 0x000fe20003800000 */
[----:B------:R-:W-:Y:S05]  /*1460*/  @P2 BRA `(.L_x_978) ;  /* 0x000000b000002947 */ /* 0x000fea0003800000 */
[----:B------:R-:W-:Y:S01]  /*1470*/  IADD3 R13, P0, R52, 0x10, RZ ;  /* 0x00000010340d7810 */ /* 0x000fe20007f1e0ff */
[----:B------:R-:W-:Y:S02]  /*1480*/  IMAD.MOV.U32 R6, RZ, RZ, R2 ;  /* 0x000000ffff067224 */ /* 0x000fe400078e0002 */
[----:B------:R-:W-:Y:S01]  /*1490*/  IMAD.MOV.U32 R7, RZ, RZ, R5 ;  /* 0x000000ffff077224 */ /* 0x000fe200078e0005 */
[----:B------:R-:W-:-:S03]  /*14a0*/  IADD3.X R0, RZ, R53, RZ, P0, !PT ;  /* 0x00000035ff007210 */ /* 0x000fc600007fe4ff */
[----:B------:R-:W-:-:S04]  /*14b0*/  IMAD.WIDE.U32 R6, R13, c[0x0][0x1a0], R6 ;  /* 0x000068000d067a25 */ /* 0x000fc800078e0006 */
[----:B------:R-:W-:Y:S01]  /*14c0*/  IMAD R0, R0, c[0x0][0x1a0], RZ ;  /* 0x0000680000007a24 */ /* 0x000fe200078e02ff */
[----:B------:R-:W-:-:S03]  /*14d0*/  LEA R14, P0, R6, c[0x0][0x188], 0x1 ;  /* 0x00006200060e7a11 */ /* 0x000fc600078008ff */
[----:B------:R-:W-:-:S04]  /*14e0*/  IMAD R13, R13, c[0x0][0x1a4], R0 ;  /* 0x000069000d0d7a24 */ /* 0x000fc800078e0200 */
[----:B------:R-:W-:-:S05]  /*14f0*/  IMAD.IADD R7, R7, 0x1, R13 ;  /* 0x0000000107077824 */ /* 0x000fca00078e020d */
[----:B------:R-:W-:-:S05]  /*1500*/  LEA.HI.X R15, R6, c[0x0][0x18c], R7, 0x1, P0 ;  /* 0x00006300060f7a11 */ /* 0x000fca00000f0c07 */
[----:B---3--:R3:W-:Y:S02]  /*1510*/  STG.E.128 [R14.64], R16 ;  /* 0x000000100e007986 */ /* 0x0087e4000c101d04 */
.L_x_978:
[----:B------:R-:W-:Y:S05]  /*1520*/  BSYNC B0 ;  /* 0x0000000000007941 */ /* 0x000fea0003800000 */
.L_x_977:
[----:B---3--:R3:W4:Y:S01]  /*1530*/  LDS.128 R16, [R12+0xc400] ;  /* 0x00c400000c107984 */ /* 0x0087220000000c00 */
        /* <DEDUP_REMOVED lines=12> */
[----:B----4-:R4:W-:Y:S02]  /*1600*/  STG.E.128 [R14.64], R16 ;  /* 0x000000100e007986 */ /* 0x0109e4000c101d04 */
.L_x_980:
[----:B------:R-:W-:Y:S05]  /*1610*/  BSYNC B0 ;  /* 0x0000000000007941 */ /* 0x000fea0003800000 */
.L_x_979:
[----:B----4-:R4:W1:Y:S01]  /*1620*/  LDS.128 R16, [R12+0xc600] ;  /* 0x00c600000c107984 */ /* 0x0108620000000c00 */
        /* <DEDUP_REMOVED lines=9> */
[----:B------:R-:W-:-:S05]  /*16c0*/  IMAD R13, R13, c[0x0][0x1a4], R0 ;  /* 0x000069000d0d7a24 */ /* 0x000fca00078e0200 */
[----:B------:R-:W-:-:S04]  /*16d0*/  IADD3 R7, R7, R13, RZ ;  /* 0x0000000d07077210 */ /* 0x000fc80007ffe0ff */
[----:B------:R-:W-:-:S05]  /*16e0*/  LEA.HI.X R15, R6, c[0x0][0x18c], R7, 0x1, P0 ;  /* 0x00006300060f7a11 */ /* 0x000fca00000f0c07 */
[----:B-1----:R1:W-:Y:S02]  /*16f0*/  STG.E.128 [R14.64], R16 ;  /* 0x000000100e007986 */ /* 0x0023e4000c101d04 */
.L_x_982:
[----:B------:R-:W-:Y:S05]  /*1700*/  BSYNC B0 ;  /* 0x0000000000007941 */ /* 0x000fea0003800000 */
.L_x_981:
[----:B-1234-:R-:W1:Y:S01]  /*1710*/  LDS.128 R12, [R12+0xc800] ;  /* 0x00c800000c0c7984 */ /* 0x01ee620000000c00 */
[----:B------:R-:W-:Y:S01]  /*1720*/  BSSY B0, `(.L_x_983) ;  /* 0x000000d000007945 */ /* 0x000fe20003800000 */
        /* <DEDUP_REMOVED lines=8> */
[----:B------:R-:W-:-:S04]  /*17b0*/  IMAD R17, R17, c[0x0][0x1a4], R0 ;  /* 0x0000690011117a24 */ /* 0x000fc800078e0200 */
[----:B------:R-:W-:-:S05]  /*17c0*/  IMAD.IADD R7, R7, 0x1, R17 ;  /* 0x0000000107077824 */ /* 0x000fca00078e0211 */
[----:B------:R-:W-:-:S05]  /*17d0*/  LEA.HI.X R17, R6, c[0x0][0x18c], R7, 0x1, P0 ;  /* 0x0000630006117a11 */ /* 0x000fca00000f0c07 */
[----:B-1----:R1:W-:Y:S02]  /*17e0*/  STG.E.128 [R16.64], R12 ;  /* 0x0000000c10007986 */ /* 0x0023e4000c101d04 */
.L_x_984:
[----:B------:R-:W-:Y:S05]  /*17f0*/  BSYNC B0 ;  /* 0x0000000000007941 */ /* 0x000fea0003800000 */
.L_x_983:
[----:B------:R-:W-:Y:S05]  /*1800*/  @P6 EXIT ;  /* 0x000000000000694d */ /* 0x000fea0003800000 */
[----:B------:R-:W-:Y:S02]  /*1810*/  IADD3 R7, P0, R52, 0x50, RZ ;  /* 0x0000005034077810 */ /* 0x000fe40007f1e0ff */
        /* <DEDUP_REMOVED lines=8> */
[----:B0-----:R-:W-:Y:S01]  /*18a0*/  STG.E.128 [R4.64], R8 ;  /* 0x0000000804007986 */ /* 0x001fe2000c101d04 */
[----:B------:R-:W-:Y:S05]  /*18b0*/  EXIT ;  /* 0x000000000000794d */ /* 0x000fea0003800000 */
.L_x_985:
        /* <DEDUP_REMOVED lines=12> */
.L_x_2313:


//--------------------- .text._ZN7cutlass13device_kernelIN5flash19enable_sm80_to_sm89INS1_16FlashAttnBwdSm80INS1_25CollectiveMainloopBwdSm80ILi2ELi1EN4cute5tupleIJNS5_1CILi64EEENS7_ILi96EEENS7_ILi128EEEEEENS_6half_tEfNS_4arch4Sm80ELb1ELb0ELb1ELb1ELb1ELb0ELb0ELb0ELi2ELi2ELi2ELi2ELb1EEENS1_24CollectiveEpilogueBwdGQAISB_fSE_Li256ELb1ELb1EEENS1_25SingleTileBwdLPTSchedulerILb1ELi96ELb1EEEEEEEEEvNT_6ParamsE --------------------------
	.section	.text._ZN7cutlass13device_kernelIN5flash19enable_sm80_to_sm89INS1_16FlashAttnBwdSm80INS1_25CollectiveMainloopBwdSm80ILi2ELi1EN4cute5tupleIJNS5_1CILi64EEENS7_ILi96EEENS7_ILi128EEEEEENS_6half_tEfNS_4arch4Sm80ELb1ELb0ELb1ELb1ELb1ELb0ELb0ELb0ELi2ELi2ELi2ELi2ELb1EEENS1_24CollectiveEpilogueBwdGQAISB_fSE_Li256ELb1ELb1EEENS1_25SingleTileBwdLPTSchedulerILb1ELi96ELb1EEEEEEEEEvNT_6ParamsE,"ax",@progbits
	.sectioninfo	@"SHI_REGISTERS=254"
	.align	128
.text._ZN7cutlass13device_kernelIN5flash19enable_sm80_to_sm89INS1_16FlashAttnBwdSm80INS1_25CollectiveMainloopBwdSm80ILi2ELi1EN4cute5tupleIJNS5_1CILi64EEENS7_ILi96EEENS7_ILi128EEEEEENS_6half_tEfNS_4arch4Sm80ELb1ELb0ELb1ELb1ELb1ELb0ELb0ELb0ELi2ELi2ELi2ELi2ELb1EEENS1_24CollectiveEpilogueBwdGQAISB_fSE_Li256ELb1ELb1EEENS1_25SingleTileBwdLPTSchedulerILb1ELi96ELb1EEEEEEEEEvNT_6ParamsE:
        .type           _ZN7cutlass13device_kernelIN5flash19enable_sm80_to_sm89INS1_16FlashAttnBwdSm80INS1_25CollectiveMainloopBwdSm80ILi2ELi1EN4cute5tupleIJNS5_1CILi64EEENS7_ILi96EEENS7_ILi128EEEEEENS_6half_tEfNS_4arch4Sm80ELb1ELb0ELb1ELb1ELb1ELb0ELb0ELb0ELi2ELi2ELi2ELi2ELb1EEENS1_24CollectiveEpilogueBwdGQAISB_fSE_Li256ELb1ELb1EEENS1_25SingleTileBwdLPTSchedulerILb1ELi96ELb1EEEEEEEEEvNT_6ParamsE,@function
        .size           _ZN7cutlass13device_kernelIN5flash19enable_sm80_to_sm89INS1_16FlashAttnBwdSm80INS1_25CollectiveMainloopBwdSm80ILi2ELi1EN4cute5tupleIJNS5_1CILi64EEENS7_ILi96EEENS7_ILi128EEEEEENS_6half_tEfNS_4arch4Sm80ELb1ELb0ELb1ELb1ELb1ELb0ELb0ELb0ELi2ELi2ELi2ELi2ELb1EEENS1_24CollectiveEpilogueBwdGQAISB_fSE_Li256ELb1ELb1EEENS1_25SingleTileBwdLPTSchedulerILb1ELi96ELb1EEEEEEEEEvNT_6ParamsE,(.L_x_2314 - _ZN7cutlass13device_kernelIN5flash19enable_sm80_to_sm89INS1_16FlashAttnBwdSm80INS1_25CollectiveMainloopBwdSm80ILi2ELi1EN4cute5tupleIJNS5_1CILi64EEENS7_ILi96EEENS7_ILi128EEEEEENS_6half_tEfNS_4arch4Sm80ELb1ELb0ELb1ELb1ELb1ELb0ELb0ELb0ELi2ELi2ELi2ELi2ELb1EEENS1_24CollectiveEpilogueBwdGQAISB_fSE_Li256ELb1ELb1EEENS1_25SingleTileBwdLPTSchedulerILb1ELi96ELb1EEEEEEEEEvNT_6ParamsE)
        .other          _ZN7cutlass13device_kernelIN5flash19enable_sm80_to_sm89INS1_16FlashAttnBwdSm80INS1_25CollectiveMainloopBwdSm80ILi2ELi1EN4cute5tupleIJNS5_1CILi64EEENS7_ILi96EEENS7_ILi128EEEEEENS_6half_tEfNS_4arch4Sm80ELb1ELb0ELb1ELb1ELb1ELb0ELb0ELb0ELi2ELi2ELi2ELi2ELb1EEENS1_24CollectiveEpilogueBwdGQAISB_fSE_Li256ELb1ELb1EEENS1_25SingleTileBwdLPTSchedulerILb1ELi96ELb1EEEEEEEEEvNT_6ParamsE,@"STO_CUDA_ENTRY STV_DEFAULT"
_ZN7cutlass13device_kernelIN5flash19enable_sm80_to_sm89INS1_16FlashAttnBwdSm80INS1_25CollectiveMainloopBwdSm80ILi2ELi1EN4cute5tupleIJNS5_1CILi64EEENS7_ILi96EEENS7_ILi128EEEEEENS_6half_tEfNS_4arch4Sm80ELb1ELb0ELb1ELb1ELb1ELb0ELb0ELb0ELi2ELi2ELi2ELi2ELb1EEENS1_24CollectiveEpilogueBwdGQAISB_fSE_Li256ELb1ELb1EEENS1_25SingleTileBwdLPTSchedulerILb1ELi96ELb1EEEEEEEEEvNT_6ParamsE:
        /* <DEDUP_REMOVED lines=30> */
.L_x_987:
[----:B------:R-:W-:Y:S02]  /*01e0*/  ULDC UR7, c[0x0][0x3b4] ;  /* 0x0000ed0000077ab9 */ /* 0x000fe40000000800 */
[----:B------:R-:W-:Y:S02]  /*01f0*/  UISETP.NE.AND UP0, UPT, UR7, 0x1, UPT ;  /* 0x000000010700788c */ /* 0x000fe4000bf05270 */
[----:B------:R-:W-:Y:S02]  /*0200*/  ULDC.64 UR4, c[0x0][0x3b8] ;  /* 0x0000ee0000047ab9 */ /* 0x000fe40000000a00 */
[----:B------:R-:W-:Y:S02]  /*0210*/  UIMAD.WIDE.U32 UR10, UR6, UR4, URZ ;  /* 0x00000004060a72a5 */ /* 0x000fe4000f8e003f */
[----:B------:R-:W-:-:S05]  /*0220*/  UMOV UR8, UR6 ;  /* 0x0000000600087c82 */ /* 0x000fca0008000000 */
[----:B------:R-:W-:-:S04]  /*0230*/  @UP0 USHF.R.U32.HI UR8, URZ, UR5, UR11 ;  /* 0x000000053f080299 */ /* 0x000fc8000801160b */
[----:B------:R-:W-:-:S04]  /*0240*/  UIMAD UR7, UR8, UR7, URZ ;  /* 0x00000007080772a4 */ /* 0x000fc8000f8e023f */
.L_x_988:
        /* <DEDUP_REMOVED lines=22> */
.L_x_989:
        /* <DEDUP_REMOVED lines=14> */
.L_x_991:
[----:B------:R-:W-:Y:S02]  /*0490*/  ULDC UR4, c[0x0][0x3dc] ;  /* 0x0000f70000047ab9 */ /* 0x000fe40000000800 */
.L_x_990:
        /* <DEDUP_REMOVED lines=9> */
.L_x_986:
        /* <DEDUP_REMOVED lines=21> */
.L_x_993:
[----:B------:R-:W-:Y:S02]  /*0680*/  ULDC UR7, c[0x0][0x3b4] ;  /* 0x0000ed0000077ab9 */ /* 0x000fe40000000800 */
[----:B------:R-:W-:Y:S02]  /*0690*/  UISETP.NE.AND UP0, UPT, UR7, 0x1, UPT ;  /* 0x000000010700788c */ /* 0x000fe4000bf05270 */
[----:B------:R-:W-:Y:S02]  /*06a0*/  ULDC.64 UR4, c[0x0][0x3b8] ;  /* 0x0000ee0000047ab9 */ /* 0x000fe40000000a00 */
[----:B------:R-:W-:Y:S02]  /*06b0*/  UIMAD.WIDE.U32 UR10, UR6, UR4, URZ ;  /* 0x00000004060a72a5 */ /* 0x000fe4000f8e003f */
[----:B------:R-:W-:-:S05]  /*06c0*/  UMOV UR8, UR6 ;  /* 0x0000000600087c82 */ /* 0x000fca0008000000 */
[----:B------:R-:W-:-:S04]  /*06d0*/  @UP0 USHF.R.U32.HI UR8, URZ, UR5, UR11 ;  /* 0x000000053f080299 */ /* 0x000fc8000801160b */
[----:B------:R-:W-:-:S04]  /*06e0*/  UIMAD UR7, UR8, UR7, URZ ;  /* 0x00000007080772a4 */ /* 0x000fc8000f8e023f */
.L_x_994:
        /* <DEDUP_REMOVED lines=22> */
.L_x_995:
        /* <DEDUP_REMOVED lines=14> */
.L_x_997:
[----:B------:R-:W-:Y:S02]  /*0930*/  ULDC UR4, c[0x0][0x3dc] ;  /* 0x0000f70000047ab9 */ /* 0x000fe40000000800 */
.L_x_996:
        /* <DEDUP_REMOVED lines=8> */
.L_x_992:
[----:B------:R-:W-:-:S13]  /*09c0*/  ISETP.LE.AND P0, PT, RZ, UR13, PT ;  /* 0x0000000dff007c0c */ /* 0x000fda000bf03270 */
[----:B------:R-:W-:Y:S05]  /*09d0*/  @!P0 EXIT ;  /* 0x000000000000894d */ /* 0x000fea0003800000 */
[----:B------:R-:W-:Y:S02]  /*09e0*/  ULDC.64 UR4, c[0x0][0x2c8] ;  /* 0x0000b20000047ab9 */ /* 0x000fe40000000a00 */
[----:B------:R-:W-:Y:S02]  /*09f0*/  UISETP.NE.U32.AND UP2, UPT, URZ, UR4, UPT ;  /* 0x000000043f00728c */ /* 0x000fe4000bf45070 */
[----:B------:R-:W-:Y:S02]  /*0a00*/  ULDC.64 UR6, c[0x0][0x2d0] ;  /* 0x0000b40000067ab9 */ /* 0x000fe40000000a00 */
[----:B------:R-:W-:Y:S02]  /*0a10*/  UISETP.NE.AND.EX UP2, UPT, URZ, UR5, UPT, UP2 ;  /* 0x000000053f00728c */ /* 0x000fe4000bf45320 */
[----:B------:R-:W-:Y:S02]  /*0a20*/  UISETP.NE.U32.AND UP1, UPT, URZ, UR6, UPT ;  /* 0x000000063f00728c */ /* 0x000fe4000bf25070 */
[----:B------:R-:W-:-:S02]  /*0a30*/  UMOV UR4, 0x4 ;  /* 0x0000000400047882 */ /* 0x000fc40000000000 */
[----:B------:R-:W-:Y:S01]  /*0a40*/  ULDC.64 UR8, c[0x0][0x2c8] ;  /* 0x0000b20000087ab9 */ /* 0x000fe20000000a00 */
[----:B------:R-:W-:Y:S01]  /*0a50*/  PLOP3.LUT P2, PT, PT, PT, UP2, 0x80, 0x0 ;  /* 0x000000000000781c */ /* 0x000fe20003f4f028 */
[----:B------:R-:W-:Y:S02]  /*0a60*/  UIMAD.WIDE UR8, UR13, UR4, UR8 ;  /* 0x000000040d0872a5 */ /* 0x000fe4000f8e0208 */
[----:B------:R-:W-:Y:S02]  /*0a70*/  UISETP.NE.AND.EX UP1, UPT, URZ, UR7, UPT, UP1 ;  /* 0x000000073f00728c */ /* 0x000fe4000bf25310 */
[----:B------:R-:W-:Y:S02]  /*0a80*/  ULDC.64 UR10, c[0x0][0x2d0] ;  /* 0x0000b400000a7ab9 */ /* 0x000fe40000000a00 */
[----:B------:R-:W-:Y:S01]  /*0a90*/  IMAD.U32 R8, RZ, RZ, UR8 ;  /* 0x00000008ff087e24 */ /* 0x000fe2000f8e00ff */
[----:B------:R-:W-:Y:S01]  /*0aa0*/  UIMAD.WIDE UR10, UR13, UR4, UR10 ;  /* 0x000000040d0a72a5 */ /* 0x000fe2000f8e020a */
[----:B------:R-:W-:Y:S01]  /*0ab0*/  IMAD.U32 R9, RZ, RZ, UR9 ;  /* 0x00000009ff097e24 */ /* 0x000fe2000f8e00ff */
[----:B------:R-:W-:Y:S01]  /*0ac0*/  PLOP3.LUT P1, PT, PT, PT, UP1, 0x80, 0x0 ;  /* 0x000000000000781c */ /* 0x000fe20003f2f018 */
[----:B------:R-:W-:-:S02]  /*0ad0*/  ULDC.64 UR6, c[0x0][0x2d8] ;  /* 0x0000b60000067ab9 */ /* 0x000fc40000000a00 */
[----:B------:R-:W-:Y:S01]  /*0ae0*/  UISETP.NE.U32.AND UP0, UPT, URZ, UR6, UPT ;  /* 0x000000063f00728c */ /* 0x000fe2000bf05070 */
[----:B------:R-:W2:Y:S01]  /*0af0*/  @P2 LDG.E R0, [R8.64] ;  /* 0x0000001208002981 */ /* 0x000ea2000c1e1900 */
[----:B------:R-:W-:Y:S01]  /*0b00*/  MOV R6, UR10 ;  /* 0x0000000a00067c02 */ /* 0x000fe20008000f00 */
[----:B------:R-:W-:Y:S01]  /*0b10*/  IMAD.U32 R7, RZ, RZ, UR11 ;  /* 0x0000000bff077e24 */ /* 0x000fe2000f8e00ff */
[----:B------:R-:W-:Y:S01]  /*0b20*/  UISETP.NE.AND.EX UP0, UPT, URZ, UR7, UPT, UP0 ;  /* 0x000000073f00728c */ /* 0x000fe2000bf05300 */
[----:B------:R-:W3:Y:S02]  /*0b30*/  @P2 LDG.E R3, [R8.64] ;  /* 0x0000001208032981 */ /* 0x000ee4000c1e1900 */
[----:B------:R-:W-:-:S03]  /*0b40*/  ULDC.64 UR6, c[0x0][0x2d8] ;  /* 0x0000b60000067ab9 */ /* 0x000fc60000000a00 */
[----:B------:R-:W4:Y:S01]  /*0b50*/  @P1 LDG.E R2, [R6.64] ;  /* 0x0000001206021981 */ /* 0x000f22000c1e1900 */
[----:B------:R-:W-:-:S04]  /*0b60*/  PLOP3.LUT P0, PT, PT, PT, UP0, 0x80, 0x0 ;  /* 0x000000000000781c */ /* 0x000fc80003f0f008 */
        /* <DEDUP_REMOVED lines=8> */
[----:B------:R-:W-:Y:S02]  /*0bf0*/  UMOV UR24, URZ ;  /* 0x0000003f00187c82 */ /* 0x000fe40008000000 */
[----:B------:R-:W-:-:S02]  /*0c00*/  UMOV UR25, URZ ;  /* 0x0000003f00197c82 */ /* 0x000fc40008000000 */
        /* <DEDUP_REMOVED lines=8> */
[----:B---3--:R-:W-:Y:S01]  /*0c90*/  @UP1 USHF.R.S32.HI UR5, URZ, 0x1f, UR8 ;  /* 0x0000001f3f051899 */ /* 0x008fe20008011408 */
[----:B-----5:R1:W2:Y:S01]  /*0ca0*/  @P0 R2UR UR12, R4 ;  /* 0x00000000040c03c2 */ /* 0x0202a200000e0000 */
[----:B------:R-:W-:Y:S02]  /*0cb0*/  @UP2 ULOP3.LUT UR6, UR10, 0xffffffc0, URZ, 0xc0, !UPT ;  /* 0xffffffc00a062892 */ /* 0x000fe4000f8ec03f */
[----:B------:R-:W-:Y:S02]  /*0cc0*/  @UP2 UMOV UR24, UR9 ;  /* 0x0000000900182c82 */ /* 0x000fe40008000000 */
[----:B------:R-:W-:-:S02]  /*0cd0*/  @UP2 UMOV UR25, UR7 ;  /* 0x0000000700192c82 */ /* 0x000fc40008000000 */
[----:B------:R-:W-:Y:S02]  /*0ce0*/  @UP1 UMOV UR22, UR8 ;  /* 0x0000000800161c82 */ /* 0x000fe40008000000 */
[----:B------:R-:W-:Y:S01]  /*0cf0*/  @UP1 UMOV UR23, UR5 ;  /* 0x0000000500171c82 */ /* 0x000fe20008000000 */
[----:B-12---:R-:W-:Y:S05]  /*0d00*/  @P0 BRA `(.L_x_998) ;  /* 0x0000006000000947 */ /* 0x006fea0003800000 */
[----:B------:R-:W-:Y:S05]  /*0d10*/  @!P2 BRA `(.L_x_998) ;  /* 0x000000500000a947 */ /* 0x000fea0003800000 */
[----:B------:R1:W2:Y:S04]  /*0d20*/  LDG.E R0, [R8.64] ;  /* 0x0000001208007981 */ /* 0x0002a8000c1e1900 */
[----:B-1----:R-:W3:Y:S01]  /*0d30*/  LDG.E R8, [R8.64+0x4] ;  /* 0x0000041208087981 */ /* 0x002ee2000c1e1900 */
[----:B--2---:R-:W1:Y:S08]  /*0d40*/  R2UR UR12, R0 ;  /* 0x00000000000c73c2 */ /* 0x004e7000000e0000 */
[----:B---3--:R-:W1:Y:S02]  /*0d50*/  R2UR UR5, R8 ;  /* 0x00000000080573c2 */ /* 0x008e6400000e0000 */
[----:B-1----:R-:W-:-:S06]  /*0d60*/  UIADD3 UR12, -UR12, UR5, URZ ;  /* 0x000000050c0c7290 */ /* 0x002fcc000fffe13f */
.L_x_998:
        /* <DEDUP_REMOVED lines=10> */
.L_x_999:
[----:B------:R-:W-:Y:S05]  /*0e10*/  @!P1 BRA `(.L_x_1000) ;  /* 0x0000005000009947 */ /* 0x000fea0003800000 */
[----:B------:R1:W2:Y:S04]  /*0e20*/  LDG.E R0, [R6.64] ;  /* 0x0000001206007981 */ /* 0x0002a8000c1e1900 */
[----:B-1----:R-:W3:Y:S01]  /*0e30*/  LDG.E R6, [R6.64+0x4] ;  /* 0x0000041206067981 */ /* 0x002ee2000c1e1900 */
[----:B--2---:R-:W1:Y:S08]  /*0e40*/  R2UR UR20, R0 ;  /* 0x00000000001473c2 */ /* 0x004e7000000e0000 */
[----:B---3--:R-:W1:Y:S02]  /*0e50*/  R2UR UR4, R6 ;  /* 0x00000000060473c2 */ /* 0x008e6400000e0000 */
[----:B-1----:R-:W-:-:S06]  /*0e60*/  UIADD3 UR20, -UR20, UR4, URZ ;  /* 0x0000000414147290 */ /* 0x002fcc000fffe13f */
.L_x_1000:
        /* <DEDUP_REMOVED lines=71> */
[----:B------:R-:W-:Y:S01]  /*12e0*/  ULDC UR4, c[0x0][0x250] ;  /* 0x0000940000047ab9 */ /* 0x000fe20000000800 */
[C---:B------:R-:W-:Y:S01]  /*12f0*/  IMAD.SHL.U32 R0, R233.reuse, 0x4, RZ ;  /* 0x00000004e9007824 */ /* 0x040fe200078e00ff */
[----:B------:R-:W-:Y:S01]  /*1300*/  UMOV UR21, UR15 ;  /* 0x0000000f00157c82 */ /* 0x000fe20008000000 */
[----:B------:R-:W-:Y:S01]  /*1310*/  LOP3.LUT R10, R228, 0xfffffff8, RZ, 0xc0, !PT ;  /* 0xfffffff8e40a7812 */ /* 0x000fe200078ec0ff */
[----:B------:R-:W-:Y:S01]  /*1320*/  USHF.L.U32 UR8, UR6, 0x7, URZ ;  /* 0x0000000706087899 */ /* 0x000fe2000800063f */
[----:B------:R-:W-:Y:S01]  /*1330*/  SHF.R.S32.HI R235, RZ, 0x3, R228 ;  /* 0x00000003ffeb7819 */ /* 0x000fe200000114e4 */
[----:B------:R-:W-:Y:S01]  /*1340*/  USHF.R.S32.HI UR16, URZ, 0x1f, UR13 ;  /* 0x0000001f3f107899 */ /* 0x000fe2000801140d */
[----:B------:R-:W-:Y:S01]  /*1350*/  IMAD.U32 R5, RZ, RZ, UR14 ;  /* 0x0000000eff057e24 */ /* 0x000fe2000f8e00ff */
[----:B------:R-:W-:Y:S01]  /*1360*/  @UP0 UMOV UR5, UR9 ;  /* 0x0000000900050c82 */ /* 0x000fe20008000000 */
[C---:B------:R-:W-:Y:S01]  /*1370*/  IMAD.IADD R10, R233.reuse, 0x1, -R10 ;  /* 0x00000001e90a7824 */ /* 0x040fe200078e0a0a */
[----:B------:R-:W-:Y:S01]  /*1380*/  @UP0 USHF.R.U32.HI UR21, URZ, UR4, UR5 ;  /* 0x000000043f150299 */ /* 0x000fe20008011605 */
[----:B------:R-:W-:Y:S01]  /*1390*/  IMAD.U32 R2, RZ, RZ, UR8 ;  /* 0x00000008ff027e24 */ /* 0x000fe2000f8e00ff */
[----:B------:R-:W-:Y:S01]  /*13a0*/  IADD3 R24, P0, R233, UR8, RZ ;  /* 0x00000008e9187c10 */ /* 0x000fe2000ff1e0ff */
[----:B------:R-:W-:Y:S01]  /*13b0*/  ULDC.64 UR4, c[0x0][0x1e0] ;  /* 0x0000780000047ab9 */ /* 0x000fe20000000a00 */
[----:B------:R-:W-:Y:S01]  /*13c0*/  IMAD.SHL.U32 R12, R10, 0x8, RZ ;  /* 0x000000080a0c7824 */ /* 0x000fe200078e00ff */
[----:B------:R-:W-:Y:S01]  /*13d0*/  USHF.R.S32.HI UR17, URZ, 0x1f, UR21 ;  /* 0x0000001f3f117899 */ /* 0x000fe20008011415 */
[----:B------:R-:W-:Y:S01]  /*13e0*/  IMAD.U32 R9, RZ, RZ, UR21 ;  /* 0x00000015ff097e24 */ /* 0x000fe2000f8e00ff */
[----:B------:R-:W-:Y:S01]  /*13f0*/  LEA.HI.X.SX32 R25, R2, R3, 0x1, P0 ;  /* 0x0000000302197211 */ /* 0x000fe200000f0eff */
[----:B------:R-:W-:Y:S01]  /*1400*/  USEL UR9, UR13, URZ, !UP1 ;  /* 0x0000003f0d097287 */ /* 0x000fe2000c800000 */
[--C-:B------:R-:W-:Y:S01]  /*1410*/  SHF.R.S32.HI R13, RZ, 0x1f, R12.reuse ;  /* 0x0000001fff0d7819 */ /* 0x100fe2000001140c */
[----:B------:R-:W-:Y:S01]  /*1420*/  UIMAD UR4, UR17, UR4, URZ ;  /* 0x00000004110472a4 */ /* 0x000fe2000f8e023f */
[----:B------:R-:W-:Y:S01]  /*1430*/  IADD3 R6, P0, R0, UR6, RZ ;  /* 0x0000000600067c10 */ /* 0x000fe2000ff1e0ff */
[----:B------:R-:W-:Y:S01]  /*1440*/  USEL UR8, UR16, URZ, !UP1 ;  /* 0x0000003f10087287 */ /* 0x000fe2000c800000 */
[----:B------:R-:W-:Y:S01]  /*1450*/  IMAD.U32 R18, RZ, RZ, UR15 ;  /* 0x0000000fff127e24 */ /* 0x000fe2000f8e00ff */
[----:B------:R-:W-:Y:S01]  /*1460*/  UIMAD UR7, UR21, UR5, UR4 ;  /* 0x00000005150772a4 */ /* 0x000fe2000f8e0204 */
[----:B------:R-:W-:Y:S01]  /*1470*/  IMAD.WIDE.U32 R2, R9, c[0x0][0x1e0], R12 ;  /* 0x0000780009027a25 */ /* 0x000fe200078e000c */
[----:B------:R-:W-:Y:S01]  /*1480*/  USHF.R.S32.HI UR4, URZ, 0x1f, UR6 ;  /* 0x0000001f3f047899 */ /* 0x000fe20008011406 */
[----:B------:R-:W-:Y:S01]  /*1490*/  ISETP.GE.AND P5, PT, R12, c[0x0][0x1cc], PT ;  /* 0x000073000c007a0c */ /* 0x000fe20003fa6270 */
[----:B------:R-:W-:Y:S01]  /*14a0*/  USEL UR16, UR16, URZ, !UP2 ;  /* 0x0000003f10107287 */ /* 0x000fe2000d000000 */
[----:B------:R-:W-:Y:S01]  /*14b0*/  IMAD.U32 R22, RZ, RZ, UR15 ;  /* 0x0000000fff167e24 */ /* 0x000fe2000f8e00ff */
[----:B------:R-:W-:Y:S01]  /*14c0*/  IADD3 R27, R3, UR7, RZ ;  /* 0x00000007031b7c10 */ /* 0x000fe2000fffe0ff */
[----:B------:R-:W-:Y:S01]  /*14d0*/  IMAD.MOV.U32 R26, RZ, RZ, R2 ;  /* 0x000000ffff1a7224 */ /* 0x000fe200078e0002 */
[----:B------:R-:W-:Y:S01]  /*14e0*/  LEA.HI.X.SX32 R7, R0, UR4, 0x1, P0 ;  /* 0x0000000400077c11 */ /* 0x000fe200080f0eff */
[----:B------:R-:W-:Y:S01]  /*14f0*/  ULDC.64 UR4, c[0x0][0x1e8] ;  /* 0x00007a0000047ab9 */ /* 0x000fe20000000a00 */
[C---:B------:R-:W-:Y:S01]  /*1500*/  IADD3 R0, -R235.reuse, UR20, RZ ;  /* 0x00000014eb007c10 */ /* 0x040fe2000fffe1ff */
[----:B------:R-:W-:Y:S01]  /*1510*/  UIMAD UR4, UR8, UR4, URZ ;  /* 0x00000004080472a4 */ /* 0x000fe2000f8e023f */
[----:B------:R-:W-:Y:S01]  /*1520*/  SHF.R.S32.HI R3, RZ, 0x1f, R235 ;  /* 0x0000001fff037819 */ /* 0x000fe200000114eb */
[----:B------:R-:W-:Y:S01]  /*1530*/  IMAD.U32 R14, RZ, RZ, UR14 ;  /* 0x0000000eff0e7e24 */ /* 0x000fe2000f8e00ff */
[----:B------:R-:W-:Y:S01]  /*1540*/  IADD3 R16, P0, R235, UR22, RZ ;  /* 0x00000016eb107c10 */ /* 0x000fe2000ff1e0ff */
[----:B------:R-:W-:Y:S01]  /*1550*/  IMAD R5, R5, -0x60, R0 ;  /* 0xffffffa005057824 */ /* 0x000fe200078e0200 */
[----:B------:R-:W-:Y:S01]  /*1560*/  UIMAD UR5, UR9, UR5, UR4 ;  /* 0x00000005090572a4 */ /* 0x000fe2000f8e0204 */
[----:B------:R-:W-:Y:S01]  /*1570*/  IMAD.U32 R0, RZ, RZ, UR9 ;  /* 0x00000009ff007e24 */ /* 0x000fe2000f8e00ff */
[----:B------:R-:W-:Y:S01]  /*1580*/  IADD3.X R17, R3, UR23, RZ, P0, !PT ;  /* 0x0000001703117c10 */ /* 0x000fe200087fe4ff */
[--C-:B------:R-:W-:Y:S01]  /*1590*/  IMAD.WIDE.U32 R18, R18, c[0x0][0x270], R6.reuse ;  /* 0x00009c0012127a25 */ /* 0x100fe200078e0006 */
[C---:B------:R-:W-:Y:S01]  /*15a0*/  ISETP.LT.OR P2, PT, R5.reuse, 0x1, P5 ;  /* 0x000000010500780c */ /* 0x040fe20002f41670 */
[----:B------:R-:W-:Y:S01]  /*15b0*/  UMOV UR22, 0x6 ;  /* 0x0000000600167882 */ /* 0x000fe20000000000 */
[----:B------:R-:W-:Y:S01]  /*15c0*/  IADD3 R2, R12, 0x40, RZ ;  /* 0x000000400c027810 */ /* 0x000fe20007ffe0ff */
[----:B------:R-:W-:Y:S01]  /*15d0*/  IMAD.WIDE.U32 R22, R22, c[0x0][0x288], R6 ;  /* 0x0000a20016167a25 */ /* 0x000fe200078e0006 */
[----:B------:R-:W-:Y:S01]  /*15e0*/  LEA.HI R7, R4, R233, RZ, 0x6 ;  /* 0x000000e904077211 */ /* 0x000fe200078f30ff */
[----:B------:R-:W-:Y:S01]  /*15f0*/  CS2R R130, SRZ ;  /* 0x0000000000827805 */ /* 0x000fe2000001ff00 */
[----:B------:R-:W-:Y:S01]  /*1600*/  ISETP.GE.AND P3, PT, R2, c[0x0][0x1cc], PT ;  /* 0x0000730002007a0c */ /* 0x000fe20003f66270 */
[----:B------:R-:W-:Y:S01]  /*1610*/  IMAD.WIDE.U32 R26, R0, c[0x0][0x1e8], R26 ;  /* 0x00007a00001a7a25 */ /* 0x000fe200078e001a */
[----:B------:R-:W-:Y:S01]  /*1620*/  SHF.R.S32.HI R7, RZ, 0x6, R7 ;  /* 0x00000006ff077819 */ /* 0x000fe20000011407 */
[----:B------:R-:W-:Y:S01]  /*1630*/  CS2R R128, SRZ ;  /* 0x0000000000807805 */ /* 0x000fe2000001ff00 */
[----:B------:R-:W-:Y:S01]  /*1640*/  ISETP.LT.OR P1, PT, R5, 0x1, P3 ;  /* 0x000000010500780c */ /* 0x000fe20001f21670 */
[----:B------:R-:W-:Y:S01]  /*1650*/  IMAD.SHL.U32 R234, R235, 0x40, RZ ;  /* 0x00000040ebea7824 */ /* 0x000fe200078e00ff */
[----:B------:R-:W-:Y:S01]  /*1660*/  IADD3 R27, R27, UR5, RZ ;  /* 0x000000051b1b7c10 */ /* 0x000fe2000fffe0ff */
[----:B------:R-:W-:Y:S01]  /*1670*/  IMAD.WIDE R14, R14, 0x60, R16 ;  /* 0x000000600e0e7825 */ /* 0x000fe200078e0210 */
[----:B------:R-:W-:Y:S01]  /*1680*/  ULDC.64 UR4, c[0x0][0x1d8] ;  /* 0x0000760000047ab9 */ /* 0x000fe20000000a00 */
[----:B------:R-:W-:Y:S01]  /*1690*/  ISETP.GE.AND P6, PT, R12, c[0x0][0x19c], PT ;  /* 0x000067000c007a0c */ /* 0x000fe20003fc6270 */
[----:B------:R-:W-:Y:S01]  /*16a0*/  USHF.L.U32 UR7, UR4, 0x6, URZ ;  /* 0x0000000604077899 */ /* 0x000fe2000800063f */
[----:B------:R-:W-:Y:S01]  /*16b0*/  LOP3.LUT R234, R234, 0x1c0, RZ, 0xc0, !PT ;  /* 0x000001c0eaea7812 */ /* 0x000fe200078ec0ff */
[----:B------:R-:W-:Y:S01]  /*16c0*/  IMAD R6, R15, c[0x0][0x1d8], RZ ;  /* 0x000076000f067a24 */ /* 0x000fe200078e02ff */
[----:B------:R-:W-:Y:S01]  /*16d0*/  USHF.L.U64.HI UR6, UR4, UR22, UR5 ;  /* 0x0000001604067299 */ /* 0x000fe20008010205 */
[----:B------:R-:W-:Y:S01]  /*16e0*/  IMAD.SHL.U32 R229, R7, 0x200, RZ ;  /* 0x0000020007e57824 */ /* 0x000fe200078e00ff */
[----:B------:R-:W-:Y:S01]  /*16f0*/  LOP3.LUT R8, R234, 0x38, R12, 0xf8, !PT ;  /* 0x00000038ea087812 */ /* 0x000fe200078ef80c */
[C---:B------:R-:W-:Y:S01]  /*1700*/  IMAD R6, R14.reuse, c[0x0][0x1dc], R6 ;  /* 0x000077000e067a24 */ /* 0x040fe200078e0206 */
[----:B------:R-:W-:Y:S01]  /*1710*/  SHF.R.U32.HI R234, RZ, 0x3, R234 ;  /* 0x00000003ffea7819 */ /* 0x000fe200000116ea */
[----:B------:R-:W-:Y:S01]  /*1720*/  IMAD.WIDE.U32 R26, R14, c[0x0][0x1d8], R26 ;  /* 0x000076000e1a7a25 */ /* 0x000fe200078e001a */
[----:B------:R-:W-:Y:S01]  /*1730*/  ULDC.64 UR4, c[0x0][0x1b0] ;  /* 0x00006c0000047ab9 */ /* 0x000fe20000000a00 */
[----:B------:R-:W-:Y:S01]  /*1740*/  ISETP.GE.AND P4, PT, R12, c[0x0][0x16c], PT ;  /* 0x00005b000c007a0c */ /* 0x000fe20003f86270 */
[----:B------:R-:W-:Y:S01]  /*1750*/  UIMAD UR17, UR17, UR4, URZ ;  /* 0x00000004111172a4 */ /* 0x000fe2000f8e023f */
[----:B------:R-:W-:Y:S01]  /*1760*/  IMAD.IADD R6, R27, 0x1, R6 ;  /* 0x000000011b067824 */ /* 0x000fe200078e0206 */
[----:B------:R-:W-:Y:S01]  /*1770*/  LOP3.LUT R234, R229, R8, R234, 0xf6, !PT ;  /* 0x00000008e5ea7212 */ /* 0x000fe200078ef6ea */
[----:B------:R-:W-:Y:S01]  /*1780*/  IMAD.U32 R20, RZ, RZ, UR15 ;  /* 0x0000000fff147e24 */ /* 0x000fe2000f8e00ff */
[----:B------:R-:W-:Y:S01]  /*1790*/  LEA R16, P0, R26, c[0x0][0x1c0], 0x1 ;  /* 0x000070001a107a11 */ /* 0x000fe200078008ff */
[----:B------:R-:W-:Y:S01]  /*17a0*/  IMAD.U32 R8, RZ, RZ, UR7 ;  /* 0x00000007ff087e24 */ /* 0x000fe2000f8e00ff */
[----:B------:R-:W-:Y:S01]  /*17b0*/  UIMAD UR17, UR21, UR5, UR17 ;  /* 0x00000005151172a4 */ /* 0x000fe2000f8e0211 */
[----:B------:R-:W-:Y:S01]  /*17c0*/  IMAD.SHL.U32 R234, R234, 0x2, RZ ;  /* 0x00000002eaea7824 */ /* 0x000fe200078e00ff */
[----:B------:R-:W-:Y:S01]  /*17d0*/  LEA.HI.X R17, R26, c[0x0][0x1c4], R6, 0x1, P0 ;  /* 0x000071001a117a11 */ /* 0x000fe200000f0c06 */
[----:B------:R-:W-:Y:S01]  /*17e0*/  IMAD.WIDE.U32 R20, R20, c[0x0][0x238], R24 ;  /* 0x00008e0014147a25 */ /* 0x000fe200078e0018 */
[----:B------:R-:W-:Y:S01]  /*17f0*/  IADD3 R6, P0, R235, UR24, RZ ;  /* 0x00000018eb067c10 */ /* 0x000fe2000ff1e0ff */
[----:B------:R-:W-:Y:S01]  /*1800*/  ULDC.64 UR4, c[0x0][0x1b8] ;  /* 0x00006e0000047ab9 */ /* 0x000fe20000000a00 */
[----:B------:R-:W-:Y:S01]  /*1810*/  CS2R R126, SRZ ;  /* 0x00000000007e7805 */ /* 0x000fe2000001ff00 */
[----:B------:R-:W-:Y:S01]  /*1820*/  @!PT LDS RZ, [RZ] ;  /* 0x00000000fffff984 */ /* 0x000fe20000000800 */
[----:B------:R-:W-:Y:S01]  /*1830*/  @!PT LDS RZ, [RZ] ;  /* 0x00000000fffff984 */ /* 0x000fe20000000800 */
[----:B------:R-:W-:Y:S01]  /*1840*/  @!PT LDS RZ, [RZ] ;  /* 0x00000000fffff984 */ /* 0x000fe20000000800 */
[----:B------:R1:W-:Y:S01]  /*1850*/  LDGSTS.E.BYPASS.LTC128B.128 [R234+0x6080], [R16.64], !P2 ;  /* 0x0608000010ea7fae */ /* 0x0003e2000d101d52 */
[----:B------:R-:W-:Y:S01]  /*1860*/  IADD3.X R3, R3, UR25, RZ, P0, !PT ;  /* 0x0000001903037c10 */ /* 0x000fe200087fe4ff */
[----:B------:R-:W-:Y:S01]  /*1870*/  IMAD.SHL.U32 R11, R10, 0x40, RZ ;  /* 0x000000400a0b7824 */ /* 0x000fe200078e00ff */
[----:B------:R-:W-:Y:S01]  /*1880*/  IADD3 R24, P2, P0, R8, 0x80, R16 ;  /* 0x0000008008187810 */ /* 0x000fe2000785e010 */
[----:B------:R1:W-:Y:S01]  /*1890*/  LDGSTS.E.BYPASS.LTC128B.128 [R234+0x9080], [R16.64+0x80], !P1 ;  /* 0x0908008010ea7fae */ /* 0x0003e2000c901d52 */
[----:B------:R-:W-:Y:S01]  /*18a0*/  IMAD.WIDE.U32 R26, R9, c[0x0][0x1b0], R12 ;  /* 0x00006c00091a7a25 */ /* 0x000fe200078e000c */
[----:B------:R-:W-:Y:S01]  /*18b0*/  UIMAD UR4, UR8, UR4, URZ ;  /* 0x00000004080472a4 */ /* 0x000fe2000f8e023f */
[----:B------:R-:W-:Y:S01]  /*18c0*/  IADD3.X R25, RZ, UR6, R17, P2, P0 ;  /* 0x00000006ff197c10 */ /* 0x000fe200097e0411 */
[----:B------:R-:W-:Y:S01]  /*18d0*/  USHF.R.S32.HI UR21, URZ, 0x1f, UR15 ;  /* 0x0000001f3f157899 */ /* 0x000fe2000801140f */
[----:B------:R-:W-:Y:S01]  /*18e0*/  ISETP.LT.OR P2, PT, R5, 0x21, P5 ;  /* 0x000000210500780c */ /* 0x000fe20002f41670 */
[----:B------:R-:W-:Y:S01]  /*18f0*/  UIMAD UR5, UR9, UR5, UR4 ;  /* 0x00000005090572a4 */ /* 0x000fe2000f8e0204 */
[----:B------:R-:W-:Y:S01]  /*1900*/  LOP3.LUT R11, R11, 0x1c0, RZ, 0xc0, !PT ;  /* 0x000001c00b0b7812 */ /* 0x000fe200078ec0ff */
[----:B------:R-:W-:Y:S01]  /*1910*/  ULDC.64 UR24, c[0x0][0x1a8] ;  /* 0x00006a0000187ab9 */ /* 0x000fe20000000a00 */
[----:B------:R-:W-:Y:S01]  /*1920*/  IADD3 R27, R27, UR17, RZ ;  /* 0x000000111b1b7c10 */ /* 0x000fe2000fffe0ff */
[----:B------:R-:W-:Y:S01]  /*1930*/  USHF.L.U64.HI UR23, UR24, UR22, UR25 ;  /* 0x0000001618177299 */ /* 0x000fe20008010219 */
[----:B------:R-:W-:Y:S01]  /*1940*/  LOP3.LUT R8, R11, 0x8, R228, 0xf8, !PT ;  /* 0x000000080b087812 */ /* 0x000fe200078ef8e4 */
[----:B------:R-:W-:Y:S01]  /*1950*/  USEL UR17, UR13, URZ, !UP2 ;  /* 0x0000003f0d117287 */ /* 0x000fe2000d000000 */
[----:B------:R-:W-:Y:S01]  /*1960*/  SHF.R.U32.HI R11, RZ, 0x3, R11 ;  /* 0x00000003ff0b7819 */ /* 0x000fe2000001160b */
[----:B------:R-:W-:Y:S01]  /*1970*/  IMAD.WIDE.U32 R26, R0, c[0x0][0x1b8], R26 ;  /* 0x00006e00001a7a25 */ /* 0x000fe200078e001a */
[----:B------:R-:W-:Y:S01]  /*1980*/  ISETP.LT.OR P5, PT, R5, 0x41, P5 ;  /* 0x000000410500780c */ /* 0x000fe20002fa1670 */
[----:B------:R-:W-:Y:S01]  /*1990*/  USHF.L.U32 UR24, UR24, 0x6, URZ ;  /* 0x0000000618187899 */ /* 0x000fe2000800063f */
[----:B------:R-:W-:Y:S01]  /*19a0*/  LOP3.LUT R229, R229, R8, R11, 0xf6, !PT ;  /* 0x00000008e5e57212 */ /* 0x000fe200078ef60b */
[C---:B------:R-:W-:Y:S01]  /*19b0*/  IMAD R0, R3.reuse, c[0x0][0x178], RZ ;  /* 0x00005e0003007a24 */ /* 0x040fe200078e02ff */
[----:B------:R-:W-:Y:S01]  /*19c0*/  ISETP.GE.AND P1, PT, R12, c[0x0][0x1fc], PT ;  /* 0x00007f000c007a0c */ /* 0x000fe20003f26270 */
[----:B------:R-:W-:Y:S01]  /*19d0*/  IMAD R3, R3, c[0x0][0x208], RZ ;  /* 0x0000820003037a24 */ /* 0x000fe200078e02ff */
[----:B------:R-:W-:Y:S01]  /*19e0*/  IADD3 R27, R27, UR5, RZ ;  /* 0x000000051b1b7c10 */ /* 0x000fe2000fffe0ff */
[C---:B------:R-:W-:Y:S01]  /*19f0*/  IMAD.WIDE.U32 R8, R6.reuse, c[0x0][0x178], R12 ;  /* 0x00005e0006087a25 */ /* 0x040fe200078e000c */
[----:B------:R-:W-:Y:S01]  /*1a00*/  ULDC.64 UR4, c[0x0][0x180] ;  /* 0x0000600000047ab9 */ /* 0x000fe20000000a00 */
[----:B------:R-:W-:Y:S01]  /*1a10*/  CS2R R124, SRZ ;  /* 0x00000000007c7805 */ /* 0x000fe2000001ff00 */
[----:B------:R-:W-:Y:S01]  /*1a20*/  UIMAD UR4, UR21, UR4, URZ ;  /* 0x00000004150472a4 */ /* 0x000fe2000f8e023f */
[----:B------:R-:W-:Y:S01]  /*1a30*/  IMAD R0, R6, c[0x0][0x17c], R0 ;  /* 0x00005f0006007a24 */ /* 0x000fe200078e0200 */
[----:B-1----:R-:W-:Y:S01]  /*1a40*/  IADD3 R16, P0, R16, UR7, RZ ;  /* 0x0000000710107c10 */ /* 0x002fe2000ff1e0ff */
[----:B------:R-:W-:Y:S01]  /*1a50*/  IMAD R3, R6, c[0x0][0x20c], R3 ;  /* 0x0000830006037a24 */ /* 0x000fe200078e0203 */
[----:B------:R-:W-:Y:S01]  /*1a60*/  UIMAD UR25, UR15, UR5, UR4 ;  /* 0x000000050f1972a4 */ /* 0x000fe2000f8e0204 */
[----:B------:R-:W-:Y:S01]  /*1a70*/  IMAD.WIDE.U32 R26, R14, c[0x0][0x1a8], R26 ;  /* 0x00006a000e1a7a25 */ /* 0x000fe200078e001a */
[----:B------:R-:W-:Y:S01]  /*1a80*/  IADD3.X R17, R17, UR6, RZ, P0, !PT ;  /* 0x0000000611117c10 */ /* 0x000fe200087fe4ff */
[----:B------:R-:W-:Y:S01]  /*1a90*/  ULDC.64 UR4, c[0x0][0x218] ;  /* 0x0000860000047ab9 */ /* 0x000fe20000000a00 */
[----:B------:R-:W-:Y:S01]  /*1aa0*/  ISETP.GE.AND P0, PT, R12, c[0x0][0x1fc], PT ;  /* 0x00007f000c007a0c */ /* 0x000fe20003f06270 */
[----:B------:R-:W-:Y:S01]  /*1ab0*/  IMAD.WIDE.U32 R12, R6, c[0x0][0x208], R12 ;  /* 0x00008200060c7a25 */ /* 0x000fe200078e000c */
[----:B------:R-:W-:Y:S01]  /*1ac0*/  UIMAD UR26, UR16, UR4, URZ ;  /* 0x00000004101a72a4 */ /* 0x000fe2000f8e023f */
[----:B------:R1:W-:Y:S01]  /*1ad0*/  LDGSTS.E.BYPASS.LTC128B.128 [R234+0x7080], [R16.64], !P2 ;  /* 0x0708000010ea7fae */ /* 0x0003e2000d101d52 */
[----:B------:R-:W-:Y:S01]  /*1ae0*/  ISETP.LT.OR P2, PT, R5, 0x21, P3 ;  /* 0x000000210500780c */ /* 0x000fe20001f41670 */
[----:B------:R-:W-:Y:S01]  /*1af0*/  IMAD R6, R15, c[0x0][0x1a8], RZ ;  /* 0x00006a000f067a24 */ /* 0x000fe200078e02ff */
[----:B------:R-:W-:Y:S01]  /*1b00*/  ISETP.LT.OR P3, PT, R5, 0x41, P3 ;  /* 0x000000410500780c */ /* 0x000fe20001f61670 */
[----:B------:R-:W-:Y:S01]  /*1b10*/  IMAD.IADD R9, R9, 0x1, R0 ;  /* 0x0000000109097824 */ /* 0x000fe200078e0200 */
[----:B------:R-:W-:Y:S01]  /*1b20*/  ULDC.64 UR8, c[0x0][0x208] ;  /* 0x0000820000087ab9 */ /* 0x000fe20000000a00 */
[----:B------:R-:W-:Y:S01]  /*1b30*/  IMAD R6, R14, c[0x0][0x1ac], R6 ;  /* 0x00006b000e067a24 */ /* 0x000fe200078e0206 */
[----:B------:R-:W-:Y:S01]  /*1b40*/  UIMAD UR26, UR17, UR5, UR26 ;  /* 0x00000005111a72a4 */ /* 0x000fe2000f8e021a */
[----:B------:R-:W-:Y:S01]  /*1b50*/  IMAD.IADD R13, R13, 0x1, R3 ;  /* 0x000000010d0d7824 */ /* 0x000fe200078e0203 */
[----:B------:R-:W-:Y:S01]  /*1b60*/  USHF.L.U64.HI UR27, UR8, UR22, UR9 ;  /* 0x00000016081b7299 */ /* 0x000fe20008010209 */
[----:B------:R-:W-:Y:S01]  /*1b70*/  IMAD.IADD R6, R27, 0x1, R6 ;  /* 0x000000011b067824 */ /* 0x000fe200078e0206 */
[----:B------:R-:W-:Y:S01]  /*1b80*/  USHF.L.U32 UR22, UR8, 0x6, URZ ;  /* 0x0000000608167899 */ /* 0x000fe2000800063f */
[----:B------:R-:W-:Y:S01]  /*1b90*/  IMAD.U32 R0, RZ, RZ, UR15 ;  /* 0x0000000fff007e24 */ /* 0x000fe2000f8e00ff */
[----:B------:R-:W-:Y:S01]  /*1ba0*/  USHF.R.S32.HI UR9, URZ, 0x1f, UR11 ;  /* 0x0000001f3f097899 */ /* 0x000fe2000801140b */
[----:B------:R2:W-:Y:S01]  /*1bb0*/  LDGSTS.E.BYPASS.LTC128B.128 [R234+0xa080], [R24.64], !P2 ;  /* 0x0a08000018ea7fae */ /* 0x0005e2000d101d52 */
[----:B------:R-:W-:Y:S01]  /*1bc0*/  IMAD.U32 R248, RZ, RZ, UR17 ;  /* 0x00000011fff87e24 */ /* 0x000fe2000f8e00ff */
        /* <DEDUP_REMOVED lines=9> */
[----:B------:R-:W-:Y:S01]  /*1c60*/  IMAD.U32 R0, RZ, RZ, UR22 ;  /* 0x00000016ff007e24 */ /* 0x000fe2000f8e00ff */
[----:B------:R-:W-:Y:S01]  /*1c70*/  CS2R R110, SRZ ;  /* 0x00000000006e7805 */ /* 0x000fe2000001ff00 */
[----:B-1----:R-:W-:Y:S01]  /*1c80*/  IADD3 R16, P2, R16, UR7, RZ ;  /* 0x0000000710107c10 */ /* 0x002fe2000ff5e0ff */
[----:B------:R-:W-:Y:S01]  /*1c90*/  IMAD.MOV.U32 R206, RZ, RZ, 0x20 ;  /* 0x00000020ffce7424 */ /* 0x000fe200078e00ff */
[----:B------:R-:W-:Y:S01]  /*1ca0*/  CS2R R108, SRZ ;  /* 0x00000000006c7805 */ /* 0x000fe2000001ff00 */
[----:B------:R-:W-:Y:S01]  /*1cb0*/  IMAD.MOV.U32 R217, RZ, RZ, 0x40 ;  /* 0x00000040ffd97424 */ /* 0x000fe200078e00ff */
[----:B------:R-:W-:Y:S01]  /*1cc0*/  IADD3.X R17, R17, UR6, RZ, P2, !PT ;  /* 0x0000000611117c10 */ /* 0x000fe200097fe4ff */
[----:B------:R-:W-:Y:S01]  /*1cd0*/  ULDC.64 UR6, c[0x0][0x210] ;  /* 0x0000840000067ab9 */ /* 0x000fe20000000a00 */
[----:B------:R-:W-:Y:S01]  /*1ce0*/  LEA R14, P2, R26, c[0x0][0x190], 0x1 ;  /* 0x000064001a0e7a11 */ /* 0x000fe200078408ff */
[----:B------:R-:W-:Y:S01]  /*1cf0*/  UIMAD UR6, UR21, UR6, URZ ;  /* 0x00000006150672a4 */ /* 0x000fe2000f8e023f */
[----:B------:R-:W-:Y:S01]  /*1d00*/  IMAD.SHL.U32 R229, R229, 0x2, RZ ;  /* 0x00000002e5e57824 */ /* 0x000fe200078e00ff */
[----:B------:R1:W-:Y:S01]  /*1d10*/  LDGSTS.E.BYPASS.LTC128B.128 [R234+0x8080], [R16.64], !P5 ;  /* 0x0808000010ea7fae */ /* 0x0003e2000e901d52 */
[----:B------:R-:W-:Y:S01]  /*1d20*/  ISETP.GE.AND P5, PT, R2, c[0x0][0x19c], PT ;  /* 0x0000670002007a0c */ /* 0x000fe20003fa6270 */
[----:B------:R-:W-:Y:S01]  /*1d30*/  UIMAD UR4, UR15, UR7, UR6 ;  /* 0x000000070f0472a4 */ /* 0x000fe2000f8e0206 */
[----:B------:R-:W-:Y:S01]  /*1d40*/  LEA.HI.X R15, R26, c[0x0][0x194], R6, 0x1, P2 ;  /* 0x000065001a0f7a11 */ /* 0x000fe200010f0c06 */
[----:B------:R1:W-:Y:S01]  /*1d50*/  LDGSTS.E.BYPASS.LTC128B.128 [R234+0xb080], [R16.64+0x80], !P3 ;  /* 0x0b08008010ea7fae */ /* 0x0003e2000d901d52 */
[C---:B------:R-:W-:Y:S01]  /*1d60*/  ISETP.LT.OR P3, PT, R5.reuse, 0x1, P6 ;  /* 0x000000010500780c */ /* 0x040fe20003761670 */
[----:B------:R-:W-:Y:S01]  /*1d70*/  ULDC.64 UR6, c[0x0][0x188] ;  /* 0x0000620000067ab9 */ /* 0x000fe20000000a00 */
[----:B------:R-:W-:Y:S01]  /*1d80*/  ISETP.LT.OR P2, PT, R5, 0x1, P5 ;  /* 0x000000010500780c */ /* 0x000fe20002f41670 */
[----:B------:R-:W0:Y:S01]  /*1d90*/  LDGDEPBAR ;  /* 0x00000000000079af */ /* 0x000e220000000000 */
[----:B------:R-:W-:Y:S01]  /*1da0*/  IADD3 R237, R13, UR4, RZ ;  /* 0x000000040ded7c10 */ /* 0x000fe2000fffe0ff */
[----:B------:R-:W-:Y:S01]  /*1db0*/  ULDC.64 UR4, c[0x0][0x178] ;  /* 0x00005e0000047ab9 */ /* 0x000fe20000000a00 */
[----:B------:R-:W-:Y:S01]  /*1dc0*/  IMAD.MOV.U32 R224, RZ, RZ, 0x20 ;  /* 0x00000020ffe07424 */ /* 0x000fe200078e00ff */
[----:B------:R-:W-:Y:S01]  /*1dd0*/  UIMAD.WIDE.U32 UR28, UR11, UR4, URZ ;  /* 0x000000040b1c72a5 */ /* 0x000fe2000f8e003f */
[----:B------:R-:W-:Y:S01]  /*1de0*/  IMAD.MOV.U32 R226, RZ, RZ, 0x10 ;  /* 0x00000010ffe27424 */ /* 0x000fe200078e00ff */
[----:B------:R-:W-:Y:S01]  /*1df0*/  UIMAD UR6, UR16, UR6, URZ ;  /* 0x00000006100672a4 */ /* 0x000fe2000f8e023f */
[----:B------:R-:W-:Y:S01]  /*1e00*/  IMAD.WIDE.U32 R236, R248, c[0x0][0x218], R236 ;  /* 0x00008600f8ec7a25 */ /* 0x000fe200078e00ec */
[----:B------:R-:W-:Y:S01]  /*1e10*/  CS2R R106, SRZ ;  /* 0x00000000006a7805 */ /* 0x000fe2000001ff00 */
[----:B------:R-:W-:Y:S01]  /*1e20*/  CS2R R104, SRZ ;  /* 0x0000000000687805 */ /* 0x000fe2000001ff00 */
[----:B------:R3:W-:Y:S01]  /*1e30*/  LDGSTS.E.BYPASS.LTC128B.128 [R234+0x80], [R14.64], !P3 ;  /* 0x000800000eea7fae */ /* 0x0007e2000d901d52 */
[----:B------:R-:W-:Y:S01]  /*1e40*/  ISETP.LT.OR P3, PT, R5, 0x21, P6 ;  /* 0x000000210500780c */ /* 0x000fe20003761670 */
[----:B------:R-:W-:Y:S01]  /*1e50*/  IMAD.MOV.U32 R242, RZ, RZ, R236 ;  /* 0x000000fffff27224 */ /* 0x000fe200078e00ec */
[----:B------:R-:W-:Y:S01]  /*1e60*/  IADD3 R243, R237, UR26, RZ ;  /* 0x0000001aedf37c10 */ /* 0x000fe2000fffe0ff */
[----:B------:R3:W-:Y:S01]  /*1e70*/  LDGSTS.E.BYPASS.LTC128B.128 [R234+0x3080], [R14.64+0x80], !P2 ;  /* 0x030800800eea7fae */ /* 0x0007e2000d101d52 */
[----:B------:R-:W-:Y:S01]  /*1e80*/  UIMAD UR26, UR27, UR11, URZ ;  /* 0x0000000b1b1a72a4 */ /* 0x000fe2000f8e023f */
[----:B------:R-:W-:Y:S01]  /*1e90*/  ISETP.LT.OR P6, PT, R5, 0x41, P6 ;  /* 0x000000410500780c */ /* 0x000fe200037c1670 */
[----:B------:R-:W-:Y:S01]  /*1ea0*/  UIMAD UR6, UR17, UR7, UR6 ;  /* 0x00000007110672a4 */ /* 0x000fe2000f8e0206 */
[----:B--2---:R-:W-:Y:S01]  /*1eb0*/  IMAD.WIDE.U32 R24, R0, UR11, R242 ;  /* 0x0000000b00187c25 */ /* 0x004fe2000f8e00f2 */
[----:B------:R-:W-:Y:S01]  /*1ec0*/  UIMAD UR26, UR9, UR22, UR26 ;  /* 0x00000016091a72a4 */ /* 0x000fe2000f8e021a */
[----:B------:R-:W-:Y:S01]  /*1ed0*/  CS2R R102, SRZ ;  /* 0x0000000000667805 */ /* 0x000fe2000001ff00 */
[----:B------:R-:W-:Y:S01]  /*1ee0*/  UIMAD UR9, UR9, UR4, URZ ;  /* 0x00000004090972a4 */ /* 0x000fe2000f8e023f */
[----:B------:R-:W-:Y:S01]  /*1ef0*/  IMAD.MOV.U32 R225, RZ, RZ, 0x10 ;  /* 0x00000010ffe17424 */ /* 0x000fe200078e00ff */
[----:B------:R-:W-:Y:S01]  /*1f00*/  ULDC UR22, c[0x0][0x20c] ;  /* 0x0000830000167ab9 */ /* 0x000fe20000000800 */
[----:B-1----:R-:W-:Y:S01]  /*1f10*/  IMAD.U32 R16, RZ, RZ, UR15 ;  /* 0x0000000fff107e24 */ /* 0x002fe2000f8e00ff */
[----:B------:R-:W-:Y:S01]  /*1f20*/  IADD3 R0, R25, UR26, RZ ;  /* 0x0000001a19007c10 */ /* 0x000fe2000fffe0ff */
[----:B------:R-:W-:Y:S01]  /*1f30*/  UIMAD UR9, UR11, UR5, UR9 ;  /* 0x000000050b0972a4 */ /* 0x000fe2000f8e0209 */
[----:B------:R-:W-:Y:S01]  /*1f40*/  CS2R R100, SRZ ;  /* 0x0000000000647805 */ /* 0x000fe2000001ff00 */
[----:B------:R-:W-:Y:S01]  /*1f50*/  IMAD.WIDE.U32 R16, R16, c[0x0][0x180], R8 ;  /* 0x0000600010107a25 */ /* 0x000fe200078e0008 */
[----:B------:R-:W-:Y:S01]  /*1f60*/  IADD3 R8, P2, R14, UR24, RZ ;  /* 0x000000180e087c10 */ /* 0x000fe2000ff5e0ff */
[----:B------:R-:W-:Y:S01]  /*1f70*/  UIADD3 UR9, UR29, UR9, URZ ;  /* 0x000000091d097290 */ /* 0x000fe2000fffe03f */
[----:B------:R-:W-:Y:S01]  /*1f80*/  CS2R R98, SRZ ;  /* 0x0000000000627805 */ /* 0x000fe2000001ff00 */
[----:B------:R-:W-:Y:S01]  /*1f90*/  CS2R R96, SRZ ;  /* 0x0000000000607805 */ /* 0x000fe2000001ff00 */
[----:B------:R-:W-:Y:S01]  /*1fa0*/  IADD3.X R9, R15, UR23, RZ, P2, !PT ;  /* 0x000000170f097c10 */ /* 0x000fe200097fe4ff */
[----:B------:R-:W-:Y:S01]  /*1fb0*/  CS2R R94, SRZ ;  /* 0x00000000005e7805 */ /* 0x000fe2000001ff00 */
[----:B------:R-:W-:Y:S01]  /*1fc0*/  IADD3 R17, R17, UR25, RZ ;  /* 0x0000001911117c10 */ /* 0x000fe2000fffe0ff */
[----:B------:R-:W-:Y:S01]  /*1fd0*/  CS2R R92, SRZ ;  /* 0x00000000005c7805 */ /* 0x000fe2000001ff00 */
[----:B------:R-:W-:Y:S01]  /*1fe0*/  CS2R R90, SRZ ;  /* 0x00000000005a7805 */ /* 0x000fe2000001ff00 */
[----:B------:R1:W-:Y:S01]  /*1ff0*/  LDGSTS.E.BYPASS.LTC128B.128 [R234+0x1080], [R8.64], !P3 ;  /* 0x0108000008ea7fae */ /* 0x0003e2000d901d52 */
[----:B------:R-:W-:Y:S01]  /*2000*/  CS2R R88, SRZ ;  /* 0x0000000000587805 */ /* 0x000fe2000001ff00 */
[----:B------:R-:W-:Y:S01]  /*2010*/  IMAD.WIDE.U32 R238, R248, c[0x0][0x188], R16 ;  /* 0x00006200f8ee7a25 */ /* 0x000fe200078e0010 */
[----:B---3--:R-:W-:Y:S01]  /*2020*/  IADD3 R14, P3, P2, R3, 0x80, R14 ;  /* 0x00000080030e7810 */ /* 0x008fe20007a7e00e */
[----:B------:R-:W-:Y:S01]  /*2030*/  CS2R R86, SRZ ;  /* 0x0000000000567805 */ /* 0x000fe2000001ff00 */
[----:B------:R-:W-:Y:S01]  /*2040*/  CS2R R84, SRZ ;  /* 0x0000000000547805 */ /* 0x000fe2000001ff00 */
[----:B------:R-:W-:Y:S01]  /*2050*/  CS2R R74, SRZ ;  /* 0x00000000004a7805 */ /* 0x000fe2000001ff00 */
[----:B------:R-:W-:Y:S01]  /*2060*/  IADD3.X R15, RZ, UR23, R15, P3, P2 ;  /* 0x00000017ff0f7c10 */ /* 0x000fe20009fe440f */
[----:B------:R-:W-:Y:S01]  /*2070*/  CS2R R72, SRZ ;  /* 0x0000000000487805 */ /* 0x000fe2000001ff00 */
[C---:B------:R-:W-:Y:S01]  /*2080*/  ISETP.LT.OR P3, PT, R5.reuse, 0x21, P5 ;  /* 0x000000210500780c */ /* 0x040fe20002f61670 */
[----:B------:R-:W-:Y:S01]  /*2090*/  CS2R R70, SRZ ;  /* 0x0000000000467805 */ /* 0x000fe2000001ff00 */
[C---:B------:R-:W-:Y:S01]  /*20a0*/  LEA R12, P2, R24.reuse, c[0x0][0x1f0], 0x1 ;  /* 0x00007c00180c7a11 */ /* 0x040fe200078408ff */
[----:B------:R-:W-:Y:S01]  /*20b0*/  CS2R R68, SRZ ;  /* 0x0000000000447805 */ /* 0x000fe2000001ff00 */
[----:B------:R-:W-:Y:S01]  /*20c0*/  ISETP.LT.OR P5, PT, R5, 0x41, P5 ;  /* 0x000000410500780c */ /* 0x000fe20002fa1670 */
[----:B------:R-:W-:Y:S01]  /*20d0*/  CS2R R66, SRZ ;  /* 0x0000000000427805 */ /* 0x000fe2000001ff00 */
[----:B------:R-:W-:Y:S01]  /*20e0*/  LEA.HI.X R13, R24, c[0x0][0x1f4], R0, 0x1, P2 ;  /* 0x00007d00180d7a11 */ /* 0x000fe200010f0c00 */
[----:B------:R-:W-:Y:S01]  /*20f0*/  IMAD.U32 R0, RZ, RZ, UR9 ;  /* 0x00000009ff007e24 */ /* 0x000fe2000f8e00ff */
[----:B------:R-:W-:Y:S01]  /*2100*/  IADD3 R232, R239, UR6, RZ ;  /* 0x00000006efe87c10 */ /* 0x000fe2000fffe0ff */
[----:B------:R-:W-:Y:S01]  /*2110*/  ULDC.64 UR6, c[0x0][0x270] ;  /* 0x00009c0000067ab9 */ /* 0x000fe20000000a00 */
[----:B------:R-:W-:Y:S01]  /*2120*/  SEL R5, RZ, 0x1, P4 ;  /* 0x00000001ff057807 */ /* 0x000fe20002000000 */
[----:B------:R-:W-:Y:S01]  /*2130*/  UIMAD UR6, UR21, UR6, URZ ;  /* 0x00000006150672a4 */ /* 0x000fe2000f8e023f */
[----:B------:R-:W-:Y:S01]  /*2140*/  CS2R R64, SRZ ;  /* 0x0000000000407805 */ /* 0x000fe2000001ff00 */
[----:B------:R2:W-:Y:S01]  /*2150*/  LDGSTS.E.BYPASS.LTC128B.128 [R234+0x4080], [R14.64], !P3 ;  /* 0x040800000eea7fae */ /* 0x0005e2000d901d52 */
        /* <DEDUP_REMOVED lines=10> */
[----:B------:R-:W-:Y:S01]  /*2200*/  CS2R R58, SRZ ;  /* 0x00000000003a7805 */ /* 0x000fe2000001ff00 */
[----:B------:R-:W-:Y:S01]  /*2210*/  IMAD.IADD R5, R6, 0x1, R5 ;  /* 0x0000000106057824 */ /* 0x000fe200078e0205 */
[----:B------:R-:W-:Y:S01]  /*2220*/  UIMAD UR8, UR15, UR7, UR6 ;  /* 0x000000070f0872a4 */ /* 0x000fe2000f8e0206 */
[----:B------:R1:W-:Y:S01]  /*2230*/  LDGSTS.E.BYPASS.LTC128B.128 [R234+0x2080], [R8.64], !P6 ;  /* 0x0208000008ea7fae */ /* 0x0003e2000f101d52 */
[----:B------:R-:W-:Y:S01]  /*2240*/  CS2R R56, SRZ ;  /* 0x0000000000387805 */ /* 0x000fe2000001ff00 */
[----:B------:R-:W-:Y:S01]  /*2250*/  ULDC.64 UR6, c[0x0][0x288] ;  /* 0x0000a20000067ab9 */ /* 0x000fe20000000a00 */
[C---:B------:R-:W-:Y:S01]  /*2260*/  LOP3.LUT P6, RZ, R5.reuse, 0x2, RZ, 0xc0, !PT ;  /* 0x0000000205ff7812 */ /* 0x040fe200078cc0ff */
[----:B------:R1:W-:Y:S01]  /*2270*/  LDGSTS.E.BYPASS.LTC128B.128 [R234+0x5080], [R8.64+0x80], !P5 ;  /* 0x0508008008ea7fae */ /* 0x0003e2000e901d52 */
[----:B------:R-:W-:Y:S01]  /*2280*/  LOP3.LUT P5, RZ, R5, 0x1, RZ, 0xc0, !PT ;  /* 0x0000000105ff7812 */ /* 0x000fe200078ac0ff */
[----:B------:R-:W-:Y:S01]  /*2290*/  UIMAD UR6, UR21, UR6, URZ ;  /* 0x00000006150672a4 */ /* 0x000fe2000f8e023f */
[----:B------:R-:W-:Y:S01]  /*22a0*/  IADD3 R19, R19, UR8, RZ ;  /* 0x0000000813137c10 */ /* 0x000fe2000fffe0ff */
[----:B------:R-:W0:Y:S01]  /*22b0*/  LDGDEPBAR ;  /* 0x00000000000079af */ /* 0x000e220000000000 */
[----:B------:R-:W-:Y:S01]  /*22c0*/  ULDC.64 UR8, c[0x0][0x278] ;  /* 0x00009e0000087ab9 */ /* 0x000fe20000000a00 */
[----:B------:R-:W-:Y:S01]  /*22d0*/  CS2R R54, SRZ ;  /* 0x0000000000367805 */ /* 0x000fe2000001ff00 */
[----:B------:R-:W-:Y:S01]  /*22e0*/  UIMAD UR25, UR16, UR8, URZ ;  /* 0x00000008101972a4 */ /* 0x000fe2000f8e023f */
[----:B------:R-:W-:Y:S01]  /*22f0*/  IMAD.WIDE.U32 R28, R248, c[0x0][0x278], R18 ;  /* 0x00009e00f81c7a25 */ /* 0x000fe200078e0012 */
[----:B------:R-:W-:Y:S01]  /*2300*/  UIMAD UR8, UR15, UR7, UR6 ;  /* 0x000000070f0872a4 */ /* 0x000fe2000f8e0206 */
[----:B------:R-:W-:Y:S01]  /*2310*/  SHF.R.S32.HI R18, RZ, 0x1f, R7 ;  /* 0x0000001fff127819 */ /* 0x000fe20000011407 */
[----:B------:R-:W-:Y:S01]  /*2320*/  UIMAD UR9, UR17, UR9, UR25 ;  /* 0x00000009110972a4 */ /* 0x000fe2000f8e0219 */
[----:B--2---:R-:W-:Y:S01]  /*2330*/  IMAD.U32 R14, RZ, RZ, UR28 ;  /* 0x0000001cff0e7e24 */ /* 0x004fe2000f8e00ff */
[----:B------:R-:W-:Y:S01]  /*2340*/  ULDC.64 UR6, c[0x0][0x238] ;  /* 0x00008e0000067ab9 */ /* 0x000fe20000000a00 */
[----:B------:R-:W-:Y:S01]  /*2350*/  IMAD.U32 R15, RZ, RZ, UR29 ;  /* 0x0000001dff0f7e24 */ /* 0x000fe2000f8e00ff */
[----:B------:R-:W-:Y:S01]  /*2360*/  UIMAD UR6, UR21, UR6, URZ ;  /* 0x00000006150672a4 */ /* 0x000fe2000f8e023f */
[----:B------:R-:W-:Y:S01]  /*2370*/  LEA.HI R18, R18, R7, RZ, 0x2 ;  /* 0x0000000712127211 */ /* 0x000fe200078f10ff */
[----:B------:R-:W-:Y:S01]  /*2380*/  USHF.R.S32.HI UR21, URZ, 0x1f, UR24 ;  /* 0x0000001f3f157899 */ /* 0x000fe20008011418 */
[C---:B------:R-:W-:Y:S01]  /*2390*/  LEA R3, P2, R14.reuse, R238, 0x6 ;  /* 0x000000ee0e037211 */ /* 0x040fe200078430ff */
[----:B------:R-:W-:Y:S01]  /*23a0*/  UIMAD UR7, UR15, UR7, UR6 ;  /* 0x000000070f0772a4 */ /* 0x000fe2000f8e0206 */
[----:B------:R-:W-:Y:S01]  /*23b0*/  IADD3 R241, R29, UR9, RZ ;  /* 0x000000091df17c10 */ /* 0x000fe2000fffe0ff */
[----:B------:R2:W-:Y:S01]  /*23c0*/  STL.64 [R1+0x8], R28 ;  /* 0x0000081c01007387 */ /* 0x0005e20000100a00 */
[----:B------:R-:W-:Y:S01]  /*23d0*/  LEA.HI.X R0, R14, R232, R0, 0x6, P2 ;  /* 0x000000e80e007211 */ /* 0x000fe200010f3400 */
[----:B------:R-:W-:Y:S01]  /*23e0*/  CS2R R52, SRZ ;  /* 0x0000000000347805 */ /* 0x000fe2000001ff00 */
[C---:B------:R-:W-:Y:S01]  /*23f0*/  LEA R16, P2, R3.reuse, c[0x0][0x160], 0x1 ;  /* 0x0000580003107a11 */ /* 0x040fe200078408ff */
[----:B------:R-:W-:Y:S01]  /*2400*/  CS2R R50, SRZ ;  /* 0x0000000000327805 */ /* 0x000fe2000001ff00 */
[----:B------:R-:W-:Y:S01]  /*2410*/  LEA.HI R14, R4, R233, RZ, 0x5 ;  /* 0x000000e9040e7211 */ /* 0x000fe200078f28ff */
[----:B------:R-:W-:Y:S01]  /*2420*/  CS2R R48, SRZ ;  /* 0x0000000000307805 */ /* 0x000fe2000001ff00 */
[----:B------:R-:W-:Y:S01]  /*2430*/  LEA.HI.X R17, R3, c[0x0][0x164], R0, 0x1, P2 ;  /* 0x0000590003117a11 */ /* 0x000fe200010f0c00 */
[----:B------:R-:W-:Y:S01]  /*2440*/  IMAD.U32 R3, RZ, RZ, UR4 ;  /* 0x00000004ff037e24 */ /* 0x000fe2000f8e00ff */
[----:B------:R-:W-:-:S04]  /*2450*/  DEPBAR.LE SB0, 0x1 ;  /* 0x000080400000791a */ /* 0x000fc80000000000 */
[----:B------:R-:W-:Y:S01]  /*2460*/  IMAD.U32 R0, RZ, RZ, UR5 ;  /* 0x00000005ff007e24 */ /* 0x000fe2000f8e00ff */
[C---:B------:R-:W-:Y:S01]  /*2470*/  LEA R24, P2, R3.reuse, R16, 0x6 ;  /* 0x0000001003187211 */ /* 0x040fe200078430ff */
[----:B------:R-:W-:Y:S01]  /*2480*/  BAR.SYNC.DEFER_BLOCKING 0x0 ;  /* 0x0000000000007b1d */ /* 0x000fe20000010000 */
[----:B------:R-:W-:Y:S01]  /*2490*/  SHF.R.S32.HI R5, RZ, 0x5, R14 ;  /* 0x00000005ff057819 */ /* 0x000fe2000001140e */
[----:B------:R-:W-:Y:S01]  /*24a0*/  CS2R R46, SRZ ;  /* 0x00000000002e7805 */ /* 0x000fe2000001ff00 */
[----:B------:R-:W-:Y:S01]  /*24b0*/  LEA.HI.X R25, R3, R17, R0, 0x6, P2 ;  /* 0x0000001103197211 */ /* 0x000fe200010f3400 */
[----:B------:R-:W-:Y:S01]  /*24c0*/  IMAD.U32 R3, RZ, RZ, UR24 ;  /* 0x00000018ff037e24 */ /* 0x000fe2000f8e00ff */
[----:B------:R-:W-:Y:S01]  /*24d0*/  LOP3.LUT P2, RZ, R10, 0x2, RZ, 0xc0, !PT ;  /* 0x000000020aff7812 */ /* 0x000fe2000784c0ff */
[----:B------:R-:W-:Y:S01]  /*24e0*/  CS2R R44, SRZ ;  /* 0x00000000002c7805 */ /* 0x000fe2000001ff00 */
[----:B------:R-:W-:Y:S01]  /*24f0*/  LEA.HI R0, R4, R233, RZ, 0x2 ;  /* 0x000000e904007211 */ /* 0x000fe200078f10ff */
[----:B------:R-:W-:Y:S01]  /*2500*/  CS2R R42, SRZ ;  /* 0x00000000002a7805 */ /* 0x000fe2000001ff00 */
[----:B------:R-:W-:Y:S01]  /*2510*/  SEL R206, R206, 0xffffffe0, !P2 ;  /* 0xffffffe0cece7807 */ /* 0x000fe20005000000 */
[----:B------:R-:W-:Y:S01]  /*2520*/  CS2R R40, SRZ ;  /* 0x0000000000287805 */ /* 0x000fe2000001ff00 */
[C---:B------:R-:W-:Y:S01]  /*2530*/  LOP3.LUT P2, RZ, R10.reuse, 0x4, RZ, 0xc0, !PT ;  /* 0x000000040aff7812 */ /* 0x040fe2000784c0ff */
[----:B------:R-:W-:Y:S01]  /*2540*/  IMAD.SHL.U32 R10, R10, 0x20, RZ ;  /* 0x000000200a0a7824 */ /* 0x000fe200078e00ff */
[----:B------:R-:W-:Y:S01]  /*2550*/  IADD3 R6, -R235, UR12, -R3 ;  /* 0x0000000ceb067c10 */ /* 0x000fe2000fffe903 */
[----:B------:R-:W-:Y:S01]  /*2560*/  IMAD.IADD R219, R229, 0x1, R206 ;  /* 0x00000001e5db7824 */ /* 0x000fe200078e02ce */
[----:B------:R-:W-:Y:S01]  /*2570*/  SEL R217, R217, 0xffffffc0, !P2 ;  /* 0xffffffc0d9d97807 */ /* 0x000fe20005000000 */
[----:B------:R-:W-:Y:S01]  /*2580*/  CS2R R38, SRZ ;  /* 0x0000000000267805 */ /* 0x000fe2000001ff00 */
[----:B------:R-:W-:Y:S01]  /*2590*/  ISETP.LT.OR P2, PT, R6, 0x1, !P5 ;  /* 0x000000010600780c */ /* 0x000fe20006f41670 */
[----:B------:R-:W-:Y:S01]  /*25a0*/  CS2R R36, SRZ ;  /* 0x0000000000247805 */ /* 0x000fe2000001ff00 */
[--C-:B------:R-:W-:Y:S01]  /*25b0*/  SHF.R.S32.HI R11, RZ, 0x2, R0.reuse ;  /* 0x00000002ff0b7819 */ /* 0x100fe20000011400 */
[----:B------:R-:W-:Y:S01]  /*25c0*/  IMAD.IADD R218, R229, 0x1, R217 ;  /* 0x00000001e5da7824 */ /* 0x000fe200078e02d9 */
[----:B-1----:R-:W-:Y:S01]  /*25d0*/  SHF.R.S32.HI R9, RZ, 0x1f, R0 ;  /* 0x0000001fff097819 */ /* 0x002fe20000011400 */
[----:B------:R-:W-:Y:S01]  /*25e0*/  CS2R R34, SRZ ;  /* 0x0000000000227805 */ /* 0x000fe2000001ff00 */
[----:B------:R-:W-:Y:S01]  /*25f0*/  LEA.HI R8, R14, R5, RZ, 0x1 ;  /* 0x000000050e087211 */ /* 0x000fe200078f08ff */
[----:B------:R-:W-:Y:S01]  /*2600*/  IMAD.IADD R206, R206, 0x1, R218 ;  /* 0x00000001cece7824 */ /* 0x000fe200078e02da */
[----:B------:R1:W3:Y:S01]  /*2610*/  LDSM.16.M88.2 R160, [R229+0x6080] ;  /* 0x00608000e5a0783b */ /* 0x0002e20000000100 */
[----:B------:R-:W-:Y:S01]  /*2620*/  ISETP.LT.OR P5, PT, R6, 0x21, !P5 ;  /* 0x000000210600780c */ /* 0x000fe20006fa1670 */
[----:B------:R-:W-:Y:S01]  /*2630*/  CS2R R32, SRZ ;  /* 0x0000000000207805 */ /* 0x000fe2000001ff00 */
[----:B------:R-:W-:Y:S01]  /*2640*/  LEA.HI R9, R9, R11, RZ, 0x3 ;  /* 0x0000000b09097211 */ /* 0x000fe200078f18ff */
[----:B------:R1:W4:Y:S01]  /*2650*/  LDSM.16.M88.2 R178, [R206+0x6080] ;  /* 0x00608000ceb2783b */ /* 0x0003220000000100 */
[----:B------:R-:W-:Y:S01]  /*2660*/  LOP3.LUT R8, R8, 0xfffffffe, RZ, 0xc0, !PT ;  /* 0xfffffffe08087812 */ /* 0x000fe200078ec0ff */
[----:B------:R-:W-:Y:S01]  /*2670*/  CS2R R30, SRZ ;  /* 0x00000000001e7805 */ /* 0x000fe2000001ff00 */
[----:B------:R-:W-:Y:S01]  /*2680*/  LOP3.LUT R9, R9, 0xfffffff8, RZ, 0xc0, !PT ;  /* 0xfffffff809097812 */ /* 0x000fe200078ec0ff */
[----:B------:R1:W1:Y:S01]  /*2690*/  LDSM.16.M88.2 R180, [R206+0x7080] ;  /* 0x00708000ceb4783b */ /* 0x0002620000000100 */
[----:B------:R-:W-:Y:S01]  /*26a0*/  LEA.HI R4, R4, R233, RZ, 0x4 ;  /* 0x000000e904047211 */ /* 0x000fe200078f20ff */
[----:B------:R-:W-:Y:S01]  /*26b0*/  IMAD.IADD R5, R5, 0x1, -R8 ;  /* 0x0000000105057824 */ /* 0x000fe200078e0a08 */
[----:B------:R-:W-:Y:S01]  /*26c0*/  IADD3 R3, -R3, UR12, -R235 ;  /* 0x0000000c03037c10 */ /* 0x000fe2000fffe9eb */
[----:B------:R1:W1:Y:S01]  /*26d0*/  LDSM.16.M88.2 R182, [R206+0x8080] ;  /* 0x00808000ceb6783b */ /* 0x0002620000000100 */
[----:B------:R-:W-:Y:S01]  /*26e0*/  IMAD.U32 R8, RZ, RZ, UR23 ;  /* 0x00000017ff087e24 */ /* 0x000fe2000f8e00ff */
[----:B------:R-:W-:Y:S01]  /*26f0*/  SHF.R.S32.HI R15, RZ, 0x4, R4 ;  /* 0x00000004ff0f7819 */ /* 0x000fe20000011404 */
[----:B------:R-:W-:Y:S01]  /*2700*/  IMAD.IADD R11, R11, 0x1, -R9 ;  /* 0x000000010b0b7824 */ /* 0x000fe200078e0a09 */
[----:B------:R1:W1:Y:S01]  /*2710*/  LDSM.16.M88.2 R202, [R206+0x9080] ;  /* 0x00908000ceca783b */ /* 0x0002620000000100 */
[----:B------:R-:W-:Y:S01]  /*2720*/  IMAD.U32 R9, RZ, RZ, UR23 ;  /* 0x00000017ff097e24 */ /* 0x000fe2000f8e00ff */
[----:B------:R-:W-:Y:S01]  /*2730*/  LOP3.LUT R251, R18, 0x1ffffffc, RZ, 0xc0, !PT ;  /* 0x1ffffffc12fb7812 */ /* 0x000fe200078ec0ff */
[----:B------:R-:W-:Y:S01]  /*2740*/  IMAD.SHL.U32 R246, R11, 0x20, RZ ;  /* 0x000000200bf67824 */ /* 0x000fe200078e00ff */
[----:B------:R1:W1:Y:S01]  /*2750*/  LDSM.16.M88.2 R204, [R206+0xa080] ;  /* 0x00a08000cecc783b */ /* 0x0002620000000100 */
[----:B------:R-:W-:Y:S01]  /*2760*/  LOP3.LUT R14, R14, 0xffffffe0, RZ, 0xc0, !PT ;  /* 0xffffffe00e0e7812 */ /* 0x000fe200078ec0ff */
[----:B------:R-:W-:Y:S01]  /*2770*/  IMAD.IADD R217, R217, 0x1, R219 ;  /* 0x00000001d9d97824 */ /* 0x000fe200078e02db */
[----:B------:R-:W-:Y:S01]  /*2780*/  LOP3.LUT R0, R0, 0x3ffffffc, RZ, 0xc0, !PT ;  /* 0x3ffffffc00007812 */ /* 0x000fe200078ec0ff */
[----:B------:R-:W1:Y:S01]  /*2790*/  LDSM.16.M88.2 R206, [R206+0xb080] ;  /* 0x00b08000cece783b */ /* 0x000e620000000100 */
[----:B------:R-:W-:Y:S01]  /*27a0*/  IMAD.IADD R251, R7, 0x1, -R251 ;  /* 0x0000000107fb7824 */ /* 0x000fe200078e0afb */
[----:B------:R-:W-:Y:S01]  /*27b0*/  IADD3 R21, R21, UR7, RZ ;  /* 0x0000000715157c10 */ /* 0x000fe2000fffe0ff */
[----:B------:R-:W-:Y:S01]  /*27c0*/  IMAD.SHL.U32 R7, R7, 0x8, RZ ;  /* 0x0000000807077824 */ /* 0x000fe200078e00ff */
[----:B------:R1:W1:Y:S01]  /*27d0*/  LDSM.16.M88.2 R162, [R229+0x7080] ;  /* 0x00708000e5a2783b */ /* 0x0002620000000100 */
[C---:B------:R-:W-:Y:S01]  /*27e0*/  IMAD.IADD R14, R233.reuse, 0x1, -R14 ;  /* 0x00000001e90e7824 */ /* 0x040fe200078e0a0e */
[----:B------:R-:W-:Y:S01]  /*27f0*/  ULDC.64 UR6, c[0x0][0x290] ;  /* 0x0000a40000067ab9 */ /* 0x000fe20000000a00 */
[----:B------:R-:W-:Y:S01]  /*2800*/  IMAD.IADD R0, R233, 0x1, -R0 ;  /* 0x00000001e9007824 */ /* 0x000fe200078e0a00 */
[----:B------:R1:W1:Y:S01]  /*2810*/  LDSM.16.M88.2 R164, [R229+0x8080] ;  /* 0x00808000e5a4783b */ /* 0x0002620000000100 */
[----:B------:R-:W-:Y:S01]  /*2820*/  LOP3.LUT R7, R7, 0x18, RZ, 0xc0, !PT ;  /* 0x0000001807077812 */ /* 0x000fe200078ec0ff */
[----:B------:R-:W-:Y:S01]  /*2830*/  UIMAD UR6, UR16, UR6, URZ ;  /* 0x00000006100672a4 */ /* 0x000fe2000f8e023f */
[----:B------:R-:W-:Y:S01]  /*2840*/  SHF.R.S32.HI R245, RZ, 0x1f, R14 ;  /* 0x0000001ffff57819 */ /* 0x000fe2000001140e */
[----:B------:R1:W1:Y:S01]  /*2850*/  LDSM.16.M88.2 R166, [R219+0x6080] ;  /* 0x00608000dba6783b */ /* 0x0002620000000100 */
[----:B------:R-:W-:Y:S01]  /*2860*/  LOP3.LUT R246, R7, 0xe0, R246, 0xf8, !PT ;  /* 0x000000e007f67812 */ /* 0x000fe200078ef8f6 */
[----:B------:R-:W-:Y:S01]  /*2870*/  UIMAD UR6, UR17, UR7, UR6 ;  /* 0x00000007110672a4 */ /* 0x000fe2000f8e0206 */
[----:B------:R-:W-:Y:S01]  /*2880*/  LEA.HI R245, R245, R14, RZ, 0x2 ;  /* 0x0000000ef5f57211 */ /* 0x000fe200078f10ff */
[----:B------:R1:W1:Y:S01]  /*2890*/  LDSM.16.M88.2 R168, [R219+0x7080] ;  /* 0x00708000dba8783b */ /* 0x0002620000000100 */
[----:B------:R-:W-:Y:S01]  /*28a0*/  IADD3 R23, R23, UR8, RZ ;  /* 0x0000000817177c10 */ /* 0x000fe2000fffe0ff */
[----:B------:R-:W-:-:S02]  /*28b0*/  USHF.L.U64.HI UR5, UR4, 0x5, UR5 ;  /* 0x0000000504057899 */ /* 0x000fc40008010205 */
[----:B------:R1:W1:Y:S01]  /*28c0*/  LDSM.16.M88.2 R170, [R219+0x8080] ;  /* 0x00808000dbaa783b */ /* 0x0002620000000100 */
[----:B------:R-:W-:Y:S01]  /*28d0*/  USHF.L.U32 UR8, UR4, 0x5, URZ ;  /* 0x0000000504087899 */ /* 0x000fe2000800063f */
[C---:B------:R-:W-:Y:S01]  /*28e0*/  IMAD.WIDE.U32 R26, R248.reuse, c[0x0][0x290], R22 ;  /* 0x0000a400f81a7a25 */ /* 0x040fe200078e0016 */
[----:B------:R-:W-:Y:S01]  /*28f0*/  UIMAD UR20, UR14, -0x60, UR20 ;  /* 0xffffffa00e1478a4 */ /* 0x000fe2000f8e0214 */
[----:B------:R1:W1:Y:S01]  /*2900*/  LDSM.16.M88.2 R184, [R229+0x9080] ;  /* 0x00908000e5b8783b */ /* 0x0002620000000100 */
[----:B------:R-:W-:Y:S01]  /*2910*/  UMOV UR4, URZ ;  /* 0x0000003f00047c82 */ /* 0x000fe20008000000 */
[----:B------:R-:W-:Y:S01]  /*2920*/  IMAD.WIDE.U32 R248, R248, c[0x0][0x240], R20 ;  /* 0x00009000f8f87a25 */ /* 0x000fe200078e0014 */
[----:B------:R-:W-:Y:S01]  /*2930*/  IADD3 R240, R27, UR6, RZ ;  /* 0x000000061bf07c10 */ /* 0x000fe2000fffe0ff */
[----:B------:R1:W1:Y:S01]  /*2940*/  LDSM.16.M88.2 R186, [R229+0xa080] ;  /* 0x00a08000e5ba783b */ /* 0x0002620000000100 */
[----:B------:R-:W-:Y:S02]  /*2950*/  ULDC.64 UR6, c[0x0][0x240] ;  /* 0x0000900000067ab9 */ /* 0x000fe40000000a00 */
[----:B------:R-:W-:Y:S01]  /*2960*/  UIMAD UR6, UR16, UR6, URZ ;  /* 0x00000006100672a4 */ /* 0x000fe2000f8e023f */
[----:B------:R1:W1:Y:S01]  /*2970*/  LDSM.16.M88.2 R188, [R229+0xb080] ;  /* 0x00b08000e5bc783b */ /* 0x0002620000000100 */
[----:B------:R-:W-:-:S02]  /*2980*/  UMOV UR9, 0x1 ;  /* 0x0000000100097882 */ /* 0x000fc40000000000 */
[----:B------:R-:W-:Y:S01]  /*2990*/  UIMAD UR6, UR17, UR7, UR6 ;  /* 0x00000007110672a4 */ /* 0x000fe2000f8e0206 */
[----:B------:R1:W1:Y:S04]  /*29a0*/  LDSM.16.M88.2 R190, [R219+0x9080] ;  /* 0x00908000dbbe783b */ /* 0x0002680000000100 */
[----:B------:R1:W1:Y:S01]  /*29b0*/  LDSM.16.M88.2 R192, [R219+0xa080] ;  /* 0x00a08000dbc0783b */ /* 0x0002620000000100 */
[----:B------:R-:W-:-:S03]  /*29c0*/  IADD3 R250, R249, UR6, RZ ;  /* 0x00000006f9fa7c10 */ /* 0x000fc6000fffe0ff */
        /* <DEDUP_REMOVED lines=22> */
[----:B------:R-:W-:Y:S02]  /*2b30*/  ISETP.GE.AND P6, PT, R2, c[0x0][0x1fc], PT ;  /* 0x00007f0002007a0c */ /* 0x000fe40003fc6270 */
[----:B-----5:R-:W-:Y:S02]  /*2b40*/  LEA.HI R16, R4, R15, RZ, 0x1 ;  /* 0x0000000f04107211 */ /* 0x020fe400078f08ff */
[----:B------:R-:W-:Y:S02]  /*2b50*/  @!P2 IADD3 R17, P5, R28, UR24, RZ ;  /* 0x000000181c11ac10 */ /* 0x000fe4000ffbe0ff */
[----:B------:R-:W-:Y:S01]  /*2b60*/  LOP3.LUT R6, R16, 0xfffffffe, RZ, 0xc0, !PT ;  /* 0xfffffffe10067812 */ /* 0x000fe200078ec0ff */
[----:B--2---:R-:W-:Y:S01]  /*2b70*/  CS2R R28, SRZ ;  /* 0x00000000001c7805 */ /* 0x004fe2000001ff00 */
[----:B------:R-:W-:-:S03]  /*2b80*/  LOP3.LUT R4, R4, 0xfffffff0, RZ, 0xc0, !PT ;  /* 0xfffffff004047812 */ /* 0x000fc600078ec0ff */
[----:B------:R-:W-:Y:S01]  /*2b90*/  IMAD.IADD R6, R15, 0x1, -R6 ;  /* 0x000000010f067824 */ /* 0x000fe200078e0a06 */
[----:B------:R-:W-:Y:S01]  /*2ba0*/  @!P2 IADD3.X R15, R241, UR21, RZ, P5, !PT ;  /* 0x00000015f10fac10 */ /* 0x000fe2000affe4ff */
[----:B------:R-:W-:Y:S01]  /*2bb0*/  IMAD.IADD R4, R233, 0x1, -R4 ;  /* 0x00000001e9047824 */ /* 0x000fe200078e0a04 */
[C---:B------:R-:W-:Y:S01]  /*2bc0*/  @!P2 LEA R16, P5, R17.reuse, c[0x0][0x258], 0x2 ;  /* 0x000096001110aa11 */ /* 0x040fe200078a10ff */
[C---:B------:R-:W-:Y:S02]  /*2bd0*/  IMAD.SHL.U32 R230, R6.reuse, 0x20, RZ ;  /* 0x0000002006e67824 */ /* 0x040fe400078e00ff */
[----:B------:R-:W-:Y:S01]  /*2be0*/  IMAD.SHL.U32 R231, R6, 0x8, RZ ;  /* 0x0000000806e77824 */ /* 0x000fe200078e00ff */
[----:B------:R-:W-:Y:S01]  /*2bf0*/  @!P2 LEA.HI.X R17, R17, c[0x0][0x25c], R15, 0x2, P5 ;  /* 0x000097001111aa11 */ /* 0x000fe200028f140f */
[----:B------:R-:W-:Y:S01]  /*2c00*/  IMAD.SHL.U32 R227, R4, 0x20, RZ ;  /* 0x0000002004e37824 */ /* 0x000fe200078e00ff */
[----:B------:R-:W-:Y:S01]  /*2c10*/  ISETP.GE.AND P5, PT, R2, c[0x0][0x1fc], PT ;  /* 0x00007f0002007a0c */ /* 0x000fe20003fa6270 */
[----:B------:R-:W-:Y:S01]  /*2c20*/  IMAD.SHL.U32 R6, R6, 0x100, RZ ;  /* 0x0000010006067824 */ /* 0x000fe200078e00ff */
[----:B------:R-:W-:-:S02]  /*2c30*/  SEL R2, RZ, 0x1, P1 ;  /* 0x00000001ff027807 */ /* 0x000fc40000800000 */
[C---:B------:R-:W-:Y:S02]  /*2c40*/  ISETP.LT.OR P1, PT, R3.reuse, 0x1, P0 ;  /* 0x000000010300780c */ /* 0x040fe40000721670 */
[----:B------:R-:W-:Y:S02]  /*2c50*/  SEL R244, RZ, 0xffffffff, P5 ;  /* 0xfffffffffff47807 */ /* 0x000fe40002800000 */
[C---:B------:R-:W-:Y:S02]  /*2c60*/  ISETP.LT.OR P5, PT, R3.reuse, 0x1, P6 ;  /* 0x000000010300780c */ /* 0x040fe400037a1670 */
[C---:B------:R-:W-:Y:S01]  /*2c70*/  ISETP.LT.OR P0, PT, R3.reuse, 0x21, P0 ;  /* 0x000000210300780c */ /* 0x040fe20000701670 */
[----:B------:R-:W-:Y:S01]  /*2c80*/  IMAD.SHL.U32 R244, R244, 0x2, RZ ;  /* 0x00000002f4f47824 */ /* 0x000fe200078e00ff */
[----:B------:R-:W-:Y:S01]  /*2c90*/  ISETP.LT.OR P6, PT, R3, 0x21, P6 ;  /* 0x000000210300780c */ /* 0x000fe200037c1670 */
[----:B------:R-:W-:Y:S01]  /*2ca0*/  @!P2 IMAD.SHL.U32 R3, R233, 0x10, RZ ;  /* 0x00000010e903a824 */ /* 0x000fe200078e00ff */
[----:B------:R-:W-:-:S02]  /*2cb0*/  LOP3.LUT R230, R7, 0x20, R230, 0xf8, !PT ;  /* 0x0000002007e67812 */ /* 0x000fc400078ef8e6 */
[----:B------:R-:W-:Y:S02]  /*2cc0*/  LOP3.LUT R244, R244, 0x2, R2, 0xe2, !PT ;  /* 0x00000002f4f47812 */ /* 0x000fe400078ee202 */
[----:B------:R2:W-:Y:S01]  /*2cd0*/  @!P2 LDGSTS.E.BYPASS.LTC128B.128 [R3+0x12080], [R16.64] ;  /* 0x120800001003afae */ /* 0x0005e2000b901d52 */
[----:B------:R-:W-:Y:S02]  /*2ce0*/  SHF.R.S32.HI R2, RZ, 0x1f, R4 ;  /* 0x0000001fff027819 */ /* 0x000fe40000011404 */
[----:B------:R-:W-:Y:S01]  /*2cf0*/  LOP3.LUT R7, R245, 0x7ffffffc, RZ, 0xc0, !PT ;  /* 0x7ffffffcf5077812 */ /* 0x000fe200078ec0ff */
[----:B------:R-:W0:Y:S01]  /*2d00*/  LDGDEPBAR ;  /* 0x00000000000079af */ /* 0x000e220000000000 */
[----:B------:R-:W-:Y:S02]  /*2d10*/  LEA.HI R2, R2, R4, RZ, 0x3 ;  /* 0x0000000402027211 */ /* 0x000fe400078f18ff */
[----:B------:R-:W-:Y:S01]  /*2d20*/  LOP3.LUT R231, R231, 0x8, RZ, 0xc0, !PT ;  /* 0x00000008e7e77812 */ /* 0x000fe200078ec0ff */
[----:B------:R1:W-:Y:S01]  /*2d30*/  LDGSTS.E.BYPASS.LTC128B.128 [R234+0xe080], [R12.64], !P1 ;  /* 0x0e0800000cea7fae */ /* 0x0003e2000c901d52 */
[C---:B------:R-:W-:Y:S01]  /*2d40*/  LOP3.LUT P1, RZ, R11.reuse, 0x1, RZ, 0xc0, !PT ;  /* 0x000000010bff7812 */ /* 0x040fe2000782c0ff */
[----:B------:R-:W-:Y:S01]  /*2d50*/  IMAD.SHL.U32 R11, R11, 0x4, RZ ;  /* 0x000000040b0b7824 */ /* 0x000fe200078e00ff */
[----:B------:R-:W-:Y:S01]  /*2d60*/  LOP3.LUT R227, R231, 0x1e0, R227, 0xf8, !PT ;  /* 0x000001e0e7e37812 */ /* 0x000fe200078ef8e3 */
[----:B------:R1:W-:Y:S01]  /*2d70*/  LDGSTS.E.BYPASS.LTC128B.128 [R234+0x10080], [R12.64+0x80], !P5 ;  /* 0x100800800cea7fae */ /* 0x0003e2000e901d52 */
[----:B------:R-:W-:Y:S01]  /*2d80*/  LOP3.LUT P5, RZ, R4, 0x4, RZ, 0xc0, !PT ;  /* 0x0000000404ff7812 */ /* 0x000fe200078ac0ff */
[----:B------:R-:W-:Y:S01]  /*2d90*/  IMAD.IADD R7, R14, 0x1, -R7 ;  /* 0x000000010e077824 */ /* 0x000fe200078e0a07 */
[----:B------:R-:W-:Y:S01]  /*2da0*/  LOP3.LUT R246, R246, 0x18, R11, 0x78, !PT ;  /* 0x00000018f6f67812 */ /* 0x000fe200078e780b */
[----:B------:R-:W-:Y:S01]  /*2db0*/  IMAD.SHL.U32 R11, R5, 0x200, RZ ;  /* 0x00000200050b7824 */ /* 0x000fe200078e00ff */
[----:B------:R1:W-:Y:S01]  /*2dc0*/  LDGSTS.E.BYPASS.LTC128B.128 [R234+0xf080], [R8.64], !P0 ;  /* 0x0f08000008ea7fae */ /* 0x0003e2000c101d52 */
[----:B------:R-:W-:Y:S01]  /*2dd0*/  IMAD R251, R251, 0x4, R7 ;  /* 0x00000004fbfb7824 */ /* 0x000fe200078e0207 */
[----:B------:R-:W-:Y:S01]  /*2de0*/  SEL R226, R226, 0xfffffff0, !P5 ;  /* 0xfffffff0e2e27807 */ /* 0x000fe20006800000 */
[----:B------:R-:W-:Y:S01]  /*2df0*/  IMAD R0, R0, 0x2, R11 ;  /* 0x0000000200007824 */ /* 0x000fe200078e020b */
[----:B------:R1:W-:Y:S01]  /*2e00*/  LDGSTS.E.BYPASS.LTC128B.128 [R234+0x11080], [R8.64+0x80], !P6 ;  /* 0x1108008008ea7fae */ /* 0x0003e2000f101d52 */
[----:B------:R-:W-:-:S02]  /*2e10*/  IMAD.SHL.U32 R251, R251, 0x2, RZ ;  /* 0x00000002fbfb7824 */ /* 0x000fc400078e00ff */
[----:B------:R-:W-:Y:S01]  /*2e20*/  IMAD.IADD R246, R0, 0x1, R246 ;  /* 0x0000000100f67824 */ /* 0x000fe200078e02f6 */
[C---:B------:R-:W-:Y:S01]  /*2e30*/  LOP3.LUT R0, R2.reuse, 0xfffffff8, RZ, 0xc0, !PT ;  /* 0xfffffff802007812 */ /* 0x040fe200078ec0ff */
[----:B------:R-:W-:Y:S02]  /*2e40*/  IMAD.SHL.U32 R2, R2, 0x40, RZ ;  /* 0x0000004002027824 */ /* 0x000fe400078e00ff */
[----:B--2---:R-:W-:Y:S02]  /*2e50*/  IMAD.SHL.U32 R3, R5, 0x10, RZ ;  /* 0x0000001005037824 */ /* 0x004fe400078e00ff */
[----:B------:R-:W-:Y:S01]  /*2e60*/  IMAD.IADD R0, R4, 0x1, -R0 ;  /* 0x0000000104007824 */ /* 0x000fe200078e0a00 */
[----:B------:R-:W-:Y:S01]  /*2e70*/  LOP3.LUT R2, R2, 0xfffffe00, RZ, 0xc0, !PT ;  /* 0xfffffe0002027812 */ /* 0x000fe200078ec0ff */
[----:B------:R-:W-:Y:S01]  /*2e80*/  IMAD.SHL.U32 R4, R4, 0x4, RZ ;  /* 0x0000000404047824 */ /* 0x000fe200078e00ff */
[----:B------:R-:W-:Y:S01]  /*2e90*/  LEA.HI.SX32 R245, R245, R3, 0x1e ;  /* 0x00000003f5f57211 */ /* 0x000fe200078ff2ff */
[----:B------:R-:W-:Y:S01]  /*2ea0*/  IMAD.SHL.U32 R246, R246, 0x2, RZ ;  /* 0x00000002f6f67824 */ /* 0x000fe200078e00ff */
[----:B------:R-:W-:-:S02]  /*2eb0*/  LOP3.LUT R3, R3, 0x10, RZ, 0xc0, !PT ;  /* 0x0000001003037812 */ /* 0x000fc400078ec0ff */
[----:B------:R-:W-:Y:S01]  /*2ec0*/  LOP3.LUT R227, R227, 0x38, R4, 0x78, !PT ;  /* 0x00000038e3e37812 */ /* 0x000fe200078e7804 */
[----:B------:R-:W-:Y:S01]  /*2ed0*/  IMAD.SHL.U32 R4, R0, 0x40, RZ ;  /* 0x0000004000047824 */ /* 0x000fe200078e00ff */
[----:B------:R-:W-:Y:S02]  /*2ee0*/  LOP3.LUT R3, R3, 0xe0, R10, 0xf8, !PT ;  /* 0x000000e003037812 */ /* 0x000fe400078ef80a */
[----:B------:R-:W-:Y:S02]  /*2ef0*/  IADD3 R10, P0, R26, UR24, RZ ;  /* 0x000000181a0a7c10 */ /* 0x000fe4000ff1e0ff */
[----:B------:R-:W-:Y:S02]  /*2f00*/  LOP3.LUT R3, R3, 0x100, R6, 0xf8, !PT ;  /* 0x0000010003037812 */ /* 0x000fe400078ef806 */
[----:B------:R-:W-:Y:S02]  /*2f10*/  IADD3.X R7, R240, UR21, RZ, P0, !PT ;  /* 0x00000015f0077c10 */ /* 0x000fe400087fe4ff */
[----:B------:R-:W-:-:S02]  /*2f20*/  LEA R6, P0, R10, c[0x0][0x280], 0x2 ;  /* 0x0000a0000a067a11 */ /* 0x000fc400078010ff */
[----:B------:R-:W-:Y:S02]  /*2f30*/  LOP3.LUT R4, R4, 0x1c0, RZ, 0xc0, !PT ;  /* 0x000001c004047812 */ /* 0x000fe400078ec0ff */
[----:B------:R-:W-:Y:S02]  /*2f40*/  LEA.HI.X R7, R10, c[0x0][0x284], R7, 0x2, P0 ;  /* 0x0000a1000a077a11 */ /* 0x000fe400000f1407 */
[----:B------:R-:W-:Y:S02]  /*2f50*/  ISETP.GE.AND P0, PT, R233, 0x10, PT ;  /* 0x00000010e900780c */ /* 0x000fe40003f06270 */
[--C-:B------:R-:W-:Y:S02]  /*2f60*/  SHF.R.U32.HI R10, RZ, 0x3, R4.reuse ;  /* 0x00000003ff0a7819 */ /* 0x100fe40000011604 */
[----:B------:R-:W-:Y:S02]  /*2f70*/  LOP3.LUT R227, R227, R11, RZ, 0xfc, !PT ;  /* 0x0000000be3e37212 */ /* 0x000fe400078efcff */
[----:B------:R-:W-:-:S02]  /*2f80*/  LOP3.LUT R230, R10, R230, R4, 0x1e, !PT ;  /* 0x000000e60ae67212 */ /* 0x000fc400078e1e04 */
[C---:B------:R-:W-:Y:S02]  /*2f90*/  LOP3.LUT R228, R3.reuse, 0x8, R228, 0xf8, !PT ;  /* 0x0000000803e47812 */ /* 0x040fe400078ef8e4 */
[----:B------:R-:W-:Y:S01]  /*2fa0*/  LOP3.LUT R11, R3, 0x1c0, RZ, 0xc0, !PT ;  /* 0x000001c0030b7812 */ /* 0x000fe200078ec0ff */
[----:B------:R-:W-:Y:S01]  /*2fb0*/  IMAD R3, R5, 0x400, R2 ;  /* 0x0000040005037824 */ /* 0x000fe200078e0202 */
[----:B------:R-:W-:Y:S01]  /*2fc0*/  LOP3.LUT R230, R230, R2, RZ, 0xfc, !PT ;  /* 0x00000002e6e67212 */ /* 0x000fe200078efcff */
[----:B------:R-:W-:Y:S01]  /*2fd0*/  @!P0 IMAD.SHL.U32 R2, R233, 0x10, RZ ;  /* 0x00000010e9028824 */ /* 0x000fe200078e00ff */
[----:B------:R-:W-:Y:S02]  /*2fe0*/  LOP3.LUT R231, R10, R4, R231, 0x1e, !PT ;  /* 0x000000040ae77212 */ /* 0x000fe400078e1ee7 */
[C---:B------:R-:W-:Y:S02]  /*2ff0*/  IADD3 R247, R246.reuse, 0x126c0, RZ ;  /* 0x000126c0f6f77810 */ /* 0x040fe40007ffe0ff */
[----:B------:R2:W-:Y:S01]  /*3000*/  @!P0 LDGSTS.E.BYPASS.LTC128B.128 [R2+0x12280], [R6.64] ;  /* 0x1228000006028fae */ /* 0x0005e2000b901d52 */
[----:B------:R-:W-:Y:S01]  /*3010*/  IMAD.IADD R231, R3, 0x1, R231 ;  /* 0x0000000103e77824 */ /* 0x000fe200078e02e7 */
[----:B------:R-:W-:-:S02]  /*3020*/  IADD3 R3, R246, 0x12480, RZ ;  /* 0x00012480f6037810 */ /* 0x000fc40007ffe0ff */
[----:B------:R-:W0:Y:S01]  /*3030*/  LDGDEPBAR ;  /* 0x00000000000079af */ /* 0x000e220000000000 */
[C---:B------:R-:W-:Y:S02]  /*3040*/  LOP3.LUT P0, RZ, R0.reuse, 0x4, RZ, 0xc0, !PT ;  /* 0x0000000400ff7812 */ /* 0x040fe4000780c0ff */
[----:B------:R-:W-:Y:S01]  /*3050*/  @P1 IADD3 R247, R3, 0x1c0, RZ ;  /* 0x000001c003f71810 */ /* 0x000fe20007ffe0ff */
[----:B------:R-:W0:Y:S01]  /*3060*/  LDGDEPBAR ;  /* 0x00000000000079af */ /* 0x000e220000000000 */
[----:B------:R-:W-:Y:S01]  /*3070*/  LOP3.LUT P1, RZ, R0, 0x2, RZ, 0xc0, !PT ;  /* 0x0000000200ff7812 */ /* 0x000fe2000782c0ff */
[----:B------:R-:W-:Y:S01]  /*3080*/  IMAD.SHL.U32 R0, R231, 0x2, RZ ;  /* 0x00000002e7007824 */ /* 0x000fe200078e00ff */
[----:B------:R-:W-:Y:S02]  /*3090*/  SHF.R.U32.HI R5, RZ, 0x3, R11 ;  /* 0x00000003ff057819 */ /* 0x000fe4000001160b */
[C---:B------:R-:W-:Y:S02]  /*30a0*/  SEL R216, R224.reuse, 0xffffffe0, !P1 ;  /* 0xffffffe0e0d87807 */ /* 0x040fe40004800000 */
[----:B------:R-:W-:-:S02]  /*30b0*/  SEL R224, R224, 0xffffffe0, !P0 ;  /* 0xffffffe0e0e07807 */ /* 0x000fc40004000000 */
[----:B------:R-:W-:Y:S01]  /*30c0*/  LOP3.LUT R228, R5, R228, RZ, 0x3c, !PT ;  /* 0x000000e405e47212 */ /* 0x000fe200078e3cff */
[----:B------:R-:W-:Y:S01]  /*30d0*/  IMAD.IADD R216, R0, 0x1, R216 ;  /* 0x0000000100d87824 */ /* 0x000fe200078e02d8 */
[----:B------:R-:W-:Y:S01]  /*30e0*/  LEA R227, R227, 0x15480, 0x1 ;  /* 0x00015480e3e37811 */ /* 0x000fe200078e08ff */
[--C-:B------:R-:W-:Y:S01]  /*30f0*/  IMAD.IADD R221, R231, 0x1, R224.reuse ;  /* 0x00000001e7dd7824 */ /* 0x100fe200078e02e0 */
[----:B------:R-:W-:Y:S01]  /*3100*/  SEL R225, R225, 0xfffffff0, !P1 ;  /* 0xfffffff0e1e17807 */ /* 0x000fe20004800000 */
[----:B------:R-:W-:Y:S02]  /*3110*/  IMAD.SHL.U32 R228, R228, 0x2, RZ ;  /* 0x00000002e4e47824 */ /* 0x000fe400078e00ff */
[----:B------:R-:W-:Y:S02]  /*3120*/  IMAD R226, R226, 0x2, R227 ;  /* 0x00000002e2e27824 */ /* 0x000fe400078e02e3 */
[----:B------:R-:W-:Y:S02]  /*3130*/  IMAD.IADD R223, R225, 0x1, R224 ;  /* 0x00000001e1df7824 */ /* 0x000fe400078e02e0 */
[----:B------:R-:W-:-:S02]  /*3140*/  IMAD.IADD R222, R231, 0x1, R225 ;  /* 0x00000001e7de7824 */ /* 0x000fc400078e02e1 */
[----:B-1234-:R-:W-:Y:S02]  /*3150*/  IMAD.IADD R220, R225, 0x1, R221 ;  /* 0x00000001e1dc7824 */ /* 0x01efe400078e02dd */
.L_x_1004:
        /* <DEDUP_REMOVED lines=227> */
.L_x_1002:
        /* <DEDUP_REMOVED lines=444> */
.L_x_1003:
        /* <DEDUP_REMOVED lines=232> */
.L_x_1001:
        /* <DEDUP_REMOVED lines=12> */
[----:B------:R-:W-:Y:S01]  /*6a90*/  UISETP.NE.AND UP0, UPT, UR10, 0x1, UPT ;  /* 0x000000010a00788c */ /* 0x000fe2000bf05270 */
[----:B------:R-:W-:Y:S01]  /*6aa0*/  ISETP.NE.AND P2, PT, R233, RZ, PT ;  /* 0x000000ffe900720c */ /* 0x000fe20003f45270 */
[----:B------:R-:W-:Y:S01]  /*6ab0*/  ULDC UR5, c[0x0][0x358] ;  /* 0x0000d60000057ab9 */ /* 0x000fe20000000800 */
[----:B------:R-:W-:Y:S01]  /*6ac0*/  BSSY B0, `(.L_x_1005) ;  /* 0x000002a000007945 */ /* 0x000fe20003800000 */
[----:B------:R-:W-:Y:S02]  /*6ad0*/  UIMAD.WIDE.U32 UR20, UR15, UR11, URZ ;  /* 0x0000000b0f1472a5 */ /* 0x000fe4000f8e003f */
[----:B------:R-:W-:Y:S02]  /*6ae0*/  UIMAD UR5, UR14, UR5, URZ ;  /* 0x000000050e0572a4 */ /* 0x000fe4000f8e023f */
[----:B------:R-:W-:Y:S02]  /*6af0*/  ULDC UR9, c[0x0][0x2f4] ;  /* 0x0000bd0000097ab9 */ /* 0x000fe40000000800 */
[----:B------:R-:W-:-:S02]  /*6b00*/  ULDC UR4, c[0x0][0x340] ;  /* 0x0000d00000047ab9 */ /* 0x000fc40000000800 */
[----:B------:R-:W-:Y:S02]  /*6b10*/  UMOV UR7, UR15 ;  /* 0x0000000f00077c82 */ /* 0x000fe40008000000 */
[----:B------:R-:W-:Y:S02]  /*6b20*/  UIMAD UR8, UR13, UR9, URZ ;  /* 0x000000090d0872a4 */ /* 0x000fe4000f8e023f */
[----:B------:R-:W-:Y:S02]  /*6b30*/  UIMAD UR9, UR5, UR9, URZ ;  /* 0x00000009050972a4 */ /* 0x000fe4000f8e023f */
[----:B------:R-:W-:Y:S02]  /*6b40*/  @UP0 USHF.R.U32.HI UR7, URZ, UR4, UR21 ;  /* 0x000000043f070299 */ /* 0x000fe40008011615 */
[----:B------:R-:W-:Y:S02]  /*6b50*/  USHF.R.S32.HI UR4, URZ, 0x1f, UR8 ;  /* 0x0000001f3f047899 */ /* 0x000fe40008011408 */
[----:B------:R-:W-:-:S02]  /*6b60*/  USHF.R.S32.HI UR11, URZ, 0x1f, UR9 ;  /* 0x0000001f3f0b7899 */ /* 0x000fc40008011409 */
[----:B------:R-:W-:Y:S02]  /*6b70*/  UIADD3 UR5, -UR7, URZ, URZ ;  /* 0x0000003f07057290 */ /* 0x000fe4000fffe13f */
[----:B------:R-:W-:Y:S02]  /*6b80*/  USHF.R.S32.HI UR6, URZ, 0x1f, UR7 ;  /* 0x0000001f3f067899 */ /* 0x000fe40008011407 */
[----:B------:R-:W-:Y:S02]  /*6b90*/  UIADD3 UR9, UP1, UP0, UR9, UR8, UR7 ;  /* 0x0000000809097290 */ /* 0x000fe4000f83e007 */
[----:B------:R-:W-:Y:S02]  /*6ba0*/  UIMAD UR10, UR5, UR10, UR15 ;  /* 0x0000000a050a72a4 */ /* 0x000fe4000f8e020f */
[----:B------:R-:W-:Y:S02]  /*6bb0*/  UIADD3.X UR11, UR11, UR4, UR6, UP1, UP0 ;  /* 0x000000040b0b7290 */ /* 0x000fe40008fe0406 */
[----:B------:R-:W-:-:S02]  /*6bc0*/  USHF.L.U32 UR8, UR9, 0x2, URZ ;  /* 0x0000000209087899 */ /* 0x000fc4000800063f */
[----:B------:R-:W-:Y:S02]  /*6bd0*/  ULDC.64 UR4, c[0x0][0x350] ;  /* 0x0000d40000047ab9 */ /* 0x000fe40000000a00 */
[----:B------:R-:W-:Y:S02]  /*6be0*/  USHF.L.U64.HI UR9, UR9, 0x2, UR11 ;  /* 0x0000000209097899 */ /* 0x000fe4000801020b */
[----:B------:R-:W-:Y:S02]  /*6bf0*/  UIADD3 UR4, UP0, UR8, UR4, URZ ;  /* 0x0000000408047290 */ /* 0x000fe4000ff1e03f */
[----:B------:R-:W-:Y:S02]  /*6c00*/  USHF.R.S32.HI UR11, URZ, 0x1f, UR13 ;  /* 0x0000001f3f0b7899 */ /* 0x000fe4000801140d */
[----:B------:R-:W-:Y:S02]  /*6c10*/  UIADD3.X UR5, UR9, UR5, URZ, UP0, !UPT ;  /* 0x0000000509057290 */ /* 0x000fe400087fe43f */
[----:B------:R-:W-:Y:S01]  /*6c20*/  USEL UR11, UR11, URZ, !UP2 ;  /* 0x0000003f0b0b7287 */ /* 0x000fe2000d000000 */
[----:B------:R-:W-:-:S03]  /*6c30*/  MOV R4, UR4 ;  /* 0x0000000400047c02 */ /* 0x000fc60008000f00 */
[----:B------:R-:W-:Y:S01]  /*6c40*/  IMAD.U32 R5, RZ, RZ, UR5 ;  /* 0x00000005ff057e24 */ /* 0x000fe2000f8e00ff */
[----:B------:R-:W-:Y:S06]  /*6c50*/  BAR.SYNC.DEFER_BLOCKING 0x1, 0x100 ;  /* 0x0044000000007b1d */ /* 0x000fec0000010000 */
[----:B--2---:R-:W1:Y:S02]  /*6c60*/  @P0 R2UR UR16, R0 ;  /* 0x00000000001003c2 */ /* 0x004e6400000e0000 */
[----:B-1----:R-:W-:Y:S02]  /*6c70*/  @UP2 UIMAD UR16, UR13, 0x60, UR16 ;  /* 0x000000600d1028a4 */ /* 0x002fe4000f8e0210 */
[----:B------:R-:W-:-:S02]  /*6c80*/  USEL UR13, UR13, URZ, !UP2 ;  /* 0x0000003f0d0d7287 */ /* 0x000fc4000d000000 */
[----:B------:R-:W-:-:S04]  /*6c90*/  UIMAD.WIDE UR16, UR16, 0x2aaaaaab, URZ ;  /* 0x2aaaaaab101078a5 */ /* 0x000fc8000f8e023f */
[----:B------:R-:W-:-:S04]  /*6ca0*/  @UP2 USHF.R.U32.HI UR16, URZ, 0x1f, UR17 ;  /* 0x0000001f3f102899 */ /* 0x000fc80008011611 */
[----:B------:R-:W-:-:S04]  /*6cb0*/  @UP2 ULEA.HI.SX32 UR16, UR17, UR16, 0x1c ;  /* 0x0000001011102291 */ /* 0x000fc8000f8fe23f */
[----:B------:R-:W-:-:S04]  /*6cc0*/  @UP2 UIMAD UR16, UR16, 0x3000, URZ ;  /* 0x00003000101028a4 */ /* 0x000fc8000f8e023f */
[----:B------:R-:W-:-:S03]  /*6cd0*/  @UP2 USHF.R.S32.HI UR17, URZ, 0x1f, UR16 ;  /* 0x0000001f3f112899 */ /* 0x000fc60008011410 */
[----:B------:R-:W-:-:S04]  /*6ce0*/  @!UP2 UMOV UR16, URZ ;  /* 0x0000003f0010ac82 */ /* 0x000fc80008000000 */
[----:B------:R-:W-:Y:S01]  /*6cf0*/  @!UP2 UMOV UR17, URZ ;  /* 0x0000003f0011ac82 */ /* 0x000fe20008000000 */
[----:B------:R-:W-:Y:S05]  /*6d00*/  @P2 BRA `(.L_x_1006) ;  /* 0x0000005000002947 */ /* 0x000fea0003800000 */
.L_x_1007:
[----:B------:R-:W2:Y:S01]  /*6d10*/  LDG.E.STRONG.GPU R0, [R4.64] ;  /* 0x0000001204007981 */ /* 0x000ea2000c1ef900 */
[----:B------:R-:W-:Y:S01]  /*6d20*/  YIELD ;  /* 0x0000000000007946 */ /* 0x000fe20003800000 */
[----:B--2---:R-:W-:Y:S01]  /*6d30*/  ISETP.NE.AND P0, PT, R0, UR10, PT ;  /* 0x0000000a00007c0c */ /* 0x004fe2000bf05270 */
[----:B------:R-:W-:-:S12]  /*6d40*/  CCTL.IVALL ;  /* 0x00000000ff00798f */ /* 0x000fd80002000000 */
[----:B------:R-:W-:Y:S05]  /*6d50*/  @P0 BRA `(.L_x_1007) ;  /* 0xffffffb000000947 */ /* 0x000fea000383ffff */
.L_x_1006:
[----:B------:R-:W-:Y:S05]  /*6d60*/  BSYNC B0 ;  /* 0x0000000000007941 */ /* 0x000fea0003800000 */
.L_x_1005:
[----:B------:R-:W-:Y:S01]  /*6d70*/  MOV R2, 0xffffffff ;  /* 0xffffffff00027802 */ /* 0x000fe20000000f00 */
[----:B------:R-:W-:Y:S05]  /*6d80*/  BRA.CONV ~URZ, `(.L_x_1008) ;  /* 0x000000237f007947 */ /* 0x000fea000b800000 */
[----:B------:R-:W-:Y:S02]  /*6d90*/  MOV R0, 0x6db0 ;  /* 0x00006db000007802 */ /* 0x000fe40000000f00 */
[----:B------:R-:W-:Y:S05]  /*6da0*/  CALL.REL.NOINC `($__internal_5_$__cuda_sm70_warpsync) ;  /* 0x00000b3000007944 */ /* 0x000fea0003c00000 */
.L_x_1008:
        /* <DEDUP_REMOVED lines=11> */
[----:B------:R-:W-:Y:S01]  /*6e60*/  UIMAD UR12, UR7, UR5, UR4 ;  /* 0x00000005070c72a4 */ /* 0x000fe2000f8e0204 */
[----:B------:R-:W-:Y:S02]  /*6e70*/  IMAD.U32 R3, RZ, RZ, UR13 ;  /* 0x0000000dff037e24 */ /* 0x000fe4000f8e00ff */
[----:B------:R-:W-:Y:S01]  /*6e80*/  IMAD.WIDE.U32 R8, R0, c[0x0][0x328], R6 ;  /* 0x0000ca0000087a25 */ /* 0x000fe200078e0006 */
[----:B------:R-:W-:-:S02]  /*6e90*/  ULDC.64 UR4, c[0x0][0x330] ;  /* 0x0000cc0000047ab9 */ /* 0x000fc40000000a00 */
[----:B------:R-:W-:Y:S02]  /*6ea0*/  UIMAD UR4, UR11, UR4, URZ ;  /* 0x000000040b0472a4 */ /* 0x000fe4000f8e023f */
        /* <DEDUP_REMOVED lines=56> */
[----:B-1----:R-:W-:Y:S05]  /*7230*/  CALL.REL.NOINC `($__internal_5_$__cuda_sm70_warpsync) ;  /* 0x000006a000007944 */ /* 0x002fea0003c00000 */
.L_x_1009:
        /* <DEDUP_REMOVED lines=12> */
.L_x_1011:
[----:B------:R-:W-:Y:S05]  /*7300*/  BSYNC B0 ;  /* 0x0000000000007941 */ /* 0x000fea0003800000 */
.L_x_1010:
[----:B------:R-:W-:Y:S01]  /*7310*/  ULDC.64 UR4, c[0x0][0x348] ;  /* 0x0000d20000047ab9 */ /* 0x000fe20000000a00 */
[----:B------:R-:W-:Y:S01]  /*7320*/  BSSY B0, `(.L_x_1012) ;  /* 0x000000b000007945 */ /* 0x000fe20003800000 */
[----:B------:R-:W-:-:S04]  /*7330*/  UIADD3 UR4, UP0, UR8, UR4, URZ ;  /* 0x0000000408047290 */ /* 0x000fc8000ff1e03f */
[----:B------:R-:W-:Y:S02]  /*7340*/  UIADD3.X UR5, UR9, UR5, URZ, UP0, !UPT ;  /* 0x0000000509057290 */ /* 0x000fe400087fe43f */
[----:B--2---:R-:W-:-:S04]  /*7350*/  MOV R4, UR4 ;  /* 0x0000000400047c02 */ /* 0x004fc80008000f00 */
[----:B------:R-:W-:Y:S01]  /*7360*/  MOV R5, UR5 ;  /* 0x0000000500057c02 */ /* 0x000fe20008000f00 */
[----:B------:R-:W-:Y:S05]  /*7370*/  @P2 BRA `(.L_x_1013) ;  /* 0x0000005000002947 */ /* 0x000fea0003800000 */
.L_x_1014:
[----:B------:R-:W2:Y:S01]  /*7380*/  LDG.E.STRONG.GPU R0, [R4.64] ;  /* 0x0000001204007981 */ /* 0x000ea2000c1ef900 */
[----:B------:R-:W-:Y:S01]  /*7390*/  YIELD ;  /* 0x0000000000007946 */ /* 0x000fe20003800000 */
[----:B--2---:R-:W-:Y:S01]  /*73a0*/  ISETP.NE.AND P0, PT, R0, UR10, PT ;  /* 0x0000000a00007c0c */ /* 0x004fe2000bf05270 */
[----:B------:R-:W-:-:S12]  /*73b0*/  CCTL.IVALL ;  /* 0x00000000ff00798f */ /* 0x000fd80002000000 */
[----:B------:R-:W-:Y:S05]  /*73c0*/  @P0 BRA `(.L_x_1014) ;  /* 0xffffffb000000947 */ /* 0x000fea000383ffff */
.L_x_1013:
[----:B------:R-:W-:Y:S05]  /*73d0*/  BSYNC B0 ;  /* 0x0000000000007941 */ /* 0x000fea0003800000 */
.L_x_1012:
[----:B------:R-:W-:Y:S05]  /*73e0*/  BRA.CONV ~URZ, `(.L_x_1015) ;  /* 0x000000237f007947 */ /* 0x000fea000b800000 */
[----:B------:R-:W-:Y:S02]  /*73f0*/  MOV R0, 0x7410 ;  /* 0x0000741000007802 */ /* 0x000fe40000000f00 */
[----:B-1----:R-:W-:Y:S05]  /*7400*/  CALL.REL.NOINC `($__internal_5_$__cuda_sm70_warpsync) ;  /* 0x000004d000007944 */ /* 0x002fea0003c00000 */
.L_x_1015:
        /* <DEDUP_REMOVED lines=64> */
[----:B-12---:R-:W-:Y:S05]  /*7810*/  CALL.REL.NOINC `($__internal_5_$__cuda_sm70_warpsync) ;  /* 0x000000c000007944 */ /* 0x006fea0003c00000 */
.L_x_1016:
        /* <DEDUP_REMOVED lines=12> */
        .weak           $__internal_5_$__cuda_sm70_warpsync
        .type           $__internal_5_$__cuda_sm70_warpsync,@function
        .size           $__internal_5_$__cuda_sm70_warpsync,(.L_x_2314 - $__internal_5_$__cuda_sm70_warpsync)
$__internal_5_$__cuda_sm70_warpsync:
[----:B------:R-:W-:Y:S01]  /*78e0*/  MOV R8, R0 ;  /* 0x0000000000087202 */ /* 0x000fe20000000f00 */
[----:B------:R-:W-:Y:S04]  /*78f0*/  WARPSYNC R2 ;  /* 0x0000000200007348 */ /* 0x000fe80003800000 */
[----:B------:R-:W-:-:S04]  /*7900*/  MOV R9, 0x0 ;  /* 0x0000000000097802 */ /* 0x000fc80000000f00 */
[----:B------:R-:W-:Y:S05]  /*7910*/  RET.REL.NODEC R8 `(_ZN7cutlass13device_kernelIN5flash19enable_sm80_to_sm89INS1_16FlashAttnBwdSm80INS1_25CollectiveMainloopBwdSm80ILi2ELi1EN4cute5tupleIJNS5_1CILi64EEENS7_ILi96EEENS7_ILi128EEEEEENS_6half_tEfNS_4arch4Sm80ELb1ELb0ELb1ELb1ELb1ELb0ELb0ELb0ELi2ELi2ELi2ELi2ELb1EEENS1_24CollectiveEpilogueBwdGQAISB_fSE_Li256ELb1ELb1EEENS1_25SingleTileBwdLPTSchedulerILb1ELi96ELb1EEEEEEEEEvNT_6ParamsE) ;  /* 0xffff86e008007950 */ /* 0x000fea0003c3ffff */
.L_x_1017:
        /* <DEDUP_REMOVED lines=14> */
.L_x_2314:


//--------------------- .text._ZN7cutlass13device_kernelIN5flash19enable_sm80_to_sm89INS1_16FlashAttnBwdSm80INS1_25CollectiveMainloopBwdSm80ILi2ELi2EN4cute5tupleIJNS5_1CILi64EEENS7_ILi128EEES9_EEENS_6half_tEfNS_4arch4Sm80ELb0ELb0ELb1ELb0ELb0ELb0ELb0ELb0ELi2ELi2ELi2ELi2ELb0EEENS1_21CollectiveEpilogueBwdISA_SB_SD_Li256ELb0ELb0ELi4EEENS1_19SingleTileSchedulerILb0ELb0ELb0ELi128EEEEEEEEEvNT_6ParamsE --------------------------
	.section	.text._ZN7cutlass13device_kernelIN5flash19enable_sm80_to_sm89INS1_16FlashAttnBwdSm80INS1_25CollectiveMainloopBwdSm80ILi2ELi2EN4cute5tupleIJNS5_1CILi64EEENS7_ILi128EEES9_EEENS_6half_tEfNS_4arch4Sm80ELb0ELb0ELb1ELb0ELb0ELb0ELb0ELb0ELi2ELi2ELi2ELi2ELb0EEENS1_21CollectiveEpilogueBwdISA_SB_SD_Li256ELb0ELb0ELi4EEENS1_19SingleTileSchedulerILb0ELb0ELb0ELi128EEEEEEEEEvNT_6ParamsE,"ax",@progbits
	.sectioninfo	@"SHI_REGISTERS=255"
	.align	128
.text._ZN7cutlass13device_kernelIN5flash19enable_sm80_to_sm89INS1_16FlashAttnBwdSm80INS1_25CollectiveMainloopBwdSm80ILi2ELi2EN4cute5tupleIJNS5_1CILi64EEENS7_ILi128EEES9_EEENS_6half_tEfNS_4arch4Sm80ELb0ELb0ELb1ELb0ELb0ELb0ELb0ELb0ELi2ELi2ELi2ELi2ELb0EEENS1_21CollectiveEpilogueBwdISA_SB_SD_Li256ELb0ELb0ELi4EEENS1_19SingleTileSchedulerILb0ELb0ELb0ELi128EEEEEEEEEvNT_6ParamsE:
        .type           _ZN7cutlass13device_kernelIN5flash19enable_sm80_to_sm89INS1_16FlashAttnBwdSm80INS1_25CollectiveMainloopBwdSm80ILi2ELi2EN4cute5tupleIJNS5_1CILi64EEENS7_ILi128EEES9_EEENS_6half_tEfNS_4arch4Sm80ELb0ELb0ELb1ELb0ELb0ELb0ELb0ELb0ELi2ELi2ELi2ELi2ELb0EEENS1_21CollectiveEpilogueBwdISA_SB_SD_Li256ELb0ELb0ELi4EEENS1_19SingleTileSchedulerILb0ELb0ELb0ELi128EEEEEEEEEvNT_6ParamsE,@function
        .size           _ZN7cutlass13device_kernelIN5flash19enable_sm80_to_sm89INS1_16FlashAttnBwdSm80INS1_25CollectiveMainloopBwdSm80ILi2ELi2EN4cute5tupleIJNS5_1CILi64EEENS7_ILi128EEES9_EEENS_6half_tEfNS_4arch4Sm80ELb0ELb0ELb1ELb0ELb0ELb0ELb0ELb0ELi2ELi2ELi2ELi2ELb0EEENS1_21CollectiveEpilogueBwdISA_SB_SD_Li256ELb0ELb0ELi4EEENS1_19SingleTileSchedulerILb0ELb0ELb0ELi128EEEEEEEEEvNT_6ParamsE,(.L_x_2316 - _ZN7cutlass13device_kernelIN5flash19enable_sm80_to_sm89INS1_16FlashAttnBwdSm80INS1_25CollectiveMainloopBwdSm80ILi2ELi2EN4cute5tupleIJNS5_1CILi64EEENS7_ILi128EEES9_EEENS_6half_tEfNS_4arch4Sm80ELb0ELb0ELb1ELb0ELb0ELb0ELb0ELb0ELi2ELi2ELi2ELi2ELb0EEENS1_21CollectiveEpilogueBwdISA_SB_SD_Li256ELb0ELb0ELi4EEENS1_19SingleTileSchedulerILb0ELb0ELb0ELi128EEEEEEEEEvNT_6ParamsE)
        .other          _ZN7cutlass13device_kernelIN5flash19enable_sm80_to_sm89INS1_16FlashAttnBwdSm80INS1_25CollectiveMainloopBwdSm80ILi2ELi2EN4cute5tupleIJNS5_1CILi64EEENS7_ILi128EEES9_EEENS_6half_tEfNS_4arch4Sm80ELb0ELb0ELb1ELb0ELb0ELb0ELb0ELb0ELi2ELi2ELi2ELi2ELb0EEENS1_21CollectiveEpilogueBwdISA_SB_SD_Li256ELb0ELb0ELi4EEENS1_19SingleTileSchedulerILb0ELb0ELb0ELi128EEEEEEEEEvNT_6ParamsE,@"STO_CUDA_ENTRY STV_DEFAULT"
_ZN7cutlass13device_kernelIN5flash19enable_sm80_to_sm89INS1_16FlashAttnBwdSm80INS1_25CollectiveMainloopBwdSm80ILi2ELi2EN4cute5tupleIJNS5_1CILi64EEENS7_ILi128EEES9_EEENS_6half_tEfNS_4arch4Sm80ELb0ELb0ELb1ELb0ELb0ELb0ELb0ELb0ELi2ELi2ELi2ELi2ELb0EEENS1_21CollectiveEpilogueBwdISA_SB_SD_Li256ELb0ELb0ELi4EEENS1_19SingleTileSchedulerILb0ELb0ELb0ELi128EEEEEEEEEvNT_6ParamsE:
[----:B------:R-:W-:-:S03]  /*0000*/  MOV R1, c[0x0][0x28] ;  /* 0x00000a0000017a02 */ /* 0x000fc60000000f00 */
[----:B------:R-:W1:Y:S01]  /*0010*/  S2UR UR18, SR_CTAID.Z ;  /* 0x00000000001279c3 */ /* 0x000e620000002700 */
[----:B------:R-:W-:Y:S02]  /*0020*/  IADD3 R1, R1, -0x10, RZ ;  /* 0xfffffff001017810 */ /* 0x000fe40007ffe0ff */
[----:B-1----:R-:W-:-:S13]  /*0030*/  ISETP.LE.AND P0, PT, RZ, UR18, PT ;  /* 0x00000012ff007c0c */ /* 0x002fda000bf03270 */
[----:B------:R-:W-:Y:S05]  /*0040*/  @!P0 EXIT ;  /* 0x000000000000894d */ /* 0x000fea0003800000 */
[----:B------:R-:W1:Y:S01]  /*0050*/  S2UR UR10, SR_CTAID.Y ;  /* 0x00000000000a79c3 */ /* 0x000e620000002600 */
[----:B------:R-:W2:Y:S01]  /*0060*/  S2R R228, SR_TID.X ;  /* 0x0000000000e47919 */ /* 0x000ea20000002100 */
[----:B------:R-:W-:Y:S01]  /*0070*/  USHF.R.S32.HI UR8, URZ, 0x1f, UR18 ;  /* 0x0000001f3f087899 */ /* 0x000fe20008011412 */
[----:B------:R-:W-:Y:S01]  /*0080*/  IMAD.U32 R26, RZ, RZ, UR18 ;  /* 0x00000012ff1a7e24 */ /* 0x000fe2000f8e00ff */
[----:B------:R-:W-:Y:S01]  /*0090*/  ULDC.64 UR4, c[0x0][0x278] ;  /* 0x00009e0000047ab9 */ /* 0x000fe20000000a00 */
[----:B------:R-:W3:Y:S01]  /*00a0*/  S2R R32, SR_CTAID.X ;  /* 0x0000000000207919 */ /* 0x000ee20000002500 */
[----:B------:R-:W-:Y:S01]  /*00b0*/  UIMAD UR9, UR8, UR4, URZ ;  /* 0x00000004080972a4 */ /* 0x000fe2000f8e023f */
[----:B------:R-:W-:Y:S01]  /*00c0*/  IMAD.MOV.U32 R4, RZ, RZ, -0x80 ;  /* 0xffffff80ff047424 */ /* 0x000fe200078e00ff */
[----:B------:R-:W-:Y:S01]  /*00d0*/  UIMAD.WIDE.U32 UR16, UR18, UR4, URZ ;  /* 0x00000004121072a5 */ /* 0x000fe2000f8e003f */
[----:B------:R-:W-:Y:S01]  /*00e0*/  IMAD.U32 R28, RZ, RZ, UR18 ;  /* 0x00000012ff1c7e24 */ /* 0x000fe2000f8e00ff */
[----:B------:R-:W-:Y:S01]  /*00f0*/  UIMAD UR9, UR18, UR5, UR9 ;  /* 0x00000005120972a4 */ /* 0x000fe2000f8e0209 */
[----:B------:R-:W-:Y:S01]  /*0100*/  IMAD.U32 R24, RZ, RZ, UR18 ;  /* 0x00000012ff187e24 */ /* 0x000fe2000f8e00ff */
[----:B------:R-:W-:Y:S01]  /*0110*/  ULDC.64 UR6, c[0x0][0x270] ;  /* 0x00009c0000067ab9 */ /* 0x000fe20000000a00 */
[----:B------:R-:W-:Y:S01]  /*0120*/  LOP3.LUT R227, R227, 0xffffffef, RZ, 0xc0, !PT ;  /* 0xffffffefe3e37812 */ /* 0x000fe200078ec0ff */
[----:B------:R-:W-:-:S02]  /*0130*/  ULDC.64 UR4, c[0x0][0x288] ;  /* 0x0000a20000047ab9 */ /* 0x000fc40000000a00 */
[----:B------:R-:W-:Y:S02]  /*0140*/  ULDC.64 UR12, c[0x0][0x290] ;  /* 0x0000a400000c7ab9 */ /* 0x000fe40000000a00 */
[----:B------:R-:W-:Y:S02]  /*0150*/  UIMAD UR14, UR8, UR12, URZ ;  /* 0x0000000c080e72a4 */ /* 0x000fe4000f8e023f */
[----:B------:R-:W-:Y:S02]  /*0160*/  UIMAD.WIDE.U32 UR20, UR18, UR12, URZ ;  /* 0x0000000c121472a5 */ /* 0x000fe4000f8e003f */
[----:B------:R-:W-:Y:S02]  /*0170*/  UIMAD UR14, UR18, UR13, UR14 ;  /* 0x0000000d120e72a4 */ /* 0x000fe4000f8e020e */
[----:B-1----:R-:W-:Y:S01]  /*0180*/  USHF.R.S32.HI UR24, URZ, 0x1f, UR10 ;  /* 0x0000001f3f187899 */ /* 0x002fe2000801140a */
[----:B--2---:R-:W-:Y:S01]  /*0190*/  IMAD.SHL.U32 R242, R228, 0x4, RZ ;  /* 0x00000004e4f27824 */ /* 0x004fe200078e00ff */
[----:B------:R-:W-:Y:S01]  /*01a0*/  UIADD3 UR13, UR17, UR9, URZ ;  /* 0x00000009110d7290 */ /* 0x000fe2000fffe03f */
[----:B------:R-:W-:Y:S01]  /*01b0*/  IMAD.U32 R8, RZ, RZ, UR10 ;  /* 0x0000000aff087e24 */ /* 0x000fe2000f8e00ff */
[----:B------:R-:W-:Y:S01]  /*01c0*/  UIMAD UR4, UR24, UR4, URZ ;  /* 0x00000004180472a4 */ /* 0x000fe2000f8e023f */
[----:B------:R-:W-:Y:S01]  /*01d0*/  SHF.R.S32.HI R2, RZ, 0x1f, R228 ;  /* 0x0000001fff027819 */ /* 0x000fe200000114e4 */
[----:B------:R-:W-:Y:S01]  /*01e0*/  UIMAD UR6, UR24, UR6, URZ ;  /* 0x00000006180672a4 */ /* 0x000fe2000f8e023f */
[--C-:B------:R-:W-:Y:S01]  /*01f0*/  SHF.R.S32.HI R243, RZ, 0x1f, R242.reuse ;  /* 0x0000001ffff37819 */ /* 0x100fe200000114f2 */
[----:B------:R-:W-:Y:S01]  /*0200*/  UMOV UR11, UR10 ;  /* 0x0000000a000b7c82 */ /* 0x000fe20008000000 */
[----:B------:R-:W-:Y:S01]  /*0210*/  IMAD.U32 R6, RZ, RZ, UR10 ;  /* 0x0000000aff067e24 */ /* 0x000fe2000f8e00ff */
[----:B------:R-:W-:Y:S01]  /*0220*/  UIMAD UR7, UR10, UR7, UR6 ;  /* 0x000000070a0772a4 */ /* 0x000fe2000f8e0206 */
[----:B------:R-:W-:Y:S01]  /*0230*/  IMAD.U32 R30, RZ, RZ, UR10 ;  /* 0x0000000aff1e7e24 */ /* 0x000fe2000f8e00ff */
[----:B------:R-:W-:Y:S01]  /*0240*/  UIMAD UR6, UR10, UR5, UR4 ;  /* 0x000000050a0672a4 */ /* 0x000fe2000f8e0204 */
[----:B------:R-:W-:Y:S01]  /*0250*/  IMAD.WIDE.U32 R8, R8, c[0x0][0x270], R242 ;  /* 0x00009c0008087a25 */ /* 0x000fe200078e00f2 */
[----:B------:R-:W-:-:S02]  /*0260*/  UIADD3 UR14, UR21, UR14, URZ ;  /* 0x0000000e150e7290 */ /* 0x000fc4000fffe03f */
[----:B------:R-:W-:Y:S01]  /*0270*/  ULDC.64 UR4, c[0x0][0x248] ;  /* 0x0000920000047ab9 */ /* 0x000fe20000000a00 */
[----:B------:R-:W-:Y:S01]  /*0280*/  IMAD.U32 R3, RZ, RZ, UR7 ;  /* 0x00000007ff037e24 */ /* 0x000fe2000f8e00ff */
[----:B------:R-:W-:Y:S01]  /*0290*/  UISETP.NE.AND UP0, UPT, UR4, 0x1, UPT ;  /* 0x000000010400788c */ /* 0x000fe2000bf05270 */
[----:B------:R-:W-:Y:S01]  /*02a0*/  IADD3 R5, P1, R8, UR16, RZ ;  /* 0x0000001008057c10 */ /* 0x000fe2000ff3e0ff */
[----:B------:R-:W-:Y:S01]  /*02b0*/  IMAD.U32 R13, RZ, RZ, UR6 ;  /* 0x00000006ff0d7e24 */ /* 0x000fe2000f8e00ff */
[----:B------:R-:W-:Y:S01]  /*02c0*/  UIMAD.WIDE.U32 UR6, UR10, UR5, URZ ;  /* 0x000000050a0672a5 */ /* 0x000fe2000f8e003f */
[----:B------:R-:W-:Y:S01]  /*02d0*/  IMAD.WIDE.U32 R6, R6, c[0x0][0x288], R242 ;  /* 0x0000a20006067a25 */ /* 0x000fe200078e00f2 */
[----:B------:R-:W-:Y:S01]  /*02e0*/  IADD3.X R3, R9, UR13, R3, P1, !PT ;  /* 0x0000000d09037c10 */ /* 0x000fe20008ffe403 */
[----:B------:R-:W-:Y:S01]  /*02f0*/  ULDC UR4, c[0x0][0x250] ;  /* 0x0000940000047ab9 */ /* 0x000fe20000000800 */
[----:B------:R-:W-:Y:S01]  /*0300*/  LEA.HI R9, R2, R228, RZ, 0x3 ;  /* 0x000000e402097211 */ /* 0x000fe200078f18ff */
[----:B---3--:R-:W-:Y:S01]  /*0310*/  IMAD R4, R32, R4, c[0x0][0x198] ;  /* 0x0000660020047624 */ /* 0x008fe200078e0204 */
[----:B------:R-:W-:Y:S01]  /*0320*/  IADD3 R16, P0, R6, UR20, RZ ;  /* 0x0000001406107c10 */ /* 0x000fe2000ff1e0ff */
[----:B------:R-:W-:Y:S01]  /*0330*/  UMOV UR15, 0x6 ;  /* 0x00000006000f7882 */ /* 0x000fe20000000000 */
[----:B------:R-:W-:Y:S01]  /*0340*/  SHF.R.S32.HI R234, RZ, 0x3, R9 ;  /* 0x00000003ffea7819 */ /* 0x000fe20000011409 */
[----:B------:R-:W-:Y:S01]  /*0350*/  @UP0 USHF.R.U32.HI UR11, URZ, UR4, UR7 ;  /* 0x000000043f0b0299 */ /* 0x000fe20008011607 */
[----:B------:R-:W-:Y:S01]  /*0360*/  LOP3.LUT R9, R9, 0xfffffff8, RZ, 0xc0, !PT ;  /* 0xfffffff809097812 */ /* 0x000fe200078ec0ff */
[----:B------:R-:W-:Y:S01]  /*0370*/  ULDC.64 UR22, c[0x0][0x118] ;  /* 0x0000460000167ab9 */ /* 0x000fe20000000a00 */
[----:B------:R-:W-:Y:S01]  /*0380*/  SHF.R.S32.HI R235, RZ, 0x1f, R234 ;  /* 0x0000001fffeb7819 */ /* 0x000fe200000114ea */
[----:B------:R-:W-:Y:S01]  /*0390*/  USHF.R.S32.HI UR9, URZ, 0x1f, UR11 ;  /* 0x0000001f3f097899 */ /* 0x000fe2000801140b */
[----:B------:R-:W-:Y:S01]  /*03a0*/  IADD3.X R13, R7, UR14, R13, P0, !PT ;  /* 0x0000000e070d7c10 */ /* 0x000fe200087fe40d */
[----:B------:R-:W-:Y:S01]  /*03b0*/  ULDC.64 UR4, c[0x0][0x1e0] ;  /* 0x0000780000047ab9 */ /* 0x000fe20000000a00 */
[----:B------:R-:W-:Y:S01]  /*03c0*/  IMAD.IADD R9, R228, 0x1, -R9 ;  /* 0x00000001e4097824 */ /* 0x000fe200078e0a09 */
[----:B------:R-:W-:Y:S01]  /*03d0*/  UIMAD UR4, UR9, UR4, URZ ;  /* 0x00000004090472a4 */ /* 0x000fe2000f8e023f */
[----:B------:R-:W-:Y:S01]  /*03e0*/  IMAD.U32 R0, RZ, RZ, UR11 ;  /* 0x0000000bff007e24 */ /* 0x000fe2000f8e00ff */
[----:B------:R-:W-:Y:S01]  /*03f0*/  ULDC.64 UR6, c[0x0][0x1e8] ;  /* 0x00007a0000067ab9 */ /* 0x000fe20000000a00 */
[----:B------:R-:W-:Y:S01]  /*0400*/  IMAD.SHL.U32 R18, R9, 0x8, RZ ;  /* 0x0000000809127824 */ /* 0x000fe200078e00ff */
[----:B------:R-:W-:Y:S01]  /*0410*/  UIMAD UR12, UR11, UR5, UR4 ;  /* 0x000000050b0c72a4 */ /* 0x000fe2000f8e0204 */
[C---:B------:R-:W-:Y:S01]  /*0420*/  IMAD R6, R235.reuse, c[0x0][0x208], RZ ;  /* 0x00008200eb067a24 */ /* 0x040fe200078e02ff */
[----:B------:R-:W-:Y:S01]  /*0430*/  UIMAD UR6, UR8, UR6, URZ ;  /* 0x00000006080672a4 */ /* 0x000fe2000f8e023f */
[----:B------:R-:W-:Y:S01]  /*0440*/  IMAD R7, R235, c[0x0][0x178], RZ ;  /* 0x00005e00eb077a24 */ /* 0x000fe200078e02ff */
[----:B------:R-:W-:Y:S01]  /*0450*/  ULDC.64 UR4, c[0x0][0x1b0] ;  /* 0x00006c0000047ab9 */ /* 0x000fe20000000a00 */
[----:B------:R-:W-:Y:S01]  /*0460*/  SHF.R.S32.HI R19, RZ, 0x1f, R18 ;  /* 0x0000001fff137819 */ /* 0x000fe20000011412 */
[----:B------:R-:W-:Y:S01]  /*0470*/  UIMAD UR4, UR9, UR4, URZ ;  /* 0x00000004090472a4 */ /* 0x000fe2000f8e023f */
[C---:B------:R-:W-:Y:S01]  /*0480*/  IMAD R6, R234.reuse, c[0x0][0x20c], R6 ;  /* 0x00008300ea067a24 */ /* 0x040fe200078e0206 */
[----:B------:R-:W-:Y:S01]  /*0490*/  UIMAD UR9, UR18, UR7, UR6 ;  /* 0x00000007120972a4 */ /* 0x000fe2000f8e0206 */
[----:B------:R-:W-:Y:S01]  /*04a0*/  IMAD R7, R234, c[0x0][0x17c], R7 ;  /* 0x00005f00ea077a24 */ /* 0x000fe200078e0207 */
[----:B------:R-:W-:Y:S01]  /*04b0*/  UIMAD UR4, UR11, UR5, UR4 ;  /* 0x000000050b0472a4 */ /* 0x000fe2000f8e0204 */
[--C-:B------:R-:W-:Y:S01]  /*04c0*/  IMAD.WIDE.U32 R20, R0, c[0x0][0x1b0], R18.reuse ;  /* 0x00006c0000147a25 */ /* 0x100fe200078e0012 */
[----:B------:R-:W-:Y:S01]  /*04d0*/  ULDC.64 UR6, c[0x0][0x180] ;  /* 0x0000600000067ab9 */ /* 0x000fe20000000a00 */
[----:B------:R-:W-:Y:S01]  /*04e0*/  LEA.HI R8, R2, R228, RZ, 0x6 ;  /* 0x000000e402087211 */ /* 0x000fe200078f30ff */
[----:B------:R-:W-:Y:S01]  /*04f0*/  UIMAD UR6, UR24, UR6, URZ ;  /* 0x00000006180672a4 */ /* 0x000fe2000f8e023f */
[----:B------:R-:W-:Y:S01]  /*0500*/  IMAD.WIDE.U32 R10, R234, c[0x0][0x208], R18 ;  /* 0x00008200ea0a7a25 */ /* 0x000fe200078e0012 */
[----:B------:R-:W-:Y:S01]  /*0510*/  IADD3 R21, R21, UR4, RZ ;  /* 0x0000000415157c10 */ /* 0x000fe2000fffe0ff */
[----:B------:R-:W-:Y:S01]  /*0520*/  ULDC.64 UR4, c[0x0][0x210] ;  /* 0x0000840000047ab9 */ /* 0x000fe20000000a00 */
[----:B------:R-:W-:Y:S01]  /*0530*/  SHF.R.S32.HI R8, RZ, 0x6, R8 ;  /* 0x00000006ff087819 */ /* 0x000fe20000011408 */
[--C-:B------:R-:W-:Y:S01]  /*0540*/  IMAD.WIDE.U32 R22, R0, c[0x0][0x1e0], R18.reuse ;  /* 0x0000780000167a25 */ /* 0x100fe200078e0012 */
[----:B------:R-:W-:Y:S01]  /*0550*/  UIMAD UR4, UR24, UR4, URZ ;  /* 0x00000004180472a4 */ /* 0x000fe2000f8e023f */
[----:B------:R-:W-:Y:S01]  /*0560*/  ISETP.GE.AND P6, PT, R18, c[0x0][0x1cc], PT ;  /* 0x0000730012007a0c */ /* 0x000fe20003fc6270 */
[----:B------:R-:W-:Y:S01]  /*0570*/  UIMAD UR7, UR10, UR7, UR6 ;  /* 0x000000070a0772a4 */ /* 0x000fe2000f8e0206 */
[----:B------:R-:W-:Y:S01]  /*0580*/  IMAD.WIDE.U32 R14, R234, c[0x0][0x178], R18 ;  /* 0x00005e00ea0e7a25 */ /* 0x000fe200078e0012 */
[----:B------:R-:W-:-:S03]  /*0590*/  UIMAD UR6, UR10, UR5, UR4 ;  /* 0x000000050a0672a4 */ /* 0x000fc6000f8e0204 */
[----:B------:R-:W-:Y:S01]  /*05a0*/  IMAD.IADD R11, R11, 0x1, R6 ;  /* 0x000000010b0b7824 */ /* 0x000fe200078e0206 */
[----:B------:R-:W-:Y:S01]  /*05b0*/  ULDC.64 UR4, c[0x0][0x1b8] ;  /* 0x00006e0000047ab9 */ /* 0x000fe20000000a00 */
[----:B------:R-:W-:Y:S01]  /*05c0*/  IMAD.MOV.U32 R6, RZ, RZ, R22 ;  /* 0x000000ffff067224 */ /* 0x000fe200078e0016 */
[----:B------:R-:W-:Y:S01]  /*05d0*/  UIMAD UR4, UR8, UR4, URZ ;  /* 0x00000004080472a4 */ /* 0x000fe2000f8e023f */
[----:B------:R-:W-:Y:S01]  /*05e0*/  IMAD.IADD R15, R15, 0x1, R7 ;  /* 0x000000010f0f7824 */ /* 0x000fe200078e0207 */
[----:B------:R-:W-:Y:S01]  /*05f0*/  IADD3 R7, R23, UR12, RZ ;  /* 0x0000000c17077c10 */ /* 0x000fe2000fffe0ff */
[----:B------:R-:W-:Y:S01]  /*0600*/  IMAD.U32 R22, RZ, RZ, UR10 ;  /* 0x0000000aff167e24 */ /* 0x000fe2000f8e00ff */
[----:B------:R-:W-:Y:S01]  /*0610*/  UIMAD UR4, UR18, UR5, UR4 ;  /* 0x00000005120472a4 */ /* 0x000fe2000f8e0204 */
[----:B------:R-:W-:-:S04]  /*0620*/  IMAD.WIDE.U32 R30, R30, c[0x0][0x180], R14 ;  /* 0x000060001e1e7a25 */ /* 0x000fc800078e000e */
[----:B------:R-:W-:Y:S01]  /*0630*/  IMAD.WIDE.U32 R22, R22, c[0x0][0x210], R10 ;  /* 0x0000840016167a25 */ /* 0x000fe200078e000a */
[----:B------:R-:W-:Y:S02]  /*0640*/  IADD3 R31, R31, UR7, RZ ;  /* 0x000000071f1f7c10 */ /* 0x000fe4000fffe0ff */
[----:B------:R-:W-:Y:S01]  /*0650*/  IADD3 R11, R18, 0x40, RZ ;  /* 0x00000040120b7810 */ /* 0x000fe20007ffe0ff */
[----:B------:R-:W-:Y:S01]  /*0660*/  IMAD.U32 R0, RZ, RZ, UR18 ;  /* 0x00000012ff007e24 */ /* 0x000fe2000f8e00ff */
[----:B------:R-:W-:Y:S01]  /*0670*/  IADD3 R23, R23, UR6, RZ ;  /* 0x0000000617177c10 */ /* 0x000fe2000fffe0ff */
[----:B------:R-:W-:Y:S01]  /*0680*/  IMAD.SHL.U32 R10, R234, 0x40, RZ ;  /* 0x00000040ea0a7824 */ /* 0x000fe200078e00ff */
[----:B------:R-:W-:Y:S01]  /*0690*/  ULDC.64 UR6, c[0x0][0x188] ;  /* 0x0000620000067ab9 */ /* 0x000fe20000000a00 */
[----:B------:R-:W-:Y:S01]  /*06a0*/  IMAD.WIDE.U32 R20, R0, c[0x0][0x1b8], R20 ;  /* 0x00006e0000147a25 */ /* 0x000fe200078e0014 */
[----:B------:R-:W-:Y:S01]  /*06b0*/  UIMAD UR6, UR8, UR6, URZ ;  /* 0x00000006080672a4 */ /* 0x000fe2000f8e023f */
[----:B------:R-:W-:-:S02]  /*06c0*/  ISETP.GE.AND P4, PT, R11, c[0x0][0x1cc], PT ;  /* 0x000073000b007a0c */ /* 0x000fc40003f86270 */
[----:B------:R-:W-:Y:S01]  /*06d0*/  IMAD.WIDE.U32 R26, R26, c[0x0][0x1e8], R6 ;  /* 0x00007a001a1a7a25 */ /* 0x000fe200078e0006 */
[----:B------:R-:W-:Y:S01]  /*06e0*/  LOP3.LUT R10, R10, 0x1c0, RZ, 0xc0, !PT ;  /* 0x000001c00a0a7812 */ /* 0x000fe200078ec0ff */
[----:B------:R-:W-:Y:S01]  /*06f0*/  UIMAD UR6, UR18, UR7, UR6 ;  /* 0x00000007120672a4 */ /* 0x000fe2000f8e0206 */
[----:B------:R-:W-:Y:S01]  /*0700*/  IADD3 R21, R21, UR4, RZ ;  /* 0x0000000415157c10 */ /* 0x000fe2000fffe0ff */
[----:B------:R-:W-:Y:S01]  /*0710*/  IMAD.WIDE R32, R32, 0x80, R234 ;  /* 0x0000008020207825 */ /* 0x000fe200078e02ea */
[----:B------:R-:W-:Y:S01]  /*0720*/  ULDC.64 UR4, c[0x0][0x218] ;  /* 0x0000860000047ab9 */ /* 0x000fe20000000a00 */
[----:B------:R-:W-:Y:S01]  /*0730*/  LOP3.LUT R0, R10, 0x38, R18, 0xf8, !PT ;  /* 0x000000380a007812 */ /* 0x000fe200078ef812 */
[----:B------:R-:W-:Y:S01]  /*0740*/  UIMAD UR4, UR8, UR4, URZ ;  /* 0x00000004080472a4 */ /* 0x000fe2000f8e023f */
[----:B------:R-:W-:Y:S01]  /*0750*/  IMAD.SHL.U32 R7, R8, 0x200, RZ ;  /* 0x0000020008077824 */ /* 0x000fe200078e00ff */
[----:B------:R-:W-:Y:S01]  /*0760*/  IADD3 R27, R27, UR9, RZ ;  /* 0x000000091b1b7c10 */ /* 0x000fe2000fffe0ff */
[----:B------:R-:W-:Y:S01]  /*0770*/  IMAD R14, R33, c[0x0][0x1d8], RZ ;  /* 0x00007600210e7a24 */ /* 0x000fe200078e02ff */
[----:B------:R-:W-:Y:S01]  /*0780*/  SHF.R.U32.HI R10, RZ, 0x3, R10 ;  /* 0x00000003ff0a7819 */ /* 0x000fe2000001160a */
[----:B------:R-:W-:Y:S01]  /*0790*/  IMAD.WIDE.U32 R28, R28, c[0x0][0x188], R30 ;  /* 0x000062001c1c7a25 */ /* 0x000fe200078e001e */
[----:B------:R-:W-:-:S02]  /*07a0*/  UIMAD UR4, UR18, UR5, UR4 ;  /* 0x00000005120472a4 */ /* 0x000fc4000f8e0204 */
[----:B------:R-:W-:Y:S01]  /*07b0*/  LOP3.LUT R10, R7, R0, R10, 0xf6, !PT ;  /* 0x00000000070a7212 */ /* 0x000fe200078ef60a */
[----:B------:R-:W-:Y:S01]  /*07c0*/  IMAD.IADD R12, R4, 0x1, -R234 ;  /* 0x00000001040c7824 */ /* 0x000fe200078e0aea */
[----:B------:R-:W-:Y:S01]  /*07d0*/  IADD3 R0, R29, UR6, RZ ;  /* 0x000000061d007c10 */ /* 0x000fe2000fffe0ff */
[----:B------:R-:W-:Y:S01]  /*07e0*/  IMAD R14, R32, c[0x0][0x1dc], R14 ;  /* 0x00007700200e7a24 */ /* 0x000fe200078e020e */
[----:B------:R-:W-:Y:S01]  /*07f0*/  LEA R232, P1, R28, c[0x0][0x160], 0x1 ;  /* 0x000058001ce87a11 */ /* 0x000fe200078208ff */
[----:B------:R-:W-:Y:S01]  /*0800*/  IMAD.WIDE.U32 R26, R32, c[0x0][0x1d8], R26 ;  /* 0x00007600201a7a25 */ /* 0x000fe200078e001a */
[----:B------:R-:W-:Y:S02]  /*0810*/  ISETP.LT.OR P3, PT, R12, 0x1, P6 ;  /* 0x000000010c00780c */ /* 0x000fe40003761670 */
[----:B------:R-:W-:Y:S01]  /*0820*/  LEA.HI.X R233, R28, c[0x0][0x164], R0, 0x1, P1 ;  /* 0x000059001ce97a11 */ /* 0x000fe200008f0c00 */
[----:B------:R-:W-:Y:S01]  /*0830*/  IMAD.WIDE.U32 R24, R24, c[0x0][0x218], R22 ;  /* 0x0000860018187a25 */ /* 0x000fe200078e0016 */
[----:B------:R-:W-:-:S02]  /*0840*/  LEA R22, P0, R26, c[0x0][0x1c0], 0x1 ;  /* 0x000070001a167a11 */ /* 0x000fc400078008ff */
[----:B------:R-:W-:Y:S01]  /*0850*/  ISETP.LT.OR P2, PT, R12, 0x1, P4 ;  /* 0x000000010c00780c */ /* 0x000fe20002741670 */
[----:B------:R-:W-:Y:S01]  /*0860*/  IMAD.IADD R14, R27, 0x1, R14 ;  /* 0x000000011b0e7824 */ /* 0x000fe200078e020e */
[----:B------:R-:W-:Y:S01]  /*0870*/  IADD3 R0, R25, UR4, RZ ;  /* 0x0000000419007c10 */ /* 0x000fe2000fffe0ff */
[----:B------:R-:W-:Y:S01]  /*0880*/  ULDC.64 UR4, c[0x0][0x1d8] ;  /* 0x0000760000047ab9 */ /* 0x000fe20000000a00 */
[----:B------:R-:W-:Y:S01]  /*0890*/  IMAD.SHL.U32 R10, R10, 0x2, RZ ;  /* 0x000000020a0a7824 */ /* 0x000fe200078e00ff */
[----:B------:R-:W-:Y:S01]  /*08a0*/  USHF.L.U32 UR7, UR4, 0x6, URZ ;  /* 0x0000000604077899 */ /* 0x000fe2000800063f */
[----:B------:R-:W-:Y:S01]  /*08b0*/  LEA.HI.X R23, R26, c[0x0][0x1c4], R14, 0x1, P0 ;  /* 0x000071001a177a11 */ /* 0x000fe200000f0c0e */
[----:B------:R-:W-:Y:S01]  /*08c0*/  USHF.L.U64.HI UR6, UR4, UR15, UR5 ;  /* 0x0000000f04067299 */ /* 0x000fe20008010205 */
[----:B------:R-:W-:Y:S01]  /*08d0*/  LEA R230, P0, R24, c[0x0][0x1f0], 0x1 ;  /* 0x00007c0018e67a11 */ /* 0x000fe200078008ff */
[----:B------:R-:W-:Y:S01]  /*08e0*/  IMAD R6, R33, c[0x0][0x1a8], RZ ;  /* 0x00006a0021067a24 */ /* 0x000fe200078e02ff */
[----:B------:R-:W-:Y:S01]  /*08f0*/  ISETP.LT.OR P5, PT, R12, 0x21, P6 ;  /* 0x000000210c00780c */ /* 0x000fe200037a1670 */
[----:B------:R1:W-:Y:S01]  /*0900*/  LDGSTS.E.BYPASS.LTC128B.128 [R10+0x8080], [R22.64], !P3 ;  /* 0x08080000160a7fae */ /* 0x0003e2000d901d56 */
[----:B------:R-:W-:Y:S01]  /*0910*/  LEA.HI.X R231, R24, c[0x0][0x1f4], R0, 0x1, P0 ;  /* 0x00007d0018e77a11 */ /* 0x000fe200000f0c00 */
[----:B------:R-:W-:Y:S01]  /*0920*/  IMAD.U32 R0, RZ, RZ, UR7 ;  /* 0x00000007ff007e24 */ /* 0x000fe2000f8e00ff */
[----:B------:R-:W-:Y:S01]  /*0930*/  IADD3 R24, P0, R22, UR7, RZ ;  /* 0x0000000716187c10 */ /* 0x000fe2000ff1e0ff */
[----:B------:R1:W-:Y:S01]  /*0940*/  LDGSTS.E.BYPASS.LTC128B.128 [R10+0xc080], [R22.64+0x80], !P2 ;  /* 0x0c080080160a7fae */ /* 0x0003e2000d101d56 */
[----:B------:R-:W-:Y:S01]  /*0950*/  ISETP.LT.OR P3, PT, R12, 0x21, P4 ;  /* 0x000000210c00780c */ /* 0x000fe20002761670 */
[C---:B------:R-:W-:Y:S01]  /*0960*/  IMAD R6, R32.reuse, c[0x0][0x1ac], R6 ;  /* 0x00006b0020067a24 */ /* 0x040fe200078e0206 */
[----:B------:R-:W-:Y:S01]  /*0970*/  IADD3.X R25, R23, UR6, RZ, P0, !PT ;  /* 0x0000000617197c10 */ /* 0x000fe200087fe4ff */
[----:B------:R-:W-:Y:S01]  /*0980*/  IMAD.WIDE.U32 R20, R32, c[0x0][0x1a8], R20 ;  /* 0x00006a0020147a25 */ /* 0x000fe200078e0014 */
[----:B------:R-:W-:Y:S01]  /*0990*/  UIADD3 UR4, UP0, UR7, 0x80, URZ ;  /* 0x0000008007047890 */ /* 0x000fe2000ff1e03f */
[----:B------:R-:W-:-:S02]  /*09a0*/  IADD3 R240, R10, 0x10080, RZ ;  /* 0x000100800af07810 */ /* 0x000fc40007ffe0ff */
[----:B------:R2:W-:Y:S01]  /*09b0*/  LDGSTS.E.BYPASS.LTC128B.128 [R10+0x9080], [R24.64], !P5 ;  /* 0x09080000180a7fae */ /* 0x0005e2000e901d56 */
[----:B------:R-:W-:Y:S01]  /*09c0*/  IMAD.IADD R6, R21, 0x1, R6 ;  /* 0x0000000115067824 */ /* 0x000fe200078e0206 */
[----:B------:R-:W-:Y:S01]  /*09d0*/  LEA R14, P2, R20, c[0x0][0x190], 0x1 ;  /* 0x00006400140e7a11 */ /* 0x000fe200078408ff */
[----:B------:R-:W-:Y:S01]  /*09e0*/  UIADD3.X UR8, URZ, UR6, URZ, UP0, !UPT ;  /* 0x000000063f087290 */ /* 0x000fe200087fe43f */
[----:B------:R-:W-:Y:S02]  /*09f0*/  ISETP.LT.OR P5, PT, R12, 0x41, P4 ;  /* 0x000000410c00780c */ /* 0x000fe400027a1670 */
[----:B------:R-:W-:Y:S02]  /*0a00*/  LEA.HI.X R15, R20, c[0x0][0x194], R6, 0x1, P2 ;  /* 0x00006500140f7a11 */ /* 0x000fe400010f0c06 */
[----:B------:R-:W-:Y:S02]  /*0a10*/  ISETP.LT.OR P2, PT, R12, 0x61, P4 ;  /* 0x000000610c00780c */ /* 0x000fe40002741670 */
[----:B------:R-:W-:-:S02]  /*0a20*/  IADD3 R239, R10, 0x18080, RZ ;  /* 0x000180800aef7810 */ /* 0x000fc40007ffe0ff */
[----:B-1----:R-:W-:-:S04]  /*0a30*/  IADD3 R22, P1, P0, R0, 0x80, R22 ;  /* 0x0000008000167810 */ /* 0x002fc8000783e016 */
[----:B------:R-:W-:Y:S02]  /*0a40*/  IADD3.X R23, RZ, UR6, R23, P1, P0 ;  /* 0x00000006ff177c10 */ /* 0x000fe40008fe0417 */
[----:B------:R-:W-:Y:S02]  /*0a50*/  ISETP.LT.OR P0, PT, R12, 0x41, P6 ;  /* 0x000000410c00780c */ /* 0x000fe40003701670 */
[----:B------:R-:W-:Y:S01]  /*0a60*/  IADD3 R20, P1, R24, UR7, RZ ;  /* 0x0000000718147c10 */ /* 0x000fe2000ff3e0ff */
[----:B------:R1:W-:Y:S01]  /*0a70*/  LDGSTS.E.BYPASS.LTC128B.128 [R10+0xd080], [R22.64], !P3 ;  /* 0x0d080000160a7fae */ /* 0x0003e2000d901d56 */
[----:B------:R-:W-:Y:S02]  /*0a80*/  P2R R0, PR, RZ, 0x1 ;  /* 0x00000001ff007803 */ /* 0x000fe40000000000 */
[----:B------:R-:W-:Y:S02]  /*0a90*/  ISETP.LT.OR P3, PT, R12, 0x61, P6 ;  /* 0x000000610c00780c */ /* 0x000fe40003761670 */
[----:B------:R-:W-:-:S02]  /*0aa0*/  ISETP.NE.AND P6, PT, R0, RZ, PT ;  /* 0x000000ff0000720c */ /* 0x000fc40003fc5270 */
[----:B------:R-:W-:-:S11]  /*0ab0*/  IADD3.X R21, R25, UR6, RZ, P1, !PT ;  /* 0x0000000619157c10 */ /* 0x000fd60008ffe4ff */
[----:B------:R3:W-:Y:S01]  /*0ac0*/  LDGSTS.E.BYPASS.LTC128B.128 [R10+0xa080], [R20.64], !P6 ;  /* 0x0a080000140a7fae */ /* 0x0007e2000f101d56 */
[----:B-1----:R-:W-:Y:S02]  /*0ad0*/  IADD3 R22, P0, R24, UR4, RZ ;  /* 0x0000000418167c10 */ /* 0x002fe4000ff1e0ff */
[----:B--2---:R-:W-:Y:S02]  /*0ae0*/  IADD3 R24, P1, R20, UR7, RZ ;  /* 0x0000000714187c10 */ /* 0x004fe4000ff3e0ff */
[----:B------:R-:W-:Y:S02]  /*0af0*/  IADD3.X R23, R25, UR8, RZ, P0, !PT ;  /* 0x0000000819177c10 */ /* 0x000fe400087fe4ff */
[----:B------:R-:W-:-:S03]  /*0b00*/  IADD3.X R25, R21, UR6, RZ, P1, !PT ;  /* 0x0000000615197c10 */ /* 0x000fc60008ffe4ff */
[----:B------:R1:W-:Y:S04]  /*0b10*/  LDGSTS.E.BYPASS.LTC128B.128 [R10+0xe080], [R22.64], !P5 ;  /* 0x0e080000160a7fae */ /* 0x0003e8000e901d56 */
[----:B------:R2:W-:Y:S01]  /*0b20*/  LDGSTS.E.BYPASS.LTC128B.128 [R10+0xb080], [R24.64], !P3 ;  /* 0x0b080000180a7fae */ /* 0x0005e2000d901d56 */
[----:B------:R-:W-:Y:S02]  /*0b30*/  ISETP.GE.AND P3, PT, R18, c[0x0][0x19c], PT ;  /* 0x0000670012007a0c */ /* 0x000fe40003f66270 */
[----:B---3--:R-:W-:Y:S01]  /*0b40*/  IADD3 R20, P0, R20, UR4, RZ ;  /* 0x0000000414147c10 */ /* 0x008fe2000ff1e0ff */
[----:B------:R-:W-:Y:S01]  /*0b50*/  ULDC.64 UR4, c[0x0][0x1a8] ;  /* 0x00006a0000047ab9 */ /* 0x000fe20000000a00 */
[C---:B------:R-:W-:Y:S01]  /*0b60*/  ISETP.LT.OR P6, PT, R12.reuse, 0x1, P3 ;  /* 0x000000010c00780c */ /* 0x040fe20001fc1670 */
[----:B------:R-:W-:Y:S01]  /*0b70*/  USHF.L.U32 UR6, UR4, 0x6, URZ ;  /* 0x0000000604067899 */ /* 0x000fe2000800063f */
[----:B------:R-:W-:Y:S01]  /*0b80*/  IADD3.X R21, R21, UR8, RZ, P0, !PT ;  /* 0x0000000815157c10 */ /* 0x000fe200087fe4ff */
[----:B------:R-:W-:Y:S01]  /*0b90*/  USHF.L.U64.HI UR5, UR4, UR15, UR5 ;  /* 0x0000000f04057299 */ /* 0x000fe20008010205 */
[----:B------:R-:W-:Y:S01]  /*0ba0*/  ISETP.LT.OR P4, PT, R12, 0x21, P3 ;  /* 0x000000210c00780c */ /* 0x000fe20001f81670 */
[----:B------:R-:W-:-:S02]  /*0bb0*/  UIADD3 UR4, UP0, UR6, 0x80, URZ ;  /* 0x0000008006047890 */ /* 0x000fc4000ff1e03f */
[----:B------:R-:W-:Y:S01]  /*0bc0*/  IMAD.U32 R0, RZ, RZ, UR6 ;  /* 0x00000006ff007e24 */ /* 0x000fe2000f8e00ff */
[----:B------:R3:W-:Y:S01]  /*0bd0*/  LDGSTS.E.BYPASS.LTC128B.128 [R10+0xf080], [R20.64], !P2 ;  /* 0x0f080000140a7fae */ /* 0x0007e2000d101d56 */
[----:B------:R-:W-:Y:S01]  /*0be0*/  ISETP.GE.AND P2, PT, R11, c[0x0][0x19c], PT ;  /* 0x000067000b007a0c */ /* 0x000fe20003f46270 */
[----:B------:R-:W-:-:S03]  /*0bf0*/  UIADD3.X UR7, URZ, UR5, URZ, UP0, !UPT ;  /* 0x000000053f077290 */ /* 0x000fc600087fe43f */
[C---:B------:R-:W-:Y:S01]  /*0c00*/  ISETP.LT.OR P5, PT, R12.reuse, 0x1, P2 ;  /* 0x000000010c00780c */ /* 0x040fe200017a1670 */
[----:B------:R4:W-:Y:S01]  /*0c10*/  LDGSTS.E.BYPASS.LTC128B.128 [R10+0x80], [R14.64], !P6 ;  /* 0x000800000e0a7fae */ /* 0x0009e2000f101d56 */
[----:B------:R-:W-:Y:S02]  /*0c20*/  ISETP.LT.OR P6, PT, R12, 0x61, P3 ;  /* 0x000000610c00780c */ /* 0x000fe40001fc1670 */
[----:B-1----:R-:W-:-:S04]  /*0c30*/  IADD3 R22, P1, P0, R0, 0x80, R14 ;  /* 0x0000008000167810 */ /* 0x002fc8000783e00e */
[----:B------:R-:W-:Y:S02]  /*0c40*/  IADD3.X R23, RZ, UR5, R15, P1, P0 ;  /* 0x00000005ff177c10 */ /* 0x000fe40008fe040f */
[----:B------:R-:W-:-:S03]  /*0c50*/  ISETP.LT.OR P1, PT, R12, 0x21, P2 ;  /* 0x000000210c00780c */ /* 0x000fc60001721670 */
[----:B------:R4:W-:Y:S01]  /*0c60*/  LDGSTS.E.BYPASS.LTC128B.128 [R10+0x4080], [R14.64+0x80], !P5 ;  /* 0x040800800e0a7fae */ /* 0x0009e2000e901d56 */
[----:B------:R-:W-:Y:S02]  /*0c70*/  ISETP.LT.OR P5, PT, R12, 0x61, P2 ;  /* 0x000000610c00780c */ /* 0x000fe400017a1670 */
[----:B---3--:R-:W-:-:S04]  /*0c80*/  IADD3 R20, P0, R14, UR6, RZ ;  /* 0x000000060e147c10 */ /* 0x008fc8000ff1e0ff */
[----:B------:R-:W-:-:S05]  /*0c90*/  IADD3.X R21, R15, UR5, RZ, P0, !PT ;  /* 0x000000050f157c10 */ /* 0x000fca00087fe4ff */
[----:B------:R1:W-:Y:S01]  /*0ca0*/  LDGSTS.E.BYPASS.LTC128B.128 [R10+0x1080], [R20.64], !P4 ;  /* 0x01080000140a7fae */ /* 0x0003e2000e101d56 */
[----:B------:R-:W-:Y:S02]  /*0cb0*/  ISETP.LT.OR P4, PT, R12, 0x41, P3 ;  /* 0x000000410c00780c */ /* 0x000fe40001f81670 */
[----:B------:R-:W-:Y:S01]  /*0cc0*/  ISETP.GE.AND P3, PT, R11, c[0x0][0x16c], PT ;  /* 0x00005b000b007a0c */ /* 0x000fe20003f66270 */
[----:B------:R3:W-:Y:S01]  /*0cd0*/  LDGSTS.E.BYPASS.LTC128B.128 [R10+0x5080], [R22.64], !P1 ;  /* 0x05080000160a7fae */ /* 0x0007e2000c901d56 */
[----:B------:R-:W-:Y:S02]  /*0ce0*/  ISETP.GE.AND P1, PT, R18, c[0x0][0x16c], PT ;  /* 0x00005b0012007a0c */ /* 0x000fe40003f26270 */
[----:B------:R-:W-:Y:S02]  /*0cf0*/  SEL R6, RZ, 0x2, P3 ;  /* 0x00000002ff067807 */ /* 0x000fe40001800000 */
[----:B----4-:R-:W-:-:S04]  /*0d00*/  IADD3 R14, P0, R20, UR6, RZ ;  /* 0x00000006140e7c10 */ /* 0x010fc8000ff1e0ff */
[----:B------:R-:W-:-:S05]  /*0d10*/  IADD3.X R15, R21, UR5, RZ, P0, !PT ;  /* 0x00000005150f7c10 */ /* 0x000fca00087fe4ff */
[----:B------:R-:W-:Y:S01]  /*0d20*/  @P1 LOP3.LUT R227, R227, 0x10, RZ, 0xfc, !PT ;  /* 0x00000010e3e31812 */ /* 0x000fe200078efcff */
[----:B------:R4:W-:Y:S01]  /*0d30*/  LDGSTS.E.BYPASS.LTC128B.128 [R10+0x2080], [R14.64], !P4 ;  /* 0x020800000e0a7fae */ /* 0x0009e2000e101d56 */
[----:B------:R-:W-:Y:S02]  /*0d40*/  ISETP.LT.OR P1, PT, R12, 0x41, P2 ;  /* 0x000000410c00780c */ /* 0x000fe40001721670 */
[C---:B------:R-:W-:Y:S02]  /*0d50*/  LOP3.LUT P2, RZ, R227.reuse, 0x10, RZ, 0xc0, !PT ;  /* 0x00000010e3ff7812 */ /* 0x040fe4000784c0ff */
[----:B------:R-:W-:Y:S02]  /*0d60*/  LOP3.LUT R227, R227, 0xfffffff7, RZ, 0xc0, !PT ;  /* 0xfffffff7e3e37812 */ /* 0x000fe400078ec0ff */
[----:B------:R-:W-:Y:S02]  /*0d70*/  SEL R0, RZ, 0x1, P2 ;  /* 0x00000001ff007807 */ /* 0x000fe40001000000 */
[----:B------:R-:W-:-:S02]  /*0d80*/  @P3 LOP3.LUT R227, R227, 0x8, RZ, 0xfc, !PT ;  /* 0x00000008e3e33812 */ /* 0x000fc400078efcff */
[----:B---3--:R-:W-:Y:S01]  /*0d90*/  IADD3 R22, P0, R20, UR4, RZ ;  /* 0x0000000414167c10 */ /* 0x008fe2000ff1e0ff */
[----:B------:R-:W-:Y:S01]  /*0da0*/  IMAD.IADD R0, R6, 0x1, R0 ;  /* 0x0000000106007824 */ /* 0x000fe200078e0200 */
[----:B------:R-:W-:Y:S02]  /*0db0*/  LOP3.LUT R227, R227, 0xfffffffb, RZ, 0xc0, !PT ;  /* 0xfffffffbe3e37812 */ /* 0x000fe400078ec0ff */
[----:B------:R-:W-:Y:S02]  /*0dc0*/  IADD3.X R23, R21, UR7, RZ, P0, !PT ;  /* 0x0000000715177c10 */ /* 0x000fe400087fe4ff */
[----:B-1----:R-:W-:Y:S01]  /*0dd0*/  IADD3 R20, P0, R14, UR6, RZ ;  /* 0x000000060e147c10 */ /* 0x002fe2000ff1e0ff */
[----:B------:R-:W-:Y:S01]  /*0de0*/  UMOV UR6, 0x5 ;  /* 0x0000000500067882 */ /* 0x000fe20000000000 */
[----:B------:R-:W-:Y:S01]  /*0df0*/  LOP3.LUT P3, RZ, R0, 0x2, RZ, 0xc0, !PT ;  /* 0x0000000200ff7812 */ /* 0x000fe2000786c0ff */
[----:B------:R1:W-:Y:S01]  /*0e00*/  LDGSTS.E.BYPASS.LTC128B.128 [R10+0x6080], [R22.64], !P1 ;  /* 0x06080000160a7fae */ /* 0x0003e2000c901d56 */
[----:B------:R-:W-:-:S02]  /*0e10*/  IADD3.X R21, R15, UR5, RZ, P0, !PT ;  /* 0x000000050f157c10 */ /* 0x000fc400087fe4ff */
[----:B------:R-:W-:Y:S02]  /*0e20*/  LOP3.LUT P0, RZ, R0, 0x1, RZ, 0xc0, !PT ;  /* 0x0000000100ff7812 */ /* 0x000fe4000780c0ff */
[----:B------:R-:W-:Y:S01]  /*0e30*/  IADD3 R0, -R234, c[0x0][0x168], RZ ;  /* 0x00005a00ea007a10 */ /* 0x000fe20007ffe1ff */
[----:B------:R3:W-:Y:S01]  /*0e40*/  LDGSTS.E.BYPASS.LTC128B.128 [R10+0x3080], [R20.64], !P6 ;  /* 0x03080000140a7fae */ /* 0x0007e2000f101d56 */
[----:B----4-:R-:W-:Y:S01]  /*0e50*/  IADD3 R14, P1, R14, UR4, RZ ;  /* 0x000000040e0e7c10 */ /* 0x010fe2000ff3e0ff */
[----:B------:R-:W-:Y:S01]  /*0e60*/  ULDC.64 UR4, c[0x0][0x178] ;  /* 0x00005e0000047ab9 */ /* 0x000fe20000000a00 */
[C---:B------:R-:W-:Y:S01]  /*0e70*/  ISETP.LT.OR P2, PT, R0.reuse, 0x1, !P0 ;  /* 0x000000010000780c */ /* 0x040fe20004741670 */
[----:B------:R-:W-:Y:S01]  /*0e80*/  USHF.L.U32 UR16, UR4, 0x6, URZ ;  /* 0x0000000604107899 */ /* 0x000fe2000800063f */
[----:B------:R-:W-:Y:S01]  /*0e90*/  IADD3.X R15, R15, UR7, RZ, P1, !PT ;  /* 0x000000070f0f7c10 */ /* 0x000fe20008ffe4ff */
[----:B------:R-:W-:Y:S01]  /*0ea0*/  USHF.L.U64.HI UR15, UR4, UR15, UR5 ;  /* 0x0000000f040f7299 */ /* 0x000fe20008010205 */
[----:B------:R-:W-:-:S02]  /*0eb0*/  ISETP.LT.OR P4, PT, R0, 0x1, !P3 ;  /* 0x000000010000780c */ /* 0x000fc40005f81670 */
[----:B------:R-:W-:Y:S01]  /*0ec0*/  ISETP.GE.AND P6, PT, R11, c[0x0][0x1fc], PT ;  /* 0x00007f000b007a0c */ /* 0x000fe20003fc6270 */
[----:B------:R4:W-:Y:S01]  /*0ed0*/  LDGSTS.E.BYPASS.LTC128B.128 [R10+0x7080], [R14.64], !P5 ;  /* 0x070800000e0a7fae */ /* 0x0009e2000e901d56 */
[----:B------:R-:W-:Y:S01]  /*0ee0*/  ISETP.GE.AND P5, PT, R18, c[0x0][0x1fc], PT ;  /* 0x00007f0012007a0c */ /* 0x000fe20003fa6270 */
[----:B------:R-:W-:Y:S01]  /*0ef0*/  IMAD.U32 R6, RZ, RZ, UR16 ;  /* 0x00000010ff067e24 */ /* 0x000fe2000f8e00ff */
[----:B------:R-:W-:Y:S01]  /*0f00*/  SEL R12, RZ, 0x2, P6 ;  /* 0x00000002ff0c7807 */ /* 0x000fe20003000000 */
[----:B------:R-:W0:Y:S01]  /*0f10*/  LDGDEPBAR ;  /* 0x00000000000079af */ /* 0x000e220000000000 */
[----:B------:R-:W-:Y:S01]  /*0f20*/  ISETP.LT.OR P3, PT, R0, 0x21, !P3 ;  /* 0x000000210000780c */ /* 0x000fe20005f61670 */
[----:B------:R-:W-:Y:S02]  /*0f30*/  ULDC.64 UR4, c[0x0][0x208] ;  /* 0x0000820000047ab9 */ /* 0x000fe40000000a00 */
[----:B------:R2:W-:Y:S01]  /*0f40*/  LDGSTS.E.BYPASS.LTC128B.128 [R10+0x10080], [R232.64], !P2 ;  /* 0x10080000e80a7fae */ /* 0x0005e2000d101d56 */
[----:B------:R-:W-:-:S02]  /*0f50*/  USHF.L.U32 UR7, UR4, 0x5, URZ ;  /* 0x0000000504077899 */ /* 0x000fc4000800063f */
[----:B------:R-:W-:Y:S01]  /*0f60*/  USHF.L.U64.HI UR5, UR4, UR6, UR5 ;  /* 0x0000000604057299 */ /* 0x000fe20008010205 */
[----:B------:R2:W-:Y:S01]  /*0f70*/  LDGSTS.E.BYPASS.LTC128B.128 [R10+0x12080], [R232.64+0x80], !P4 ;  /* 0x12080080e80a7fae */ /* 0x0005e2000e101d56 */
[----:B------:R-:W-:Y:S01]  /*0f80*/  ISETP.LT.OR P4, PT, R0, 0x21, !P0 ;  /* 0x000000210000780c */ /* 0x000fe20004781670 */
[----:B------:R-:W-:Y:S01]  /*0f90*/  USHF.L.U32 UR4, UR7, 0x1, URZ ;  /* 0x0000000107047899 */ /* 0x000fe2000800063f */
[----:B------:R-:W-:Y:S01]  /*0fa0*/  @P5 LOP3.LUT R227, R227, 0x4, RZ, 0xfc, !PT ;  /* 0x00000004e3e35812 */ /* 0x000fe200078efcff */
[----:B------:R-:W-:Y:S01]  /*0fb0*/  USHF.L.U64.HI UR5, UR7, 0x1, UR5 ;  /* 0x0000000107057899 */ /* 0x000fe20008010205 */
[----:B---3--:R-:W-:Y:S02]  /*0fc0*/  IADD3 R20, P0, R232, UR16, RZ ;  /* 0x00000010e8147c10 */ /* 0x008fe4000ff1e0ff */
[----:B------:R-:W-:Y:S01]  /*0fd0*/  LOP3.LUT R227, R227, 0xfffffffd, RZ, 0xc0, !PT ;  /* 0xfffffffde3e37812 */ /* 0x000fe200078ec0ff */
[----:B------:R-:W-:Y:S01]  /*0fe0*/  ULDC UR7, c[0x0][0x168] ;  /* 0x00005a0000077ab9 */ /* 0x000fe20000000800 */
[----:B------:R-:W-:Y:S01]  /*0ff0*/  IADD3.X R21, R233, UR15, RZ, P0, !PT ;  /* 0x0000000fe9157c10 */ /* 0x000fe200087fe4ff */
[----:B------:R-:W-:Y:S01]  /*1000*/  UISETP.GE.AND UP0, UPT, UR7, 0x41, UPT ;  /* 0x000000410700788c */ /* 0x000fe2000bf06270 */
[----:B------:R-:W-:-:S02]  /*1010*/  @P6 LOP3.LUT R227, R227, 0x2, RZ, 0xfc, !PT ;  /* 0x00000002e3e36812 */ /* 0x000fc400078efcff */
[----:B------:R-:W-:Y:S01]  /*1020*/  ISETP.GT.AND P6, PT, R228, 0xf, PT ;  /* 0x0000000fe400780c */ /* 0x000fe20003fc4270 */
[----:B------:R3:W-:Y:S01]  /*1030*/  LDGSTS.E.BYPASS.LTC128B.128 [R10+0x11080], [R20.64], !P4 ;  /* 0x11080000140a7fae */ /* 0x0007e2000e101d56 */
[----:B----4-:R-:W-:Y:S02]  /*1040*/  IADD3 R14, P2, P1, R6, 0x80, R232 ;  /* 0x00000080060e7810 */ /* 0x010fe4000795e0e8 */
[----:B------:R-:W-:Y:S02]  /*1050*/  SEL R6, RZ, 0x1, P5 ;  /* 0x00000001ff067807 */ /* 0x000fe40002800000 */
[----:B------:R-:W-:-:S03]  /*1060*/  IADD3.X R15, RZ, UR15, R233, P2, P1 ;  /* 0x0000000fff0f7c10 */ /* 0x000fc600097e24e9 */
[----:B------:R-:W-:Y:S02]  /*1070*/  IMAD.IADD R6, R12, 0x1, R6 ;  /* 0x000000010c067824 */ /* 0x000fe400078e0206 */
[----:B------:R4:W-:Y:S03]  /*1080*/  LDGSTS.E.BYPASS.LTC128B.128 [R10+0x13080], [R14.64], !P3 ;  /* 0x130800000e0a7fae */ /* 0x0009e6000d901d56 */
[----:B------:R-:W-:Y:S02]  /*1090*/  LOP3.LUT P1, RZ, R6, 0x1, RZ, 0xc0, !PT ;  /* 0x0000000106ff7812 */ /* 0x000fe4000782c0ff */
[----:B---3--:R-:W-:-:S04]  /*10a0*/  LEA R20, P0, R5, c[0x0][0x258], 0x2 ;  /* 0x0000960005147a11 */ /* 0x008fc800078010ff */
[----:B------:R-:W-:Y:S01]  /*10b0*/  LEA.HI.X R21, R5, c[0x0][0x25c], R3, 0x2, P0 ;  /* 0x0000970005157a11 */ /* 0x000fe200000f1403 */
[----:B------:R-:W-:Y:S01]  /*10c0*/  @!P6 IMAD.SHL.U32 R3, R228, 0x10, RZ ;  /* 0x00000010e403e824 */ /* 0x000fe200078e00ff */
[----:B------:R-:W-:Y:S02]  /*10d0*/  ISETP.LT.OR P0, PT, R0, 0x1, !P1 ;  /* 0x000000010000780c */ /* 0x000fe40004f01670 */
[----:B------:R-:W-:Y:S02]  /*10e0*/  LEA.HI R5, R2, R228, RZ, 0x4 ;  /* 0x000000e402057211 */ /* 0x000fe400078f20ff */
[----:B------:R3:W-:Y:S02]  /*10f0*/  @!P6 LDGSTS.E.BYPASS.LTC128B.128 [R3+0x20080], [R20.64] ;  /* 0x200800001403efae */ /* 0x0007e4000b901d56 */
[----:B------:R-:W-:Y:S02]  /*1100*/  LOP3.LUT R17, R5, 0xfffffff0, RZ, 0xc0, !PT ;  /* 0xfffffff005117812 */ /* 0x000fe400078ec0ff */
[----:B------:R-:W0:Y:S01]  /*1110*/  LDGDEPBAR ;  /* 0x00000000000079af */ /* 0x000e220000000000 */
[----:B-1----:R-:W-:-:S02]  /*1120*/  SHF.R.S32.HI R22, RZ, 0x4, R5 ;  /* 0x00000004ff167819 */ /* 0x002fc40000011405 */
[----:B------:R-:W-:Y:S02]  /*1130*/  IMAD.IADD R17, R228, 0x1, -R17 ;  /* 0x00000001e4117824 */ /* 0x000fe400078e0a11 */
[----:B------:R2:W-:Y:S01]  /*1140*/  LDGSTS.E.BYPASS.LTC128B.128 [R10+0x18080], [R230.64], !P0 ;  /* 0x18080000e60a7fae */ /* 0x0005e2000c101d56 */
[----:B----4-:R-:W-:Y:S02]  /*1150*/  IADD3 R14, P0, R230, UR4, RZ ;  /* 0x00000004e60e7c10 */ /* 0x010fe4000ff1e0ff */
[----:B------:R-:W-:Y:S02]  /*1160*/  LEA.HI R5, R5, R22, RZ, 0x1 ;  /* 0x0000001605057211 */ /* 0x000fe400078f08ff */
[----:B------:R-:W-:Y:S02]  /*1170*/  IADD3.X R15, R231, UR5, RZ, P0, !PT ;  /* 0x00000005e70f7c10 */ /* 0x000fe400087fe4ff */
[----:B------:R-:W-:Y:S02]  /*1180*/  LOP3.LUT P0, RZ, R6, 0x2, RZ, 0xc0, !PT ;  /* 0x0000000206ff7812 */ /* 0x000fe4000780c0ff */
[----:B------:R-:W-:-:S02]  /*1190*/  LEA.HI R6, R2, R228, RZ, 0x5 ;  /* 0x000000e402067211 */ /* 0x000fc400078f28ff */
[----:B------:R-:W-:Y:S02]  /*11a0*/  ISETP.LT.OR P2, PT, R0, 0x1, !P0 ;  /* 0x000000010000780c */ /* 0x000fe40004741670 */
[----:B------:R-:W-:Y:S02]  /*11b0*/  LEA.HI R2, R2, R228, RZ, 0x2 ;  /* 0x000000e402027211 */ /* 0x000fe400078f10ff */
[----:B------:R-:W-:Y:S02]  /*11c0*/  LOP3.LUT R5, R5, 0xfffffffe, RZ, 0xc0, !PT ;  /* 0xfffffffe05057812 */ /* 0x000fe400078ec0ff */
[--C-:B------:R-:W-:Y:S02]  /*11d0*/  SHF.R.S32.HI R12, RZ, 0x1f, R2.reuse ;  /* 0x0000001fff0c7819 */ /* 0x100fe40000011402 */
[----:B---3--:R-:W-:Y:S01]  /*11e0*/  SHF.R.S32.HI R21, RZ, 0x2, R2 ;  /* 0x00000002ff157819 */ /* 0x008fe20000011402 */
[----:B------:R-:W-:Y:S01]  /*11f0*/  IMAD.IADD R5, R22, 0x1, -R5 ;  /* 0x0000000116057824 */ /* 0x000fe200078e0a05 */
[----:B------:R-:W-:Y:S01]  /*1200*/  SHF.R.S32.HI R20, RZ, 0x5, R6 ;  /* 0x00000005ff147819 */ /* 0x000fe20000011406 */
[----:B------:R-:W-:Y:S01]  /*1210*/  IMAD.SHL.U32 R22, R8, 0x8, RZ ;  /* 0x0000000808167824 */ /* 0x000fe200078e00ff */
[----:B------:R-:W-:Y:S01]  /*1220*/  LEA.HI R12, R12, R21, RZ, 0x3 ;  /* 0x000000150c0c7211 */ /* 0x000fe200078f18ff */
[----:B------:R2:W-:Y:S01]  /*1230*/  LDGSTS.E.BYPASS.LTC128B.128 [R10+0x1a080], [R230.64+0x80], !P2 ;  /* 0x1a080080e60a7fae */ /* 0x0005e2000d101d56 */
[C---:B------:R-:W-:Y:S01]  /*1240*/  ISETP.LT.OR P2, PT, R0.reuse, 0x21, !P1 ;  /* 0x000000210000780c */ /* 0x040fe20004f41670 */
[C---:B------:R-:W-:Y:S01]  /*1250*/  IMAD.SHL.U32 R218, R5.reuse, 0x8, RZ ;  /* 0x0000000805da7824 */ /* 0x040fe200078e00ff */
[----:B------:R-:W-:Y:S01]  /*1260*/  ISETP.LT.OR P1, PT, R0, 0x21, !P0 ;  /* 0x000000210000780c */ /* 0x000fe20004721670 */
[----:B------:R-:W-:Y:S01]  /*1270*/  IMAD.SHL.U32 R217, R5, 0x20, RZ ;  /* 0x0000002005d97824 */ /* 0x000fe200078e00ff */
[----:B------:R-:W-:-:S02]  /*1280*/  SHF.R.S32.HI R0, RZ, 0x1f, R17 ;  /* 0x0000001fff007819 */ /* 0x000fc40000011411 */
[----:B------:R-:W-:Y:S02]  /*1290*/  LEA.HI R3, R6, R20, RZ, 0x1 ;  /* 0x0000001406037211 */ /* 0x000fe400078f08ff */
[----:B------:R-:W-:Y:S02]  /*12a0*/  LEA.HI R0, R0, R17, RZ, 0x3 ;  /* 0x0000001100007211 */ /* 0x000fe400078f18ff */
[----:B------:R-:W-:Y:S02]  /*12b0*/  LOP3.LUT R12, R12, 0xfffffff8, RZ, 0xc0, !PT ;  /* 0xfffffff80c0c7812 */ /* 0x000fe400078ec0ff */
[----:B------:R-:W-:Y:S01]  /*12c0*/  LOP3.LUT R3, R3, 0xfffffffe, RZ, 0xc0, !PT ;  /* 0xfffffffe03037812 */ /* 0x000fe200078ec0ff */
[----:B------:R2:W-:Y:S01]  /*12d0*/  LDGSTS.E.BYPASS.LTC128B.128 [R10+0x19080], [R14.64], !P2 ;  /* 0x190800000e0a7fae */ /* 0x0005e2000d101d56 */
[----:B------:R-:W-:Y:S01]  /*12e0*/  LOP3.LUT R226, R0, 0xfffffff8, RZ, 0xc0, !PT ;  /* 0xfffffff800e27812 */ /* 0x000fe200078ec0ff */
[----:B------:R-:W-:Y:S01]  /*12f0*/  IMAD.IADD R12, R21, 0x1, -R12 ;  /* 0x00000001150c7824 */ /* 0x000fe200078e0a0c */
[----:B------:R-:W-:Y:S01]  /*1300*/  LOP3.LUT R2, R2, 0x7ffffffc, RZ, 0xc0, !PT ;  /* 0x7ffffffc02027812 */ /* 0x000fe200078ec0ff */
[----:B------:R-:W-:Y:S01]  /*1310*/  IMAD.IADD R3, R20, 0x1, -R3 ;  /* 0x0000000114037824 */ /* 0x000fe200078e0a03 */
[----:B------:R-:W-:Y:S01]  /*1320*/  LEA R20, P0, R16, c[0x0][0x280], 0x2 ;  /* 0x0000a00010147a11 */ /* 0x000fe200078010ff */
[----:B------:R-:W-:Y:S01]  /*1330*/  IMAD.IADD R226, R17, 0x1, -R226 ;  /* 0x0000000111e27824 */ /* 0x000fe200078e0ae2 */
[----:B------:R-:W-:Y:S01]  /*1340*/  LOP3.LUT R22, R22, 0x18, RZ, 0xc0, !PT ;  /* 0x0000001816167812 */ /* 0x000fe200078ec0ff */
[----:B------:R-:W-:Y:S01]  /*1350*/  IMAD.SHL.U32 R23, R12, 0x40, RZ ;  /* 0x000000400c177824 */ /* 0x000fe200078e00ff */
[----:B------:R-:W-:Y:S01]  /*1360*/  LEA.HI.X R21, R16, c[0x0][0x284], R13, 0x2, P0 ;  /* 0x0000a10010157a11 */ /* 0x000fe200000f140d */
[----:B------:R-:W-:Y:S01]  /*1370*/  IMAD.SHL.U32 R17, R226, 0x40, RZ ;  /* 0x00000040e2117824 */ /* 0x000fe200078e00ff */
[----:B------:R-:W-:Y:S01]  /*1380*/  PLOP3.LUT P0, PT, PT, PT, UP0, 0x80, 0x0 ;  /* 0x000000000000781c */ /* 0x000fe20003f0f008 */
[----:B------:R-:W-:Y:S01]  /*1390*/  @!P6 IMAD.SHL.U32 R13, R228, 0x10, RZ ;  /* 0x00000010e40de824 */ /* 0x000fe200078e00ff */
[----:B------:R-:W-:Y:S01]  /*13a0*/  LOP3.LUT R23, R23, 0x1c0, RZ, 0xc0, !PT ;  /* 0x000001c017177812 */ /* 0x000fe200078ec0ff */
[----:B------:R2:W-:Y:S01]  /*13b0*/  LDGSTS.E.BYPASS.LTC128B.128 [R10+0x1b080], [R14.64+0x80], !P1 ;  /* 0x1b0800800e0a7fae */ /* 0x0005e2000c901d56 */
[----:B------:R-:W-:-:S02]  /*13c0*/  LOP3.LUT R17, R17, 0x1c0, RZ, 0xc0, !PT ;  /* 0x000001c011117812 */ /* 0x000fc400078ec0ff */
[----:B------:R-:W-:Y:S01]  /*13d0*/  SHF.R.S32.HI R0, RZ, 0x3, R0 ;  /* 0x00000003ff007819 */ /* 0x000fe20000011400 */
[----:B------:R1:W-:Y:S01]  /*13e0*/  @!P6 LDGSTS.E.BYPASS.LTC128B.128 [R13+0x20280], [R20.64] ;  /* 0x20280000140defae */ /* 0x0003e2000b901d56 */
[----:B------:R-:W-:Y:S02]  /*13f0*/  SHF.R.U32.HI R225, RZ, 0x3, R23 ;  /* 0x00000003ffe17819 */ /* 0x000fe40000011617 */
[----:B------:R-:W-:Y:S01]  /*1400*/  LOP3.LUT R217, R22, 0x20, R217, 0xf8, !PT ;  /* 0x0000002016d97812 */ /* 0x000fe200078ef8d9 */
[----:B------:R-:W-:Y:S01]  /*1410*/  IMAD.SHL.U32 R0, R0, 0x200, RZ ;  /* 0x0000020000007824 */ /* 0x000fe200078e00ff */
[----:B------:R-:W-:Y:S01]  /*1420*/  LOP3.LUT R218, R17, 0x8, R218, 0xf8, !PT ;  /* 0x0000000811da7812 */ /* 0x000fe200078ef8da */
[----:B------:R-:W0:Y:S01]  /*1430*/  LDGDEPBAR ;  /* 0x00000000000079af */ /* 0x000e220000000000 */
[----:B------:R-:W-:Y:S02]  /*1440*/  SHF.R.U32.HI R16, RZ, 0x3, R17 ;  /* 0x00000003ff107819 */ /* 0x000fe40000011611 */
[----:B------:R-:W-:Y:S01]  /*1450*/  LOP3.LUT R225, R225, R23, R22, 0x1e, !PT ;  /* 0x00000017e1e17212 */ /* 0x000fe200078e1e16 */
[----:B------:R-:W0:Y:S01]  /*1460*/  LDGDEPBAR ;  /* 0x00000000000079af */ /* 0x000e220000000000 */
[----:B------:R-:W-:-:S02]  /*1470*/  LOP3.LUT R218, R218, R16, RZ, 0x3c, !PT ;  /* 0x00000010dada7212 */ /* 0x000fc400078e3cff */
[----:B------:R-:W-:Y:S02]  /*1480*/  LOP3.LUT R217, R16, R217, R17, 0x1e, !PT ;  /* 0x000000d910d97212 */ /* 0x000fe400078e1e11 */
[----:B------:R-:W-:Y:S02]  /*1490*/  LOP3.LUT R12, R12, 0x4, RZ, 0xc0, !PT ;  /* 0x000000040c0c7812 */ /* 0x000fe400078ec0ff */
[----:B------:R-:W-:Y:S01]  /*14a0*/  LOP3.LUT R217, R217, R0, RZ, 0xfc, !PT ;  /* 0x00000000d9d97212 */ /* 0x000fe200078efcff */
[----:B-1----:R-:W-:Y:S02]  /*14b0*/  IMAD.IADD R13, R228, 0x1, -R2 ;  /* 0x00000001e40d7824 */ /* 0x002fe400078e0a02 */
[----:B------:R-:W-:-:S04]  /*14c0*/  IMAD.SHL.U32 R2, R3, 0x400, RZ ;  /* 0x0000040003027824 */ /* 0x000fc800078e00ff */
[--C-:B------:R-:W-:Y:S01]  /*14d0*/  IMAD R13, R13, 0x2, R2.reuse ;  /* 0x000000020d0d7824 */ /* 0x100fe200078e0202 */
[----:B------:R-:W-:-:S03]  /*14e0*/  IADD3 R218, R218, R0, R2 ;  /* 0x00000000dada7210 */ /* 0x000fc60007ffe002 */
[----:B------:R-:W-:Y:S01]  /*14f0*/  IMAD.IADD R225, R13, 0x1, R225 ;  /* 0x000000010de17824 */ /* 0x000fe200078e02e1 */
[----:B------:R-:W-:Y:S05]  /*1500*/  @!P0 BRA `(.L_x_1018) ;  /* 0x0000015000008947 */ /* 0x000fea0003800000 */
[----:B--2---:R-:W-:Y:S01]  /*1510*/  IADD3 R14, P0, R14, UR4, RZ ;  /* 0x000000040e0e7c10 */ /* 0x004fe2000ff1e0ff */
[----:B------:R-:W-:Y:S01]  /*1520*/  BSSY B0, `(.L_x_1018) ;  /* 0x0000013000007945 */ /* 0x000fe20003800000 */
[----:B------:R-:W-:Y:S02]  /*1530*/  IADD3 R0, -R234, -0x40, RZ ;  /* 0xffffffc0ea007810 */ /* 0x000fe40007ffe1ff */
[----:B------:R-:W-:Y:S02]  /*1540*/  IADD3.X R15, R15, UR5, RZ, P0, !PT ;  /* 0x000000050f0f7c10 */ /* 0x000fe400087fe4ff */
[----:B------:R-:W-:Y:S02]  /*1550*/  IADD3 R16, P0, R14, UR4, RZ ;  /* 0x000000040e107c10 */ /* 0x000fe4000ff1e0ff */
[----:B------:R-:W-:Y:S02]  /*1560*/  ISETP.GE.AND P1, PT, R18, c[0x0][0x1fc], PT ;  /* 0x00007f0012007a0c */ /* 0x000fe40003f26270 */
[----:B------:R-:W-:-:S02]  /*1570*/  IADD3 R0, R0, c[0x0][0x168], RZ ;  /* 0x00005a0000007a10 */ /* 0x000fc40007ffe0ff */
[----:B------:R-:W-:Y:S02]  /*1580*/  IADD3.X R17, R15, UR5, RZ, P0, !PT ;  /* 0x000000050f117c10 */ /* 0x000fe400087fe4ff */
[C---:B------:R-:W-:Y:S02]  /*1590*/  ISETP.LT.OR P0, PT, R0.reuse, 0x1, P1 ;  /* 0x000000010000780c */ /* 0x040fe40000f01670 */
[----:B------:R-:W-:-:S11]  /*15a0*/  ISETP.LT.OR P1, PT, R0, 0x21, P1 ;  /* 0x000000210000780c */ /* 0x000fd60000f21670 */
[----:B------:R1:W-:Y:S01]  /*15b0*/  LDGSTS.E.BYPASS.LTC128B.128 [R10+0x1c080], [R14.64], !P0 ;  /* 0x1c0800000e0a7fae */ /* 0x0003e2000c101d56 */
[----:B------:R-:W-:-:S04]  /*15c0*/  ISETP.GE.AND P0, PT, R11, c[0x0][0x1fc], PT ;  /* 0x00007f000b007a0c */ /* 0x000fc80003f06270 */
[C---:B------:R-:W-:Y:S02]  /*15d0*/  ISETP.LT.OR P2, PT, R0.reuse, 0x1, P0 ;  /* 0x000000010000780c */ /* 0x040fe40000741670 */
[----:B------:R-:W-:-:S11]  /*15e0*/  ISETP.LT.OR P0, PT, R0, 0x21, P0 ;  /* 0x000000210000780c */ /* 0x000fd60000701670 */
[----:B------:R1:W-:Y:S04]  /*15f0*/  LDGSTS.E.BYPASS.LTC128B.128 [R10+0x1e080], [R14.64+0x80], !P2 ;  /* 0x1e0800800e0a7fae */ /* 0x0003e8000d101d56 */
[----:B------:R1:W-:Y:S04]  /*1600*/  LDGSTS.E.BYPASS.LTC128B.128 [R10+0x1d080], [R16.64], !P1 ;  /* 0x1d080000100a7fae */ /* 0x0003e8000c901d56 */
[----:B------:R1:W-:Y:S01]  /*1610*/  LDGSTS.E.BYPASS.LTC128B.128 [R10+0x1f080], [R16.64+0x80], !P0 ;  /* 0x1f080080100a7fae */ /* 0x0003e2000c101d56 */
[----:B------:R-:W-:Y:S05]  /*1620*/  @P6 BRA `(.L_x_1019) ;  /* 0x0000002000006947 */ /* 0x000fea0003800000 */
[----:B------:R-:W-:-:S05]  /*1630*/  SHF.L.U32 R0, R228, 0x4, RZ ;  /* 0x00000004e4007819 */ /* 0x000fca00000006ff */
[----:B------:R2:W-:Y:S02]  /*1640*/  LDGSTS.E.BYPASS.LTC128B.128 [R0+0x20380], [R20.64+0x100] ;  /* 0x2038010014007fae */ /* 0x0005e4000b901d56 */
.L_x_1019:
[----:B------:R-:W-:Y:S05]  /*1650*/  BSYNC B0 ;  /* 0x0000000000007941 */ /* 0x000fea0003800000 */
.L_x_1018:
[----:B--2---:R-:W-:Y:S01]  /*1660*/  ISETP.LT.AND P0, PT, RZ, c[0x0][0x168], PT ;  /* 0x00005a00ff007a0c */ /* 0x004fe20003f01270 */
[----:B------:R-:W0:-:S12]  /*1670*/  LDGDEPBAR ;  /* 0x00000000000079af */ /* 0x000e180000000000 */
[----:B------:R-:W-:Y:S05]  /*1680*/  @P0 BRA `(.L_x_1020) ;  /* 0x0000041000000947 */ /* 0x000fea0003800000 */
        /* <DEDUP_REMOVED lines=64> */
[----:B------:R-:W-:Y:S05]  /*1a90*/  BRA `(.L_x_1021) ;  /* 0x00004b1000007947 */ /* 0x000fea0003800000 */
.L_x_1020:
[----:B------:R-:W-:Y:S01]  /*1aa0*/  ISETP.NE.AND P0, PT, R12, RZ, PT ;  /* 0x000000ff0c00720c */ /* 0x000fe20003f05270 */
[----:B------:R-:W-:Y:S01]  /*1ab0*/  IMAD.SHL.U32 R237, R225, 0x2, RZ ;  /* 0x00000002e1ed7824 */ /* 0x000fe200078e00ff */
[----:B------:R-:W-:Y:S01]  /*1ac0*/  LOP3.LUT P1, RZ, R9, 0x2, RZ, 0xc0, !PT ;  /* 0x0000000209ff7812 */ /* 0x000fe2000782c0ff */
[----:B------:R-:W-:Y:S01]  /*1ad0*/  IMAD.SHL.U32 R11, R234, 0x8, RZ ;  /* 0x00000008ea0b7824 */ /* 0x000fe200078e00ff */
[----:B------:R-:W-:Y:S01]  /*1ae0*/  LOP3.LUT R2, R6, 0xffffffe0, RZ, 0xc0, !PT ;  /* 0xffffffe006027812 */ /* 0x000fe200078ec0ff */
[----:B------:R-:W-:Y:S01]  /*1af0*/  IMAD.SHL.U32 R236, R3, 0x10, RZ ;  /* 0x0000001003ec7824 */ /* 0x000fe200078e00ff */
[----:B------:R-:W-:Y:S01]  /*1b00*/  IADD3 R0, R237, 0x20480, RZ ;  /* 0x00020480ed007810 */ /* 0x000fe20007ffe0ff */
[----:B------:R-:W-:Y:S01]  /*1b10*/  IMAD R7, R5, 0x800, R7 ;  /* 0x0000080005077824 */ /* 0x000fe200078e0207 */
[----:B------:R-:W-:Y:S01]  /*1b20*/  IADD3 R237, R237, 0x204c0, RZ ;  /* 0x000204c0eded7810 */ /* 0x000fe20007ffe0ff */
[----:B------:R-:W-:Y:S01]  /*1b30*/  IMAD.IADD R2, R228, 0x1, -R2 ;  /* 0x00000001e4027824 */ /* 0x000fe200078e0a02 */
[----:B------:R-:W-:Y:S01]  /*1b40*/  LOP3.LUT R11, R11, 0x8, RZ, 0xc0, !PT ;  /* 0x000000080b0b7812 */ /* 0x000fe200078ec0ff */
[----:B------:R-:W2:Y:S01]  /*1b50*/  S2UR UR10, SR_CTAID.Y ;  /* 0x00000000000a79c3 */ /* 0x000ea20000002600 */
[----:B------:R-:W-:Y:S01]  /*1b60*/  IMAD.MOV.U32 R208, RZ, RZ, 0x20 ;  /* 0x00000020ffd07424 */ /* 0x000fe200078e00ff */
[----:B------:R-:W-:Y:S01]  /*1b70*/  @P0 IADD3 R237, R0, -0x40, RZ ;  /* 0xffffffc000ed0810 */ /* 0x000fe20007ffe0ff */
[----:B------:R-:W-:Y:S01]  /*1b80*/  IMAD.MOV.U32 R213, RZ, RZ, 0x20 ;  /* 0x00000020ffd57424 */ /* 0x000fe200078e00ff */
[C---:B------:R-:W-:Y:S01]  /*1b90*/  LOP3.LUT P0, RZ, R9.reuse, 0x4, RZ, 0xc0, !PT ;  /* 0x0000000409ff7812 */ /* 0x040fe2000780c0ff */
[----:B------:R-:W-:Y:S01]  /*1ba0*/  IMAD.SHL.U32 R9, R9, 0x40, RZ ;  /* 0x0000004009097824 */ /* 0x000fe200078e00ff */
[----:B------:R-:W-:Y:S01]  /*1bb0*/  SHF.R.S32.HI R3, RZ, 0x1f, R2 ;  /* 0x0000001fff037819 */ /* 0x000fe20000011402 */
[----:B------:R-:W-:Y:S01]  /*1bc0*/  IMAD.MOV.U32 R214, RZ, RZ, 0x10 ;  /* 0x00000010ffd67424 */ /* 0x000fe200078e00ff */
[----:B------:R-:W-:Y:S01]  /*1bd0*/  SHF.R.S32.HI R0, RZ, 0x1f, R8 ;  /* 0x0000001fff007819 */ /* 0x000fe20000011408 */
[----:B------:R-:W-:Y:S01]  /*1be0*/  UIADD3 UR7, UR7, 0x3f, URZ ;  /* 0x0000003f07077890 */ /* 0x000fe2000fffe03f */
[----:B------:R-:W-:Y:S01]  /*1bf0*/  LOP3.LUT R9, R9, 0x1c0, RZ, 0xc0, !PT ;  /* 0x000001c009097812 */ /* 0x000fe200078ec0ff */
[----:B------:R-:W-:Y:S01]  /*1c00*/  IMAD.MOV.U32 R209, RZ, RZ, 0x40 ;  /* 0x00000040ffd17424 */ /* 0x000fe200078e00ff */
[----:B------:R-:W-:Y:S01]  /*1c10*/  LEA.HI R0, R0, R8, RZ, 0x2 ;  /* 0x0000000800007211 */ /* 0x000fe200078f10ff */
[----:B------:R-:W-:Y:S01]  /*1c20*/  USHF.R.S32.HI UR6, URZ, 0x1f, UR7 ;  /* 0x0000001f3f067899 */ /* 0x000fe20008011407 */
[--C-:B-1----:R-:W-:Y:S01]  /*1c30*/  SHF.R.U32.HI R10, RZ, 0x3, R9.reuse ;  /* 0x00000003ff0a7819 */ /* 0x102fe20000011609 */
[----:B------:R-:W-:Y:S01]  /*1c40*/  CS2R R162, SRZ ;  /* 0x0000000000a27805 */ /* 0x000fe2000001ff00 */
[----:B------:R-:W-:Y:S01]  /*1c50*/  LOP3.LUT R6, R9, 0x10, R236, 0xf8, !PT ;  /* 0x0000001009067812 */ /* 0x000fe200078ef8ec */
[----:B------:R-:W-:Y:S01]  /*1c60*/  ULEA.HI UR6, UR6, UR7, URZ, 0x6 ;  /* 0x0000000706067291 */ /* 0x000fe2000f8f303f */
[C---:B------:R-:W-:Y:S01]  /*1c70*/  LOP3.LUT R9, R10.reuse, R11, R9, 0x1e, !PT ;  /* 0x0000000b0a097212 */ /* 0x040fe200078e1e09 */
[----:B------:R-:W-:Y:S01]  /*1c80*/  CS2R R160, SRZ ;  /* 0x0000000000a07805 */ /* 0x000fe2000001ff00 */
[----:B------:R-:W-:Y:S01]  /*1c90*/  LOP3.LUT R6, R10, R6, R11, 0x1e, !PT ;  /* 0x000000060a067212 */ /* 0x000fe200078e1e0b */
[----:B------:R-:W-:Y:S01]  /*1ca0*/  CS2R R158, SRZ ;  /* 0x00000000009e7805 */ /* 0x000fe2000001ff00 */
[----:B------:R-:W-:Y:S01]  /*1cb0*/  LEA.HI R10, R3, R2, RZ, 0x2 ;  /* 0x00000002030a7211 */ /* 0x000fe200078f10ff */
[----:B------:R-:W-:Y:S01]  /*1cc0*/  IMAD.IADD R3, R7, 0x1, R9 ;  /* 0x0000000107037824 */ /* 0x000fe200078e0209 */
[----:B------:R-:W-:Y:S01]  /*1cd0*/  LOP3.LUT R0, R0, 0xfffffffc, RZ, 0xc0, !PT ;  /* 0xfffffffc00007812 */ /* 0x000fe200078ec0ff */
[----:B------:R-:W-:Y:S01]  /*1ce0*/  CS2R R156, SRZ ;  /* 0x00000000009c7805 */ /* 0x000fe2000001ff00 */
[----:B------:R-:W-:Y:S01]  /*1cf0*/  LOP3.LUT R7, R10, 0xfffffffc, RZ, 0xc0, !PT ;  /* 0xfffffffc0a077812 */ /* 0x000fe200078ec0ff */
[----:B------:R-:W-:Y:S01]  /*1d00*/  IMAD.SHL.U32 R216, R3, 0x2, RZ ;  /* 0x0000000203d87824 */ /* 0x000fe200078e00ff */
[----:B------:R-:W-:Y:S01]  /*1d10*/  SEL R208, R208, 0xffffffe0, !P1 ;  /* 0xffffffe0d0d07807 */ /* 0x000fe20004800000 */
[----:B------:R-:W-:Y:S01]  /*1d20*/  IMAD.IADD R8, R8, 0x1, -R0 ;  /* 0x0000000108087824 */ /* 0x000fe200078e0a00 */
[----:B------:R-:W-:Y:S01]  /*1d30*/  LOP3.LUT P1, RZ, R226, 0x2, RZ, 0xc0, !PT ;  /* 0x00000002e2ff7812 */ /* 0x000fe2000782c0ff */
[----:B------:R-:W-:Y:S01]  /*1d40*/  IMAD.IADD R7, R2, 0x1, -R7 ;  /* 0x0000000102077824 */ /* 0x000fe200078e0a07 */
[----:B------:R-:W-:Y:S01]  /*1d50*/  LEA.HI.SX32 R236, R10, R236, 0x1e ;  /* 0x000000ec0aec7211 */ /* 0x000fe200078ff2ff */
[----:B------:R-:W-:Y:S01]  /*1d60*/  IMAD.MOV.U32 R2, RZ, RZ, 0x40 ;  /* 0x00000040ff027424 */ /* 0x000fe200078e00ff */
[----:B------:R-:W-:Y:S01]  /*1d70*/  SEL R214, R214, 0xfffffff0, !P1 ;  /* 0xfffffff0d6d67807 */ /* 0x000fe20004800000 */
[----:B------:R-:W-:Y:S01]  /*1d80*/  IMAD R0, R5, 0x200, R6 ;  /* 0x0000020005007824 */ /* 0x000fe200078e0206 */
[----:B------:R-:W-:Y:S01]  /*1d90*/  CS2R R154, SRZ ;  /* 0x00000000009a7805 */ /* 0x000fe2000001ff00 */
[----:B------:R-:W-:Y:S01]  /*1da0*/  IMAD R8, R8, -0x8, R4 ;  /* 0xfffffff808087824 */ /* 0x000fe200078e0204 */
[----:B------:R-:W-:Y:S01]  /*1db0*/  SEL R2, R2, 0xffffffc0, !P0 ;  /* 0xffffffc002027807 */ /* 0x000fe20004000000 */
[C---:B------:R-:W-:Y:S01]  /*1dc0*/  IMAD R208, R3.reuse, 0x2, R208 ;  /* 0x0000000203d07824 */ /* 0x040fe200078e02d0 */
[----:B------:R-:W-:Y:S01]  /*1dd0*/  LOP3.LUT P0, RZ, R226, 0x4, RZ, 0xc0, !PT ;  /* 0x00000004e2ff7812 */ /* 0x000fe2000780c0ff */
[C---:B------:R-:W-:Y:S01]  /*1de0*/  IMAD.SHL.U32 R215, R0.reuse, 0x2, RZ ;  /* 0x0000000200d77824 */ /* 0x040fe200078e00ff */
[----:B------:R-:W-:Y:S01]  /*1df0*/  CS2R R152, SRZ ;  /* 0x0000000000987805 */ /* 0x000fe2000001ff00 */
[--C-:B------:R-:W-:Y:S01]  /*1e00*/  IMAD R3, R3, 0x2, R2.reuse ;  /* 0x0000000203037824 */ /* 0x100fe200078e0202 */
[----:B------:R-:W-:Y:S01]  /*1e10*/  SEL R213, R213, 0xffffffe0, !P0 ;  /* 0xffffffe0d5d57807 */ /* 0x000fe20004000000 */
[----:B------:R-:W-:Y:S01]  /*1e20*/  IMAD R0, R0, 0x2, R2 ;  /* 0x0000000200007824 */ /* 0x000fe200078e0202 */
[----:B------:R-:W-:Y:S01]  /*1e30*/  CS2R R150, SRZ ;  /* 0x0000000000967805 */ /* 0x000fe2000001ff00 */
[----:B------:R-:W-:Y:S01]  /*1e40*/  IMAD R238, R7, -0x2, R8 ;  /* 0xfffffffe07ee7824 */ /* 0x000fe200078e0208 */
[----:B------:R-:W-:Y:S01]  /*1e50*/  CS2R R148, SRZ ;  /* 0x0000000000947805 */ /* 0x000fe2000001ff00 */
[----:B------:R-:W-:Y:S01]  /*1e60*/  IMAD.IADD R212, R218, 0x1, R213 ;  /* 0x00000001dad47824 */ /* 0x000fe200078e02d5 */
        /* <DEDUP_REMOVED lines=56> */
[----:B------:R-:W-:Y:S01]  /*21f0*/  IMAD.IADD R2, R2, 0x1, R208 ;  /* 0x0000000102027824 */ /* 0x000fe200078e02d0 */
[----:B------:R-:W-:Y:S01]  /*2200*/  SHF.R.S32.HI R229, RZ, 0x1f, R228 ;  /* 0x0000001fffe57819 */ /* 0x000fe200000114e4 */
[----:B------:R-:W-:Y:S01]  /*2210*/  IMAD.IADD R210, R218, 0x1, R214 ;  /* 0x00000001dad27824 */ /* 0x000fe200078e02d6 */
[----:B------:R-:W-:Y:S01]  /*2220*/  SEL R209, R209, 0xffffffc0, !P0 ;  /* 0xffffffc0d1d17807 */ /* 0x000fe20004000000 */
[----:B------:R-:W-:Y:S01]  /*2230*/  IMAD.IADD R211, R214, 0x1, R212 ;  /* 0x00000001d6d37824 */ /* 0x000fe200078e02d4 */
[----:B------:R-:W-:-:S02]  /*2240*/  ULDC UR9, c[0x0][0x278] ;  /* 0x00009e0000097ab9 */ /* 0x000fc40000000800 */
[----:B------:R-:W-:Y:S02]  /*2250*/  ULDC UR8, c[0x0][0x290] ;  /* 0x0000a40000087ab9 */ /* 0x000fe40000000800 */
[----:B------:R-:W-:Y:S02]  /*2260*/  UMOV UR4, URZ ;  /* 0x0000003f00047c82 */ /* 0x000fe40008000000 */
[----:B------:R-:W-:Y:S02]  /*2270*/  UMOV UR21, 0x1 ;  /* 0x0000000100157882 */ /* 0x000fe40000000000 */
[----:B------:R-:W-:Y:S02]  /*2280*/  UMOV UR12, URZ ;  /* 0x0000003f000c7c82 */ /* 0x000fe40008000000 */
[----:B------:R-:W-:Y:S02]  /*2290*/  UMOV UR20, URZ ;  /* 0x0000003f00147c82 */ /* 0x000fe40008000000 */
[----:B------:R-:W-:-:S02]  /*22a0*/  USHF.R.S32.HI UR5, URZ, 0x1f, UR18 ;  /* 0x0000001f3f057899 */ /* 0x000fc40008011412 */
[----:B------:R-:W-:Y:S02]  /*22b0*/  UIMAD UR9, UR18, UR9, URZ ;  /* 0x00000009120972a4 */ /* 0x000fe4000f8e023f */
[----:B------:R-:W-:Y:S02]  /*22c0*/  UIMAD UR8, UR18, UR8, URZ ;  /* 0x00000008120872a4 */ /* 0x000fe4000f8e023f */
[----:B------:R-:W-:Y:S02]  /*22d0*/  USHF.R.S32.HI UR17, URZ, 0x6, UR6 ;  /* 0x000000063f117899 */ /* 0x000fe40008011406 */
[----:B--2---:R-:W-:Y:S02]  /*22e0*/  ULDC UR11, c[0x0][0x168] ;  /* 0x00005a00000b7ab9 */ /* 0x004fe40000000800 */
.L_x_1024:
        /* <DEDUP_REMOVED lines=13> */
[----:B------:R-:W-:Y:S02]  /*23c0*/  MOV R219, UR4 ;  /* 0x0000000400db7c02 */ /* 0x000fe40008000f00 */
[----:B------:R-:W-:Y:S02]  /*23d0*/  IADD3 R184, R218, R184, RZ ;  /* 0x000000b8dab87210 */ /* 0x000fe40007ffe0ff */
[----:B------:R-:W-:Y:S01]  /*23e0*/  LEA R219, R219, R212, 0xd ;  /* 0x000000d4dbdb7211 */ /* 0x000fe200078e68ff */
[----:B------:R-:W-:Y:S01]  /*23f0*/  LDSM.16.M88.4 R16, [R216+0x80] ;  /* 0x00008000d810783b */ /* 0x000fe20000000200 */
[----:B------:R-:W-:Y:S02]  /*2400*/  SHF.L.U32 R204, R184, 0x1, RZ ;  /* 0x00000001b8cc7819 */ /* 0x000fe400000006ff */
[----:B------:R-:W-:Y:S02]  /*2410*/  SHF.L.U32 R219, R219, 0x1, RZ ;  /* 0x00000001dbdb7819 */ /* 0x000fe400000006ff */
[----:B------:R-:W-:Y:S02]  /*2420*/  IADD3 R205, R218, R192, R213 ;  /* 0x000000c0dacd7210 */ /* 0x000fe40007ffe0d5 */
[----:B------:R-:W-:Y:S01]  /*2430*/  MOV R221, UR4 ;  /* 0x0000000400dd7c02 */ /* 0x000fe20008000f00 */
[----:B------:R-:W1:Y:S01]  /*2440*/  LDSM.16.M88.4 R32, [R207+0x10080] ;  /* 0x01008000cf20783b */ /* 0x000e620000000200 */
[----:B------:R-:W-:Y:S02]  /*2450*/  SHF.L.U32 R205, R205, 0x1, RZ ;  /* 0x00000001cdcd7819 */ /* 0x000fe400000006ff */
[----:B------:R-:W-:Y:S02]  /*2460*/  LEA R221, R221, R210, 0xd ;  /* 0x000000d2dddd7211 */ /* 0x000fe400078e68ff */
[----:B------:R-:W-:Y:S02]  /*2470*/  PLOP3.LUT P0, PT, PT, PT, UP0, 0x80, 0x0 ;  /* 0x000000000000781c */ /* 0x000fe40003f0f008 */
[----:B------:R-:W-:Y:S01]  /*2480*/  SHF.L.U32 R221, R221, 0x1, RZ ;  /* 0x00000001dddd7819 */ /* 0x000fe200000006ff */
[----:B------:R-:W2:Y:S08]  /*2490*/  LDSM.16.M88.4 R28, [R207+0x11080] ;  /* 0x01108000cf1c783b */ /* 0x000eb00000000200 */
[----:B------:R-:W3:Y:S08]  /*24a0*/  LDSM.16.M88.4 R164, [R216+0x2080] ;  /* 0x00208000d8a4783b */ /* 0x000ef00000000200 */
[----:B------:R-:W-:Y:S08]  /*24b0*/  LDSM.16.M88.4 R172, [R208+0x80] ;  /* 0x00008000d0ac783b */ /* 0x000ff00000000200 */
[----:B------:R-:W4:Y:S01]  /*24c0*/  LDSM.16.M88.4 R168, [R206+0x10080] ;  /* 0x01008000cea8783b */ /* 0x000f220000000200 */
[-C--:B-1----:R-:W-:Y:S07]  /*24d0*/  HMMA.16816.F32 R4, R32, R16.reuse, RZ ;  /* 0x000000102004723c */ /* 0x082fee00000018ff */
[----:B------:R-:W1:Y:S01]  /*24e0*/  LDSM.16.M88.4 R176, [R206+0x11080] ;  /* 0x01108000ceb0783b */ /* 0x000e620000000200 */
[C---:B--2---:R-:W-:Y:S07]  /*24f0*/  HMMA.16816.F32 R8, R28.reuse, R16, RZ ;  /* 0x000000101c08723c */ /* 0x044fee00000018ff */
[----:B------:R-:W2:Y:S01]  /*2500*/  LDSM.16.M88.4 R180, [R208+0x2080] ;  /* 0x00208000d0b4783b */ /* 0x000ea20000000200 */
[-C--:B------:R-:W-:Y:S07]  /*2510*/  HMMA.16816.F32 R12, R28, R18.reuse, RZ ;  /* 0x000000121c0c723c */ /* 0x080fee00000018ff */
[----:B------:R-:W-:Y:S01]  /*2520*/  LDSM.16.M88.4 R188, [R3+0x80] ;  /* 0x0000800003bc783b */ /* 0x000fe20000000200 */
[C---:B------:R-:W-:Y:S07]  /*2530*/  HMMA.16816.F32 R16, R32.reuse, R18, RZ ;  /* 0x000000122010723c */ /* 0x040fee00000018ff */
[----:B------:R-:W5:Y:S01]  /*2540*/  LDSM.16.M88.4 R184, [R204+0x10080] ;  /* 0x01008000ccb8783b */ /* 0x000f620000000200 */
[-C--:B---3--:R-:W-:Y:S07]  /*2550*/  HMMA.16816.F32 R20, R32, R164.reuse, RZ ;  /* 0x000000a42014723c */ /* 0x088fee00000018ff */
[----:B------:R-:W-:Y:S01]  /*2560*/  LDSM.16.M88.4 R192, [R2+0x2080] ;  /* 0x0020800002c0783b */ /* 0x000fe20000000200 */
[C---:B------:R-:W-:Y:S07]  /*2570*/  HMMA.16816.F32 R24, R28.reuse, R164, RZ ;  /* 0x000000a41c18723c */ /* 0x040fee00000018ff */
[----:B------:R-:W-:Y:S01]  /*2580*/  LDSM.16.M88.4 R196, [R216+0x4080] ;  /* 0x00408000d8c4783b */ /* 0x000fe20000000200 */
[-C--:B------:R-:W-:Y:S07]  /*2590*/  HMMA.16816.F32 R28, R28, R166.reuse, RZ ;  /* 0x000000a61c1c723c */ /* 0x080fee00000018ff */
[----:B------:R-:W-:Y:S01]  /*25a0*/  LDSM.16.M88.4 R200, [R208+0x4080] ;  /* 0x00408000d0c8783b */ /* 0x000fe20000000200 */
[----:B------:R-:W-:Y:S07]  /*25b0*/  HMMA.16816.F32 R32, R32, R166, RZ ;  /* 0x000000a62020723c */ /* 0x000fee00000018ff */
[----:B------:R-:W3:Y:S01]  /*25c0*/  LDSM.16.M88.4 R164, [R219+0x11080] ;  /* 0x01108000dba4783b */ /* 0x000ee20000000200 */
[-C--:B----4-:R-:W-:Y:S08]  /*25d0*/  HMMA.16816.F32 R4, R168, R172.reuse, R4 ;  /* 0x000000aca804723c */ /* 0x090ff00000001804 */
[C---:B-1----:R-:W-:Y:S08]  /*25e0*/  HMMA.16816.F32 R8, R176.reuse, R172, R8 ;  /* 0x000000acb008723c */ /* 0x042ff00000001808 */
[-C--:B------:R-:W-:Y:S08]  /*25f0*/  HMMA.16816.F32 R12, R176, R174.reuse, R12 ;  /* 0x000000aeb00c723c */ /* 0x080ff0000000180c */
[C---:B------:R-:W-:Y:S01]  /*2600*/  HMMA.16816.F32 R16, R168.reuse, R174, R16 ;  /* 0x000000aea810723c */ /* 0x040fe20000001810 */
[----:B------:R-:W-:Y:S07]  /*2610*/  LDSM.16.M88.4 R172, [R205+0x10080] ;  /* 0x01008000cdac783b */ /* 0x000fee0000000200 */
[-C--:B--2---:R-:W-:Y:S08]  /*2620*/  HMMA.16816.F32 R20, R168, R180.reuse, R20 ;  /* 0x000000b4a814723c */ /* 0x084ff00000001814 */
[C---:B------:R-:W-:Y:S07]  /*2630*/  HMMA.16816.F32 R24, R176.reuse, R180, R24 ;  /* 0x000000b4b018723c */ /* 0x040fee0000001818 */
[----:B------:R-:W-:Y:S01]  /*2640*/  MOV R180, UR4 ;  /* 0x0000000400b47c02 */ /* 0x000fe20008000f00 */
[-C--:B------:R-:W-:Y:S01]  /*2650*/  HMMA.16816.F32 R28, R176, R182.reuse, R28 ;  /* 0x000000b6b01c723c */ /* 0x080fe2000000181c */
[----:B------:R-:W-:Y:S03]  /*2660*/  LDSM.16.M88.4 R176, [R2+0x80] ;  /* 0x0000800002b0783b */ /* 0x000fe60000000200 */
[----:B------:R-:W-:Y:S04]  /*2670*/  LEA R180, R180, R211, 0xd ;  /* 0x000000d3b4b47211 */ /* 0x000fe800078e68ff */
[----:B------:R-:W-:Y:S01]  /*2680*/  HMMA.16816.F32 R32, R168, R182, R32 ;  /* 0x000000b6a820723c */ /* 0x000fe20000001820 */
[----:B------:R-:W1:Y:S03]  /*2690*/  LDSM.16.M88.4 R168, [R3+0x2080] ;  /* 0x0020800003a8783b */ /* 0x000e660000000200 */
[----:B------:R-:W-:Y:S04]  /*26a0*/  SHF.L.U32 R220, R180, 0x1, RZ ;  /* 0x00000001b4dc7819 */ /* 0x000fe800000006ff */
[-C--:B-----5:R-:W-:Y:S01]  /*26b0*/  HMMA.16816.F32 R4, R184, R188.reuse, R4 ;  /* 0x000000bcb804723c */ /* 0x0a0fe20000001804 */
[----:B------:R-:W2:Y:S07]  /*26c0*/  LDSM.16.M88.4 R180, [R220+0x11080] ;  /* 0x01108000dcb4783b */ /* 0x000eae0000000200 */
[C---:B---3--:R-:W-:Y:S08]  /*26d0*/  HMMA.16816.F32 R8, R164.reuse, R188, R8 ;  /* 0x000000bca408723c */ /* 0x048ff00000001808 */
[-C--:B------:R-:W-:Y:S08]  /*26e0*/  HMMA.16816.F32 R12, R164, R190.reuse, R12 ;  /* 0x000000bea40c723c */ /* 0x080ff0000000180c */
[C---:B------:R-:W-:Y:S01]  /*26f0*/  HMMA.16816.F32 R16, R184.reuse, R190, R16 ;  /* 0x000000beb810723c */ /* 0x040fe20000001810 */
[----:B------:R-:W3:Y:S07]  /*2700*/  LDSM.16.M88.4 R188, [R207+0x12080] ;  /* 0x01208000cfbc783b */ /* 0x000eee0000000200 */
[-C--:B-1----:R-:W-:Y:S08]  /*2710*/  HMMA.16816.F32 R20, R184, R168.reuse, R20 ;  /* 0x000000a8b814723c */ /* 0x082ff00000001814 */
[C---:B------:R-:W-:Y:S08]  /*2720*/  HMMA.16816.F32 R24, R164.reuse, R168, R24 ;  /* 0x000000a8a418723c */ /* 0x040ff00000001818 */
[-C--:B------:R-:W-:Y:S01]  /*2730*/  HMMA.16816.F32 R28, R164, R170.reuse, R28 ;  /* 0x000000aaa41c723c */ /* 0x080fe2000000181c */
[----:B------:R-:W1:Y:S07]  /*2740*/  LDSM.16.M88.4 R164, [R207+0x13080] ;  /* 0x01308000cfa4783b */ /* 0x000e6e0000000200 */
[----:B------:R-:W-:Y:S01]  /*2750*/  HMMA.16816.F32 R32, R184, R170, R32 ;  /* 0x000000aab820723c */ /* 0x000fe20000001820 */
[----:B------:R-:W4:Y:S07]  /*2760*/  LDSM.16.M88.4 R168, [R216+0x6080] ;  /* 0x00608000d8a8783b */ /* 0x000f2e0000000200 */
[-C--:B------:R-:W-:Y:S01]  /*2770*/  HMMA.16816.F32 R4, R172, R176.reuse, R4 ;  /* 0x000000b0ac04723c */ /* 0x080fe20000001804 */
[----:B------:R-:W5:Y:S07]  /*2780*/  LDSM.16.M88.4 R184, [R221+0x12080] ;  /* 0x01208000ddb8783b */ /* 0x000f6e0000000200 */
[C---:B--2---:R-:W-:Y:S08]  /*2790*/  HMMA.16816.F32 R8, R180.reuse, R176, R8 ;  /* 0x000000b0b408723c */ /* 0x044ff00000001808 */
[-C--:B------:R-:W-:Y:S08]  /*27a0*/  HMMA.16816.F32 R12, R180, R178.reuse, R12 ;  /* 0x000000b2b40c723c */ /* 0x080ff0000000180c */
[C---:B------:R-:W-:Y:S01]  /*27b0*/  HMMA.16816.F32 R16, R172.reuse, R178, R16 ;  /* 0x000000b2ac10723c */ /* 0x040fe20000001810 */
[----:B------:R-:W-:Y:S07]  /*27c0*/  LDSM.16.M88.4 R176, [R208+0x6080] ;  /* 0x00608000d0b0783b */ /* 0x000fee0000000200 */
[-C--:B------:R-:W-:Y:S08]  /*27d0*/  HMMA.16816.F32 R20, R172, R192.reuse, R20 ;  /* 0x000000c0ac14723c */ /* 0x080ff00000001814 */
[C---:B------:R-:W-:Y:S08]  /*27e0*/  HMMA.16816.F32 R24, R180.reuse, R192, R24 ;  /* 0x000000c0b418723c */ /* 0x040ff00000001818 */
[-C--:B------:R-:W-:Y:S01]  /*27f0*/  HMMA.16816.F32 R28, R180, R194.reuse, R28 ;  /* 0x000000c2b41c723c */ /* 0x080fe2000000181c */
[----:B------:R-:W-:Y:S07]  /*2800*/  LDSM.16.M88.4 R180, [R219+0x12080] ;  /* 0x01208000dbb4783b */ /* 0x000fee0000000200 */
[----:B------:R-:W-:Y:S01]  /*2810*/  HMMA.16816.F32 R32, R172, R194, R32 ;  /* 0x000000c2ac20723c */ /* 0x000fe20000001820 */
[----:B------:R-:W2:Y:S07]  /*2820*/  LDSM.16.M88.4 R172, [R221+0x13080] ;  /* 0x01308000ddac783b */ /* 0x000eae0000000200 */
[-C--:B---3--:R-:W-:Y:S01]  /*2830*/  HMMA.16816.F32 R4, R188, R196.reuse, R4 ;  /* 0x000000c4bc04723c */ /* 0x088fe20000001804 */
[----:B------:R-:W3:Y:S07]  /*2840*/  LDSM.16.M88.4 R192, [R3+0x4080] ;  /* 0x0040800003c0783b */ /* 0x000eee0000000200 */
[C---:B-1----:R-:W-:Y:S08]  /*2850*/  HMMA.16816.F32 R8, R164.reuse, R196, R8 ;  /* 0x000000c4a408723c */ /* 0x042ff00000001808 */
[-C--:B------:R-:W-:Y:S08]  /*2860*/  HMMA.16816.F32 R12, R164, R198.reuse, R12 ;  /* 0x000000c6a40c723c */ /* 0x080ff0000000180c */
[C---:B------:R-:W-:Y:S01]  /*2870*/  HMMA.16816.F32 R16, R188.reuse, R198, R16 ;  /* 0x000000c6bc10723c */ /* 0x040fe20000001810 */
[----:B------:R-:W-:Y:S07]  /*2880*/  LDSM.16.M88.4 R196, [R2+0x4080] ;  /* 0x0040800002c4783b */ /* 0x000fee0000000200 */
[-C--:B----4-:R-:W-:Y:S08]  /*2890*/  HMMA.16816.F32 R20, R188, R168.reuse, R20 ;  /* 0x000000a8bc14723c */ /* 0x090ff00000001814 */
[C---:B------:R-:W-:Y:S08]  /*28a0*/  HMMA.16816.F32 R24, R164.reuse, R168, R24 ;  /* 0x000000a8a418723c */ /* 0x040ff00000001818 */
[-C--:B------:R-:W-:Y:S01]  /*28b0*/  HMMA.16816.F32 R28, R164, R170.reuse, R28 ;  /* 0x000000aaa41c723c */ /* 0x080fe2000000181c */
[----:B------:R-:W1:Y:S07]  /*28c0*/  LDSM.16.M88.4 R164, [R219+0x13080] ;  /* 0x01308000dba4783b */ /* 0x000e6e0000000200 */
[----:B------:R-:W-:Y:S01]  /*28d0*/  HMMA.16816.F32 R32, R188, R170, R32 ;  /* 0x000000aabc20723c */ /* 0x000fe20000001820 */
[----:B------:R-:W4:Y:S07]  /*28e0*/  LDSM.16.M88.4 R168, [R3+0x6080] ;  /* 0x0060800003a8783b */ /* 0x000f2e0000000200 */
[-C--:B-----5:R-:W-:Y:S01]  /*28f0*/  HMMA.16816.F32 R4, R184, R200.reuse, R4 ;  /* 0x000000c8b804723c */ /* 0x0a0fe20000001804 */
[----:B------:R-:W5:Y:S07]  /*2900*/  LDSM.16.M88.4 R188, [R220+0x12080] ;  /* 0x01208000dcbc783b */ /* 0x000f6e0000000200 */
[C---:B--2---:R-:W-:Y:S08]  /*2910*/  HMMA.16816.F32 R8, R172.reuse, R200, R8 ;  /* 0x000000c8ac08723c */ /* 0x044ff00000001808 */
[-C--:B------:R-:W-:Y:S08]  /*2920*/  HMMA.16816.F32 R12, R172, R202.reuse, R12 ;  /* 0x000000caac0c723c */ /* 0x080ff0000000180c */
[C---:B------:R-:W-:Y:S08]  /*2930*/  HMMA.16816.F32 R16, R184.reuse, R202, R16 ;  /* 0x000000cab810723c */ /* 0x040ff00000001810 */
[-C--:B------:R-:W-:Y:S08]  /*2940*/  HMMA.16816.F32 R20, R184, R176.reuse, R20 ;  /* 0x000000b0b814723c */ /* 0x080ff00000001814 */
[C---:B------:R-:W-:Y:S08]  /*2950*/  HMMA.16816.F32 R24, R172.reuse, R176, R24 ;  /* 0x000000b0ac18723c */ /* 0x040ff00000001818 */
[-C--:B------:R-:W-:Y:S01]  /*2960*/  HMMA.16816.F32 R28, R172, R178.reuse, R28 ;  /* 0x000000b2ac1c723c */ /* 0x080fe2000000181c */
[----:B------:R-:W2:Y:S07]  /*2970*/  LDSM.16.M88.4 R172, [R220+0x13080] ;  /* 0x01308000dcac783b */ /* 0x000eae0000000200 */
[----:B------:R-:W-:Y:S08]  /*2980*/  HMMA.16816.F32 R32, R184, R178, R32 ;  /* 0x000000b2b820723c */ /* 0x000ff00000001820 */
[-C--:B---3--:R-:W-:Y:S08]  /*2990*/  HMMA.16816.F32 R4, R180, R192.reuse, R4 ;  /* 0x000000c0b404723c */ /* 0x088ff00000001804 */
[C---:B-1----:R-:W-:Y:S08]  /*29a0*/  HMMA.16816.F32 R8, R164.reuse, R192, R8 ;  /* 0x000000c0a408723c */ /* 0x042ff00000001808 */
[-C--:B------:R-:W-:Y:S08]  /*29b0*/  HMMA.16816.F32 R12, R164, R194.reuse, R12 ;  /* 0x000000c2a40c723c */ /* 0x080ff0000000180c */
[C---:B------:R-:W-:Y:S08]  /*29c0*/  HMMA.16816.F32 R16, R180.reuse, R194, R16 ;  /* 0x000000c2b410723c */ /* 0x040ff00000001810 */
[-C--:B----4-:R-:W-:Y:S08]  /*29d0*/  HMMA.16816.F32 R20, R180, R168.reuse, R20 ;  /* 0x000000a8b414723c */ /* 0x090ff00000001814 */
[C---:B------:R-:W-:Y:S08]  /*29e0*/  HMMA.16816.F32 R24, R164.reuse, R168, R24 ;  /* 0x000000a8a418723c */ /* 0x040ff00000001818 */
[-C--:B------:R-:W-:Y:S08]  /*29f0*/  HMMA.16816.F32 R28, R164, R170.reuse, R28 ;  /* 0x000000aaa41c723c */ /* 0x080ff0000000181c */
[----:B------:R-:W-:Y:S08]  /*2a00*/  HMMA.16816.F32 R32, R180, R170, R32 ;  /* 0x000000aab420723c */ /* 0x000ff00000001820 */
[-C--:B-----5:R-:W-:Y:S08]  /*2a10*/  HMMA.16816.F32 R4, R188, R196.reuse, R4 ;  /* 0x000000c4bc04723c */ /* 0x0a0ff00000001804 */
[C---:B--2---:R-:W-:Y:S08]  /*2a20*/  HMMA.16816.F32 R8, R172.reuse, R196, R8 ;  /* 0x000000c4ac08723c */ /* 0x044ff00000001808 */
[-C--:B------:R-:W-:Y:S08]  /*2a30*/  HMMA.16816.F32 R12, R172, R198.reuse, R12 ;  /* 0x000000c6ac0c723c */ /* 0x080ff0000000180c */
[----:B------:R-:W-:Y:S01]  /*2a40*/  FMUL.FTZ R4, R4, c[0x0][0x2b4] ;  /* 0x0000ad0004047a20 */ /* 0x000fe20000410000 */
[C---:B------:R-:W-:Y:S03]  /*2a50*/  HMMA.16816.F32 R16, R188.reuse, R198, R16 ;  /* 0x000000c6bc10723c */ /* 0x040fe60000001810 */
[----:B------:R-:W-:Y:S01]  /*2a60*/  MUFU.TANH R192, R4 ;  /* 0x0000000400c07308 */ /* 0x000fe20000002400 */
[----:B------:R-:W-:Y:S02]  /*2a70*/  FMUL.FTZ R5, R5, c[0x0][0x2b4] ;  /* 0x0000ad0005057a20 */ /* 0x000fe40000410000 */
[----:B------:R-:W-:Y:S02]  /*2a80*/  FMUL.FTZ R6, R6, c[0x0][0x2b4] ;  /* 0x0000ad0006067a20 */ /* 0x000fe40000410000 */
[----:B------:R-:W-:Y:S04]  /*2a90*/  FMUL.FTZ R7, R7, c[0x0][0x2b4] ;  /* 0x0000ad0007077a20 */ /* 0x000fe80000410000 */
[----:B------:R-:W-:Y:S01]  /*2aa0*/  FMUL.FTZ R8, R8, c[0x0][0x2b4] ;  /* 0x0000ad0008087a20 */ /* 0x000fe20000410000 */
[----:B------:R-:W-:Y:S01]  /*2ab0*/  MUFU.TANH R193, R5 ;  /* 0x0000000500c17308 */ /* 0x000fe20000002400 */
[----:B------:R-:W-:Y:S02]  /*2ac0*/  FMUL.FTZ R9, R9, c[0x0][0x2b4] ;  /* 0x0000ad0009097a20 */ /* 0x000fe40000410000 */
[----:B------:R-:W-:Y:S02]  /*2ad0*/  FMUL.FTZ R10, R10, c[0x0][0x2b4] ;  /* 0x0000ad000a0a7a20 */ /* 0x000fe40000410000 */
[----:B------:R-:W-:Y:S02]  /*2ae0*/  FMUL.FTZ R11, R11, c[0x0][0x2b4] ;  /* 0x0000ad000b0b7a20 */ /* 0x000fe40000410000 */
[----:B------:R-:W-:Y:S02]  /*2af0*/  FMUL.FTZ R12, R12, c[0x0][0x2b4] ;  /* 0x0000ad000c0c7a20 */ /* 0x000fe40000410000 */
[----:B------:R-:W-:Y:S01]  /*2b00*/  FMUL.FTZ R13, R13, c[0x0][0x2b4] ;  /* 0x0000ad000d0d7a20 */ /* 0x000fe20000410000 */
[----:B------:R-:W-:Y:S01]  /*2b10*/  MUFU.TANH R194, R6 ;  /* 0x0000000600c27308 */ /* 0x000fe20000002400 */
[----:B------:R-:W-:Y:S02]  /*2b20*/  FMUL.FTZ R16, R16, c[0x0][0x2b4] ;  /* 0x0000ad0010107a20 */ /* 0x000fe40000410000 */
[----:B------:R-:W-:Y:S02]  /*2b30*/  FMUL.FTZ R17, R17, c[0x0][0x2b4] ;  /* 0x0000ad0011117a20 */ /* 0x000fe40000410000 */
[----:B------:R-:W-:Y:S02]  /*2b40*/  FMUL.FTZ R18, R18, c[0x0][0x2b4] ;  /* 0x0000ad0012127a20 */ /* 0x000fe40000410000 */
[----:B------:R-:W-:Y:S02]  /*2b50*/  FMUL.FTZ R19, R19, c[0x0][0x2b4] ;  /* 0x0000ad0013137a20 */ /* 0x000fe40000410000 */
[----:B------:R-:W-:Y:S01]  /*2b60*/  FMUL.FTZ R14, R14, c[0x0][0x2b4] ;  /* 0x0000ad000e0e7a20 */ /* 0x000fe20000410000 */
[----:B------:R1:W-:Y:S01]  /*2b70*/  MUFU.TANH R195, R7 ;  /* 0x0000000700c37308 */ /* 0x0003e20000002400 */
[----:B------:R-:W-:Y:S09]  /*2b80*/  FMUL.FTZ R15, R15, c[0x0][0x2b4] ;  /* 0x0000ad000f0f7a20 */ /* 0x000ff20000410000 */
[----:B------:R-:W-:Y:S10]  /*2b90*/  MUFU.TANH R196, R8 ;  /* 0x0000000800c47308 */ /* 0x000ff40000002400 */
[----:B------:R-:W-:Y:S01]  /*2ba0*/  MUFU.TANH R219, R16 ;  /* 0x0000001000db7308 */ /* 0x000fe20000002400 */
[----:B-1----:R-:W1:Y:S09]  /*2bb0*/  LDSM.16.M88.4 R4, [R2+0x6080] ;  /* 0x006080000204783b */ /* 0x002e720000000200 */
[----:B------:R-:W-:Y:S10]  /*2bc0*/  MUFU.TANH R197, R9 ;  /* 0x0000000900c57308 */ /* 0x000ff40000002400 */
[----:B------:R-:W-:Y:S10]  /*2bd0*/  MUFU.TANH R220, R17 ;  /* 0x0000001100dc7308 */ /* 0x000ff40000002400 */
[----:B------:R-:W-:Y:S10]  /*2be0*/  MUFU.TANH R200, R10 ;  /* 0x0000000a00c87308 */ /* 0x000ff40000002400 */
[----:B------:R-:W-:Y:S01]  /*2bf0*/  MUFU.TANH R221, R18 ;  /* 0x0000001200dd7308 */ /* 0x000fe20000002400 */
[-C--:B-1----:R-:W-:Y:S09]  /*2c00*/  HMMA.16816.F32 R20, R188, R4.reuse, R20 ;  /* 0x00000004bc14723c */ /* 0x082ff20000001814 */
[----:B------:R-:W-:Y:S01]  /*2c10*/  MUFU.TANH R201, R11 ;  /* 0x0000000b00c97308 */ /* 0x000fe20000002400 */
[C---:B------:R-:W-:Y:S07]  /*2c20*/  HMMA.16816.F32 R24, R172.reuse, R4, R24 ;  /* 0x00000004ac18723c */ /* 0x040fee0000001818 */
[----:B------:R-:W-:Y:S02]  /*2c30*/  MOV R4, UR4 ;  /* 0x0000000400047c02 */ /* 0x000fe40008000f00 */
[----:B------:R1:W-:Y:S01]  /*2c40*/  MUFU.TANH R222, R19 ;  /* 0x0000001300de7308 */ /* 0x0003e20000002400 */
[-C--:B------:R-:W-:Y:S03]  /*2c50*/  HMMA.16816.F32 R28, R172, R6.reuse, R28 ;  /* 0x00000006ac1c723c */ /* 0x080fe6000000181c */
[----:B------:R-:W-:Y:S01]  /*2c60*/  LEA R4, R4, R236, 0x6 ;  /* 0x000000ec04047211 */ /* 0x000fe200078e30ff */
[----:B------:R-:W-:Y:S04]  /*2c70*/  FMUL.FTZ R20, R20, c[0x0][0x2b4] ;  /* 0x0000ad0014147a20 */ /* 0x000fe80000410000 */
[----:B------:R-:W-:Y:S01]  /*2c80*/  HMMA.16816.F32 R32, R188, R6, R32 ;  /* 0x00000006bc20723c */ /* 0x000fe20000001820 */
[----:B------:R-:W-:Y:S03]  /*2c90*/  MUFU.TANH R202, R12 ;  /* 0x0000000c00ca7308 */ /* 0x000fe60000002400 */
[----:B------:R-:W-:Y:S02]  /*2ca0*/  FMUL.FTZ R21, R21, c[0x0][0x2b4] ;  /* 0x0000ad0015157a20 */ /* 0x000fe40000410000 */
[----:B------:R-:W-:Y:S01]  /*2cb0*/  FMUL.FTZ R22, R22, c[0x0][0x2b4] ;  /* 0x0000ad0016167a20 */ /* 0x000fe20000410000 */
[----:B------:R-:W-:Y:S01]  /*2cc0*/  SHF.L.U32 R189, R4, 0x2, RZ ;  /* 0x0000000204bd7819 */ /* 0x000fe200000006ff */
[----:B------:R-:W-:Y:S03]  /*2cd0*/  FMUL.FTZ R23, R23, c[0x0][0x2b4] ;  /* 0x0000ad0017177a20 */ /* 0x000fe60000410000 */
[----:B------:R-:W-:Y:S01]  /*2ce0*/  MUFU.TANH R198, R13 ;  /* 0x0000000d00c67308 */ /* 0x000fe20000002400 */
[----:B------:R-:W2:Y:S01]  /*2cf0*/  LDS R4, [R189+0x20080] ;  /* 0x02008000bd047984 */ /* 0x000ea20000000800 */
[----:B------:R-:W-:Y:S02]  /*2d00*/  FMUL.FTZ R24, R24, c[0x0][0x2b4] ;  /* 0x0000ad0018187a20 */ /* 0x000fe40000410000 */
[----:B------:R-:W-:Y:S01]  /*2d10*/  FMUL.FTZ R25, R25, c[0x0][0x2b4] ;  /* 0x0000ad0019197a20 */ /* 0x000fe20000410000 */
[----:B------:R-:W3:Y:S01]  /*2d20*/  LDS R252, [R189+0x200a0] ;  /* 0x0200a000bdfc7984 */ /* 0x000ee20000000800 */
[----:B------:R-:W-:Y:S02]  /*2d30*/  FMUL.FTZ R28, R28, c[0x0][0x2b4] ;  /* 0x0000ad001c1c7a20 */ /* 0x000fe40000410000 */
[----:B------:R-:W-:Y:S01]  /*2d40*/  FMUL.FTZ R29, R29, c[0x0][0x2b4] ;  /* 0x0000ad001d1d7a20 */ /* 0x000fe20000410000 */
[----:B------:R-:W4:Y:S01]  /*2d50*/  LDS R251, [R189+0x20100] ;  /* 0x02010000bdfb7984 */ /* 0x000f220000000800 */
[----:B------:R-:W-:Y:S01]  /*2d60*/  MUFU.TANH R249, R28 ;  /* 0x0000001c00f97308 */ /* 0x000fe20000002400 */
[----:B------:R-:W-:Y:S02]  /*2d70*/  FMUL.FTZ R30, R30, c[0x0][0x2b4] ;  /* 0x0000ad001e1e7a20 */ /* 0x000fe40000410000 */
[----:B------:R-:W1:Y:S01]  /*2d80*/  LDS R191, [R189+0x20120] ;  /* 0x02012000bdbf7984 */ /* 0x000e620000000800 */
[----:B------:R-:W-:Y:S04]  /*2d90*/  DEPBAR.LE SB0, 0x1 ;  /* 0x000080400000791a */ /* 0x000fe80000000000 */
[----:B------:R-:W-:Y:S02]  /*2da0*/  FMUL.FTZ R31, R31, c[0x0][0x2b4] ;  /* 0x0000ad001f1f7a20 */ /* 0x000fe40000410000 */
[----:B------:R-:W-:Y:S01]  /*2db0*/  MUFU.TANH R199, R14 ;  /* 0x0000000e00c77308 */ /* 0x000fe20000002400 */
[----:B------:R-:W-:Y:S01]  /*2dc0*/  BAR.SYNC.DEFER_BLOCKING 0x0 ;  /* 0x0000000000007b1d */ /* 0x000fe20000010000 */
[----:B------:R-:W-:Y:S02]  /*2dd0*/  FMUL.FTZ R33, R33, c[0x0][0x2b4] ;  /* 0x0000ad0021217a20 */ /* 0x000fe40000410000 */
[----:B------:R-:W-:Y:S02]  /*2de0*/  FMUL.FTZ R35, R35, c[0x0][0x2b4] ;  /* 0x0000ad0023237a20 */ /* 0x000fe40000410000 */
[----:B------:R-:W-:Y:S02]  /*2df0*/  FMUL.FTZ R32, R32, c[0x0][0x2b4] ;  /* 0x0000ad0020207a20 */ /* 0x000fe40000410000 */
[----:B------:R-:W-:Y:S02]  /*2e00*/  FMUL.FTZ R26, R26, c[0x0][0x2b4] ;  /* 0x0000ad001a1a7a20 */ /* 0x000fe40000410000 */
[----:B------:R-:W-:Y:S01]  /*2e10*/  MUFU.TANH R250, R29 ;  /* 0x0000001d00fa7308 */ /* 0x000fe20000002400 */
[----:B------:R-:W-:Y:S02]  /*2e20*/  FMUL.FTZ R27, R27, c[0x0][0x2b4] ;  /* 0x0000ad001b1b7a20 */ /* 0x000fe40000410000 */
[----:B------:R-:W-:Y:S07]  /*2e30*/  FMUL.FTZ R34, R34, c[0x0][0x2b4] ;  /* 0x0000ad0022227a20 */ /* 0x000fee0000410000 */
[----:B------:R-:W-:Y:S01]  /*2e40*/  MUFU.TANH R203, R15 ;  /* 0x0000000f00cb7308 */ /* 0x000fe20000002400 */
[----:B--2---:R2:W-:Y:S04]  /*2e50*/  STL [R1+0x8], R4 ;  /* 0x0000080401007387 */ /* 0x0045e80000100800 */
[----:B------:R-:W3:Y:S05]  /*2e60*/  LDSM.16.M88.4 R164, [R207+0x18080] ;  /* 0x01808000cfa4783b */ /* 0x000eea0000000200 */
[----:B------:R-:W-:Y:S03]  /*2e70*/  MUFU.TANH R188, R30 ;  /* 0x0000001e00bc7308 */ /* 0x000fe60000002400 */
[----:B-1----:R-:W1:Y:S07]  /*2e80*/  LDSM.16.M88.4 R16, [R216+0x8080] ;  /* 0x00808000d810783b */ /* 0x002e6e0000000200 */
[----:B------:R-:W-:Y:S01]  /*2e90*/  MUFU.TANH R223, R20 ;  /* 0x0000001400df7308 */ /* 0x000fe20000002400 */
[----:B------:R-:W1:Y:S08]  /*2ea0*/  LDSM.16.M88.4 R168, [R216+0xa080] ;  /* 0x00a08000d8a8783b */ /* 0x000e700000000200 */
[----:B------:R-:W1:Y:S01]  /*2eb0*/  LDSM.16.M88.4 R172, [R206+0x18080] ;  /* 0x01808000ceac783b */ /* 0x000e620000000200 */
[----:B------:R5:W-:Y:S07]  /*2ec0*/  MUFU.TANH R190, R31 ;  /* 0x0000001f00be7308 */ /* 0x000bee0000002400 */
[----:B------:R-:W1:Y:S03]  /*2ed0*/  LDSM.16.M88.4 R180, [R206+0x19080] ;  /* 0x01908000ceb4783b */ /* 0x000e660000000200 */
[----:B--2---:R-:W2:Y:S05]  /*2ee0*/  MUFU.TANH R4, R33 ;  /* 0x0000002100047308 */ /* 0x004eaa0000002400 */
[----:B------:R-:W1:Y:S05]  /*2ef0*/  LDSM.16.M88.4 R176, [R208+0x8080] ;  /* 0x00808000d0b0783b */ /* 0x000e6a0000000200 */
[----:B------:R-:W-:Y:S03]  /*2f00*/  MUFU.TANH R224, R21 ;  /* 0x0000001500e07308 */ /* 0x000fe60000002400 */
[----:B------:R-:W1:Y:S07]  /*2f10*/  LDSM.16.M88.4 R184, [R208+0xa080] ;  /* 0x00a08000d0b8783b */ /* 0x000e6e0000000200 */
[----:B------:R-:W-:Y:S01]  /*2f20*/  MUFU.TANH R241, R22 ;  /* 0x0000001600f17308 */ /* 0x000fe20000002400 */
[----:B-----5:R-:W1:Y:S08]  /*2f30*/  LDSM.16.M88.4 R28, [R207+0x19080] ;  /* 0x01908000cf1c783b */ /* 0x020e700000000200 */
[----:B--2---:R2:W-:Y:S01]  /*2f40*/  STL [R1], R4 ;  /* 0x0000000401007387 */ /* 0x0045e20000100800 */
[----:B------:R-:W-:Y:S10]  /*2f50*/  MUFU.TANH R244, R23 ;  /* 0x0000001700f47308 */ /* 0x000ff40000002400 */
[----:B------:R-:W-:Y:S10]  /*2f60*/  MUFU.TANH R245, R24 ;  /* 0x0000001800f57308 */ /* 0x000ff40000002400 */
[----:B------:R-:W-:Y:S10]  /*2f70*/  MUFU.TANH R246, R25 ;  /* 0x0000001900f67308 */ /* 0x000ff40000002400 */
[----:B--2---:R-:W2:Y:S10]  /*2f80*/  MUFU.TANH R4, R35 ;  /* 0x0000002300047308 */ /* 0x004eb40000002400 */
[----:B------:R1:W1:Y:S10]  /*2f90*/  MUFU.TANH R247, R26 ;  /* 0x0000001a00f77308 */ /* 0x0002740000002400 */
[----:B------:R1:W1:Y:S01]  /*2fa0*/  MUFU.TANH R248, R27 ;  /* 0x0000001b00f87308 */ /* 0x0002620000002400 */
[----:B--2---:R2:W-:Y:S09]  /*2fb0*/  STL [R1+0x4], R4 ;  /* 0x0000040401007387 */ /* 0x0045f20000100800 */
[----:B------:R-:W1:Y:S10]  /*2fc0*/  MUFU.TANH R32, R32 ;  /* 0x0000002000207308 */ /* 0x000e740000002400 */
[----:B------:R2:W1:Y:S01]  /*2fd0*/  MUFU.TANH R33, R34 ;  /* 0x0000002200217308 */ /* 0x0004620000002400 */
[----:B------:R-:W-:-:S05]  /*2fe0*/  @P0 BRA `(.L_x_1022) ;  /* 0x0000031000000947 */ /* 0x000fca0003800000 */
[C---:B---34-:R-:W-:Y:S01]  /*2ff0*/  LOP3.LUT P4, RZ, R227.reuse, 0x10, RZ, 0xc0, !PT ;  /* 0x00000010e3ff7812 */ /* 0x058fe2000788c0ff */
[----:B--2---:R-:W2:Y:S01]  /*3000*/  @!P6 S2R R4, SR_CTAID.Y ;  /* 0x000000000004e919 */ /* 0x004ea20000002600 */
        /* <DEDUP_REMOVED lines=14> */
[----:B------:R-:W-:Y:S01]  /*30f0*/  LEA.HI.X R11, R6, R233, R5, 0x7, P1 ;  /* 0x000000e9060b7211 */ /* 0x000fe200008f3c05 */
[----:B------:R-:W-:Y:S01]  /*3100*/  @!P6 IMAD R7, R7, c[0x0][0x270], RZ ;  /* 0x00009c000707ea24 */ /* 0x000fe200078e02ff */
[----:B------:R-:W-:Y:S01]  /*3110*/  @!P6 IADD3 R8, P0, R8, UR9, RZ ;  /* 0x000000090808ec10 */ /* 0x000fe2000ff1e0ff */
[----:B------:R-:W-:Y:S02]  /*3120*/  IMAD.U32 R6, RZ, RZ, UR21 ;  /* 0x00000015ff067e24 */ /* 0x000fe4000f8e00ff */
[----:B------:R-:W-:Y:S02]  /*3130*/  @!P6 IMAD R7, R4, c[0x0][0x274], R7 ;  /* 0x00009d000407ea24 */ /* 0x000fe400078e0207 */
[----:B------:R-:W-:Y:S02]  /*3140*/  IMAD.U32 R4, RZ, RZ, UR16 ;  /* 0x00000010ff047e24 */ /* 0x000fe4000f8e00ff */
[----:B------:R-:W-:Y:S01]  /*3150*/  IMAD R6, R6, 0x4000, R240 ;  /* 0x0000400006067824 */ /* 0x000fe200078e02f0 */
[----:B------:R-:W-:Y:S01]  /*3160*/  @!P6 IADD3.X R7, R9, UR13, R7, P0, !PT ;  /* 0x0000000d0907ec10 */ /* 0x000fe200087fe407 */
[----:B------:R-:W-:Y:S01]  /*3170*/  IMAD.U32 R5, RZ, RZ, UR12 ;  /* 0x0000000cff057e24 */ /* 0x000fe2000f8e00ff */
[----:B------:R-:W-:Y:S02]  /*3180*/  IADD3 R14, P1, P0, R4, 0x80, R10 ;  /* 0x00000080040e7810 */ /* 0x000fe4000783e00a */
[----:B------:R-:W-:Y:S02]  /*3190*/  IADD3 R4, -R234, UR6, RZ ;  /* 0x00000006ea047c10 */ /* 0x000fe4000fffe1ff */
[----:B------:R-:W-:Y:S02]  /*31a0*/  IADD3.X R15, RZ, UR15, R11, P1, P0 ;  /* 0x0000000fff0f7c10 */ /* 0x000fe40008fe040b */
[C---:B------:R-:W-:Y:S02]  /*31b0*/  ISETP.LT.OR P2, PT, R4.reuse, 0x1, P4 ;  /* 0x000000010400780c */ /* 0x040fe40002741670 */
[----:B------:R-:W-:Y:S02]  /*31c0*/  ISETP.LT.OR P1, PT, R4, 0x1, P3 ;  /* 0x000000010400780c */ /* 0x000fe40001f21670 */
[C---:B------:R-:W-:Y:S02]  /*31d0*/  @!P6 LEA R12, P0, R8.reuse, c[0x0][0x258], 0x2 ;  /* 0x00009600080cea11 */ /* 0x040fe400078010ff */
[----:B------:R-:W-:Y:S02]  /*31e0*/  @!P6 LEA R5, R5, 0x40, 0x6 ;  /* 0x000000400505e811 */ /* 0x000fe400078e30ff */
[----:B------:R-:W-:Y:S02]  /*31f0*/  @!P6 LEA.HI.X R13, R8, c[0x0][0x25c], R7, 0x2, P0 ;  /* 0x00009700080dea11 */ /* 0x000fe400000f1407 */
[----:B------:R-:W-:Y:S03]  /*3200*/  IADD3 R8, P0, R10, UR16, RZ ;  /* 0x000000100a087c10 */ /* 0x000fe6000ff1e0ff */
[----:B------:R-:W-:Y:S01]  /*3210*/  @!PT LDS RZ, [RZ] ;  /* 0x00000000fffff984 */ /* 0x000fe20000000800 */
[----:B------:R-:W-:Y:S01]  /*3220*/  @!PT LDS RZ, [RZ] ;  /* 0x00000000fffff984 */ /* 0x000fe20000000800 */
[----:B------:R-:W-:Y:S01]  /*3230*/  @!PT LDS RZ, [RZ] ;  /* 0x00000000fffff984 */ /* 0x000fe20000000800 */
[----:B------:R2:W-:Y:S01]  /*3240*/  LDGSTS.E.BYPASS.LTC128B.128 [R6], [R10.64], !P2 ;  /* 0x000000000a067fae */ /* 0x0005e2000d101d56 */
[----:B------:R-:W-:Y:S01]  /*3250*/  IADD3.X R9, R11, UR15, RZ, P0, !PT ;  /* 0x0000000f0b097c10 */ /* 0x000fe200087fe4ff */
[----:B------:R-:W-:Y:S01]  /*3260*/  @!P6 IMAD.WIDE R12, R5, 0x4, R12 ;  /* 0x00000004050ce825 */ /* 0x000fe200078e020c */
[C---:B------:R-:W-:Y:S03]  /*3270*/  ISETP.LT.OR P0, PT, R4.reuse, 0x21, P3 ;  /* 0x000000210400780c */ /* 0x040fe60001f01670 */
[----:B------:R2:W-:Y:S01]  /*3280*/  LDGSTS.E.BYPASS.LTC128B.128 [R6+0x2000], [R10.64+0x80], !P1 ;  /* 0x020000800a067fae */ /* 0x0005e2000c901d56 */
[----:B------:R-:W-:Y:S01]  /*3290*/  ISETP.LT.OR P1, PT, R4, 0x21, P4 ;  /* 0x000000210400780c */ /* 0x000fe20002721670 */
[----:B------:R-:W-:Y:S04]  /*32a0*/  IMAD.U32 R4, RZ, RZ, UR21 ;  /* 0x00000015ff047e24 */ /* 0x000fe8000f8e00ff */
[----:B------:R-:W-:Y:S04]  /*32b0*/  @!P6 IMAD R4, R4, 0x40, R242 ;  /* 0x000000400404e824 */ /* 0x000fe800078e02f2 */
[----:B------:R-:W-:Y:S04]  /*32c0*/  @!P6 IMAD.SHL.U32 R4, R4, 0x4, RZ ;  /* 0x000000040404e824 */ /* 0x000fe800078e00ff */
[----:B------:R2:W-:Y:S06]  /*32d0*/  LDGSTS.E.BYPASS.LTC128B.128 [R6+0x1000], [R8.64], !P1 ;  /* 0x0100000008067fae */ /* 0x0005ec000c901d56 */
[----:B------:R2:W-:Y:S06]  /*32e0*/  LDGSTS.E.BYPASS.LTC128B.128 [R6+0x3000], [R14.64], !P0 ;  /* 0x030000000e067fae */ /* 0x0005ec000c101d56 */
[----:B------:R2:W-:Y:S02]  /*32f0*/  @!P6 LDGSTS.E.BYPASS.LTC128B.128 [R4+0x20080], [R12.64] ;  /* 0x200800000c04efae */ /* 0x0005e4000b901d56 */
.L_x_1022:
[-C--:B-1234-:R-:W-:Y:S01]  /*3300*/  HMMA.16816.F32 R4, R164, R16.reuse, RZ ;  /* 0x00000010a404723c */ /* 0x09efe200000018ff */
[----:B------:R1:W-:Y:S01]  /*3310*/  STL [R1+0xc], R100 ;  /* 0x00000c6401007387 */ /* 0x0003e20000100800 */
[----:B------:R-:W-:Y:S01]  /*3320*/  UIADD3 UR24, UR12, 0x2, URZ ;  /* 0x000000020c187890 */ /* 0x000fe2000fffe03f */
[C---:B------:R-:W-:Y:S02]  /*3330*/  ISETP.GT.AND P4, PT, R238.reuse, 0x21, PT ;  /* 0x00000021ee00780c */ /* 0x040fe40003f84270 */
[----:B------:R-:W0:Y:S01]  /*3340*/  LDGDEPBAR ;  /* 0x00000000000079af */ /* 0x000e220000000000 */
[C---:B------:R-:W-:Y:S01]  /*3350*/  ISETP.GT.AND P1, PT, R238.reuse, 0x60, PT ;  /* 0x00000060ee00780c */ /* 0x040fe20003f24270 */
[----:B------:R-:W-:Y:S01]  /*3360*/  UISETP.GE.AND UP0, UPT, UR24, UR17, UPT ;  /* 0x000000111800728c */ /* 0x000fe2000bf06270 */
[C---:B------:R-:W-:Y:S02]  /*3370*/  HMMA.16816.F32 R8, R28.reuse, R16, RZ ;  /* 0x000000101c08723c */ /* 0x040fe400000018ff */
[C---:B------:R-:W-:Y:S02]  /*3380*/  ISETP.GT.AND P0, PT, R238.reuse, 0x1, PT ;  /* 0x00000001ee00780c */ /* 0x040fe40003f04270 */
[C---:B------:R-:W-:Y:S02]  /*3390*/  ISETP.GT.AND P5, PT, R238.reuse, 0x20, PT ;  /* 0x00000020ee00780c */ /* 0x040fe40003fa4270 */
[C---:B------:R-:W-:Y:S02]  /*33a0*/  ISETP.GT.AND P3, PT, R238.reuse, 0x40, PT ;  /* 0x00000040ee00780c */ /* 0x040fe40003f64270 */
[-C--:B------:R-:W-:Y:S01]  /*33b0*/  HMMA.16816.F32 R12, R28, R18.reuse, RZ ;  /* 0x000000121c0c723c */ /* 0x080fe200000018ff */
[C---:B------:R-:W-:Y:S03]  /*33c0*/  ISETP.GT.AND P2, PT, R238.reuse, 0x41, PT ;  /* 0x00000041ee00780c */ /* 0x040fe60003f44270 */
[----:B------:R-:W-:Y:S04]  /*33d0*/  LOP3.LUT R227, R227, 0xffffffdf, RZ, 0xc0, !PT ;  /* 0xffffffdfe3e37812 */ /* 0x000fe800078ec0ff */
[C---:B------:R-:W-:Y:S01]  /*33e0*/  HMMA.16816.F32 R16, R164.reuse, R18, RZ ;  /* 0x00000012a410723c */ /* 0x040fe200000018ff */
[----:B-1----:R-:W2:Y:S03]  /*33f0*/  LDL.LU R100, [R1+0x4] ;  /* 0x0000040001647983 */ /* 0x002ea60000300800 */
[----:B------:R-:W-:Y:S02]  /*3400*/  @P6 LOP3.LUT R227, R227, 0x20, RZ, 0xfc, !PT ;  /* 0x00000020e3e36812 */ /* 0x000fe400078efcff */
[----:B------:R-:W-:Y:S02]  /*3410*/  ISETP.GT.AND P6, PT, R238, RZ, PT ;  /* 0x000000ffee00720c */ /* 0x000fe40003fc4270 */
[-C--:B------:R-:W-:Y:S08]  /*3420*/  HMMA.16816.F32 R20, R164, R168.reuse, RZ ;  /* 0x000000a8a414723c */ /* 0x080ff000000018ff */
[C---:B------:R-:W-:Y:S07]  /*3430*/  HMMA.16816.F32 R24, R28.reuse, R168, RZ ;  /* 0x000000a81c18723c */ /* 0x040fee00000018ff */
[----:B------:R-:W-:Y:S01]  /*3440*/  MOV R168, R33 ;  /* 0x0000002100a87202 */ /* 0x000fe20000000f00 */
[-C--:B------:R-:W-:Y:S01]  /*3450*/  HMMA.16816.F32 R28, R28, R170.reuse, RZ ;  /* 0x000000aa1c1c723c */ /* 0x080fe200000018ff */
[----:B------:R-:W-:Y:S07]  /*3460*/  MOV R169, R32 ;  /* 0x0000002000a97202 */ /* 0x000fee0000000f00 */
        /* <DEDUP_REMOVED lines=8> */
[C---:B------:R-:W-:Y:S07]  /*34f0*/  HMMA.16816.F32 R24, R180.reuse, R184, R24 ;  /* 0x000000b8b418723c */ /* 0x040fee0000001818 */
[----:B------:R-:W-:Y:S01]  /*3500*/  MOV R184, R168 ;  /* 0x000000a800b87202 */ /* 0x000fe20000000f00 */
[-C--:B------:R-:W-:Y:S01]  /*3510*/  HMMA.16816.F32 R28, R180, R186.reuse, R28 ;  /* 0x000000bab41c723c */ /* 0x080fe2000000181c */
[----:B------:R-:W-:Y:S03]  /*3520*/  LDSM.16.M88.4 R180, [R207+0x1b080] ;  /* 0x01b08000cfb4783b */ /* 0x000fe60000000200 */
[----:B------:R-:W-:Y:S04]  /*3530*/  MOV R185, R169 ;  /* 0x000000a900b97202 */ /* 0x000fe80000000f00 */
[----:B------:R-:W-:Y:S01]  /*3540*/  HMMA.16816.F32 R32, R172, R186, R32 ;  /* 0x000000baac20723c */ /* 0x000fe20000001820 */
[----:B------:R-:W1:Y:S06]  /*3550*/  LDSM.16.M88.4 R168, [R3+0x8080] ;  /* 0x0080800003a8783b */ /* 0x000e6c0000000200 */
[C---:B------:R-:W-:Y:S01]  /*3560*/  FSEL R187, R196.reuse, -INF , P6 ;  /* 0xff800000c4bb7808 */ /* 0x040fe20003000000 */
[----:B------:R-:W-:Y:S01]  /*3570*/  FFMA.FTZ R196, -R196, R196, 1 ;  /* 0x3f800000c4c47423 */ /* 0x000fe200000101c4 */
[----:B------:R-:W3:Y:S03]  /*3580*/  LDSM.16.M88.4 R172, [R204+0x19080] ;  /* 0x01908000ccac783b */ /* 0x000ee60000000200 */
[----:B------:R-:W-:Y:S06]  /*3590*/  FFMA.FTZ R187, R187, c[0x0][0x29c], -R251 ;  /* 0x0000a700bbbb7a23 */ /* 0x000fec00000108fb */
[----:B------:R-:W-:Y:S01]  /*35a0*/  MUFU.EX2 R187, R187 ;  /* 0x000000bb00bb7308 */ /* 0x000fe20000000800 */
[-C--:B-1----:R-:W-:Y:S08]  /*35b0*/  HMMA.16816.F32 R4, R164, R168.reuse, R4 ;  /* 0x000000a8a404723c */ /* 0x082ff00000001804 */
[C---:B---3--:R-:W-:Y:S08]  /*35c0*/  HMMA.16816.F32 R8, R172.reuse, R168, R8 ;  /* 0x000000a8ac08723c */ /* 0x048ff00000001808 */
[-C--:B------:R-:W-:Y:S08]  /*35d0*/  HMMA.16816.F32 R12, R172, R170.reuse, R12 ;  /* 0x000000aaac0c723c */ /* 0x080ff0000000180c */
[C---:B------:R-:W-:Y:S01]  /*35e0*/  HMMA.16816.F32 R16, R164.reuse, R170, R16 ;  /* 0x000000aaa410723c */ /* 0x040fe20000001810 */
[----:B------:R-:W-:Y:S07]  /*35f0*/  LDSM.16.M88.4 R168, [R205+0x18080] ;  /* 0x01808000cda8783b */ /* 0x000fee0000000200 */
[-C--:B------:R-:W-:Y:S08]  /*3600*/  HMMA.16816.F32 R20, R164, R176.reuse, R20 ;  /* 0x000000b0a414723c */ /* 0x080ff00000001814 */
[C---:B------:R-:W-:Y:S08]  /*3610*/  HMMA.16816.F32 R24, R172.reuse, R176, R24 ;  /* 0x000000b0ac18723c */ /* 0x040ff00000001818 */
[-C--:B------:R-:W-:Y:S01]  /*3620*/  HMMA.16816.F32 R28, R172, R178.reuse, R28 ;  /* 0x000000b2ac1c723c */ /* 0x080fe2000000181c */
[----:B------:R-:W1:Y:S07]  /*3630*/  LDSM.16.M88.4 R172, [R2+0x8080] ;  /* 0x0080800002ac783b */ /* 0x000e6e0000000200 */
[----:B------:R-:W-:Y:S01]  /*3640*/  HMMA.16816.F32 R32, R164, R178, R32 ;  /* 0x000000b2a420723c */ /* 0x000fe20000001820 */
[----:B------:R-:W3:Y:S08]  /*3650*/  LDSM.16.M88.4 R164, [R205+0x19080] ;  /* 0x01908000cda4783b */ /* 0x000ef00000000200 */
[----:B------:R-:W4:Y:S01]  /*3660*/  LDSM.16.M88.4 R176, [R2+0xa080] ;  /* 0x00a0800002b0783b */ /* 0x000f220000000200 */
[-C--:B-1----:R-:W-:Y:S08]  /*3670*/  HMMA.16816.F32 R4, R168, R172.reuse, R4 ;  /* 0x000000aca804723c */ /* 0x082ff00000001804 */
[C---:B---3--:R-:W-:Y:S08]  /*3680*/  HMMA.16816.F32 R8, R164.reuse, R172, R8 ;  /* 0x000000aca408723c */ /* 0x048ff00000001808 */
[-C--:B------:R-:W-:Y:S08]  /*3690*/  HMMA.16816.F32 R12, R164, R174.reuse, R12 ;  /* 0x000000aea40c723c */ /* 0x080ff0000000180c */
[C---:B------:R-:W-:Y:S01]  /*36a0*/  HMMA.16816.F32 R16, R168.reuse, R174, R16 ;  /* 0x000000aea810723c */ /* 0x040fe20000001810 */
[----:B------:R-:W-:Y:S07]  /*36b0*/  LDSM.16.M88.4 R172, [R216+0xc080] ;  /* 0x00c08000d8ac783b */ /* 0x000fee0000000200 */
[-C--:B----4-:R-:W-:Y:S08]  /*36c0*/  HMMA.16816.F32 R20, R168, R176.reuse, R20 ;  /* 0x000000b0a814723c */ /* 0x090ff00000001814 */
[C---:B------:R-:W-:Y:S08]  /*36d0*/  HMMA.16816.F32 R24, R164.reuse, R176, R24 ;  /* 0x000000b0a418723c */ /* 0x040ff00000001818 */
[-C--:B------:R-:W-:Y:S01]  /*36e0*/  HMMA.16816.F32 R28, R164, R178.reuse, R28 ;  /* 0x000000b2a41c723c */ /* 0x080fe2000000181c */
[----:B------:R1:W3:Y:S07]  /*36f0*/  LDSM.16.M88.4 R164, [R207+0x1a080] ;  /* 0x01a08000cfa4783b */ /* 0x0002ee0000000200 */
[----:B------:R-:W-:Y:S01]  /*3700*/  HMMA.16816.F32 R32, R168, R178, R32 ;  /* 0x000000b2a820723c */ /* 0x000fe20000001820 */
[----:B------:R-:W4:Y:S08]  /*3710*/  LDSM.16.M88.4 R168, [R216+0xe080] ;  /* 0x00e08000d8a8783b */ /* 0x000f300000000200 */
[----:B------:R-:W-:Y:S08]  /*3720*/  LDSM.16.M88.4 R176, [R208+0xc080] ;  /* 0x00c08000d0b0783b */ /* 0x000ff00000000200 */
[----:B-1----:R-:W2:Y:S01]  /*3730*/  LDL.LU R207, [R1] ;  /* 0x0000000001cf7983 */ /* 0x002ea20000300800 */
[-C--:B---3--:R-:W-:Y:S08]  /*3740*/  HMMA.16816.F32 R4, R164, R172.reuse, R4 ;  /* 0x000000aca404723c */ /* 0x088ff00000001804 */
[C---:B------:R-:W-:Y:S08]  /*3750*/  HMMA.16816.F32 R8, R180.reuse, R172, R8 ;  /* 0x000000acb408723c */ /* 0x040ff00000001808 */
[-C--:B------:R-:W-:Y:S08]  /*3760*/  HMMA.16816.F32 R12, R180, R174.reuse, R12 ;  /* 0x000000aeb40c723c */ /* 0x080ff0000000180c */
[C---:B------:R-:W-:Y:S01]  /*3770*/  HMMA.16816.F32 R16, R164.reuse, R174, R16 ;  /* 0x000000aea410723c */ /* 0x040fe20000001810 */
[----:B------:R-:W1:Y:S07]  /*3780*/  LDSM.16.M88.4 R172, [R206+0x1a080] ;  /* 0x01a08000ceac783b */ /* 0x000e6e0000000200 */
[-C--:B----4-:R-:W-:Y:S08]  /*3790*/  HMMA.16816.F32 R20, R164, R168.reuse, R20 ;  /* 0x000000a8a414723c */ /* 0x090ff00000001814 */
[C---:B------:R-:W-:Y:S08]  /*37a0*/  HMMA.16816.F32 R24, R180.reuse, R168, R24 ;  /* 0x000000a8b418723c */ /* 0x040ff00000001818 */
[-C--:B------:R-:W-:Y:S01]  /*37b0*/  HMMA.16816.F32 R28, R180, R170.reuse, R28 ;  /* 0x000000aab41c723c */ /* 0x080fe2000000181c */
[----:B------:R3:W4:Y:S07]  /*37c0*/  LDSM.16.M88.4 R180, [R206+0x1b080] ;  /* 0x01b08000ceb4783b */ /* 0x00072e0000000200 */
[----:B------:R-:W-:Y:S01]  /*37d0*/  HMMA.16816.F32 R32, R164, R170, R32 ;  /* 0x000000aaa420723c */ /* 0x000fe20000001820 */
[----:B------:R-:W4:Y:S07]  /*37e0*/  LDSM.16.M88.4 R164, [R208+0xe080] ;  /* 0x00e08000d0a4783b */ /* 0x000f2e0000000200 */
[-C--:B-1----:R-:W-:Y:S01]  /*37f0*/  HMMA.16816.F32 R4, R172, R176.reuse, R4 ;  /* 0x000000b0ac04723c */ /* 0x082fe20000001804 */
[----:B------:R-:W-:Y:S04]  /*3800*/  LDSM.16.M88.4 R168, [R204+0x1a080] ;  /* 0x01a08000cca8783b */ /* 0x000fe80000000200 */
[----:B---3--:R-:W-:Y:S04]  /*3810*/  MOV R206, R185 ;  /* 0x000000b900ce7202 */ /* 0x008fe80000000f00 */
[----:B------:R-:W3:Y:S01]  /*3820*/  LDL.LU R185, [R1+0x8] ;  /* 0x0000080001b97983 */ /* 0x000ee20000300800 */
[C---:B----4-:R-:W-:Y:S08]  /*3830*/  HMMA.16816.F32 R8, R180.reuse, R176, R8 ;  /* 0x000000b0b408723c */ /* 0x050ff00000001808 */
[-C--:B------:R-:W-:Y:S08]  /*3840*/  HMMA.16816.F32 R12, R180, R178.reuse, R12 ;  /* 0x000000b2b40c723c */ /* 0x080ff0000000180c */
[C---:B------:R-:W-:Y:S01]  /*3850*/  HMMA.16816.F32 R16, R172.reuse, R178, R16 ;  /* 0x000000b2ac10723c */ /* 0x040fe20000001810 */
[----:B------:R-:W1:Y:S07]  /*3860*/  LDSM.16.M88.4 R176, [R3+0xc080] ;  /* 0x00c0800003b0783b */ /* 0x000e6e0000000200 */
[-C--:B------:R-:W-:Y:S08]  /*3870*/  HMMA.16816.F32 R20, R172, R164.reuse, R20 ;  /* 0x000000a4ac14723c */ /* 0x080ff00000001814 */
[C---:B------:R-:W-:Y:S08]  /*3880*/  HMMA.16816.F32 R24, R180.reuse, R164, R24 ;  /* 0x000000a4b418723c */ /* 0x040ff00000001818 */
[-C--:B------:R-:W-:Y:S01]  /*3890*/  HMMA.16816.F32 R28, R180, R166.reuse, R28 ;  /* 0x000000a6b41c723c */ /* 0x080fe2000000181c */
[----:B------:R4:W4:Y:S07]  /*38a0*/  LDSM.16.M88.4 R180, [R204+0x1b080] ;  /* 0x01b08000ccb4783b */ /* 0x00092e0000000200 */
[----:B------:R-:W-:Y:S01]  /*38b0*/  HMMA.16816.F32 R32, R172, R166, R32 ;  /* 0x000000a6ac20723c */ /* 0x000fe20000001820 */
[----:B------:R-:W4:Y:S07]  /*38c0*/  LDSM.16.M88.4 R164, [R3+0xe080] ;  /* 0x00e0800003a4783b */ /* 0x000f2e0000000200 */
[-C--:B-1----:R-:W-:Y:S01]  /*38d0*/  HMMA.16816.F32 R4, R168, R176.reuse, R4 ;  /* 0x000000b0a804723c */ /* 0x082fe20000001804 */
[----:B------:R-:W-:Y:S04]  /*38e0*/  LDSM.16.M88.4 R172, [R205+0x1a080] ;  /* 0x01a08000cdac783b */ /* 0x000fe80000000200 */
[C---:B----4-:R-:W-:Y:S01]  /*38f0*/  FSEL R204, R249.reuse, -INF , P1 ;  /* 0xff800000f9cc7808 */ /* 0x050fe20000800000 */
[----:B------:R-:W-:Y:S02]  /*3900*/  FFMA.FTZ R249, -R249, R249, 1 ;  /* 0x3f800000f9f97423 */ /* 0x000fe400000101f9 */
[C---:B------:R-:W-:Y:S08]  /*3910*/  HMMA.16816.F32 R8, R180.reuse, R176, R8 ;  /* 0x000000b0b408723c */ /* 0x040ff00000001808 */
        /* <DEDUP_REMOVED lines=8> */
[----:B------:R-:W-:Y:S06]  /*39a0*/  LDSM.16.M88.4 R164, [R2+0xe080] ;  /* 0x00e0800002a4783b */ /* 0x000fec0000000200 */
[C---:B------:R-:W-:Y:S01]  /*39b0*/  FSEL R168, R195.reuse, -INF , P0 ;  /* 0xff800000c3a87808 */ /* 0x040fe20000000000 */
[----:B------:R-:W-:Y:S01]  /*39c0*/  FFMA.FTZ R195, -R195, R195, 1 ;  /* 0x3f800000c3c37423 */ /* 0x000fe200000101c3 */
[-C--:B-1----:R-:W-:Y:S01]  /*39d0*/  HMMA.16816.F32 R4, R172, R176.reuse, R4 ;  /* 0x000000b0ac04723c */ /* 0x082fe20000001804 */
[----:B------:R-:W1:Y:S04]  /*39e0*/  LDS R169, [R189+0x20280] ;  /* 0x02028000bda97984 */ /* 0x000e680000000800 */
[--C-:B------:R-:W-:Y:S01]  /*39f0*/  FFMA.FTZ R168, R168, c[0x0][0x29c], -R252.reuse ;  /* 0x0000a700a8a87a23 */ /* 0x100fe200000108fc */
[C---:B------:R-:W-:Y:S01]  /*3a00*/  FSEL R171, R224.reuse, -INF , P2 ;  /* 0xff800000e0ab7808 */ /* 0x040fe20001000000 */
[----:B------:R-:W-:Y:S01]  /*3a10*/  FFMA.FTZ R224, -R224, R224, 1 ;  /* 0x3f800000e0e07423 */ /* 0x000fe200000101e0 */
[----:B----4-:R-:W-:Y:S03]  /*3a20*/  MOV R205, R184 ;  /* 0x000000b800cd7202 */ /* 0x010fe60000000f00 */
[----:B------:R-:W-:Y:S01]  /*3a30*/  MUFU.EX2 R168, R168 ;  /* 0x000000a800a87308 */ /* 0x000fe20000000800 */
[----:B------:R-:W-:Y:S02]  /*3a40*/  FSEL R184, R205, -INF , P1 ;  /* 0xff800000cdb87808 */ /* 0x000fe40000800000 */
[----:B------:R-:W-:Y:S01]  /*3a50*/  FSEL R170, R206, -INF , P1 ;  /* 0xff800000ceaa7808 */ /* 0x000fe20000800000 */
[C---:B------:R-:W-:Y:S07]  /*3a60*/  HMMA.16816.F32 R8, R180.reuse, R176, R8 ;  /* 0x000000b0b408723c */ /* 0x040fee0000001808 */
[C---:B------:R-:W-:Y:S01]  /*3a70*/  FSEL R176, R223.reuse, -INF , P3 ;  /* 0xff800000dfb07808 */ /* 0x040fe20001800000 */
[-C--:B------:R-:W-:Y:S04]  /*3a80*/  HMMA.16816.F32 R12, R180, R178.reuse, R12 ;  /* 0x000000b2b40c723c */ /* 0x080fe8000000180c */
[----:B------:R-:W-:Y:S01]  /*3a90*/  FFMA.FTZ R223, -R223, R223, 1 ;  /* 0x3f800000dfdf7423 */ /* 0x000fe200000101df */
[C---:B------:R-:W-:Y:S01]  /*3aa0*/  FSEL R177, R220.reuse, -INF , P4 ;  /* 0xff800000dcb17808 */ /* 0x040fe20002000000 */
[----:B------:R-:W-:Y:S02]  /*3ab0*/  FFMA.FTZ R220, -R220, R220, 1 ;  /* 0x3f800000dcdc7423 */ /* 0x000fe400000101dc */
[C---:B------:R-:W-:Y:S04]  /*3ac0*/  HMMA.16816.F32 R16, R172.reuse, R178, R16 ;  /* 0x000000b2ac10723c */ /* 0x040fe80000001810 */
[--C-:B-1----:R-:W-:Y:S02]  /*3ad0*/  FADD.FTZ R4, R4, -R169.reuse ;  /* 0x800000a904047221 */ /* 0x102fe40000010000 */
[--C-:B------:R-:W-:Y:S01]  /*3ae0*/  FADD.FTZ R5, R5, -R169.reuse ;  /* 0x800000a905057221 */ /* 0x100fe20000010000 */
[----:B------:R-:W-:Y:S01]  /*3af0*/  FSEL R179, R193, -INF , P0 ;  /* 0xff800000c1b37808 */ /* 0x000fe20000000000 */
[-C--:B------:R-:W-:Y:S04]  /*3b00*/  HMMA.16816.F32 R20, R172, R164.reuse, R20 ;  /* 0x000000a4ac14723c */ /* 0x080fe80000001814 */
[----:B------:R-:W-:Y:S01]  /*3b10*/  FSEL R178, R219, -INF , P5 ;  /* 0xff800000dbb27808 */ /* 0x000fe20002800000 */
[----:B------:R-:W-:Y:S02]  /*3b20*/  FFMA.FTZ R193, -R193, R193, 1 ;  /* 0x3f800000c1c17423 */ /* 0x000fe400000101c1 */
[----:B------:R-:W-:Y:S01]  /*3b30*/  FFMA.FTZ R219, -R219, R219, 1 ;  /* 0x3f800000dbdb7423 */ /* 0x000fe200000101db */
[C---:B------:R-:W-:Y:S07]  /*3b40*/  HMMA.16816.F32 R24, R180.reuse, R164, R24 ;  /* 0x000000a4b418723c */ /* 0x040fee0000001818 */
[C---:B------:R-:W-:Y:S01]  /*3b50*/  FSEL R165, R197.reuse, -INF , P0 ;  /* 0xff800000c5a57808 */ /* 0x040fe20000000000 */
[-C--:B------:R-:W-:Y:S04]  /*3b60*/  HMMA.16816.F32 R28, R180, R166.reuse, R28 ;  /* 0x000000a6b41c723c */ /* 0x080fe8000000181c */
[----:B------:R-:W-:Y:S01]  /*3b70*/  FFMA.FTZ R197, -R197, R197, 1 ;  /* 0x3f800000c5c57423 */ /* 0x000fe200000101c5 */
[C---:B------:R-:W-:Y:S01]  /*3b80*/  FSEL R164, R201.reuse, -INF , P0 ;  /* 0xff800000c9a47808 */ /* 0x040fe20000000000 */
[----:B------:R-:W-:Y:S01]  /*3b90*/  FFMA.FTZ R201, -R201, R201, 1 ;  /* 0x3f800000c9c97423 */ /* 0x000fe200000101c9 */
[----:B------:R-:W-:Y:S01]  /*3ba0*/  ISETP.GT.AND P0, PT, R238, 0x61, PT ;  /* 0x00000061ee00780c */ /* 0x000fe20003f04270 */
[----:B------:R-:W-:Y:S04]  /*3bb0*/  HMMA.16816.F32 R32, R172, R166, R32 ;  /* 0x000000a6ac20723c */ /* 0x000fe80000001820 */
[--C-:B------:R-:W-:Y:S01]  /*3bc0*/  FADD.FTZ R17, R17, -R169.reuse ;  /* 0x800000a911117221 */ /* 0x100fe20000010000 */
[----:B------:R-:W-:Y:S01]  /*3bd0*/  FSEL R180, R192, -INF , P6 ;  /* 0xff800000c0b47808 */ /* 0x000fe20003000000 */
[--C-:B------:R-:W-:Y:S01]  /*3be0*/  FADD.FTZ R16, R16, -R169.reuse ;  /* 0x800000a910107221 */ /* 0x100fe20000010000 */
[----:B------:R-:W-:Y:S01]  /*3bf0*/  FSEL R166, R194, -INF , P6 ;  /* 0xff800000c2a67808 */ /* 0x000fe20003000000 */
[--C-:B------:R-:W-:Y:S01]  /*3c00*/  FADD.FTZ R20, R20, -R169.reuse ;  /* 0x800000a914147221 */ /* 0x100fe20000010000 */
[----:B--2---:R-:W-:Y:S03]  /*3c10*/  FSEL R181, R207, -INF , P0 ;  /* 0xff800000cfb57808 */ /* 0x004fe60000000000 */
[----:B------:R-:W-:Y:S01]  /*3c20*/  FADD.FTZ R21, R21, -R169 ;  /* 0x800000a915157221 */ /* 0x000fe20000010000 */
[----:B------:R-:W-:Y:S01]  /*3c30*/  FSEL R182, R100, -INF , P0 ;  /* 0xff80000064b67808 */ /* 0x000fe20000000000 */
[--C-:B------:R-:W-:Y:S01]  /*3c40*/  FFMA.FTZ R166, R166, c[0x0][0x29c], -R252.reuse ;  /* 0x0000a700a6a67a23 */ /* 0x100fe200000108fc */
[----:B------:R-:W-:Y:S01]  /*3c50*/  FSEL R173, R222, -INF , P4 ;  /* 0xff800000dead7808 */ /* 0x000fe20002000000 */
[----:B------:R-:W-:Y:S01]  /*3c60*/  FFMA.FTZ R194, -R194, R194, 1 ;  /* 0x3f800000c2c27423 */ /* 0x000fe200000101c2 */
[----:B------:R-:W-:Y:S01]  /*3c70*/  FSEL R167, R244, -INF , P2 ;  /* 0xff800000f4a77808 */ /* 0x000fe20001000000 */
[----:B------:R-:W-:Y:S01]  /*3c80*/  FFMA.FTZ R175, -R192, R192, 1 ;  /* 0x3f800000c0af7423 */ /* 0x000fe200000101c0 */
[----:B------:R-:W-:Y:S01]  /*3c90*/  FSEL R174, R221, -INF , P5 ;  /* 0xff800000ddae7808 */ /* 0x000fe20002800000 */
[----:B------:R-:W-:Y:S01]  /*3ca0*/  MUFU.EX2 R166, R166 ;  /* 0x000000a600a67308 */ /* 0x000fe20000000800 */
[----:B------:R-:W-:Y:S01]  /*3cb0*/  FSEL R172, R241, -INF , P3 ;  /* 0xff800000f1ac7808 */ /* 0x000fe20001800000 */
[----:B------:R-:W-:Y:S01]  /*3cc0*/  FFMA.FTZ R186, R165, c[0x0][0x29c], -R251 ;  /* 0x0000a700a5ba7a23 */ /* 0x000fe200000108fb */
[----:B------:R-:W-:Y:S01]  /*3cd0*/  FSEL R192, R250, -INF , P0 ;  /* 0xff800000fac07808 */ /* 0x000fe20000000000 */
[--C-:B------:R-:W-:Y:S02]  /*3ce0*/  FADD.FTZ R32, R32, -R169.reuse ;  /* 0x800000a920207221 */ /* 0x100fe40000010000 */
[----:B------:R-:W-:Y:S02]  /*3cf0*/  FADD.FTZ R33, R33, -R169 ;  /* 0x800000a921217221 */ /* 0x000fe40000010000 */
[--C-:B------:R-:W-:Y:S02]  /*3d00*/  FFMA.FTZ R173, R173, c[0x0][0x29c], -R252.reuse ;  /* 0x0000a700adad7a23 */ /* 0x100fe400000108fc */
[--C-:B------:R-:W-:Y:S01]  /*3d10*/  FFMA.FTZ R167, R167, c[0x0][0x29c], -R252.reuse ;  /* 0x0000a700a7a77a23 */ /* 0x100fe200000108fc */
[----:B------:R-:W-:Y:S01]  /*3d20*/  MUFU.EX2 R186, R186 ;  /* 0x000000ba00ba7308 */ /* 0x000fe20000000800 */
[--C-:B------:R-:W-:Y:S02]  /*3d30*/  FFMA.FTZ R174, R174, c[0x0][0x29c], -R252.reuse ;  /* 0x0000a700aeae7a23 */ /* 0x100fe400000108fc */
[--C-:B------:R-:W-:Y:S02]  /*3d40*/  FFMA.FTZ R172, R172, c[0x0][0x29c], -R252.reuse ;  /* 0x0000a700acac7a23 */ /* 0x100fe400000108fc */
[----:B------:R-:W-:Y:S01]  /*3d50*/  FFMA.FTZ R165, R204, c[0x0][0x29c], -R251 ;  /* 0x0000a700cca57a23 */ /* 0x000fe200000108fb */
[----:B------:R-:W-:Y:S01]  /*3d60*/  FSEL R204, R200, -INF , P6 ;  /* 0xff800000c8cc7808 */ /* 0x000fe20003000000 */
[--C-:B------:R-:W-:Y:S01]  /*3d70*/  FFMA.FTZ R164, R164, c[0x0][0x29c], -R191.reuse ;  /* 0x0000a700a4a47a23 */ /* 0x100fe200000108bf */
[----:B------:R-:W-:Y:S01]  /*3d80*/  LOP3.LUT P6, RZ, R227, 0x20, RZ, 0xc0, !PT ;  /* 0x00000020e3ff7812 */ /* 0x000fe200078cc0ff */
[----:B------:R-:W-:Y:S01]  /*3d90*/  FFMA.FTZ R207, -R207, R207, 1 ;  /* 0x3f800000cfcf7423 */ /* 0x000fe200000101cf */
[----:B------:R-:W-:Y:S01]  /*3da0*/  MUFU.EX2 R173, R173 ;  /* 0x000000ad00ad7308 */ /* 0x000fe20000000800 */
[----:B------:R-:W-:Y:S02]  /*3db0*/  FFMA.FTZ R204, R204, c[0x0][0x29c], -R191 ;  /* 0x0000a700cccc7a23 */ /* 0x000fe400000108bf */
[----:B------:R-:W-:Y:S02]  /*3dc0*/  FFMA.FTZ R222, -R222, R222, 1 ;  /* 0x3f800000dede7423 */ /* 0x000fe400000101de */
[----:B------:R-:W-:Y:S02]  /*3dd0*/  FFMA.FTZ R221, -R221, R221, 1 ;  /* 0x3f800000dddd7423 */ /* 0x000fe400000101dd */
[----:B------:R-:W-:Y:S02]  /*3de0*/  FFMA.FTZ R200, -R200, R200, 1 ;  /* 0x3f800000c8c87423 */ /* 0x000fe400000101c8 */
[----:B------:R-:W-:Y:S01]  /*3df0*/  FFMA.FTZ R244, -R244, R244, 1 ;  /* 0x3f800000f4f47423 */ /* 0x000fe200000101f4 */
[----:B------:R-:W-:Y:S01]  /*3e00*/  MUFU.EX2 R174, R174 ;  /* 0x000000ae00ae7308 */ /* 0x000fe20000000800 */
[----:B------:R-:W-:Y:S02]  /*3e10*/  FFMA.FTZ R241, -R241, R241, 1 ;  /* 0x3f800000f1f17423 */ /* 0x000fe400000101f1 */
[----:B------:R-:W-:Y:S07]  /*3e20*/  FFMA.FTZ R250, -R250, R250, 1 ;  /* 0x3f800000fafa7423 */ /* 0x000fee00000101fa */
[----:B------:R-:W-:Y:S10]  /*3e30*/  MUFU.EX2 R164, R164 ;  /* 0x000000a400a47308 */ /* 0x000ff40000000800 */
[----:B------:R-:W-:Y:S01]  /*3e40*/  MUFU.EX2 R204, R204 ;  /* 0x000000cc00cc7308 */ /* 0x000fe20000000800 */
[--C-:B---3--:R-:W-:Y:S02]  /*3e50*/  FFMA.FTZ R177, R177, c[0x0][0x29c], -R185.reuse ;  /* 0x0000a700b1b17a23 */ /* 0x108fe400000108b9 */
[--C-:B------:R-:W-:Y:S02]  /*3e60*/  FFMA.FTZ R170, R170, c[0x0][0x29c], -R185.reuse ;  /* 0x0000a700aaaa7a23 */ /* 0x100fe400000108b9 */
[--C-:B------:R-:W-:Y:S05]  /*3e70*/  FFMA.FTZ R180, R180, c[0x0][0x29c], -R185.reuse ;  /* 0x0000a700b4b47a23 */ /* 0x100fea00000108b9 */
[----:B------:R-:W1:Y:S01]  /*3e80*/  MUFU.EX2 R177, R177 ;  /* 0x000000b100b17308 */ /* 0x000e620000000800 */
[--C-:B------:R-:W-:Y:S02]  /*3e90*/  FFMA.FTZ R179, R179, c[0x0][0x29c], -R185.reuse ;  /* 0x0000a700b3b37a23 */ /* 0x100fe400000108b9 */
[--C-:B------:R-:W-:Y:S02]  /*3ea0*/  FFMA.FTZ R178, R178, c[0x0][0x29c], -R185.reuse ;  /* 0x0000a700b2b27a23 */ /* 0x100fe400000108b9 */
[--C-:B------:R-:W-:Y:S02]  /*3eb0*/  FFMA.FTZ R176, R176, c[0x0][0x29c], -R185.reuse ;  /* 0x0000a700b0b07a23 */ /* 0x100fe400000108b9 */
[--C-:B------:R-:W-:Y:S02]  /*3ec0*/  FFMA.FTZ R181, R181, c[0x0][0x29c], -R185.reuse ;  /* 0x0000a700b5b57a23 */ /* 0x100fe400000108b9 */
[----:B------:R-:W-:Y:S01]  /*3ed0*/  FFMA.FTZ R171, R171, c[0x0][0x29c], -R185 ;  /* 0x0000a700abab7a23 */ /* 0x000fe200000108b9 */
[----:B------:R-:W2:Y:S01]  /*3ee0*/  MUFU.EX2 R170, R170 ;  /* 0x000000aa00aa7308 */ /* 0x000ea20000000800 */
[C---:B------:R-:W-:Y:S01]  /*3ef0*/  FSEL R185, R202.reuse, -INF , P5 ;  /* 0xff800000cab97808 */ /* 0x040fe20002800000 */
[----:B------:R-:W-:Y:S04]  /*3f00*/  FFMA.FTZ R202, -R202, R202, 1 ;  /* 0x3f800000caca7423 */ /* 0x000fe800000101ca */
[----:B------:R-:W-:Y:S04]  /*3f10*/  FFMA.FTZ R185, R185, c[0x0][0x29c], -R251 ;  /* 0x0000a700b9b97a23 */ /* 0x000fe800000108fb */
[----:B------:R-:W3:Y:S01]  /*3f20*/  MUFU.EX2 R180, R180 ;  /* 0x000000b400b47308 */ /* 0x000ee20000000800 */
[----:B-1----:R-:W-:Y:S04]  /*3f30*/  FMUL.FTZ R17, R177, R17 ;  /* 0x00000011b1117220 */ /* 0x002fe80000410000 */
[----:B------:R-:W-:Y:S01]  /*3f40*/  FMUL.FTZ R17, R17, R220 ;  /* 0x000000dc11117220 */ /* 0x000fe20000410000 */
[----:B------:R-:W-:Y:S04]  /*3f50*/  MOV R220, R206 ;  /* 0x000000ce00dc7202 */ /* 0x000fe80000000f00 */
[----:B------:R-:W1:Y:S01]  /*3f60*/  MUFU.EX2 R179, R179 ;  /* 0x000000b300b37308 */ /* 0x000e620000000800 */
[C---:B------:R-:W-:Y:S01]  /*3f70*/  FSEL R206, R248.reuse, -INF , P2 ;  /* 0xff800000f8ce7808 */ /* 0x040fe20001000000 */
[----:B------:R-:W-:Y:S02]  /*3f80*/  FFMA.FTZ R248, -R248, R248, 1 ;  /* 0x3f800000f8f87423 */ /* 0x000fe400000101f8 */
[----:B--2---:R-:W-:Y:S02]  /*3f90*/  FMUL.FTZ R32, R170, R32 ;  /* 0x00000020aa207220 */ /* 0x004fe40000410000 */
[----:B------:R-:W-:Y:S01]  /*3fa0*/  FFMA.FTZ R169, -R220, R220, 1 ;  /* 0x3f800000dca97423 */ /* 0x000fe200000101dc */
[----:B------:R-:W-:Y:S01]  /*3fb0*/  SHF.L.U32 R220, R217, 0x1, RZ ;  /* 0x00000001d9dc7819 */ /* 0x000fe200000006ff */
[----:B------:R-:W-:Y:S02]  /*3fc0*/  FFMA.FTZ R206, R206, c[0x0][0x29c], -R191 ;  /* 0x0000a700cece7a23 */ /* 0x000fe400000108bf */
[----:B------:R-:W-:Y:S01]  /*3fd0*/  FMUL.FTZ R169, R32, R169 ;  /* 0x000000a920a97220 */ /* 0x000fe20000410000 */
[----:B------:R-:W-:Y:S01]  /*3fe0*/  MUFU.EX2 R185, R185 ;  /* 0x000000b900b97308 */ /* 0x000fe20000000800 */
[----:B------:R-:W2:Y:S01]  /*3ff0*/  LDS R32, [R189+0x202a0] ;  /* 0x0202a000bd207984 */ /* 0x000ea20000000800 */
[----:B---3--:R-:W-:Y:S02]  /*4000*/  FMUL.FTZ R183, R180, R4 ;  /* 0x00000004b4b77220 */ /* 0x008fe40000410000 */
[--C-:B------:R-:W-:Y:S01]  /*4010*/  FFMA.FTZ R4, R184, c[0x0][0x29c], -R252.reuse ;  /* 0x0000a700b8047a23 */ /* 0x100fe200000108fc */
[----:B------:R-:W-:Y:S01]  /*4020*/  FSEL R184, R198, -INF , P4 ;  /* 0xff800000c6b87808 */ /* 0x000fe20002000000 */
[----:B------:R-:W-:Y:S01]  /*4030*/  FMUL.FTZ R175, R183, R175 ;  /* 0x000000afb7af7220 */ /* 0x000fe20000410000 */
[----:B------:R-:W-:Y:S01]  /*4040*/  FSEL R183, R245, -INF , P3 ;  /* 0xff800000f5b77808 */ /* 0x000fe20001800000 */
[----:B------:R-:W-:Y:S01]  /*4050*/  FFMA.FTZ R252, R182, c[0x0][0x29c], -R252 ;  /* 0x0000a700b6fc7a23 */ /* 0x000fe200000108fc */
[----:B------:R-:W-:Y:S01]  /*4060*/  FSEL R182, R246, -INF , P2 ;  /* 0xff800000f6b67808 */ /* 0x000fe20001000000 */
[--C-:B------:R-:W-:Y:S01]  /*4070*/  FFMA.FTZ R184, R184, c[0x0][0x29c], -R251.reuse ;  /* 0x0000a700b8b87a23 */ /* 0x100fe200000108fb */
[----:B------:R-:W3:Y:S01]  /*4080*/  MUFU.EX2 R178, R178 ;  /* 0x000000b200b27308 */ /* 0x000ee20000000800 */
[C---:B-1----:R-:W-:Y:S01]  /*4090*/  FMUL.FTZ R5, R179.reuse, R5 ;  /* 0x00000005b3057220 */ /* 0x042fe20000410000 */
[----:B------:R-:W-:Y:S01]  /*40a0*/  F2FP.PACK_AB R179, R179, R180 ;  /* 0x000000b4b3b3723e */ /* 0x000fe200000000ff */
[--C-:B------:R-:W-:Y:S02]  /*40b0*/  FFMA.FTZ R182, R182, c[0x0][0x29c], -R251.reuse ;  /* 0x0000a700b6b67a23 */ /* 0x100fe400000108fb */
[----:B------:R-:W-:Y:S01]  /*40c0*/  FMUL.FTZ R5, R5, R193 ;  /* 0x000000c105057220 */ /* 0x000fe20000410000 */
[----:B------:R-:W-:Y:S01]  /*40d0*/  FSEL R193, R203, -INF , P4 ;  /* 0xff800000cbc17808 */ /* 0x000fe20002000000 */
[--C-:B------:R-:W-:Y:S02]  /*40e0*/  FFMA.FTZ R183, R183, c[0x0][0x29c], -R251.reuse ;  /* 0x0000a700b7b77a23 */ /* 0x100fe400000108fb */
[----:B------:R-:W-:Y:S01]  /*40f0*/  FFMA.FTZ R251, R192, c[0x0][0x29c], -R251 ;  /* 0x0000a700c0fb7a23 */ /* 0x000fe200000108fb */
[----:B------:R-:W-:Y:S01]  /*4100*/  FSEL R192, R199, -INF , P5 ;  /* 0xff800000c7c07808 */ /* 0x000fe20002800000 */
[----:B------:R-:W-:Y:S01]  /*4110*/  MUFU.EX2 R184, R184 ;  /* 0x000000b800b87308 */ /* 0x000fe20000000800 */
[--C-:B------:R-:W-:Y:S01]  /*4120*/  FFMA.FTZ R193, R193, c[0x0][0x29c], -R191.reuse ;  /* 0x0000a700c1c17a23 */ /* 0x100fe200000108bf */
[----:B------:R-:W-:Y:S01]  /*4130*/  F2FP.PACK_AB R5, R5, R175 ;  /* 0x000000af0505723e */ /* 0x000fe200000000ff */
[----:B------:R-:W-:Y:S02]  /*4140*/  FFMA.FTZ R198, -R198, R198, 1 ;  /* 0x3f800000c6c67423 */ /* 0x000fe400000101c6 */
[--C-:B------:R-:W-:Y:S02]  /*4150*/  FFMA.FTZ R192, R192, c[0x0][0x29c], -R191.reuse ;  /* 0x0000a700c0c07a23 */ /* 0x100fe400000108bf */
[----:B------:R-:W-:Y:S02]  /*4160*/  FFMA.FTZ R199, -R199, R199, 1 ;  /* 0x3f800000c7c77423 */ /* 0x000fe400000101c7 */
[----:B------:R-:W-:Y:S01]  /*4170*/  FFMA.FTZ R203, -R203, R203, 1 ;  /* 0x3f800000cbcb7423 */ /* 0x000fe200000101cb */
[----:B------:R-:W1:Y:S01]  /*4180*/  MUFU.EX2 R181, R181 ;  /* 0x000000b500b57308 */ /* 0x000e620000000800 */
[----:B------:R-:W-:Y:S01]  /*4190*/  FFMA.FTZ R246, -R246, R246, 1 ;  /* 0x3f800000f6f67423 */ /* 0x000fe200000101f6 */
[----:B---3--:R-:W-:Y:S01]  /*41a0*/  F2FP.PACK_AB R177, R177, R178 ;  /* 0x000000b2b1b1723e */ /* 0x008fe200000000ff */
[----:B------:R-:W-:Y:S02]  /*41b0*/  FMUL.FTZ R16, R178, R16 ;  /* 0x00000010b2107220 */ /* 0x000fe40000410000 */
[----:B------:R-:W-:Y:S02]  /*41c0*/  FFMA.FTZ R245, -R245, R245, 1 ;  /* 0x3f800000f5f57423 */ /* 0x000fe400000101f5 */
[--C-:B--2---:R-:W-:Y:S03]  /*41d0*/  FADD.FTZ R6, R6, -R32.reuse ;  /* 0x8000002006067221 */ /* 0x104fe60000010000 */
[----:B------:R-:W-:Y:S01]  /*41e0*/  MUFU.EX2 R192, R192 ;  /* 0x000000c000c07308 */ /* 0x000fe20000000800 */
[--C-:B------:R-:W-:Y:S02]  /*41f0*/  FADD.FTZ R18, R18, -R32.reuse ;  /* 0x8000002012127221 */ /* 0x100fe40000010000 */
[----:B------:R-:W-:Y:S01]  /*4200*/  FMUL.FTZ R6, R166, R6 ;  /* 0x00000006a6067220 */ /* 0x000fe20000410000 */
[----:B------:R-:W-:Y:S01]  /*4210*/  F2FP.PACK_AB R166, R168, R166 ;  /* 0x000000a6a8a6723e */ /* 0x000fe200000000ff */
[----:B------:R-:W-:Y:S01]  /*4220*/  FMUL.FTZ R18, R174, R18 ;  /* 0x00000012ae127220 */ /* 0x000fe20000410000 */
[----:B------:R-:W-:Y:S01]  /*4230*/  F2FP.PACK_AB R174, R173, R174 ;  /* 0x000000aeadae723e */ /* 0x000fe200000000ff */
[----:B------:R-:W-:Y:S02]  /*4240*/  FMUL.FTZ R194, R6, R194 ;  /* 0x000000c206c27220 */ /* 0x000fe40000410000 */
[----:B------:R-:W2:Y:S01]  /*4250*/  LDS R6, [R189+0x20300] ;  /* 0x02030000bd067984 */ /* 0x000ea20000000800 */
[----:B------:R-:W-:Y:S01]  /*4260*/  MUFU.EX2 R193, R193 ;  /* 0x000000c100c17308 */ /* 0x000fe20000000800 */
[--C-:B------:R-:W-:Y:S02]  /*4270*/  FADD.FTZ R7, R7, -R32.reuse ;  /* 0x8000002007077221 */ /* 0x100fe40000010000 */
[----:B------:R-:W3:Y:S01]  /*4280*/  LDS R189, [R189+0x20320] ;  /* 0x02032000bdbd7984 */ /* 0x000ee20000000800 */
[C---:B-1----:R-:W-:Y:S01]  /*4290*/  FMUL.FTZ R33, R181.reuse, R33 ;  /* 0x00000021b5217220 */ /* 0x042fe20000410000 */
[----:B------:R-:W-:Y:S01]  /*42a0*/  F2FP.PACK_AB R170, R181, R170 ;  /* 0x000000aab5aa723e */ /* 0x000fe200000000ff */
[----:B------:R-:W-:Y:S02]  /*42b0*/  FMUL.FTZ R7, R168, R7 ;  /* 0x00000007a8077220 */ /* 0x000fe40000410000 */
[----:B------:R-:W-:Y:S01]  /*42c0*/  FMUL.FTZ R16, R16, R219 ;  /* 0x000000db10107220 */ /* 0x000fe20000410000 */
[----:B------:R-:W-:Y:S01]  /*42d0*/  MOV R219, R205 ;  /* 0x000000cd00db7202 */ /* 0x000fe20000000f00 */
[----:B------:R-:W1:Y:S01]  /*42e0*/  MUFU.EX2 R176, R176 ;  /* 0x000000b000b07308 */ /* 0x000e620000000800 */
[----:B------:R-:W-:Y:S01]  /*42f0*/  FSEL R205, R247, -INF , P3 ;  /* 0xff800000f7cd7808 */ /* 0x000fe20001800000 */
[--C-:B------:R-:W-:Y:S01]  /*4300*/  FADD.FTZ R22, R22, -R32.reuse ;  /* 0x8000002016167221 */ /* 0x100fe20000010000 */
[----:B------:R-:W-:Y:S01]  /*4310*/  F2FP.PACK_AB R16, R17, R16 ;  /* 0x000000101110723e */ /* 0x000fe200000000ff */
[----:B------:R-:W-:Y:S01]  /*4320*/  FMUL.FTZ R33, R33, R207 ;  /* 0x000000cf21217220 */ /* 0x000fe20000410000 */
[----:B------:R-:W-:Y:S01]  /*4330*/  FSEL R207, R188, -INF , P1 ;  /* 0xff800000bccf7808 */ /* 0x000fe20000800000 */
[----:B------:R-:W-:Y:S01]  /*4340*/  FMUL.FTZ R7, R7, R195 ;  /* 0x000000c307077220 */ /* 0x000fe20000410000 */
[----:B------:R-:W-:Y:S01]  /*4350*/  FSEL R195, R190, -INF , P0 ;  /* 0xff800000bec37808 */ /* 0x000fe20000000000 */
[--C-:B------:R-:W-:Y:S01]  /*4360*/  FADD.FTZ R34, R34, -R32.reuse ;  /* 0x8000002022227221 */ /* 0x100fe20000010000 */
[----:B------:R-:W-:Y:S01]  /*4370*/  F2FP.PACK_AB R33, R33, R169 ;  /* 0x000000a92121723e */ /* 0x000fe200000000ff */
[----:B------:R-:W-:Y:S01]  /*4380*/  MUFU.EX2 R167, R167 ;  /* 0x000000a700a77308 */ /* 0x000fe20000000800 */
[--C-:B------:R-:W-:Y:S01]  /*4390*/  FFMA.FTZ R205, R205, c[0x0][0x29c], -R191.reuse ;  /* 0x0000a700cdcd7a23 */ /* 0x100fe200000108bf */
[----:B------:R-:W-:Y:S01]  /*43a0*/  F2FP.PACK_AB R7, R7, R194 ;  /* 0x000000c20707723e */ /* 0x000fe200000000ff */
[--C-:B------:R-:W-:Y:S01]  /*43b0*/  FFMA.FTZ R207, R207, c[0x0][0x29c], -R191.reuse ;  /* 0x0000a700cfcf7a23 */ /* 0x100fe200000108bf */
[----:B------:R-:W-:Y:S01]  /*43c0*/  PLOP3.LUT P0, PT, PT, PT, UP0, 0x80, 0x0 ;  /* 0x000000000000781c */ /* 0x000fe20003f0f008 */
[----:B------:R-:W-:Y:S02]  /*43d0*/  FFMA.FTZ R191, R195, c[0x0][0x29c], -R191 ;  /* 0x0000a700c3bf7a23 */ /* 0x000fe400000108bf */
[--C-:B------:R-:W-:Y:S02]  /*43e0*/  FADD.FTZ R19, R19, -R32.reuse ;  /* 0x8000002013137221 */ /* 0x100fe40000010000 */
[----:B------:R-:W-:Y:S01]  /*43f0*/  FMUL.FTZ R18, R18, R221 ;  /* 0x000000dd12127220 */ /* 0x000fe20000410000 */
[----:B------:R-:W4:Y:S01]  /*4400*/  MUFU.EX2 R171, R171 ;  /* 0x000000ab00ab7308 */ /* 0x000f220000000800 */
[----:B------:R-:W-:Y:S01]  /*4410*/  FMUL.FTZ R19, R173, R19 ;  /* 0x00000013ad137220 */ /* 0x000fe20000410000 */
[----:B------:R-:W-:Y:S01]  /*4420*/  SHF.L.U32 R221, R214, 0x1, RZ ;  /* 0x00000001d6dd7819 */ /* 0x000fe200000006ff */
[----:B------:R-:W-:Y:S02]  /*4430*/  FADD.FTZ R23, R23, -R32 ;  /* 0x8000002017177221 */ /* 0x000fe40000010000 */
[----:B------:R-:W-:Y:S01]  /*4440*/  FMUL.FTZ R19, R19, R222 ;  /* 0x000000de13137220 */ /* 0x000fe20000410000 */
[----:B------:R-:W-:Y:S01]  /*4450*/  SHF.L.U32 R222, R218, 0x1, RZ ;  /* 0x00000001dade7819 */ /* 0x000fe200000006ff */
[----:B-1----:R-:W-:Y:S02]  /*4460*/  FMUL.FTZ R20, R176, R20 ;  /* 0x00000014b0147220 */ /* 0x002fe40000410000 */
[--C-:B--2---:R-:W-:Y:S01]  /*4470*/  FADD.FTZ R9, R9, -R6.reuse ;  /* 0x8000000609097221 */ /* 0x104fe20000010000 */
[----:B------:R-:W1:Y:S01]  /*4480*/  MUFU.EX2 R172, R172 ;  /* 0x000000ac00ac7308 */ /* 0x000e620000000800 */
[--C-:B------:R-:W-:Y:S01]  /*4490*/  FADD.FTZ R8, R8, -R6.reuse ;  /* 0x8000000608087221 */ /* 0x100fe20000010000 */
[----:B------:R-:W-:Y:S01]  /*44a0*/  F2FP.PACK_AB R18, R19, R18 ;  /* 0x000000121312723e */ /* 0x000fe200000000ff */
[C---:B------:R-:W-:Y:S01]  /*44b0*/  FMUL.FTZ R9, R186.reuse, R9 ;  /* 0x00000009ba097220 */ /* 0x040fe20000410000 */
[----:B------:R-:W-:Y:S01]  /*44c0*/  F2FP.PACK_AB R186, R186, R187 ;  /* 0x000000bbbaba723e */ /* 0x000fe200000000ff */
[----:B------:R-:W-:Y:S02]  /*44d0*/  FMUL.FTZ R8, R187, R8 ;  /* 0x00000008bb087220 */ /* 0x000fe40000410000 */
[--C-:B------:R-:W-:Y:S02]  /*44e0*/  FADD.FTZ R12, R12, -R6.reuse ;  /* 0x800000060c0c7221 */ /* 0x100fe40000010000 */
[--C-:B------:R-:W-:Y:S01]  /*44f0*/  FADD.FTZ R13, R13, -R6.reuse ;  /* 0x800000060d0d7221 */ /* 0x100fe20000010000 */
[----:B------:R-:W2:Y:S01]  /*4500*/  MUFU.EX2 R4, R4 ;  /* 0x0000000400047308 */ /* 0x000ea20000000800 */
[--C-:B------:R-:W-:Y:S02]  /*4510*/  FADD.FTZ R24, R24, -R6.reuse ;  /* 0x8000000618187221 */ /* 0x100fe40000010000 */
[--C-:B------:R-:W-:Y:S02]  /*4520*/  FADD.FTZ R25, R25, -R6.reuse ;  /* 0x8000000619197221 */ /* 0x100fe40000010000 */
[--C-:B------:R-:W-:Y:S02]  /*4530*/  FADD.FTZ R28, R28, -R6.reuse ;  /* 0x800000061c1c7221 */ /* 0x100fe40000010000 */
[----:B------:R-:W-:Y:S01]  /*4540*/  FADD.FTZ R29, R29, -R6 ;  /* 0x800000061d1d7221 */ /* 0x000fe20000010000 */
[----:B------:R-:W-:Y:S01]  /*4550*/  SHF.L.U32 R6, R225, 0x1, RZ ;  /* 0x00000001e1067819 */ /* 0x000fe200000006ff */
[----:B------:R-:W-:Y:S01]  /*4560*/  FMUL.FTZ R13, R184, R13 ;  /* 0x0000000db80d7220 */ /* 0x000fe20000410000 */
[----:B------:R-:W3:Y:S01]  /*4570*/  MUFU.EX2 R252, R252 ;  /* 0x000000fc00fc7308 */ /* 0x000ee20000000800 */
[----:B------:R-:W-:Y:S02]  /*4580*/  FMUL.FTZ R9, R9, R197 ;  /* 0x000000c509097220 */ /* 0x000fe40000410000 */
[----:B------:R-:W-:Y:S01]  /*4590*/  FMUL.FTZ R8, R8, R196 ;  /* 0x000000c408087220 */ /* 0x000fe20000410000 */
[----:B------:R-:W-:Y:S01]  /*45a0*/  STS [R6+0x20480], R179 ;  /* 0x020480b306007388 */ /* 0x000fe20000000800 */
[----:B------:R-:W-:Y:S01]  /*45b0*/  FMUL.FTZ R12, R185, R12 ;  /* 0x0000000cb90c7220 */ /* 0x000fe20000410000 */
[----:B------:R-:W-:Y:S01]  /*45c0*/  F2FP.PACK_AB R185, R184, R185 ;  /* 0x000000b9b8b9723e */ /* 0x000fe200000000ff */
[----:B------:R-:W-:Y:S01]  /*45d0*/  FMUL.FTZ R13, R13, R198 ;  /* 0x000000c60d0d7220 */ /* 0x000fe20000410000 */
[----:B------:R-:W-:Y:S01]  /*45e0*/  STS [R6+0x20880], R166 ;  /* 0x020880a606007388 */ /* 0x000fe20000000800 */
[----:B------:R-:W-:Y:S01]  /*45f0*/  FMUL.FTZ R12, R12, R202 ;  /* 0x000000ca0c0c7220 */ /* 0x000fe20000410000 */
[----:B------:R-:W-:Y:S01]  /*4600*/  F2FP.PACK_AB R8, R9, R8 ;  /* 0x000000080908723e */ /* 0x000fe200000000ff */
[----:B----4-:R-:W-:Y:S01]  /*4610*/  FMUL.FTZ R21, R171, R21 ;  /* 0x00000015ab157220 */ /* 0x010fe20000410000 */
[----:B------:R-:W-:Y:S01]  /*4620*/  F2FP.PACK_AB R9, R164, R204 ;  /* 0x000000cca409723e */ /* 0x000fe200000000ff */
[----:B------:R-:W-:Y:S01]  /*4630*/  STS [R237], R177 ;  /* 0x000000b1ed007388 */ /* 0x000fe20000000800 */
[----:B------:R-:W-:Y:S01]  /*4640*/  F2FP.PACK_AB R12, R13, R12 ;  /* 0x0000000c0d0c723e */ /* 0x000fe200000000ff */
[----:B-1----:R-:W-:Y:S01]  /*4650*/  FMUL.FTZ R22, R172, R22 ;  /* 0x00000016ac167220 */ /* 0x002fe20000410000 */
[----:B------:R-:W-:Y:S01]  /*4660*/  F2FP.PACK_AB R13, R193, R192 ;  /* 0x000000c0c10d723e */ /* 0x000fe200000000ff */
[----:B------:R-:W-:Y:S01]  /*4670*/  STS [R237+0x400], R174 ;  /* 0x000400aeed007388 */ /* 0x000fe20000000800 */
[----:B------:R-:W-:Y:S01]  /*4680*/  F2FP.PACK_AB R171, R171, R176 ;  /* 0x000000b0abab723e */ /* 0x000fe200000000ff */
[----:B--2---:R-:W-:Y:S01]  /*4690*/  FMUL.FTZ R34, R4, R34 ;  /* 0x0000002204227220 */ /* 0x004fe20000410000 */
[----:B------:R-:W-:Y:S01]  /*46a0*/  F2FP.PACK_AB R172, R167, R172 ;  /* 0x000000aca7ac723e */ /* 0x000fe200000000ff */
[----:B------:R-:W-:Y:S01]  /*46b0*/  STS [R6+0x21480], R186 ;  /* 0x021480ba06007388 */ /* 0x000fe20000000800 */
[----:B------:R-:W-:Y:S01]  /*46c0*/  MUFU.EX2 R182, R182 ;  /* 0x000000b600b67308 */ /* 0x000fe20000000800 */
[--C-:B---3--:R-:W-:Y:S01]  /*46d0*/  FADD.FTZ R10, R10, -R189.reuse ;  /* 0x800000bd0a0a7221 */ /* 0x108fe20000010000 */
[----:B------:R-:W-:Y:S01]  /*46e0*/  F2FP.PACK_AB R4, R252, R4 ;  /* 0x00000004fc04723e */ /* 0x000fe200000000ff */
[----:B------:R1:W-:Y:S01]  /*46f0*/  STS [R6+0x21880], R9 ;  /* 0x0218800906007388 */ /* 0x0003e20000000800 */
[--C-:B------:R-:W-:Y:S02]  /*4700*/  FADD.FTZ R11, R11, -R189.reuse ;  /* 0x800000bd0b0b7221 */ /* 0x100fe40000010000 */
[--C-:B------:R-:W-:Y:S01]  /*4710*/  FADD.FTZ R14, R14, -R189.reuse ;  /* 0x800000bd0e0e7221 */ /* 0x100fe20000010000 */
[----:B------:R-:W-:Y:S01]  /*4720*/  STS [R237+0x1000], R185 ;  /* 0x001000b9ed007388 */ /* 0x000fe20000000800 */
[----:B------:R-:W-:Y:S02]  /*4730*/  FMUL.FTZ R11, R164, R11 ;  /* 0x0000000ba40b7220 */ /* 0x000fe40000410000 */
[----:B------:R-:W2:Y:S01]  /*4740*/  MUFU.EX2 R183, R183 ;  /* 0x000000b700b77308 */ /* 0x000ea20000000800 */
[----:B------:R-:W-:Y:S01]  /*4750*/  STS [R237+0x1400], R13 ;  /* 0x0014000ded007388 */ /* 0x000fe20000000800 */
[--C-:B------:R-:W-:Y:S02]  /*4760*/  FADD.FTZ R15, R15, -R189.reuse ;  /* 0x800000bd0f0f7221 */ /* 0x100fe40000010000 */
[----:B------:R-:W-:Y:S01]  /*4770*/  FMUL.FTZ R10, R204, R10 ;  /* 0x0000000acc0a7220 */ /* 0x000fe20000410000 */
[----:B------:R-:W-:Y:S01]  /*4780*/  STS [R6+0x22480], R171 ;  /* 0x022480ab06007388 */ /* 0x000fe20000000800 */
[----:B------:R-:W-:Y:S02]  /*4790*/  FMUL.FTZ R14, R192, R14 ;  /* 0x0000000ec00e7220 */ /* 0x000fe40000410000 */
[----:B------:R-:W-:Y:S01]  /*47a0*/  FMUL.FTZ R15, R193, R15 ;  /* 0x0000000fc10f7220 */ /* 0x000fe20000410000 */
[----:B------:R-:W-:Y:S01]  /*47b0*/  STS [R6+0x22880], R172 ;  /* 0x022880ac06007388 */ /* 0x000fe20000000800 */
[----:B------:R-:W-:Y:S01]  /*47c0*/  MUFU.EX2 R205, R205 ;  /* 0x000000cd00cd7308 */ /* 0x000fe20000000800 */
[----:B------:R-:W-:Y:S02]  /*47d0*/  FMUL.FTZ R10, R10, R200 ;  /* 0x000000c80a0a7220 */ /* 0x000fe40000410000 */
[----:B------:R3:W-:Y:S01]  /*47e0*/  STS [R237+0x2400], R4 ;  /* 0x00240004ed007388 */ /* 0x0007e20000000800 */
[----:B------:R-:W-:Y:S02]  /*47f0*/  FMUL.FTZ R11, R11, R201 ;  /* 0x000000c90b0b7220 */ /* 0x000fe40000410000 */
[----:B------:R-:W-:Y:S01]  /*4800*/  FMUL.FTZ R23, R167, R23 ;  /* 0x00000017a7177220 */ /* 0x000fe20000410000 */
[----:B------:R-:W-:Y:S01]  /*4810*/  STS [R237+0x2000], R170 ;  /* 0x002000aaed007388 */ /* 0x000fe20000000800 */
[----:B------:R-:W-:Y:S01]  /*4820*/  FADD.FTZ R35, R35, -R32 ;  /* 0x8000002023237221 */ /* 0x000fe20000010000 */
[----:B------:R-:W-:Y:S01]  /*4830*/  F2FP.PACK_AB R10, R11, R10 ;  /* 0x0000000a0b0a723e */ /* 0x000fe200000000ff */
        /* <DEDUP_REMOVED lines=9> */
[----:B------:R-:W-:Y:S01]  /*48d0*/  STS [R6+0x23480], R183 ;  /* 0x023480b706007388 */ /* 0x000fe20000000800 */
[----:B------:R-:W-:Y:S01]  /*48e0*/  FMUL.FTZ R35, R252, R35 ;  /* 0x00000023fc237220 */ /* 0x000fe20000410000 */
[----:B------:R-:W-:Y:S01]  /*48f0*/  IADD3 R224, R222, R221, RZ ;  /* 0x000000dddee07210 */ /* 0x000fe20007ffe0ff */
[----:B------:R-:W-:Y:S02]  /*4900*/  FFMA.FTZ R19, -R100, R100, 1 ;  /* 0x3f80000064137423 */ /* 0x000fe40000010164 */
[--C-:B------:R-:W-:Y:S01]  /*4910*/  FADD.FTZ R26, R26, -R189.reuse ;  /* 0x800000bd1a1a7221 */ /* 0x100fe20000010000 */
[----:B------:R2:W5:Y:S01]  /*4920*/  LDL.LU R100, [R1+0xc] ;  /* 0x00000c0001647983 */ /* 0x0005620000300800 */
[--C-:B------:R-:W-:Y:S02]  /*4930*/  FADD.FTZ R27, R27, -R189.reuse ;  /* 0x800000bd1b1b7221 */ /* 0x100fe40000010000 */
[----:B------:R-:W4:Y:S01]  /*4940*/  MUFU.EX2 R165, R165 ;  /* 0x000000a500a57308 */ /* 0x000f220000000800 */
[----:B------:R-:W-:Y:S02]  /*4950*/  FMUL.FTZ R20, R20, R223 ;  /* 0x000000df14147220 */ /* 0x000fe40000410000 */
[----:B------:R-:W-:Y:S01]  /*4960*/  FMUL.FTZ R22, R22, R241 ;  /* 0x000000f116167220 */ /* 0x000fe20000410000 */
[----:B-1----:R-:W-:Y:S01]  /*4970*/  F2FP.PACK_AB R9, R206, R205 ;  /* 0x000000cdce09723e */ /* 0x002fe200000000ff */
[----:B------:R-:W-:Y:S01]  /*4980*/  FFMA.FTZ R17, -R219, R219, 1 ;  /* 0x3f800000db117423 */ /* 0x000fe200000101db */
[----:B------:R-:W-:Y:S01]  /*4990*/  F2FP.PACK_AB R20, R21, R20 ;  /* 0x000000141514723e */ /* 0x000fe200000000ff */
[----:B------:R-:W-:Y:S01]  /*49a0*/  FMUL.FTZ R19, R35, R19 ;  /* 0x0000001323137220 */ /* 0x000fe20000410000 */
[----:B------:R-:W-:Y:S01]  /*49b0*/  F2FP.PACK_AB R22, R23, R22 ;  /* 0x000000161716723e */ /* 0x000fe200000000ff */
[----:B------:R-:W-:Y:S01]  /*49c0*/  STS [R6+0x23880], R9 ;  /* 0x0238800906007388 */ /* 0x000fe20000000800 */
[----:B------:R-:W1:Y:S01]  /*49d0*/  MUFU.EX2 R251, R251 ;  /* 0x000000fb00fb7308 */ /* 0x000e620000000800 */
[----:B------:R-:W-:Y:S02]  /*49e0*/  FMUL.FTZ R17, R34, R17 ;  /* 0x0000001122117220 */ /* 0x000fe40000410000 */
[----:B------:R-:W-:Y:S02]  /*49f0*/  FMUL.FTZ R25, R182, R25 ;  /* 0x00000019b6197220 */ /* 0x000fe40000410000 */
[--C-:B------:R-:W-:Y:S01]  /*4a00*/  FADD.FTZ R30, R30, -R189.reuse ;  /* 0x800000bd1e1e7221 */ /* 0x100fe20000010000 */
[----:B------:R-:W-:Y:S01]  /*4a10*/  F2FP.PACK_AB R17, R19, R17 ;  /* 0x000000111311723e */ /* 0x000fe200000000ff */
[----:B------:R-:W-:Y:S02]  /*4a20*/  FADD.FTZ R31, R31, -R189 ;  /* 0x800000bd1f1f7221 */ /* 0x000fe40000010000 */
[----:B------:R-:W-:Y:S01]  /*4a30*/  FMUL.FTZ R27, R206, R27 ;  /* 0x0000001bce1b7220 */ /* 0x000fe20000410000 */
[----:B------:R-:W3:Y:S01]  /*4a40*/  MUFU.EX2 R207, R207 ;  /* 0x000000cf00cf7308 */ /* 0x000ee20000000800 */
[----:B------:R-:W-:Y:S02]  /*4a50*/  FMUL.FTZ R26, R205, R26 ;  /* 0x0000001acd1a7220 */ /* 0x000fe40000410000 */
[----:B------:R-:W-:Y:S02]  /*4a60*/  FFMA.FTZ R247, -R247, R247, 1 ;  /* 0x3f800000f7f77423 */ /* 0x000fe400000101f7 */
[----:B----4-:R-:W-:Y:S02]  /*4a70*/  FMUL.FTZ R28, R165, R28 ;  /* 0x0000001ca51c7220 */ /* 0x010fe40000410000 */
[----:B------:R-:W-:Y:S02]  /*4a80*/  FMUL.FTZ R25, R25, R246 ;  /* 0x000000f619197220 */ /* 0x000fe40000410000 */
[----:B------:R-:W-:Y:S02]  /*4a90*/  FMUL.FTZ R31, R191, R31 ;  /* 0x0000001fbf1f7220 */ /* 0x000fe40000410000 */
[----:B------:R-:W-:Y:S02]  /*4aa0*/  FFMA.FTZ R188, -R188, R188, 1 ;  /* 0x3f800000bcbc7423 */ /* 0x000fe400000101bc */
[----:B------:R-:W-:Y:S01]  /*4ab0*/  FFMA.FTZ R190, -R190, R190, 1 ;  /* 0x3f800000bebe7423 */ /* 0x000fe200000101be */
[----:B-1----:R-:W-:Y:S01]  /*4ac0*/  F2FP.PACK_AB R165, R251, R165 ;  /* 0x000000a5fba5723e */ /* 0x002fe200000000ff */
[----:B------:R-:W-:Y:S02]  /*4ad0*/  FMUL.FTZ R27, R27, R248 ;  /* 0x000000f81b1b7220 */ /* 0x000fe40000410000 */
[----:B------:R-:W-:Y:S02]  /*4ae0*/  FMUL.FTZ R29, R251, R29 ;  /* 0x0000001dfb1d7220 */ /* 0x000fe40000410000 */
[----:B------:R-:W-:Y:S01]  /*4af0*/  STS [R237+0x3000], R165 ;  /* 0x003000a5ed007388 */ /* 0x000fe20000000800 */
[----:B------:R-:W-:Y:S02]  /*4b00*/  FMUL.FTZ R24, R24, R245 ;  /* 0x000000f518187220 */ /* 0x000fe40000410000 */
[----:B------:R-:W-:Y:S01]  /*4b10*/  FMUL.FTZ R26, R26, R247 ;  /* 0x000000f71a1a7220 */ /* 0x000fe20000410000 */
[----:B---3--:R-:W-:Y:S01]  /*4b20*/  F2FP.PACK_AB R4, R191, R207 ;  /* 0x000000cfbf04723e */ /* 0x008fe200000000ff */
[----:B------:R-:W-:Y:S01]  /*4b30*/  FMUL.FTZ R30, R207, R30 ;  /* 0x0000001ecf1e7220 */ /* 0x000fe20000410000 */
[----:B------:R-:W-:Y:S01]  /*4b40*/  F2FP.PACK_AB R24, R25, R24 ;  /* 0x000000181918723e */ /* 0x000fe200000000ff */
[----:B------:R-:W-:Y:S01]  /*4b50*/  FMUL.FTZ R29, R29, R250 ;  /* 0x000000fa1d1d7220 */ /* 0x000fe20000410000 */
[----:B------:R-:W-:Y:S01]  /*4b60*/  F2FP.PACK_AB R26, R27, R26 ;  /* 0x0000001a1b1a723e */ /* 0x000fe200000000ff */
[----:B------:R1:W-:Y:S01]  /*4b70*/  STS [R237+0x3400], R4 ;  /* 0x00340004ed007388 */ /* 0x0003e20000000800 */
[----:B------:R-:W-:Y:S02]  /*4b80*/  FMUL.FTZ R30, R30, R188 ;  /* 0x000000bc1e1e7220 */ /* 0x000fe40000410000 */
[----:B------:R-:W-:Y:S01]  /*4b90*/  FMUL.FTZ R31, R31, R190 ;  /* 0x000000be1f1f7220 */ /* 0x000fe20000410000 */
[----:B------:R-:W-:Y:S01]  /*4ba0*/  BAR.SYNC.DEFER_BLOCKING 0x0 ;  /* 0x0000000000007b1d */ /* 0x000fe20000010000 */
[----:B------:R-:W-:Y:S03]  /*4bb0*/  FMUL.FTZ R28, R28, R249 ;  /* 0x000000f91c1c7220 */ /* 0x000fe60000410000 */
[----:B------:R-:W-:Y:S02]  /*4bc0*/  F2FP.PACK_AB R30, R31, R30 ;  /* 0x0000001e1f1e723e */ /* 0x000fe400000000ff */
[----:B------:R-:W-:Y:S02]  /*4bd0*/  F2FP.PACK_AB R28, R29, R28 ;  /* 0x0000001c1d1c723e */ /* 0x000fe400000000ff */
[----:B-1----:R-:W-:Y:S01]  /*4be0*/  MOV R4, UR4 ;  /* 0x0000000400047c02 */ /* 0x002fe20008000f00 */
[----:B------:R-:W-:Y:S03]  /*4bf0*/  STS [R6+0x24480], R5 ;  /* 0x0244800506007388 */ /* 0x000fe60000000800 */
[----:B------:R-:W-:Y:S01]  /*4c00*/  LEA R4, R4, R217, 0xd ;  /* 0x000000d904047211 */ /* 0x000fe200078e68ff */
[----:B------:R-:W-:Y:S03]  /*4c10*/  STS [R6+0x24880], R7 ;  /* 0x0248800706007388 */ /* 0x000fe60000000800 */
[----:B------:R-:W-:Y:S01]  /*4c20*/  SHF.L.U32 R219, R4, 0x1, RZ ;  /* 0x0000000104db7819 */ /* 0x000fe200000006ff */
        /* <DEDUP_REMOVED lines=16> */
[----:B------:R-:W3:Y:S08]  /*4d30*/  LDSM.16.MT88.4 R12, [R0+0x20480] ;  /* 0x02048000000c783b */ /* 0x000ef00000004200 */
[----:B------:R-:W4:Y:S08]  /*4d40*/  LDSM.16.MT88.4 R16, [R215+0x22480] ;  /* 0x02248000d710783b */ /* 0x000f300000004200 */
[----:B------:R-:W2:Y:S08]  /*4d50*/  LDSM.16.MT88.4 R20, [R0+0x22480] ;  /* 0x022480000014783b */ /* 0x000eb00000004200 */
[----:B------:R-:W2:Y:S01]  /*4d60*/  LDSM.16.MT88.4 R24, [R219+0x1a080] ;  /* 0x01a08000db18783b */ /* 0x000ea20000004200 */
[-C--:B-1----:R-:W-:Y:S07]  /*4d70*/  HMMA.16816.F32 R36, R4, R8.reuse, R36 ;  /* 0x000000080424723c */ /* 0x082fee0000001824 */
[----:B------:R-:W-:Y:S01]  /*4d80*/  LDSM.16.MT88.4 R28, [R215+0x20c80] ;  /* 0x020c8000d71c783b */ /* 0x000fe20000004200 */
[-C--:B---3--:R-:W-:Y:S07]  /*4d90*/  HMMA.16816.F32 R40, R12, R8.reuse, R40 ;  /* 0x000000080c28723c */ /* 0x088fee0000001828 */
[----:B------:R-:W1:Y:S01]  /*4da0*/  LDSM.16.MT88.4 R32, [R219+0x18880] ;  /* 0x01888000db20783b */ /* 0x000e620000004200 */
[-C--:B----4-:R-:W-:Y:S07]  /*4db0*/  HMMA.16816.F32 R44, R16, R8.reuse, R44 ;  /* 0x00000008102c723c */ /* 0x090fee000000182c */
[----:B------:R-:W3:Y:S01]  /*4dc0*/  LDSM.16.MT88.4 R164, [R0+0x20c80] ;  /* 0x020c800000a4783b */ /* 0x000ee20000004200 */
[C---:B--2---:R-:W-:Y:S07]  /*4dd0*/  HMMA.16816.F32 R48, R20.reuse, R8, R48 ;  /* 0x000000081430723c */ /* 0x044fee0000001830 */
[----:B------:R-:W2:Y:S01]  /*4de0*/  LDSM.16.MT88.4 R168, [R215+0x22c80] ;  /* 0x022c8000d7a8783b */ /* 0x000ea20000004200 */
[-C--:B------:R-:W-:Y:S07]  /*4df0*/  HMMA.16816.F32 R52, R20, R10.reuse, R52 ;  /* 0x0000000a1434723c */ /* 0x080fee0000001834 */
[----:B------:R-:W4:Y:S01]  /*4e00*/  LDSM.16.MT88.4 R172, [R0+0x22c80] ;  /* 0x022c800000ac783b */ /* 0x000f220000004200 */
[-C--:B------:R-:W-:Y:S07]  /*4e10*/  HMMA.16816.F32 R56, R16, R10.reuse, R56 ;  /* 0x0000000a1038723c */ /* 0x080fee0000001838 */
[----:B------:R-:W1:Y:S01]  /*4e20*/  LDSM.16.MT88.4 R176, [R219+0x1a880] ;  /* 0x01a88000dbb0783b */ /* 0x000e620000004200 */
[-C--:B------:R-:W-:Y:S07]  /*4e30*/  HMMA.16816.F32 R60, R12, R10.reuse, R60 ;  /* 0x0000000a0c3c723c */ /* 0x080fee000000183c */
[----:B------:R-:W-:Y:S01]  /*4e40*/  LDSM.16.MT88.4 R180, [R219+0x19880] ;  /* 0x01988000dbb4783b */ /* 0x000fe20000004200 */
[C---:B------:R-:W-:Y:S07]  /*4e50*/  HMMA.16816.F32 R64, R4.reuse, R10, R64 ;  /* 0x0000000a0440723c */ /* 0x040fee0000001840 */
[----:B------:R-:W-:Y:S01]  /*4e60*/  LDSM.16.MT88.4 R8, [R219+0x19080] ;  /* 0x01908000db08783b */ /* 0x000fe20000004200 */
[-C--:B------:R-:W-:Y:S07]  /*4e70*/  HMMA.16816.F32 R68, R4, R24.reuse, R68 ;  /* 0x000000180444723c */ /* 0x080fee0000001844 */
[----:B------:R-:W-:Y:S01]  /*4e80*/  LDSM.16.MT88.4 R184, [R0+0x21c80] ;  /* 0x021c800000b8783b */ /* 0x000fe20000004200 */
[-C--:B------:R-:W-:Y:S07]  /*4e90*/  HMMA.16816.F32 R72, R12, R24.reuse, R72 ;  /* 0x000000180c48723c */ /* 0x080fee0000001848 */
        /* <DEDUP_REMOVED lines=14> */
[-C--:B---3--:R-:W-:Y:S08]  /*4f80*/  HMMA.16816.F32 R40, R164, R32.reuse, R40 ;  /* 0x00000020a428723c */ /* 0x088ff00000001828 */
[-C--:B--2---:R-:W-:Y:S08]  /*4f90*/  HMMA.16816.F32 R44, R168, R32.reuse, R44 ;  /* 0x00000020a82c723c */ /* 0x084ff0000000182c */
[C---:B----4-:R-:W-:Y:S08]  /*4fa0*/  HMMA.16816.F32 R48, R172.reuse, R32, R48 ;  /* 0x00000020ac30723c */ /* 0x050ff00000001830 */
[-C--:B------:R-:W-:Y:S08]  /*4fb0*/  HMMA.16816.F32 R52, R172, R34.reuse, R52 ;  /* 0x00000022ac34723c */ /* 0x080ff00000001834 */
[-C--:B------:R-:W-:Y:S08]  /*4fc0*/  HMMA.16816.F32 R56, R168, R34.reuse, R56 ;  /* 0x00000022a838723c */ /* 0x080ff00000001838 */
[-C--:B------:R-:W-:Y:S08]  /*4fd0*/  HMMA.16816.F32 R60, R164, R34.reuse, R60 ;  /* 0x00000022a43c723c */ /* 0x080ff0000000183c */
[C---:B------:R-:W-:Y:S01]  /*4fe0*/  HMMA.16816.F32 R64, R28.reuse, R34, R64 ;  /* 0x000000221c40723c */ /* 0x040fe20000001840 */
[----:B------:R-:W2:Y:S07]  /*4ff0*/  LDSM.16.MT88.4 R32, [R215+0x21c80] ;  /* 0x021c8000d720783b */ /* 0x000eae0000004200 */
[-C--:B------:R-:W-:Y:S08]  /*5000*/  HMMA.16816.F32 R68, R28, R176.reuse, R68 ;  /* 0x000000b01c44723c */ /* 0x080ff00000001844 */
[-C--:B------:R-:W-:Y:S08]  /*5010*/  HMMA.16816.F32 R72, R164, R176.reuse, R72 ;  /* 0x000000b0a448723c */ /* 0x080ff00000001848 */
[-C--:B------:R-:W-:Y:S08]  /*5020*/  HMMA.16816.F32 R76, R168, R176.reuse, R76 ;  /* 0x000000b0a84c723c */ /* 0x080ff0000000184c */
[C---:B------:R-:W-:Y:S08]  /*5030*/  HMMA.16816.F32 R80, R172.reuse, R176, R80 ;  /* 0x000000b0ac50723c */ /* 0x040ff00000001850 */
[-C--:B------:R-:W-:Y:S08]  /*5040*/  HMMA.16816.F32 R84, R172, R178.reuse, R84 ;  /* 0x000000b2ac54723c */ /* 0x080ff00000001854 */
[-C--:B------:R-:W-:Y:S08]  /*5050*/  HMMA.16816.F32 R88, R168, R178.reuse, R88 ;  /* 0x000000b2a858723c */ /* 0x080ff00000001858 */
[-C--:B------:R-:W-:Y:S08]  /*5060*/  HMMA.16816.F32 R92, R164, R178.reuse, R92 ;  /* 0x000000b2a45c723c */ /* 0x080ff0000000185c */
[----:B------:R-:W-:Y:S08]  /*5070*/  HMMA.16816.F32 R96, R28, R178, R96 ;  /* 0x000000b21c60723c */ /* 0x000ff00000001860 */
[-C--:B------:R-:W-:Y:S08]  /*5080*/  HMMA.16816.F32 R36, R4, R8.reuse, R36 ;  /* 0x000000080424723c */ /* 0x080ff00000001824 */
[-C--:B------:R-:W-:Y:S08]  /*5090*/  HMMA.16816.F32 R40, R12, R8.reuse, R40 ;  /* 0x000000080c28723c */ /* 0x080ff00000001828 */
[-C--:B------:R-:W-:Y:S08]  /*50a0*/  HMMA.16816.F32 R44, R16, R8.reuse, R44 ;  /* 0x00000008102c723c */ /* 0x080ff0000000182c */
[C---:B------:R-:W-:Y:S08]  /*50b0*/  HMMA.16816.F32 R48, R20.reuse, R8, R48 ;  /* 0x000000081430723c */ /* 0x040ff00000001830 */
[-C--:B------:R-:W-:Y:S08]  /*50c0*/  HMMA.16816.F32 R52, R20, R10.reuse, R52 ;  /* 0x0000000a1434723c */ /* 0x080ff00000001834 */
[-C--:B------:R-:W-:Y:S08]  /*50d0*/  HMMA.16816.F32 R56, R16, R10.reuse, R56 ;  /* 0x0000000a1038723c */ /* 0x080ff00000001838 */
[-C--:B------:R-:W-:Y:S08]  /*50e0*/  HMMA.16816.F32 R60, R12, R10.reuse, R60 ;  /* 0x0000000a0c3c723c */ /* 0x080ff0000000183c */
[C---:B------:R-:W-:Y:S01]  /*50f0*/  HMMA.16816.F32 R64, R4.reuse, R10, R64 ;  /* 0x0000000a0440723c */ /* 0x040fe20000001840 */
[----:B------:R-:W3:Y:S07]  /*5100*/  LDSM.16.MT88.4 R8, [R219+0x1b880] ;  /* 0x01b88000db08783b */ /* 0x000eee0000004200 */
[-C--:B-1----:R-:W-:Y:S01]  /*5110*/  HMMA.16816.F32 R68, R4, R24.reuse, R68 ;  /* 0x000000180444723c */ /* 0x082fe20000001844 */
[----:B------:R-:W-:Y:S07]  /*5120*/  BAR.SYNC.DEFER_BLOCKING 0x0 ;  /* 0x0000000000007b1d */ /* 0x000fee0000010000 */
[-C--:B------:R-:W-:Y:S08]  /*5130*/  HMMA.16816.F32 R72, R12, R24.reuse, R72 ;  /* 0x000000180c48723c */ /* 0x080ff00000001848 */
[-C--:B------:R-:W-:Y:S08]  /*5140*/  HMMA.16816.F32 R76, R16, R24.reuse, R76 ;  /* 0x00000018104c723c */ /* 0x080ff0000000184c */
[C---:B------:R-:W-:Y:S08]  /*5150*/  HMMA.16816.F32 R80, R20.reuse, R24, R80 ;  /* 0x000000181450723c */ /* 0x040ff00000001850 */
[-C--:B------:R-:W-:Y:S08]  /*5160*/  HMMA.16816.F32 R84, R20, R26.reuse, R84 ;  /* 0x0000001a1454723c */ /* 0x080ff00000001854 */
[-C--:B------:R-:W-:Y:S08]  /*5170*/  HMMA.16816.F32 R88, R16, R26.reuse, R88 ;  /* 0x0000001a1058723c */ /* 0x080ff00000001858 */
[-C--:B------:R-:W-:Y:S08]  /*5180*/  HMMA.16816.F32 R92, R12, R26.reuse, R92 ;  /* 0x0000001a0c5c723c */ /* 0x080ff0000000185c */
[----:B------:R-:W-:Y:S01]  /*5190*/  HMMA.16816.F32 R96, R4, R26, R96 ;  /* 0x0000001a0460723c */ /* 0x000fe20000001860 */
[----:B------:R1:W4:Y:S07]  /*51a0*/  LDSM.16.M88.4 R164, [R222+0x24480] ;  /* 0x02448000dea4783b */ /* 0x00032e0000000200 */
[-C--:B--2---:R-:W-:Y:S01]  /*51b0*/  HMMA.16816.F32 R36, R32, R180.reuse, R36 ;  /* 0x000000b42024723c */ /* 0x084fe20000001824 */
[----:B------:R1:W2:Y:S07]  /*51c0*/  LDSM.16.M88.4 R28, [R222+0x25480] ;  /* 0x02548000de1c783b */ /* 0x0002ae0000000200 */
[-C--:B------:R-:W-:Y:S01]  /*51d0*/  HMMA.16816.F32 R40, R184, R180.reuse, R40 ;  /* 0x000000b4b828723c */ /* 0x080fe20000001828 */
[----:B------:R1:W1:Y:S07]  /*51e0*/  LDSM.16.MT88.4 R16, [R220+0x80] ;  /* 0x00008000dc10783b */ /* 0x00026e0000004200 */
[-C--:B------:R-:W-:Y:S01]  /*51f0*/  HMMA.16816.F32 R44, R188, R180.reuse, R44 ;  /* 0x000000b4bc2c723c */ /* 0x080fe2000000182c */
[----:B------:R1:W1:Y:S07]  /*5200*/  LDSM.16.MT88.4 R168, [R220+0x4080] ;  /* 0x00408000dca8783b */ /* 0x00026e0000004200 */
[C---:B------:R-:W-:Y:S01]  /*5210*/  HMMA.16816.F32 R48, R192.reuse, R180, R48 ;  /* 0x000000b4c030723c */ /* 0x040fe20000001830 */
[----:B------:R1:W1:Y:S07]  /*5220*/  LDSM.16.M88.4 R172, [R224+0x24480] ;  /* 0x02448000e0ac783b */ /* 0x00026e0000000200 */
[-C--:B------:R-:W-:Y:S01]  /*5230*/  HMMA.16816.F32 R52, R192, R182.reuse, R52 ;  /* 0x000000b6c034723c */ /* 0x080fe20000001834 */
[----:B------:R1:W1:Y:S07]  /*5240*/  LDSM.16.M88.4 R196, [R224+0x25480] ;  /* 0x02548000e0c4783b */ /* 0x00026e0000000200 */
[-C--:B------:R-:W-:Y:S01]  /*5250*/  HMMA.16816.F32 R56, R188, R182.reuse, R56 ;  /* 0x000000b6bc38723c */ /* 0x080fe20000001838 */
[----:B------:R1:W1:Y:S07]  /*5260*/  LDSM.16.MT88.4 R176, [R220+0x880] ;  /* 0x00088000dcb0783b */ /* 0x00026e0000004200 */
[-C--:B------:R-:W-:Y:S01]  /*5270*/  HMMA.16816.F32 R60, R184, R182.reuse, R60 ;  /* 0x000000b6b83c723c */ /* 0x080fe2000000183c */
[----:B------:R1:W1:Y:S07]  /*5280*/  LDSM.16.MT88.4 R200, [R220+0x4880] ;  /* 0x00488000dcc8783b */ /* 0x00026e0000004200 */
[C---:B------:R-:W-:Y:S08]  /*5290*/  HMMA.16816.F32 R64, R32.reuse, R182, R64 ;  /* 0x000000b62040723c */ /* 0x040ff00000001840 */
[-C--:B---3--:R-:W-:Y:S08]  /*52a0*/  HMMA.16816.F32 R68, R32, R8.reuse, R68 ;  /* 0x000000082044723c */ /* 0x088ff00000001844 */
[-C--:B------:R-:W-:Y:S08]  /*52b0*/  HMMA.16816.F32 R72, R184, R8.reuse, R72 ;  /* 0x00000008b848723c */ /* 0x080ff00000001848 */
[-C--:B------:R-:W-:Y:S08]  /*52c0*/  HMMA.16816.F32 R76, R188, R8.reuse, R76 ;  /* 0x00000008bc4c723c */ /* 0x080ff0000000184c */
[C---:B------:R-:W-:Y:S08]  /*52d0*/  HMMA.16816.F32 R80, R192.reuse, R8, R80 ;  /* 0x00000008c050723c */ /* 0x040ff00000001850 */
[-C--:B------:R-:W-:Y:S08]  /*52e0*/  HMMA.16816.F32 R84, R192, R10.reuse, R84 ;  /* 0x0000000ac054723c */ /* 0x080ff00000001854 */
[-C--:B------:R-:W-:Y:S08]  /*52f0*/  HMMA.16816.F32 R88, R188, R10.reuse, R88 ;  /* 0x0000000abc58723c */ /* 0x080ff00000001858 */
[-C--:B------:R-:W-:Y:S08]  /*5300*/  HMMA.16816.F32 R92, R184, R10.reuse, R92 ;  /* 0x0000000ab85c723c */ /* 0x080ff0000000185c */
[----:B------:R-:W-:Y:S01]  /*5310*/  HMMA.16816.F32 R96, R32, R10, R96 ;  /* 0x0000000a2060723c */ /* 0x000fe20000001860 */
[----:B------:R-:W-:-:S07]  /*5320*/  @P0 BRA `(.L_x_1023) ;  /* 0x0000034000000947 */ /* 0x000fce0003800000 */
[C---:B-12-4-:R-:W-:Y:S01]  /*5330*/  LOP3.LUT P4, RZ, R227.reuse, 0x4, RZ, 0xc0, !PT ;  /* 0x00000004e3ff7812 */ /* 0x056fe2000788c0ff */
[----:B------:R-:W1:Y:S01]  /*5340*/  S2R R4, SR_CTAID.Y ;  /* 0x0000000000047919 */ /* 0x000e620000002600 */
[----:B------:R-:W-:Y:S01]  /*5350*/  LOP3.LUT P5, RZ, R227, 0x2, RZ, 0xc0, !PT ;  /* 0x00000002e3ff7812 */ /* 0x000fe200078ac0ff */
[----:B------:R-:W-:Y:S01]  /*5360*/  USHF.R.S32.HI UR25, URZ, 0x1f, UR24 ;  /* 0x0000001f3f197899 */ /* 0x000fe20008011418 */
[----:B------:R-:W-:Y:S01]  /*5370*/  IMAD.MOV.U32 R8, RZ, RZ, c[0x0][0x208] ;  /* 0x00008200ff087624 */ /* 0x000fe200078e00ff */
[----:B------:R-:W-:Y:S02]  /*5380*/  ULDC.64 UR6, c[0x0][0x208] ;  /* 0x0000820000067ab9 */ /* 0x000fe40000000a00 */
[----:B------:R-:W-:Y:S01]  /*5390*/  UIMAD UR25, UR25, UR6, URZ ;  /* 0x00000006191972a4 */ /* 0x000fe2000f8e023f */
[----:B------:R-:W-:Y:S01]  /*53a0*/  IMAD.SHL.U32 R9, R8, 0x40, RZ ;  /* 0x0000004008097824 */ /* 0x000fe200078e00ff */
[----:B------:R-:W-:Y:S02]  /*53b0*/  UIMAD.WIDE.U32 UR26, UR24, UR6, URZ ;  /* 0x00000006181a72a5 */ /* 0x000fe4000f8e003f */
[----:B------:R-:W-:Y:S02]  /*53c0*/  UIMAD UR25, UR24, UR7, UR25 ;  /* 0x00000007181972a4 */ /* 0x000fe4000f8e0219 */
[----:B------:R-:W-:Y:S02]  /*53d0*/  USHF.L.U32 UR24, UR24, 0x6, URZ ;  /* 0x0000000618187899 */ /* 0x000fe4000800063f */
[----:B------:R-:W-:Y:S01]  /*53e0*/  IMAD.U32 R14, RZ, RZ, UR26 ;  /* 0x0000001aff0e7e24 */ /* 0x000fe2000f8e00ff */
[----:B------:R-:W-:Y:S01]  /*53f0*/  UIADD3 UR25, UR27, UR25, URZ ;  /* 0x000000191b197290 */ /* 0x000fe2000fffe03f */
[----:B------:R-:W-:Y:S03]  /*5400*/  IMAD.U32 R15, RZ, RZ, UR27 ;  /* 0x0000001bff0f7e24 */ /* 0x000fe6000f8e00ff */
[----:B------:R-:W-:Y:S02]  /*5410*/  LEA R12, P1, R14, R230, 0x7 ;  /* 0x000000e60e0c7211 */ /* 0x000fe400078238ff */
[----:B-1----:R-:W-:Y:S01]  /*5420*/  SHF.R.S32.HI R5, RZ, 0x1f, R4 ;  /* 0x0000001fff057819 */ /* 0x002fe20000011404 */
[----:B------:R-:W-:Y:S04]  /*5430*/  IMAD.WIDE.U32 R6, R4, c[0x0][0x288], R242 ;  /* 0x0000a20004067a25 */ /* 0x000fe800078e00f2 */
[----:B------:R-:W-:Y:S01]  /*5440*/  IMAD R5, R5, c[0x0][0x288], RZ ;  /* 0x0000a20005057a24 */ /* 0x000fe200078e02ff */
[----:B------:R-:W-:Y:S03]  /*5450*/  IADD3 R6, P0, R6, UR8, RZ ;  /* 0x0000000806067c10 */ /* 0x000fe6000ff1e0ff */
[----:B------:R-:W-:Y:S02]  /*5460*/  IMAD R5, R4, c[0x0][0x28c], R5 ;  /* 0x0000a30004057a24 */ /* 0x000fe400078e0205 */
[----:B------:R-:W-:Y:S03]  /*5470*/  IMAD.U32 R4, RZ, RZ, UR25 ;  /* 0x00000019ff047e24 */ /* 0x000fe6000f8e00ff */
[----:B------:R-:W-:Y:S01]  /*5480*/  IADD3.X R5, R7, UR14, R5, P0, !PT ;  /* 0x0000000e07057c10 */ /* 0x000fe200087fe405 */
[----:B------:R-:W-:Y:S01]  /*5490*/  IMAD.MOV.U32 R7, RZ, RZ, 0x6 ;  /* 0x00000006ff077424 */ /* 0x000fe200078e00ff */
[----:B------:R-:W-:Y:S01]  /*54a0*/  LEA.HI.X R13, R14, R231, R4, 0x7, P1 ;  /* 0x000000e70e0d7211 */ /* 0x000fe200008f3c04 */
[----:B------:R-:W-:Y:S01]  /*54b0*/  IMAD.U32 R4, RZ, RZ, UR24 ;  /* 0x00000018ff047e24 */ /* 0x000fe2000f8e00ff */
[----:B------:R-:W-:Y:S02]  /*54c0*/  LEA R10, P0, R6, c[0x0][0x280], 0x2 ;  /* 0x0000a000060a7a11 */ /* 0x000fe400078010ff */
[----:B------:R-:W-:Y:S02]  /*54d0*/  SHF.L.U64.HI R7, R8, R7, c[0x0][0x20c] ;  /* 0x0000830008077619 */ /* 0x000fe40000010207 */
[----:B------:R-:W-:Y:S02]  /*54e0*/  LEA.HI.X R11, R6, c[0x0][0x284], R5, 0x2, P0 ;  /* 0x0000a100060b7a11 */ /* 0x000fe400000f1405 */
[----:B------:R-:W-:Y:S02]  /*54f0*/  IADD3 R14, P1, P0, R9, 0x80, R12 ;  /* 0x00000080090e7810 */ /* 0x000fe4000783e00c */
[----:B------:R-:W-:Y:S02]  /*5500*/  IADD3 R5, -R234, c[0x0][0x168], -R4 ;  /* 0x00005a00ea057a10 */ /* 0x000fe40007ffe904 */
[--C-:B------:R-:W-:Y:S02]  /*5510*/  IADD3.X R15, R7, RZ, R13.reuse, P1, P0 ;  /* 0x000000ff070f7210 */ /* 0x100fe40000fe040d */
[C---:B------:R-:W-:Y:S02]  /*5520*/  LEA R8, P0, R4.reuse, R10, 0x2 ;  /* 0x0000000a04087211 */ /* 0x040fe400078010ff */
[----:B------:R-:W-:Y:S02]  /*5530*/  ISETP.LT.OR P2, PT, R5, 0x1, P4 ;  /* 0x000000010500780c */ /* 0x000fe40002741670 */
[----:B------:R-:W-:Y:S02]  /*5540*/  IADD3 R6, P1, R9, R12, RZ ;  /* 0x0000000c09067210 */ /* 0x000fe40007f3e0ff */
[----:B------:R-:W-:Y:S01]  /*5550*/  LEA.HI.X.SX32 R9, R4, R11, 0x2, P0 ;  /* 0x0000000b04097211 */ /* 0x000fe200000f16ff */
[----:B------:R-:W-:Y:S01]  /*5560*/  IMAD.U32 R4, RZ, RZ, UR20 ;  /* 0x00000014ff047e24 */ /* 0x000fe2000f8e00ff */
[----:B------:R-:W-:Y:S01]  /*5570*/  ISETP.LT.OR P0, PT, R5, 0x1, P5 ;  /* 0x000000010500780c */ /* 0x000fe20002f01670 */
[----:B------:R-:W-:Y:S01]  /*5580*/  IMAD.X R7, R7, 0x1, R13, P1 ;  /* 0x0000000107077824 */ /* 0x000fe200008e060d */
[C---:B------:R-:W-:Y:S01]  /*5590*/  ISETP.LT.OR P1, PT, R5.reuse, 0x21, P4 ;  /* 0x000000210500780c */ /* 0x040fe20002721670 */
[----:B------:R-:W-:Y:S05]  /*55a0*/  IMAD R4, R4, 0x4000, R239 ;  /* 0x0000400004047824 */ /* 0x000fea00078e02ef */
[----:B------:R-:W-:Y:S01]  /*55b0*/  @!PT LDS RZ, [RZ] ;  /* 0x00000000fffff984 */ /* 0x000fe20000000800 */
[----:B------:R-:W-:Y:S01]  /*55c0*/  @!PT LDS RZ, [RZ] ;  /* 0x00000000fffff984 */ /* 0x000fe20000000800 */
[----:B------:R-:W-:Y:S01]  /*55d0*/  @!PT LDS RZ, [RZ] ;  /* 0x00000000fffff984 */ /* 0x000fe20000000800 */
[----:B------:R1:W-:Y:S06]  /*55e0*/  LDGSTS.E.BYPASS.LTC128B.128 [R4], [R12.64], !P2 ;  /* 0x000000000c047fae */ /* 0x0003ec000d101d56 */
[----:B------:R1:W-:Y:S01]  /*55f0*/  LDGSTS.E.BYPASS.LTC128B.128 [R4+0x2000], [R12.64+0x80], !P0 ;  /* 0x020000800c047fae */ /* 0x0003e2000c101d56 */
[----:B------:R-:W-:Y:S01]  /*5600*/  ISETP.LT.OR P0, PT, R5, 0x21, P5 ;  /* 0x000000210500780c */ /* 0x000fe20002f01670 */
[----:B------:R-:W-:Y:S04]  /*5610*/  IMAD.U32 R5, RZ, RZ, UR20 ;  /* 0x00000014ff057e24 */ /* 0x000fe8000f8e00ff */
[----:B------:R1:W-:Y:S01]  /*5620*/  LDGSTS.E.BYPASS.LTC128B.128 [R4+0x1000], [R6.64], !P1 ;  /* 0x0100000006047fae */ /* 0x0003e2000c901d56 */
[----:B------:R-:W-:Y:S04]  /*5630*/  @!P6 IMAD R5, R5, 0x40, R242 ;  /* 0x000000400505e824 */ /* 0x000fe800078e02f2 */
[----:B------:R-:W-:Y:S03]  /*5640*/  @!P6 IMAD.SHL.U32 R5, R5, 0x4, RZ ;  /* 0x000000040505e824 */ /* 0x000fe600078e00ff */
[----:B------:R1:W-:Y:S06]  /*5650*/  LDGSTS.E.BYPASS.LTC128B.128 [R4+0x3000], [R14.64], !P0 ;  /* 0x030000000e047fae */ /* 0x0003ec000c101d56 */
[----:B------:R1:W-:Y:S02]  /*5660*/  @!P6 LDGSTS.E.BYPASS.LTC128B.128 [R5+0x20280], [R8.64] ;  /* 0x202800000805efae */ /* 0x0003e4000b901d56 */
.L_x_1023:
[-C--:B-12-4-:R-:W-:Y:S01]  /*5670*/  HMMA.16816.F32 R4, R164, R16.reuse, RZ ;  /* 0x00000010a404723c */ /* 0x096fe200000018ff */
[----:B------:R-:W-:Y:S01]  /*5680*/  LDSM.16.MT88.4 R184, [R220+0x1080] ;  /* 0x00108000dcb8783b */ /* 0x000fe20000004200 */
[----:B------:R-:W-:Y:S02]  /*5690*/  ULDC.64 UR6, c[0x0][0x238] ;  /* 0x00008e0000067ab9 */ /* 0x000fe40000000a00 */
[--C-:B------:R-:W-:Y:S01]  /*56a0*/  IMAD.IADD R223, R222, 0x1, R209.reuse ;  /* 0x00000001dedf7824 */ /* 0x100fe200078e02d1 */
[-C--:B------:R-:W-:Y:S01]  /*56b0*/  IADD3 R204, R221, R222.reuse, R209 ;  /* 0x000000deddcc7210 */ /* 0x080fe20007ffe0d1 */
[----:B------:R-:W-:Y:S01]  /*56c0*/  LDSM.16.MT88.4 R192, [R220+0x1880] ;  /* 0x00188000dcc0783b */ /* 0x000fe20000004200 */
[----:B------:R-:W-:Y:S01]  /*56d0*/  USHF.R.S32.HI UR24, URZ, 0x1f, UR10 ;  /* 0x0000001f3f187899 */ /* 0x000fe2000801140a */
[C---:B------:R-:W-:Y:S01]  /*56e0*/  HMMA.16816.F32 R8, R28.reuse, R16, RZ ;  /* 0x000000101c08723c */ /* 0x040fe200000018ff */
[----:B------:R-:W-:Y:S02]  /*56f0*/  USHF.L.U32 UR12, UR12, 0xd, URZ ;  /* 0x0000000d0c0c7899 */ /* 0x000fe4000800063f */
[----:B------:R-:W1:Y:S01]  /*5700*/  LDSM.16.M88.4 R180, [R223+0x24480] ;  /* 0x02448000dfb4783b */ /* 0x000e620000000200 */
[----:B------:R-:W-:Y:S02]  /*5710*/  UIMAD UR25, UR24, UR6, URZ ;  /* 0x00000006181972a4 */ /* 0x000fe4000f8e023f */
[----:B------:R-:W-:Y:S02]  /*5720*/  UISETP.GE.AND UP0, UPT, UR19, UR17, UPT ;  /* 0x000000111300728c */ /* 0x000fe4000bf06270 */
[-C--:B------:R-:W-:Y:S01]  /*5730*/  HMMA.16816.F32 R12, R28, R18.reuse, RZ ;  /* 0x000000121c0c723c */ /* 0x080fe200000018ff */
[----:B------:R-:W2:Y:S01]  /*5740*/  LDSM.16.M88.4 R188, [R223+0x25480] ;  /* 0x02548000dfbc783b */ /* 0x000ea20000000200 */
[----:B------:R-:W-:Y:S02]  /*5750*/  UIMAD UR25, UR10, UR7, UR25 ;  /* 0x000000070a1972a4 */ /* 0x000fe4000f8e0219 */
[----:B------:R-:W-:Y:S02]  /*5760*/  UISETP.GE.AND UP3, UPT, UR4, 0x1, UPT ;  /* 0x000000010400788c */ /* 0x000fe4000bf66270 */
[----:B------:R-:W-:Y:S01]  /*5770*/  ULDC.64 UR6, c[0x0][0x240] ;  /* 0x0000900000067ab9 */ /* 0x000fe20000000a00 */
[----:B------:R-:W0:Y:S01]  /*5780*/  LDGDEPBAR ;  /* 0x00000000000079af */ /* 0x000e220000000000 */
[C---:B------:R-:W-:Y:S01]  /*5790*/  HMMA.16816.F32 R16, R164.reuse, R18, RZ ;  /* 0x00000012a410723c */ /* 0x040fe200000018ff */
[----:B------:R-:W-:Y:S02]  /*57a0*/  UIMAD UR6, UR5, UR6, URZ ;  /* 0x00000006050672a4 */ /* 0x000fe4000f8e023f */
[----:B------:R-:W-:Y:S02]  /*57b0*/  UISETP.GE.AND UP2, UPT, UR21, 0x1, UPT ;  /* 0x000000011500788c */ /* 0x000fe4000bf46270 */
[----:B------:R-:W-:Y:S02]  /*57c0*/  UIMAD UR6, UR18, UR7, UR6 ;  /* 0x00000007120672a4 */ /* 0x000fe4000f8e0206 */
[----:B------:R-:W-:Y:S01]  /*57d0*/  USHF.R.S32.HI UR7, URZ, 0x1f, UR12 ;  /* 0x0000001f3f077899 */ /* 0x000fe2000801140c */
[-C--:B------:R-:W-:Y:S01]  /*57e0*/  HMMA.16816.F32 R20, R164, R168.reuse, RZ ;  /* 0x000000a8a414723c */ /* 0x080fe200000018ff */
[----:B------:R-:W-:Y:S07]  /*57f0*/  UISETP.GE.AND UP1, UPT, UR20, 0x1, UPT ;  /* 0x000000011400788c */ /* 0x000fee000bf26270 */
[C---:B------:R-:W-:Y:S08]  /*5800*/  HMMA.16816.F32 R24, R28.reuse, R168, RZ ;  /* 0x000000a81c18723c */ /* 0x040ff000000018ff */
[-C--:B------:R-:W-:Y:S08]  /*5810*/  HMMA.16816.F32 R28, R28, R170.reuse, RZ ;  /* 0x000000aa1c1c723c */ /* 0x080ff000000018ff */
[----:B------:R-:W-:Y:S01]  /*5820*/  HMMA.16816.F32 R32, R164, R170, RZ ;  /* 0x000000aaa420723c */ /* 0x000fe200000018ff */
[----:B------:R-:W3:Y:S05]  /*5830*/  LDSM.16.MT88.4 R164, [R220+0x5080] ;  /* 0x00508000dca4783b */ /* 0x000eea0000004200 */
[----:B------:R-:W4:Y:S02]  /*5840*/  LDSM.16.M88.4 R168, [R204+0x24480] ;  /* 0x02448000cca8783b */ /* 0x000f240000000200 */
[-C--:B------:R-:W-:Y:S03]  /*5850*/  HMMA.16816.F32 R4, R172, R176.reuse, R4 ;  /* 0x000000b0ac04723c */ /* 0x080fe60000001804 */
[----:B------:R-:W1:Y:S05]  /*5860*/  LDSM.16.M88.4 R204, [R204+0x25480] ;  /* 0x02548000cccc783b */ /* 0x000e6a0000000200 */
        /* <DEDUP_REMOVED lines=9> */
[----:B------:R-:W4:Y:S05]  /*5900*/  LDSM.16.MT88.4 R172, [R220+0x5880] ;  /* 0x00588000dcac783b */ /* 0x000f2a0000004200 */
[----:B------:R-:W4:Y:S02]  /*5910*/  LDSM.16.M88.4 R200, [R222+0x27480] ;  /* 0x02748000dec8783b */ /* 0x000f240000000200 */
[-C--:B-1----:R-:W-:Y:S08]  /*5920*/  HMMA.16816.F32 R4, R180, R184.reuse, R4 ;  /* 0x000000b8b404723c */ /* 0x082ff00000001804 */
[C---:B--2---:R-:W-:Y:S08]  /*5930*/  HMMA.16816.F32 R8, R188.reuse, R184, R8 ;  /* 0x000000b8bc08723c */ /* 0x044ff00000001808 */
[-C--:B------:R-:W-:Y:S08]  /*5940*/  HMMA.16816.F32 R12, R188, R186.reuse, R12 ;  /* 0x000000babc0c723c */ /* 0x080ff0000000180c */
[C---:B------:R-:W-:Y:S01]  /*5950*/  HMMA.16816.F32 R16, R180.reuse, R186, R16 ;  /* 0x000000bab410723c */ /* 0x040fe20000001810 */
[----:B------:R-:W-:Y:S07]  /*5960*/  LDSM.16.MT88.4 R184, [R220+0x2880] ;  /* 0x00288000dcb8783b */ /* 0x000fee0000004200 */
[-C--:B---3--:R-:W-:Y:S08]  /*5970*/  HMMA.16816.F32 R20, R180, R164.reuse, R20 ;  /* 0x000000a4b414723c */ /* 0x088ff00000001814 */
[C---:B------:R-:W-:Y:S08]  /*5980*/  HMMA.16816.F32 R24, R188.reuse, R164, R24 ;  /* 0x000000a4bc18723c */ /* 0x040ff00000001818 */
[-C--:B------:R-:W-:Y:S01]  /*5990*/  HMMA.16816.F32 R28, R188, R166.reuse, R28 ;  /* 0x000000a6bc1c723c */ /* 0x080fe2000000181c */
[----:B------:R-:W-:Y:S07]  /*59a0*/  LDSM.16.M88.4 R188, [R224+0x27480] ;  /* 0x02748000e0bc783b */ /* 0x000fee0000000200 */
[----:B------:R-:W-:Y:S01]  /*59b0*/  HMMA.16816.F32 R32, R180, R166, R32 ;  /* 0x000000a6b420723c */ /* 0x000fe20000001820 */
[----:B------:R-:W1:Y:S05]  /*59c0*/  LDSM.16.MT88.4 R164, [R220+0x6080] ;  /* 0x00608000dca4783b */ /* 0x000e6a0000004200 */
[----:B------:R-:W2:Y:S02]  /*59d0*/  LDSM.16.M88.4 R180, [R224+0x26480] ;  /* 0x02648000e0b4783b */ /* 0x000ea40000000200 */
[-C--:B----4-:R-:W-:Y:S08]  /*59e0*/  HMMA.16816.F32 R4, R168, R192.reuse, R4 ;  /* 0x000000c0a804723c */ /* 0x090ff00000001804 */
[C---:B------:R-:W-:Y:S08]  /*59f0*/  HMMA.16816.F32 R8, R204.reuse, R192, R8 ;  /* 0x000000c0cc08723c */ /* 0x040ff00000001808 */
[-C--:B------:R-:W-:Y:S08]  /*5a00*/  HMMA.16816.F32 R12, R204, R194.reuse, R12 ;  /* 0x000000c2cc0c723c */ /* 0x080ff0000000180c */
[C---:B------:R-:W-:Y:S01]  /*5a10*/  HMMA.16816.F32 R16, R168.reuse, R194, R16 ;  /* 0x000000c2a810723c */ /* 0x040fe20000001810 */
[----:B------:R-:W-:Y:S07]  /*5a20*/  LDSM.16.MT88.4 R192, [R220+0x3880] ;  /* 0x00388000dcc0783b */ /* 0x000fee0000004200 */
[-C--:B------:R-:W-:Y:S08]  /*5a30*/  HMMA.16816.F32 R20, R168, R172.reuse, R20 ;  /* 0x000000aca814723c */ /* 0x080ff00000001814 */
[C---:B------:R-:W-:Y:S08]  /*5a40*/  HMMA.16816.F32 R24, R204.reuse, R172, R24 ;  /* 0x000000accc18723c */ /* 0x040ff00000001818 */
[-C--:B------:R-:W-:Y:S08]  /*5a50*/  HMMA.16816.F32 R28, R204, R174.reuse, R28 ;  /* 0x000000aecc1c723c */ /* 0x080ff0000000181c */
[----:B------:R-:W-:Y:S01]  /*5a60*/  HMMA.16816.F32 R32, R168, R174, R32 ;  /* 0x000000aea820723c */ /* 0x000fe20000001820 */
[----:B------:R-:W3:Y:S05]  /*5a70*/  LDSM.16.MT88.4 R168, [R220+0x6880] ;  /* 0x00688000dca8783b */ /* 0x000eea0000004200 */
[----:B------:R-:W-:Y:S02]  /*5a80*/  LDSM.16.MT88.4 R172, [R220+0x3080] ;  /* 0x00308000dcac783b */ /* 0x000fe40000004200 */
[-C--:B------:R-:W-:Y:S08]  /*5a90*/  HMMA.16816.F32 R4, R176, R196.reuse, R4 ;  /* 0x000000c4b004723c */ /* 0x080ff00000001804 */
[C---:B------:R-:W-:Y:S08]  /*5aa0*/  HMMA.16816.F32 R8, R200.reuse, R196, R8 ;  /* 0x000000c4c808723c */ /* 0x040ff00000001808 */
[-C--:B------:R-:W-:Y:S08]  /*5ab0*/  HMMA.16816.F32 R12, R200, R198.reuse, R12 ;  /* 0x000000c6c80c723c */ /* 0x080ff0000000180c */
[C---:B------:R-:W-:Y:S08]  /*5ac0*/  HMMA.16816.F32 R16, R176.reuse, R198, R16 ;  /* 0x000000c6b010723c */ /* 0x040ff00000001810 */
[-C--:B-1----:R-:W-:Y:S08]  /*5ad0*/  HMMA.16816.F32 R20, R176, R164.reuse, R20 ;  /* 0x000000a4b014723c */ /* 0x082ff00000001814 */
[C---:B------:R-:W-:Y:S08]  /*5ae0*/  HMMA.16816.F32 R24, R200.reuse, R164, R24 ;  /* 0x000000a4c818723c */ /* 0x040ff00000001818 */
[-C--:B------:R-:W-:Y:S08]  /*5af0*/  HMMA.16816.F32 R28, R200, R166.reuse, R28 ;  /* 0x000000a6c81c723c */ /* 0x080ff0000000181c */
[----:B------:R-:W-:Y:S01]  /*5b00*/  HMMA.16816.F32 R32, R176, R166, R32 ;  /* 0x000000a6b020723c */ /* 0x000fe20000001820 */
[----:B------:R-:W1:Y:S05]  /*5b10*/  LDSM.16.M88.4 R164, [R223+0x26480] ;  /* 0x02648000dfa4783b */ /* 0x000e6a0000000200 */
[----:B------:R-:W4:Y:S02]  /*5b20*/  LDSM.16.M88.4 R176, [R223+0x27480] ;  /* 0x02748000dfb0783b */ /* 0x000f240000000200 */
[-C--:B--2---:R-:W-:Y:S08]  /*5b30*/  HMMA.16816.F32 R4, R180, R184.reuse, R4 ;  /* 0x000000b8b404723c */ /* 0x084ff00000001804 */
[C---:B------:R-:W-:Y:S08]  /*5b40*/  HMMA.16816.F32 R8, R188.reuse, R184, R8 ;  /* 0x000000b8bc08723c */ /* 0x040ff00000001808 */
[-C--:B------:R-:W-:Y:S08]  /*5b50*/  HMMA.16816.F32 R12, R188, R186.reuse, R12 ;  /* 0x000000babc0c723c */ /* 0x080ff0000000180c */
[C---:B------:R-:W-:Y:S01]  /*5b60*/  HMMA.16816.F32 R16, R180.reuse, R186, R16 ;  /* 0x000000bab410723c */ /* 0x040fe20000001810 */
[----:B------:R-:W2:Y:S07]  /*5b70*/  LDSM.16.MT88.4 R184, [R220+0x7080] ;  /* 0x00708000dcb8783b */ /* 0x000eae0000004200 */
[-C--:B---3--:R-:W-:Y:S08]  /*5b80*/  HMMA.16816.F32 R20, R180, R168.reuse, R20 ;  /* 0x000000a8b414723c */ /* 0x088ff00000001814 */
[C---:B------:R-:W-:Y:S07]  /*5b90*/  HMMA.16816.F32 R24, R188.reuse, R168, R24 ;  /* 0x000000a8bc18723c */ /* 0x040fee0000001818 */
[----:B------:R-:W-:Y:S01]  /*5ba0*/  IADD3 R168, R209, R222, R221 ;  /* 0x000000ded1a87210 */ /* 0x000fe20007ffe0dd */
[-C--:B------:R-:W-:Y:S04]  /*5bb0*/  HMMA.16816.F32 R28, R188, R170.reuse, R28 ;  /* 0x000000aabc1c723c */ /* 0x080fe8000000181c */
[----:B------:R-:W3:Y:S04]  /*5bc0*/  LDSM.16.M88.4 R188, [R168+0x26480] ;  /* 0x02648000a8bc783b */ /* 0x000ee80000000200 */
[----:B------:R-:W-:Y:S01]  /*5bd0*/  HMMA.16816.F32 R32, R180, R170, R32 ;  /* 0x000000aab420723c */ /* 0x000fe20000001820 */
[----:B------:R-:W3:Y:S05]  /*5be0*/  LDSM.16.M88.4 R168, [R168+0x27480] ;  /* 0x02748000a8a8783b */ /* 0x000eea0000000200 */
[----:B------:R-:W-:Y:S02]  /*5bf0*/  LDSM.16.MT88.4 R180, [R0+0x27c80] ;  /* 0x027c800000b4783b */ /* 0x000fe40000004200 */
[-C--:B-1----:R-:W-:Y:S08]  /*5c00*/  HMMA.16816.F32 R4, R164, R172.reuse, R4 ;  /* 0x000000aca404723c */ /* 0x082ff00000001804 */
[C---:B----4-:R-:W-:Y:S08]  /*5c10*/  HMMA.16816.F32 R8, R176.reuse, R172, R8 ;  /* 0x000000acb008723c */ /* 0x050ff00000001808 */
[-C--:B------:R-:W-:Y:S08]  /*5c20*/  HMMA.16816.F32 R12, R176, R174.reuse, R12 ;  /* 0x000000aeb00c723c */ /* 0x080ff0000000180c */
[C---:B------:R-:W-:Y:S01]  /*5c30*/  HMMA.16816.F32 R16, R164.reuse, R174, R16 ;  /* 0x000000aea410723c */ /* 0x040fe20000001810 */
[----:B------:R-:W1:Y:S07]  /*5c40*/  LDSM.16.MT88.4 R172, [R220+0x7880] ;  /* 0x00788000dcac783b */ /* 0x000e6e0000004200 */
[-C--:B--2---:R-:W-:Y:S08]  /*5c50*/  HMMA.16816.F32 R20, R164, R184.reuse, R20 ;  /* 0x000000b8a414723c */ /* 0x084ff00000001814 */
[C---:B------:R-:W-:Y:S08]  /*5c60*/  HMMA.16816.F32 R24, R176.reuse, R184, R24 ;  /* 0x000000b8b018723c */ /* 0x040ff00000001818 */
[-C--:B------:R-:W-:Y:S08]  /*5c70*/  HMMA.16816.F32 R28, R176, R186.reuse, R28 ;  /* 0x000000bab01c723c */ /* 0x080ff0000000181c */
[----:B------:R-:W-:Y:S07]  /*5c80*/  HMMA.16816.F32 R32, R164, R186, R32 ;  /* 0x000000baa420723c */ /* 0x000fee0000001820 */
[----:B------:R-:W-:Y:S01]  /*5c90*/  IMAD.U32 R164, RZ, RZ, UR10 ;  /* 0x0000000affa47e24 */ /* 0x000fe2000f8e00ff */
[-C--:B---3--:R-:W-:Y:S01]  /*5ca0*/  HMMA.16816.F32 R4, R188, R192.reuse, R4 ;  /* 0x000000c0bc04723c */ /* 0x088fe20000001804 */
[----:B------:R-:W-:Y:S01]  /*5cb0*/  IMAD.U32 R165, RZ, RZ, UR6 ;  /* 0x00000006ffa57e24 */ /* 0x000fe2000f8e00ff */
[----:B------:R-:W-:Y:S03]  /*5cc0*/  UIADD3 UR6, UR20, 0x1, URZ ;  /* 0x0000000114067890 */ /* 0x000fe6000fffe03f */
[----:B------:R-:W-:Y:S01]  /*5cd0*/  IMAD.WIDE.U32 R166, R164, c[0x0][0x238], R228 ;  /* 0x00008e00a4a67a25 */ /* 0x000fe200078e00e4 */
[----:B------:R-:W-:Y:S02]  /*5ce0*/  USEL UR20, UR6, URZ, !UP1 ;  /* 0x0000003f06147287 */ /* 0x000fe4000c800000 */
[C---:B------:R-:W-:Y:S01]  /*5cf0*/  HMMA.16816.F32 R8, R168.reuse, R192, R8 ;  /* 0x000000c0a808723c */ /* 0x040fe20000001808 */
[----:B------:R-:W-:Y:S03]  /*5d00*/  IMAD.U32 R164, RZ, RZ, UR18 ;  /* 0x00000012ffa47e24 */ /* 0x000fe6000f8e00ff */
[----:B------:R-:W-:Y:S04]  /*5d10*/  IADD3 R167, R167, UR25, RZ ;  /* 0x00000019a7a77c10 */ /* 0x000fe8000fffe0ff */
[-C--:B------:R-:W-:Y:S04]  /*5d20*/  HMMA.16816.F32 R12, R168, R194.reuse, R12 ;  /* 0x000000c2a80c723c */ /* 0x080fe8000000180c */
[----:B------:R-:W-:Y:S04]  /*5d30*/  IMAD.WIDE.U32 R166, R164, c[0x0][0x240], R166 ;  /* 0x00009000a4a67a25 */ /* 0x000fe800078e00a6 */
[C---:B------:R-:W-:Y:S04]  /*5d40*/  HMMA.16816.F32 R16, R188.reuse, R194, R16 ;  /* 0x000000c2bc10723c */ /* 0x040fe80000001810 */
[----:B------:R-:W-:Y:S01]  /*5d50*/  IADD3 R164, P0, R166, UR12, RZ ;  /* 0x0000000ca6a47c10 */ /* 0x000fe2000ff1e0ff */
[----:B------:R-:W-:Y:S03]  /*5d60*/  UIADD3 UR12, UR4, 0x1, URZ ;  /* 0x00000001040c7890 */ /* 0x000fe6000fffe03f */
[-C--:B-1----:R-:W-:Y:S01]  /*5d70*/  HMMA.16816.F32 R20, R188, R172.reuse, R20 ;  /* 0x000000acbc14723c */ /* 0x082fe20000001814 */
[----:B------:R-:W-:Y:S03]  /*5d80*/  USEL UR4, UR12, URZ, !UP3 ;  /* 0x0000003f0c047287 */ /* 0x000fe6000d800000 */
[----:B------:R-:W-:Y:S01]  /*5d90*/  IADD3.X R165, R167, UR7, R165, P0, !PT ;  /* 0x00000007a7a57c10 */ /* 0x000fe200087fe4a5 */
[----:B------:R-:W-:Y:S01]  /*5da0*/  UIADD3 UR7, UR21, 0x1, URZ ;  /* 0x0000000115077890 */ /* 0x000fe2000fffe03f */
[C---:B------:R-:W-:Y:S01]  /*5db0*/  LEA R176, P0, R164.reuse, c[0x0][0x220], 0x2 ;  /* 0x00008800a4b07a11 */ /* 0x040fe200078010ff */
[----:B------:R-:W-:Y:S01]  /*5dc0*/  UMOV UR12, UR19 ;  /* 0x00000013000c7c82 */ /* 0x000fe20008000000 */
[C---:B------:R-:W-:Y:S01]  /*5dd0*/  HMMA.16816.F32 R24, R168.reuse, R172, R24 ;  /* 0x000000aca818723c */ /* 0x040fe20000001818 */
[----:B------:R-:W-:Y:S03]  /*5de0*/  USEL UR21, UR7, URZ, !UP2 ;  /* 0x0000003f07157287 */ /* 0x000fe6000d000000 */
[----:B------:R-:W-:Y:S02]  /*5df0*/  LEA.HI.X R177, R164, c[0x0][0x224], R165, 0x2, P0 ;  /* 0x00008900a4b17a11 */ /* 0x000fe400000f14a5 */
[----:B------:R-:W-:Y:S01]  /*5e00*/  LDSM.16.MT88.4 R164, [R219+0x10880] ;  /* 0x01088000dba4783b */ /* 0x000fe20000004200 */
[----:B------:R-:W-:Y:S01]  /*5e10*/  PLOP3.LUT P0, PT, PT, PT, UP0, 0x80, 0x0 ;  /* 0x000000000000781c */ /* 0x000fe20003f0f008 */
[-C--:B------:R-:W-:Y:S03]  /*5e20*/  HMMA.16816.F32 R28, R168, R174.reuse, R28 ;  /* 0x000000aea81c723c */ /* 0x080fe6000000181c */
[----:B------:R-:W-:Y:S05]  /*5e30*/  RED.E.ADD.F32.FTZ.RN.STRONG.GPU [R176.64], R4 ;  /* 0x00000004b000798e */ /* 0x000fea000c10e796 */
[----:B------:R-:W-:Y:S01]  /*5e40*/  HMMA.16816.F32 R32, R188, R174, R32 ;  /* 0x000000aebc20723c */ /* 0x000fe20000001820 */
        /* <DEDUP_REMOVED lines=17> */
[----:B------:R-:W2:Y:S05]  /*5f60*/  LDSM.16.MT88.4 R12, [R0+0x24480] ;  /* 0x02448000000c783b */ /* 0x000eaa0000004200 */
[----:B------:R-:W-:Y:S05]  /*5f70*/  RED.E.ADD.F32.FTZ.RN.STRONG.GPU [R176.64+0x4000], R20 ;  /* 0x00400014b000798e */ /* 0x000fea000c10e796 */
[----:B------:R-:W-:Y:S05]  /*5f80*/  RED.E.ADD.F32.FTZ.RN.STRONG.GPU [R176.64+0x4400], R21 ;  /* 0x00440015b000798e */ /* 0x000fea000c10e796 */
[----:B------:R-:W3:Y:S05]  /*5f90*/  LDSM.16.MT88.4 R16, [R215+0x26480] ;  /* 0x02648000d710783b */ /* 0x000eea0000004200 */
[----:B------:R-:W-:Y:S05]  /*5fa0*/  RED.E.ADD.F32.FTZ.RN.STRONG.GPU [R176.64+0x4800], R22 ;  /* 0x00480016b000798e */ /* 0x000fea000c10e796 */
[----:B------:R-:W-:Y:S01]  /*5fb0*/  RED.E.ADD.F32.FTZ.RN.STRONG.GPU [R176.64+0x4c00], R23 ;  /* 0x004c0017b000798e */ /* 0x000fe2000c10e796 */
[-C--:B-1---5:R-:W-:Y:S04]  /*5fc0*/  HMMA.16816.F32 R100, R4, R8.reuse, R100 ;  /* 0x000000080464723c */ /* 0x0a2fe80000001864 */
[----:B------:R-:W1:Y:S05]  /*5fd0*/  LDSM.16.MT88.4 R20, [R0+0x26480] ;  /* 0x026480000014783b */ /* 0x000e6a0000004200 */
[----:B------:R-:W-:Y:S01]  /*5fe0*/  LDSM.16.MT88.4 R168, [R0+0x24c80] ;  /* 0x024c800000a8783b */ /* 0x000fe20000004200 */
[-C--:B--2---:R-:W-:Y:S04]  /*5ff0*/  HMMA.16816.F32 R104, R12, R8.reuse, R104 ;  /* 0x000000080c68723c */ /* 0x084fe80000001868 */
[----:B------:R-:W-:Y:S05]  /*6000*/  RED.E.ADD.F32.FTZ.RN.STRONG.GPU [R176.64+0x5000], R24 ;  /* 0x00500018b000798e */ /* 0x000fea000c10e796 */
[----:B------:R-:W-:Y:S05]  /*6010*/  RED.E.ADD.F32.FTZ.RN.STRONG.GPU [R176.64+0x5400], R25 ;  /* 0x00540019b000798e */ /* 0x000fea000c10e796 */
[----:B------:R-:W-:Y:S01]  /*6020*/  LDSM.16.MT88.4 R172, [R0+0x26c80] ;  /* 0x026c800000ac783b */ /* 0x000fe20000004200 */
[-C--:B---3--:R-:W-:Y:S04]  /*6030*/  HMMA.16816.F32 R108, R16, R8.reuse, R108 ;  /* 0x00000008106c723c */ /* 0x088fe8000000186c */
[----:B------:R-:W-:Y:S05]  /*6040*/  RED.E.ADD.F32.FTZ.RN.STRONG.GPU [R176.64+0x5800], R26 ;  /* 0x0058001ab000798e */ /* 0x000fea000c10e796 */
[----:B------:R-:W-:Y:S05]  /*6050*/  RED.E.ADD.F32.FTZ.RN.STRONG.GPU [R176.64+0x5c00], R27 ;  /* 0x005c001bb000798e */ /* 0x000fea000c10e796 */
[----:B------:R-:W2:Y:S01]  /*6060*/  LDSM.16.MT88.4 R24, [R219+0x12080] ;  /* 0x01208000db18783b */ /* 0x000ea20000004200 */
[C---:B-1----:R-:W-:Y:S04]  /*6070*/  HMMA.16816.F32 R112, R20.reuse, R8, R112 ;  /* 0x000000081470723c */ /* 0x042fe80000001870 */
[----:B------:R-:W-:Y:S05]  /*6080*/  RED.E.ADD.F32.FTZ.RN.STRONG.GPU [R176.64+0x6000], R32 ;  /* 0x00600020b000798e */ /* 0x000fea000c10e796 */
[----:B------:R-:W-:Y:S01]  /*6090*/  RED.E.ADD.F32.FTZ.RN.STRONG.GPU [R176.64+0x6400], R33 ;  /* 0x00640021b000798e */ /* 0x000fe2000c10e796 */
[-C--:B------:R-:W-:Y:S04]  /*60a0*/  HMMA.16816.F32 R116, R20, R10.reuse, R116 ;  /* 0x0000000a1474723c */ /* 0x080fe80000001874 */
[----:B------:R-:W-:Y:S04]  /*60b0*/  RED.E.ADD.F32.FTZ.RN.STRONG.GPU [R176.64+0x6800], R34 ;  /* 0x00680022b000798e */ /* 0x000fe8000c10e796 */
[-C--:B------:R-:W-:Y:S01]  /*60c0*/  HMMA.16816.F32 R120, R16, R10.reuse, R120 ;  /* 0x0000000a1078723c */ /* 0x080fe20000001878 */
[----:B------:R-:W-:Y:S05]  /*60d0*/  RED.E.ADD.F32.FTZ.RN.STRONG.GPU [R176.64+0x6c00], R35 ;  /* 0x006c0023b000798e */ /* 0x000fea000c10e796 */
[----:B------:R-:W1:Y:S02]  /*60e0*/  LDSM.16.MT88.4 R32, [R215+0x24c80] ;  /* 0x024c8000d720783b */ /* 0x000e640000004200 */
[-C--:B------:R-:W-:Y:S03]  /*60f0*/  HMMA.16816.F32 R124, R12, R10.reuse, R124 ;  /* 0x0000000a0c7c723c */ /* 0x080fe6000000187c */
[----:B------:R-:W-:Y:S05]  /*6100*/  RED.E.ADD.F32.FTZ.RN.STRONG.GPU [R176.64+0x7000], R28 ;  /* 0x0070001cb000798e */ /* 0x000fea000c10e796 */
[C---:B------:R-:W-:Y:S01]  /*6110*/  HMMA.16816.F32 R128, R4.reuse, R10, R128 ;  /* 0x0000000a0480723c */ /* 0x040fe20000001880 */
[----:B------:R-:W-:Y:S05]  /*6120*/  LDSM.16.MT88.4 R8, [R219+0x12880] ;  /* 0x01288000db08783b */ /* 0x000fea0000004200 */
[----:B------:R-:W-:Y:S02]  /*6130*/  RED.E.ADD.F32.FTZ.RN.STRONG.GPU [R176.64+0x7400], R29 ;  /* 0x0074001db000798e */ /* 0x000fe4000c10e796 */
[-C--:B--2---:R-:W-:Y:S03]  /*6140*/  HMMA.16816.F32 R132, R4, R24.reuse, R132 ;  /* 0x000000180484723c */ /* 0x084fe60000001884 */
[----:B------:R-:W-:Y:S05]  /*6150*/  RED.E.ADD.F32.FTZ.RN.STRONG.GPU [R176.64+0x7800], R30 ;  /* 0x0078001eb000798e */ /* 0x000fea000c10e796 */
[-C--:B------:R-:W-:Y:S01]  /*6160*/  HMMA.16816.F32 R136, R12, R24.reuse, R136 ;  /* 0x000000180c88723c */ /* 0x080fe20000001888 */
[----:B------:R-:W-:Y:S05]  /*6170*/  RED.E.ADD.F32.FTZ.RN.STRONG.GPU [R176.64+0x7c00], R31 ;  /* 0x007c001fb000798e */ /* 0x000fea000c10e796 */
[----:B------:R-:W2:Y:S02]  /*6180*/  LDSM.16.MT88.4 R28, [R215+0x26c80] ;  /* 0x026c8000d71c783b */ /* 0x000ea40000004200 */
[-C--:B------:R-:W-:Y:S03]  /*6190*/  HMMA.16816.F32 R140, R16, R24.reuse, R140 ;  /* 0x00000018108c723c */ /* 0x080fe6000000188c */
[----:B------:R-:W-:Y:S05]  /*61a0*/  LDSM.16.MT88.4 R176, [R215+0x27c80] ;  /* 0x027c8000d7b0783b */ /* 0x000fea0000004200 */
        /* <DEDUP_REMOVED lines=8> */
[----:B------:R-:W3:Y:S05]  /*6230*/  LDSM.16.MT88.4 R4, [R215+0x25480] ;  /* 0x02548000d704783b */ /* 0x000eea0000004200 */
[----:B------:R-:W4:Y:S02]  /*6240*/  LDSM.16.MT88.4 R24, [R0+0x27480] ;  /* 0x027480000018783b */ /* 0x000f240000004200 */
[-C--:B-1----:R-:W-:Y:S08]  /*6250*/  HMMA.16816.F32 R100, R32, R164.reuse, R100 ;  /* 0x000000a42064723c */ /* 0x082ff00000001864 */
[-C--:B------:R-:W-:Y:S08]  /*6260*/  HMMA.16816.F32 R104, R168, R164.reuse, R104 ;  /* 0x000000a4a868723c */ /* 0x080ff00000001868 */
[-C--:B--2---:R-:W-:Y:S08]  /*6270*/  HMMA.16816.F32 R108, R28, R164.reuse, R108 ;  /* 0x000000a41c6c723c */ /* 0x084ff0000000186c */
[C---:B------:R-:W-:Y:S08]  /*6280*/  HMMA.16816.F32 R112, R172.reuse, R164, R112 ;  /* 0x000000a4ac70723c */ /* 0x040ff00000001870 */
[-C--:B------:R-:W-:Y:S08]  /*6290*/  HMMA.16816.F32 R116, R172, R166.reuse, R116 ;  /* 0x000000a6ac74723c */ /* 0x080ff00000001874 */
[-C--:B------:R-:W-:Y:S08]  /*62a0*/  HMMA.16816.F32 R120, R28, R166.reuse, R120 ;  /* 0x000000a61c78723c */ /* 0x080ff00000001878 */
[-C--:B------:R-:W-:Y:S08]  /*62b0*/  HMMA.16816.F32 R124, R168, R166.reuse, R124 ;  /* 0x000000a6a87c723c */ /* 0x080ff0000000187c */
[C---:B------:R-:W-:Y:S01]  /*62c0*/  HMMA.16816.F32 R128, R32.reuse, R166, R128 ;  /* 0x000000a62080723c */ /* 0x040fe20000001880 */
[----:B------:R-:W1:Y:S07]  /*62d0*/  LDSM.16.MT88.4 R164, [R219+0x13080] ;  /* 0x01308000dba4783b */ /* 0x000e6e0000004200 */
[-C--:B------:R-:W-:Y:S08]  /*62e0*/  HMMA.16816.F32 R132, R32, R8.reuse, R132 ;  /* 0x000000082084723c */ /* 0x080ff00000001884 */
[-C--:B------:R-:W-:Y:S08]  /*62f0*/  HMMA.16816.F32 R136, R168, R8.reuse, R136 ;  /* 0x00000008a888723c */ /* 0x080ff00000001888 */
[-C--:B------:R-:W-:Y:S08]  /*6300*/  HMMA.16816.F32 R140, R28, R8.reuse, R140 ;  /* 0x000000081c8c723c */ /* 0x080ff0000000188c */
[C---:B------:R-:W-:Y:S08]  /*6310*/  HMMA.16816.F32 R144, R172.reuse, R8, R144 ;  /* 0x00000008ac90723c */ /* 0x040ff00000001890 */
[-C--:B------:R-:W-:Y:S01]  /*6320*/  HMMA.16816.F32 R148, R172, R10.reuse, R148 ;  /* 0x0000000aac94723c */ /* 0x080fe20000001894 */
[----:B------:R-:W-:Y:S07]  /*6330*/  LDSM.16.MT88.4 R172, [R0+0x25c80] ;  /* 0x025c800000ac783b */ /* 0x000fee0000004200 */
[-C--:B------:R-:W-:Y:S01]  /*6340*/  HMMA.16816.F32 R152, R28, R10.reuse, R152 ;  /* 0x0000000a1c98723c */ /* 0x080fe20000001898 */
[----:B------:R-:W-:Y:S07]  /*6350*/  LDSM.16.MT88.4 R28, [R215+0x25c80] ;  /* 0x025c8000d71c783b */ /* 0x000fee0000004200 */
[-C--:B------:R-:W-:Y:S01]  /*6360*/  HMMA.16816.F32 R156, R168, R10.reuse, R156 ;  /* 0x0000000aa89c723c */ /* 0x080fe2000000189c */
[----:B------:R-:W2:Y:S07]  /*6370*/  LDSM.16.MT88.4 R168, [R219+0x11880] ;  /* 0x01188000dba8783b */ /* 0x000eae0000004200 */
[----:B------:R-:W-:Y:S01]  /*6380*/  HMMA.16816.F32 R160, R32, R10, R160 ;  /* 0x0000000a20a0723c */ /* 0x000fe200000018a0 */
[----:B------:R-:W1:Y:S07]  /*6390*/  LDSM.16.MT88.4 R8, [R219+0x13880] ;  /* 0x01388000db08783b */ /* 0x000e6e0000004200 */
[-C--:B---3--:R-:W-:Y:S08]  /*63a0*/  HMMA.16816.F32 R100, R4, R12.reuse, R100 ;  /* 0x0000000c0464723c */ /* 0x088ff00000001864 */
[-C--:B------:R-:W-:Y:S08]  /*63b0*/  HMMA.16816.F32 R104, R16, R12.reuse, R104 ;  /* 0x0000000c1068723c */ /* 0x080ff00000001868 */
[-C--:B------:R-:W-:Y:S08]  /*63c0*/  HMMA.16816.F32 R108, R20, R12.reuse, R108 ;  /* 0x0000000c146c723c */ /* 0x080ff0000000186c */
[C---:B----4-:R-:W-:Y:S08]  /*63d0*/  HMMA.16816.F32 R112, R24.reuse, R12, R112 ;  /* 0x0000000c1870723c */ /* 0x050ff00000001870 */
[-C--:B------:R-:W-:Y:S08]  /*63e0*/  HMMA.16816.F32 R116, R24, R14.reuse, R116 ;  /* 0x0000000e1874723c */ /* 0x080ff00000001874 */
[-C--:B------:R-:W-:Y:S08]  /*63f0*/  HMMA.16816.F32 R120, R20, R14.reuse, R120 ;  /* 0x0000000e1478723c */ /* 0x080ff00000001878 */
[-C--:B------:R-:W-:Y:S08]  /*6400*/  HMMA.16816.F32 R124, R16, R14.reuse, R124 ;  /* 0x0000000e107c723c */ /* 0x080ff0000000187c */
[C---:B------:R-:W-:Y:S08]  /*6410*/  HMMA.16816.F32 R128, R4.reuse, R14, R128 ;  /* 0x0000000e0480723c */ /* 0x040ff00000001880 */
[-C--:B-1----:R-:W-:Y:S08]  /*6420*/  HMMA.16816.F32 R132, R4, R164.reuse, R132 ;  /* 0x000000a40484723c */ /* 0x082ff00000001884 */
[-C--:B------:R-:W-:Y:S08]  /*6430*/  HMMA.16816.F32 R136, R16, R164.reuse, R136 ;  /* 0x000000a41088723c */ /* 0x080ff00000001888 */
[-C--:B------:R-:W-:Y:S08]  /*6440*/  HMMA.16816.F32 R140, R20, R164.reuse, R140 ;  /* 0x000000a4148c723c */ /* 0x080ff0000000188c */
[C---:B------:R-:W-:Y:S08]  /*6450*/  HMMA.16816.F32 R144, R24.reuse, R164, R144 ;  /* 0x000000a41890723c */ /* 0x040ff00000001890 */
[-C--:B------:R-:W-:Y:S08]  /*6460*/  HMMA.16816.F32 R148, R24, R166.reuse, R148 ;  /* 0x000000a61894723c */ /* 0x080ff00000001894 */
[-C--:B------:R-:W-:Y:S08]  /*6470*/  HMMA.16816.F32 R152, R20, R166.reuse, R152 ;  /* 0x000000a61498723c */ /* 0x080ff00000001898 */
[-C--:B------:R-:W-:Y:S08]  /*6480*/  HMMA.16816.F32 R156, R16, R166.reuse, R156 ;  /* 0x000000a6109c723c */ /* 0x080ff0000000189c */
[----:B------:R-:W-:Y:S08]  /*6490*/  HMMA.16816.F32 R160, R4, R166, R160 ;  /* 0x000000a604a0723c */ /* 0x000ff000000018a0 */
[-C--:B--2---:R-:W-:Y:S08]  /*64a0*/  HMMA.16816.F32 R100, R28, R168.reuse, R100 ;  /* 0x000000a81c64723c */ /* 0x084ff00000001864 */
[-C--:B------:R-:W-:Y:S08]  /*64b0*/  HMMA.16816.F32 R104, R172, R168.reuse, R104 ;  /* 0x000000a8ac68723c */ /* 0x080ff00000001868 */
[-C--:B------:R-:W-:Y:S08]  /*64c0*/  HMMA.16816.F32 R108, R176, R168.reuse, R108 ;  /* 0x000000a8b06c723c */ /* 0x080ff0000000186c */
[C---:B------:R-:W-:Y:S08]  /*64d0*/  HMMA.16816.F32 R112, R180.reuse, R168, R112 ;  /* 0x000000a8b470723c */ /* 0x040ff00000001870 */
[-C--:B------:R-:W-:Y:S08]  /*64e0*/  HMMA.16816.F32 R116, R180, R170.reuse, R116 ;  /* 0x000000aab474723c */ /* 0x080ff00000001874 */
        /* <DEDUP_REMOVED lines=10> */
[----:B------:R-:W-:Y:S01]  /*6590*/  HMMA.16816.F32 R160, R28, R10, R160 ;  /* 0x0000000a1ca0723c */ /* 0x000fe200000018a0 */
[----:B------:R-:W-:-:S07]  /*65a0*/  @!P0 BRA `(.L_x_1024) ;  /* 0xffffbd4000008947 */ /* 0x000fce000383ffff */
.L_x_1021:
[----:B------:R-:W2:Y:S01]  /*65b0*/  S2R R0, SR_TID.X ;  /* 0x0000000000007919 */ /* 0x000ea20000002100 */
[----:B------:R-:W-:Y:S01]  /*65c0*/  IMAD.SHL.U32 R226, R226, 0x8, RZ ;  /* 0x00000008e2e27824 */ /* 0x000fe200078e00ff */
[----:B------:R-:W-:Y:S01]  /*65d0*/  F2FP.PACK_AB R36, R37, R36 ;  /* 0x000000242524723e */ /* 0x000fe200000000ff */
[----:B------:R-:W-:Y:S01]  /*65e0*/  IMAD.SHL.U32 R225, R225, 0x2, RZ ;  /* 0x00000002e1e17824 */ /* 0x000fe200078e00ff */
[----:B------:R-:W-:Y:S01]  /*65f0*/  BAR.SYNC.DEFER_BLOCKING 0x1, 0x100 ;  /* 0x0044000000007b1d */ /* 0x000fe20000010000 */
[----:B------:R-:W-:Y:S01]  /*6600*/  F2FP.PACK_AB R38, R39, R38 ;  /* 0x000000262726723e */ /* 0x000fe200000000ff */
[----:B------:R-:W-:Y:S01]  /*6610*/  FMUL.FTZ R100, R100, c[0x0][0x298] ;  /* 0x0000a60064647a20 */ /* 0x000fe20000410000 */
[----:B------:R-:W-:Y:S01]  /*6620*/  F2FP.PACK_AB R64, R65, R64 ;  /* 0x000000404140723e */ /* 0x000fe200000000ff */
[----:B------:R-:W-:Y:S01]  /*6630*/  FMUL.FTZ R101, R101, c[0x0][0x298] ;  /* 0x0000a60065657a20 */ /* 0x000fe20000410000 */
[----:B------:R-:W-:Y:S01]  /*6640*/  IADD3 R7, R225, 0x440, RZ ;  /* 0x00000440e1077810 */ /* 0x000fe20007ffe0ff */
[----:B------:R-:W-:Y:S01]  /*6650*/  FMUL.FTZ R102, R102, c[0x0][0x298] ;  /* 0x0000a60066667a20 */ /* 0x000fe20000410000 */
[----:B------:R-:W-:Y:S01]  /*6660*/  F2FP.PACK_AB R66, R67, R66 ;  /* 0x000000424342723e */ /* 0x000fe200000000ff */
        /* <DEDUP_REMOVED lines=13> */
[----:B--2---:R-:W-:Y:S01]  /*6740*/  SHF.R.S32.HI R2, RZ, 0x1f, R0 ;  /* 0x0000001fff027819 */ /* 0x004fe20000011400 */
[----:B------:R-:W-:Y:S01]  /*6750*/  FMUL.FTZ R106, R106, c[0x0][0x298] ;  /* 0x0000a6006a6a7a20 */ /* 0x000fe20000410000 */
[----:B------:R-:W-:Y:S01]  /*6760*/  IADD3 R8, R225, 0x2040, RZ ;  /* 0x00002040e1087810 */ /* 0x000fe20007ffe0ff */
[----:B------:R-:W-:Y:S01]  /*6770*/  STS [R225+0x8080], R36 ;  /* 0x00808024e1007388 */ /* 0x000fe20000000800 */
[C---:B------:R-:W-:Y:S01]  /*6780*/  LEA.HI R3, R2.reuse, R228, RZ, 0x2 ;  /* 0x000000e402037211 */ /* 0x040fe200078f10ff */
[----:B------:R-:W-:Y:S01]  /*6790*/  FMUL.FTZ R107, R107, c[0x0][0x298] ;  /* 0x0000a6006b6b7a20 */ /* 0x000fe20000410000 */
[----:B------:R-:W-:Y:S01]  /*67a0*/  LEA.HI R2, R2, R0, RZ, 0x4 ;  /* 0x0000000002027211 */ /* 0x000fe200078f20ff */
[----:B------:R-:W-:Y:S01]  /*67b0*/  STS [R225+0x8480], R38 ;  /* 0x00848026e1007388 */ /* 0x000fe20000000800 */
[--C-:B------:R-:W-:Y:S01]  /*67c0*/  SHF.R.S32.HI R4, RZ, 0x2, R3.reuse ;  /* 0x00000002ff047819 */ /* 0x100fe20000011403 */
[----:B------:R-:W-:Y:S01]  /*67d0*/  FMUL.FTZ R124, R124, c[0x0][0x298] ;  /* 0x0000a6007c7c7a20 */ /* 0x000fe20000410000 */
[----:B------:R-:W-:Y:S01]  /*67e0*/  SHF.R.S32.HI R3, RZ, 0x1f, R3 ;  /* 0x0000001fff037819 */ /* 0x000fe20000011403 */
[----:B------:R-:W-:Y:S01]  /*67f0*/  FMUL.FTZ R125, R125, c[0x0][0x298] ;  /* 0x0000a6007d7d7a20 */ /* 0x000fe20000410000 */
[----:B------:R-:W-:Y:S01]  /*6800*/  LOP3.LUT R5, R2, 0xfffffff0, RZ, 0xc0, !PT ;  /* 0xfffffff002057812 */ /* 0x000fe200078ec0ff */
[----:B------:R-:W-:Y:S01]  /*6810*/  FMUL.FTZ R126, R126, c[0x0][0x298] ;  /* 0x0000a6007e7e7a20 */ /* 0x000fe20000410000 */
[----:B------:R-:W-:Y:S01]  /*6820*/  LEA.HI R3, R3, R4, RZ, 0x3 ;  /* 0x0000000403037211 */ /* 0x000fe200078f18ff */
[----:B------:R-:W-:Y:S01]  /*6830*/  FMUL.FTZ R127, R127, c[0x0][0x298] ;  /* 0x0000a6007f7f7a20 */ /* 0x000fe20000410000 */
[----:B------:R-:W-:Y:S01]  /*6840*/  SHF.R.S32.HI R6, RZ, 0x4, R2 ;  /* 0x00000004ff067819 */ /* 0x000fe20000011402 */
[----:B------:R-:W-:Y:S01]  /*6850*/  IMAD.IADD R0, R0, 0x1, -R5 ;  /* 0x0000000100007824 */ /* 0x000fe200078e0a05 */
[----:B------:R-:W-:Y:S01]  /*6860*/  LOP3.LUT R3, R3, 0xfffffff8, RZ, 0xc0, !PT ;  /* 0xfffffff803037812 */ /* 0x000fe200078ec0ff */
[----:B------:R-:W-:Y:S01]  /*6870*/  FMUL.FTZ R108, R108, c[0x0][0x298] ;  /* 0x0000a6006c6c7a20 */ /* 0x000fe20000410000 */
[----:B------:R-:W-:Y:S01]  /*6880*/  F2FP.PACK_AB R56, R57, R56 ;  /* 0x000000383938723e */ /* 0x000fe200000000ff */
[----:B------:R-:W-:Y:S01]  /*6890*/  FMUL.FTZ R109, R109, c[0x0][0x298] ;  /* 0x0000a6006d6d7a20 */ /* 0x000fe20000410000 */
[----:B------:R-:W-:Y:S01]  /*68a0*/  IADD3 R11, R225, 0x2440, RZ ;  /* 0x00002440e10b7810 */ /* 0x000fe20007ffe0ff */
[----:B------:R-:W-:Y:S01]  /*68b0*/  IMAD.IADD R3, R4, 0x1, -R3 ;  /* 0x0000000104037824 */ /* 0x000fe200078e0a03 */
[----:B------:R-:W-:Y:S01]  /*68c0*/  SHF.R.S32.HI R4, RZ, 0x1f, R228 ;  /* 0x0000001fff047819 */ /* 0x000fe200000114e4 */
[----:B------:R-:W-:Y:S01]  /*68d0*/  FMUL.FTZ R110, R110, c[0x0][0x298] ;  /* 0x0000a6006e6e7a20 */ /* 0x000fe20000410000 */
[----:B------:R-:W-:Y:S01]  /*68e0*/  F2FP.PACK_AB R58, R59, R58 ;  /* 0x0000003a3b3a723e */ /* 0x000fe200000000ff */
[----:B------:R-:W-:Y:S01]  /*68f0*/  FMUL.FTZ R111, R111, c[0x0][0x298] ;  /* 0x0000a6006f6f7a20 */ /* 0x000fe20000410000 */
[----:B------:R-:W-:Y:S01]  /*6900*/  LOP3.LUT R3, R3, 0x4, RZ, 0xc0, !PT ;  /* 0x0000000403037812 */ /* 0x000fe200078ec0ff */
[----:B------:R-:W-:Y:S01]  /*6910*/  FMUL.FTZ R120, R120, c[0x0][0x298] ;  /* 0x0000a60078787a20 */ /* 0x000fe20000410000 */
[-C--:B------:R-:W-:Y:S01]  /*6920*/  LEA.HI R5, R4, R228.reuse, RZ, 0x7 ;  /* 0x000000e404057211 */ /* 0x080fe200078f38ff */
[----:B------:R-:W-:Y:S01]  /*6930*/  FMUL.FTZ R121, R121, c[0x0][0x298] ;  /* 0x0000a60079797a20 */ /* 0x000fe20000410000 */
[----:B------:R-:W-:Y:S01]  /*6940*/  ISETP.NE.AND P0, PT, R3, RZ, PT ;  /* 0x000000ff0300720c */ /* 0x000fe20003f05270 */
[----:B------:R-:W-:Y:S01]  /*6950*/  IMAD.SHL.U32 R3, R6, 0x40, RZ ;  /* 0x0000004006037824 */ /* 0x000fe200078e00ff */
[----:B------:R-:W-:Y:S01]  /*6960*/  LEA.HI R2, R4, R228, RZ, 0x4 ;  /* 0x000000e404027211 */ /* 0x000fe200078f20ff */
[----:B------:R-:W-:Y:S01]  /*6970*/  IMAD.SHL.U32 R5, R5, 0x4, RZ ;  /* 0x0000000405057824 */ /* 0x000fe200078e00ff */
[----:B------:R-:W-:Y:S01]  /*6980*/  SHF.R.S32.HI R4, RZ, 0x1f, R0 ;  /* 0x0000001fff047819 */ /* 0x000fe20000011400 */
[----:B------:R-:W-:Y:S01]  /*6990*/  FMUL.FTZ R122, R122, c[0x0][0x298] ;  /* 0x0000a6007a7a7a20 */ /* 0x000fe20000410000 */
[----:B------:R-:W-:Y:S01]  /*69a0*/  LOP3.LUT R3, R3, 0x1c0, RZ, 0xc0, !PT ;  /* 0x000001c003037812 */ /* 0x000fe200078ec0ff */
[----:B------:R-:W-:Y:S01]  /*69b0*/  FMUL.FTZ R123, R123, c[0x0][0x298] ;  /* 0x0000a6007b7b7a20 */ /* 0x000fe20000410000 */
[----:B------:R-:W-:Y:S01]  /*69c0*/  LEA.HI R4, R4, R0, RZ, 0x3 ;  /* 0x0000000004047211 */ /* 0x000fe200078f18ff */
[----:B------:R-:W-:Y:S01]  /*69d0*/  FMUL.FTZ R112, R112, c[0x0][0x298] ;  /* 0x0000a60070707a20 */ /* 0x000fe20000410000 */
[----:B------:R-:W-:Y:S01]  /*69e0*/  LOP3.LUT R226, R3, 0x38, R226, 0xf8, !PT ;  /* 0x0000003803e27812 */ /* 0x000fe200078ef8e2 */
[----:B------:R-:W-:Y:S01]  /*69f0*/  FMUL.FTZ R113, R113, c[0x0][0x298] ;  /* 0x0000a60071717a20 */ /* 0x000fe20000410000 */
[----:B------:R-:W-:Y:S01]  /*6a00*/  SHF.R.U32.HI R3, RZ, 0x3, R3 ;  /* 0x00000003ff037819 */ /* 0x000fe20000011603 */
[----:B------:R-:W-:Y:S01]  /*6a10*/  FMUL.FTZ R114, R114, c[0x0][0x298] ;  /* 0x0000a60072727a20 */ /* 0x000fe20000410000 */
[----:B------:R-:W-:Y:S01]  /*6a20*/  LOP3.LUT R5, R5, 0x7ffffe00, RZ, 0xc0, !PT ;  /* 0x7ffffe0005057812 */ /* 0x000fe200078ec0ff */
[----:B------:R-:W-:Y:S01]  /*6a30*/  FMUL.FTZ R115, R115, c[0x0][0x298] ;  /* 0x0000a60073737a20 */ /* 0x000fe20000410000 */
[----:B------:R-:W-:Y:S01]  /*6a40*/  SHF.R.S32.HI R4, RZ, 0x3, R4 ;  /* 0x00000003ff047819 */ /* 0x000fe20000011404 */
[----:B------:R-:W-:Y:S01]  /*6a50*/  FMUL.FTZ R116, R116, c[0x0][0x298] ;  /* 0x0000a60074747a20 */ /* 0x000fe20000410000 */
[----:B------:R-:W-:Y:S01]  /*6a60*/  LOP3.LUT R3, R226, R3, RZ, 0x3c, !PT ;  /* 0x00000003e2037212 */ /* 0x000fe200078e3cff */
[----:B------:R-:W-:Y:S01]  /*6a70*/  FMUL.FTZ R117, R117, c[0x0][0x298] ;  /* 0x0000a60075757a20 */ /* 0x000fe20000410000 */
[C---:B------:R-:W-:Y:S01]  /*6a80*/  IADD3 R0, R225.reuse, 0x40, RZ ;  /* 0x00000040e1007810 */ /* 0x040fe20007ffe0ff */
[----:B------:R-:W-:Y:S01]  /*6a90*/  IMAD R4, R4, 0x2000, R5 ;  /* 0x0000200004047824 */ /* 0x000fe200078e0205 */
[C---:B------:R-:W-:Y:S01]  /*6aa0*/  @P0 IADD3 R0, R225.reuse, -0x40, RZ ;  /* 0xffffffc0e1000810 */ /* 0x040fe20007ffe0ff */
[----:B------:R-:W-:Y:S01]  /*6ab0*/  FMUL.FTZ R118, R118, c[0x0][0x298] ;  /* 0x0000a60076767a20 */ /* 0x000fe20000410000 */
[C---:B------:R-:W-:Y:S01]  /*6ac0*/  @P0 IADD3 R7, R225.reuse, 0x3c0, RZ ;  /* 0x000003c0e1070810 */ /* 0x040fe20007ffe0ff */
[----:B------:R-:W-:Y:S01]  /*6ad0*/  IMAD.IADD R3, R4, 0x1, R3 ;  /* 0x0000000104037824 */ /* 0x000fe200078e0203 */
[C---:B------:R-:W-:Y:S01]  /*6ae0*/  IADD3 R5, R225.reuse, 0x1040, RZ ;  /* 0x00001040e1057810 */ /* 0x040fe20007ffe0ff */
[----:B------:R-:W-:Y:S01]  /*6af0*/  STS [R0+0x8080], R64 ;  /* 0x0080804000007388 */ /* 0x000fe20000000800 */
[----:B------:R-:W-:Y:S01]  /*6b00*/  IADD3 R4, R225, 0x1440, RZ ;  /* 0x00001440e1047810 */ /* 0x000fe20007ffe0ff */
[----:B------:R-:W-:Y:S01]  /*6b10*/  FMUL.FTZ R119, R119, c[0x0][0x298] ;  /* 0x0000a60077777a20 */ /* 0x000fe20000410000 */
[C---:B------:R-:W-:Y:S01]  /*6b20*/  @P0 IADD3 R5, R225.reuse, 0xfc0, RZ ;  /* 0x00000fc0e1050810 */ /* 0x040fe20007ffe0ff */
[----:B------:R-:W-:Y:S01]  /*6b30*/  STS [R7+0x8080], R66 ;  /* 0x0080804207007388 */ /* 0x000fe20000000800 */
[C---:B------:R-:W-:Y:S01]  /*6b40*/  @P0 IADD3 R4, R225.reuse, 0x13c0, RZ ;  /* 0x000013c0e1040810 */ /* 0x040fe20007ffe0ff */
[----:B------:R-:W-:Y:S01]  /*6b50*/  FMUL.FTZ R132, R132, c[0x0][0x298] ;  /* 0x0000a60084847a20 */ /* 0x000fe20000410000 */
[C---:B------:R-:W-:Y:S01]  /*6b60*/  @P0 IADD3 R8, R225.reuse, 0x1fc0, RZ ;  /* 0x00001fc0e1080810 */ /* 0x040fe20007ffe0ff */
[----:B------:R-:W-:Y:S01]  /*6b70*/  STS [R225+0x9080], R40 ;  /* 0x00908028e1007388 */ /* 0x000fe20000000800 */
[----:B------:R-:W-:Y:S01]  /*6b80*/  @P0 IADD3 R11, R225, 0x23c0, RZ ;  /* 0x000023c0e10b0810 */ /* 0x000fe20007ffe0ff */
[----:B------:R-:W-:Y:S01]  /*6b90*/  FMUL.FTZ R133, R133, c[0x0][0x298] ;  /* 0x0000a60085857a20 */ /* 0x000fe20000410000 */
[----:B------:R-:W-:Y:S01]  /*6ba0*/  F2FP.PACK_AB R48, R49, R48 ;  /* 0x000000303130723e */ /* 0x000fe200000000ff */
[----:B------:R-:W-:Y:S01]  /*6bb0*/  STS [R225+0x9480], R42 ;  /* 0x0094802ae1007388 */ /* 0x000fe20000000800 */
[----:B------:R-:W-:Y:S01]  /*6bc0*/  F2FP.PACK_AB R50, R51, R50 ;  /* 0x000000323332723e */ /* 0x000fe200000000ff */
[----:B------:R-:W-:Y:S01]  /*6bd0*/  FMUL.FTZ R134, R134, c[0x0][0x298] ;  /* 0x0000a60086867a20 */ /* 0x000fe20000410000 */
[----:B-1----:R-:W-:Y:S01]  /*6be0*/  IADD3 R10, R225, 0x3040, RZ ;  /* 0x00003040e10a7810 */ /* 0x002fe20007ffe0ff */
[----:B------:R-:W-:Y:S01]  /*6bf0*/  STS [R5+0x8080], R60 ;  /* 0x0080803c05007388 */ /* 0x000fe20000000800 */
[----:B------:R-:W-:Y:S01]  /*6c00*/  F2FP.PACK_AB R52, R53, R52 ;  /* 0x000000343534723e */ /* 0x000fe200000000ff */
[----:B------:R-:W-:Y:S01]  /*6c10*/  FMUL.FTZ R135, R135, c[0x0][0x298] ;  /* 0x0000a60087877a20 */ /* 0x000fe20000410000 */
[C---:B------:R-:W-:Y:S01]  /*6c20*/  IADD3 R9, R225.reuse, 0x3440, RZ ;  /* 0x00003440e1097810 */ /* 0x040fe20007ffe0ff */
[----:B------:R-:W-:Y:S01]  /*6c30*/  STS [R4+0x8080], R62 ;  /* 0x0080803e04007388 */ /* 0x000fe20000000800 */
[----:B------:R-:W-:Y:S01]  /*6c40*/  @P0 IADD3 R10, R225, 0x2fc0, RZ ;  /* 0x00002fc0e10a0810 */ /* 0x000fe20007ffe0ff */
[----:B------:R-:W-:Y:S01]  /*6c50*/  FMUL.FTZ R160, R160, c[0x0][0x298] ;  /* 0x0000a600a0a07a20 */ /* 0x000fe20000410000 */
[----:B------:R-:W-:Y:S01]  /*6c60*/  F2FP.PACK_AB R54, R55, R54 ;  /* 0x000000363736723e */ /* 0x000fe200000000ff */
[----:B------:R-:W-:Y:S01]  /*6c70*/  STS [R225+0xa080], R44 ;  /* 0x00a0802ce1007388 */ /* 0x000fe20000000800 */
[----:B------:R-:W-:Y:S01]  /*6c80*/  @P0 IADD3 R9, R225, 0x33c0, RZ ;  /* 0x000033c0e1090810 */ /* 0x000fe20007ffe0ff */
        /* <DEDUP_REMOVED lines=46> */
[----:B------:R1:W-:Y:S01]  /*6f70*/  STS [R225+0xd080], R72 ;  /* 0x00d08048e1007388 */ /* 0x0003e20000000800 */
        /* <DEDUP_REMOVED lines=45> */
[----:B------:R-:W-:Y:S01]  /*7250*/  ULDC.64 UR4, c[0x0][0x338] ;  /* 0x0000ce0000047ab9 */ /* 0x000fe20000000a00 */
[----:B------:R-:W-:Y:S01]  /*7260*/  F2FP.PACK_AB R142, R143, R142 ;  /* 0x0000008e8f8e723e */ /* 0x000fe200000000ff */
[----:B------:R-:W-:Y:S01]  /*7270*/  STS [R225+0x80], R100 ;  /* 0x00008064e1007388 */ /* 0x000fe20000000800 */
[----:B------:R-:W-:Y:S01]  /*7280*/  F2FP.PACK_AB R152, R153, R152 ;  /* 0x000000989998723e */ /* 0x000fe200000000ff */
[----:B------:R-:W-:Y:S01]  /*7290*/  UIMAD UR4, UR24, UR4, URZ ;  /* 0x00000004180472a4 */ /* 0x000fe2000f8e023f */
[----:B------:R-:W-:Y:S01]  /*72a0*/  F2FP.PACK_AB R154, R155, R154 ;  /* 0x0000009a9b9a723e */ /* 0x000fe200000000ff */
[----:B------:R-:W-:Y:S01]  /*72b0*/  STS [R225+0x480], R102 ;  /* 0x00048066e1007388 */ /* 0x000fe20000000800 */
[----:B------:R-:W-:Y:S01]  /*72c0*/  F2FP.PACK_AB R144, R145, R144 ;  /* 0x000000909190723e */ /* 0x000fe200000000ff */
[----:B------:R-:W-:Y:S01]  /*72d0*/  UIMAD UR7, UR10, UR5, UR4 ;  /* 0x000000050a0772a4 */ /* 0x000fe2000f8e0204 */
[----:B------:R-:W-:Y:S01]  /*72e0*/  F2FP.PACK_AB R146, R147, R146 ;  /* 0x000000929392723e */ /* 0x000fe200000000ff */
[----:B------:R-:W-:Y:S01]  /*72f0*/  STS [R0+0x80], R128 ;  /* 0x0000808000007388 */ /* 0x000fe20000000800 */
[----:B------:R-:W-:Y:S01]  /*7300*/  F2FP.PACK_AB R148, R149, R148 ;  /* 0x000000949594723e */ /* 0x000fe200000000ff */
[----:B------:R-:W-:Y:S01]  /*7310*/  USHF.R.S32.HI UR6, URZ, 0x1f, UR18 ;  /* 0x0000001f3f067899 */ /* 0x000fe20008011412 */
[----:B------:R-:W-:Y:S01]  /*7320*/  F2FP.PACK_AB R150, R151, R150 ;  /* 0x000000969796723e */ /* 0x000fe200000000ff */
[----:B------:R2:W-:Y:S01]  /*7330*/  STS [R7+0x80], R130 ;  /* 0x0000808207007388 */ /* 0x0005e20000000800 */
[----:B------:R-:W-:Y:S01]  /*7340*/  LOP3.LUT R2, R2, 0xfffffff0, RZ, 0xc0, !PT ;  /* 0xfffffff002027812 */ /* 0x000fe200078ec0ff */
[----:B------:R-:W-:Y:S01]  /*7350*/  ULDC.64 UR4, c[0x0][0x340] ;  /* 0x0000d00000047ab9 */ /* 0x000fe20000000a00 */
[----:B------:R-:W-:Y:S01]  /*7360*/  BSSY B0, `(.L_x_1025) ;  /* 0x000004a000007945 */ /* 0x000fe20003800000 */
[----:B------:R-:W-:Y:S01]  /*7370*/  STS [R225+0x1080], R104 ;  /* 0x00108068e1007388 */ /* 0x000fe20000000800 */
[----:B------:R-:W-:Y:S01]  /*7380*/  UIMAD UR4, UR6, UR4, URZ ;  /* 0x00000004060472a4 */ /* 0x000fe2000f8e023f */
[----:B------:R-:W-:-:S02]  /*7390*/  IMAD.IADD R2, R228, 0x1, -R2 ;  /* 0x00000001e4027824 */ /* 0x000fc400078e0a02 */
[----:B------:R-:W-:Y:S01]  /*73a0*/  STS [R225+0x1480], R106 ;  /* 0x0014806ae1007388 */ /* 0x000fe20000000800 */
[----:B------:R-:W-:Y:S01]  /*73b0*/  UIMAD UR4, UR18, UR5, UR4 ;  /* 0x00000005120472a4 */ /* 0x000fe2000f8e0204 */
[----:B-1----:R-:W-:Y:S02]  /*73c0*/  IMAD.SHL.U32 R72, R2, 0x8, RZ ;  /* 0x0000000802487824 */ /* 0x002fe400078e00ff */
[----:B------:R-:W-:Y:S01]  /*73d0*/  STS [R5+0x80], R124 ;  /* 0x0000807c05007388 */ /* 0x000fe20000000800 */
[----:B------:R-:W-:Y:S02]  /*73e0*/  IMAD.U32 R2, RZ, RZ, UR10 ;  /* 0x0000000aff027e24 */ /* 0x000fe4000f8e00ff */
[--C-:B------:R-:W-:Y:S01]  /*73f0*/  SHF.R.S32.HI R73, RZ, 0x1f, R72.reuse ;  /* 0x0000001fff497819 */ /* 0x100fe20000011448 */
[----:B------:R1:W-:Y:S04]  /*7400*/  STS [R4+0x80], R126 ;  /* 0x0000807e04007388 */ /* 0x0003e80000000800 */
[----:B------:R-:W-:Y:S01]  /*7410*/  STS [R225+0x2080], R108 ;  /* 0x0020806ce1007388 */ /* 0x000fe20000000800 */
[----:B------:R-:W-:-:S03]  /*7420*/  IMAD.WIDE.U32 R68, R2, c[0x0][0x338], R72 ;  /* 0x0000ce0002447a25 */ /* 0x000fc600078e0048 */
[----:B------:R-:W-:Y:S01]  /*7430*/  STS [R225+0x2480], R110 ;  /* 0x0024806ee1007388 */ /* 0x000fe20000000800 */
[----:B--2---:R-:W-:Y:S02]  /*7440*/  SHF.R.S32.HI R7, RZ, 0x1f, R6 ;  /* 0x0000001fff077819 */ /* 0x004fe40000011406 */
[----:B------:R-:W-:Y:S01]  /*7450*/  IADD3 R69, R69, UR7, RZ ;  /* 0x0000000745457c10 */ /* 0x000fe2000fffe0ff */
[----:B------:R-:W-:Y:S04]  /*7460*/  STS [R8+0x80], R120 ;  /* 0x0000807808007388 */ /* 0x000fe80000000800 */
[----:B------:R-:W-:Y:S04]  /*7470*/  STS [R11+0x80], R122 ;  /* 0x0000807a0b007388 */ /* 0x000fe80000000800 */
[----:B------:R-:W-:Y:S04]  /*7480*/  STS [R225+0x3080], R112 ;  /* 0x00308070e1007388 */ /* 0x000fe80000000800 */
[----:B------:R-:W-:Y:S01]  /*7490*/  STS [R225+0x3480], R114 ;  /* 0x00348072e1007388 */ /* 0x000fe20000000800 */
[----:B-1----:R-:W-:-:S03]  /*74a0*/  IMAD.MOV.U32 R4, RZ, RZ, -0x80 ;  /* 0xffffff80ff047424 */ /* 0x002fc600078e00ff */
        /* <DEDUP_REMOVED lines=18> */
[----:B------:R-:W-:Y:S06]  /*75d0*/  BAR.SYNC.DEFER_BLOCKING 0x1, 0x100 ;  /* 0x0044000000007b1d */ /* 0x000fec0000010000 */
[----:B-1----:R-:W1:Y:S04]  /*75e0*/  S2R R0, SR_CTAID.X ;  /* 0x0000000000007919 */ /* 0x002e680000002500 */
[----:B------:R2:W3:Y:S04]  /*75f0*/  LDS.128 R64, [R3+0x8880] ;  /* 0x0088800003407984 */ /* 0x0004e80000000c00 */
[----:B------:R2:W4:Y:S04]  /*7600*/  LDS.128 R60, [R3+0x9080] ;  /* 0x00908000033c7984 */ /* 0x0005280000000c00 */
[----:B------:R2:W2:Y:S04]  /*7610*/  LDS.128 R56, [R3+0x9880] ;  /* 0x0098800003387984 */ /* 0x0004a80000000c00 */
[----:B------:R2:W2:Y:S04]  /*7620*/  LDS.128 R52, [R3+0xa080] ;  /* 0x00a0800003347984 */ /* 0x0004a80000000c00 */
[----:B------:R2:W2:Y:S04]  /*7630*/  LDS.128 R48, [R3+0xa880] ;  /* 0x00a8800003307984 */ /* 0x0004a80000000c00 */
[----:B------:R2:W2:Y:S01]  /*7640*/  LDS.128 R44, [R3+0xb080] ;  /* 0x00b08000032c7984 */ /* 0x0004a20000000c00 */
[----:B-1----:R-:W-:-:S02]  /*7650*/  IMAD R4, R0, R4, c[0x0][0x2f0] ;  /* 0x0000bc0000047624 */ /* 0x002fc400078e0204 */
[----:B------:R-:W-:Y:S01]  /*7660*/  IMAD.WIDE R78, R0, 0x80, R6 ;  /* 0x00000080004e7825 */ /* 0x000fe200078e0206 */
[----:B------:R1:W1:Y:S02]  /*7670*/  LDS.128 R40, [R3+0xb880] ;  /* 0x00b8800003287984 */ /* 0x0002640000000c00 */
[----:B------:R-:W-:Y:S01]  /*7680*/  IMNMX R2, R4, 0x80, PT ;  /* 0x0000008004027817 */ /* 0x000fe20003800200 */
[----:B------:R-:W-:Y:S01]  /*7690*/  IMAD.U32 R4, RZ, RZ, UR18 ;  /* 0x00000012ff047e24 */ /* 0x000fe2000f8e00ff */
[----:B------:R1:W1:Y:S02]  /*76a0*/  LDS.128 R36, [R3+0x80] ;  /* 0x0000800003247984 */ /* 0x0002640000000c00 */
[----:B------:R-:W-:Y:S01]  /*76b0*/  ISETP.GE.AND P2, PT, R6, R2, PT ;  /* 0x000000020600720c */ /* 0x000fe20003f46270 */
[----:B------:R-:W-:Y:S01]  /*76c0*/  IMAD.WIDE.U32 R74, R4, c[0x0][0x340], R68 ;  /* 0x0000d000044a7a25 */ /* 0x000fe200078e0044 */
[----:B------:R1:W1:Y:S02]  /*76d0*/  LDS.128 R32, [R3+0x880] ;  /* 0x0008800003207984 */ /* 0x0002640000000c00 */
[----:B------:R-:W-:-:S02]  /*76e0*/  ISETP.GE.OR P0, PT, R72, c[0x0][0x324], P2 ;  /* 0x0000c90048007a0c */ /* 0x000fc40001706670 */
[----:B------:R1:W1:Y:S01]  /*76f0*/  LDS.128 R28, [R3+0x1080] ;  /* 0x00108000031c7984 */ /* 0x0002620000000c00 */
[----:B------:R-:W-:-:S03]  /*7700*/  IADD3 R77, R75, UR4, RZ ;  /* 0x000000044b4d7c10 */ /* 0x000fc6000fffe0ff */
[----:B------:R1:W1:Y:S04]  /*7710*/  LDS.128 R24, [R3+0x1880] ;  /* 0x0018800003187984 */ /* 0x0002680000000c00 */
[----:B------:R1:W1:Y:S04]  /*7720*/  LDS.128 R20, [R3+0x2080] ;  /* 0x0020800003147984 */ /* 0x0002680000000c00 */
[----:B------:R1:W1:Y:S04]  /*7730*/  LDS.128 R16, [R3+0x2880] ;  /* 0x0028800003107984 */ /* 0x0002680000000c00 */
[----:B------:R1:W1:Y:S04]  /*7740*/  LDS.128 R12, [R3+0x3080] ;  /* 0x00308000030c7984 */ /* 0x0002680000000c00 */
        /* <DEDUP_REMOVED lines=11> */
.L_x_1026:
[----:B---34-:R-:W-:Y:S05]  /*7800*/  BSYNC B0 ;  /* 0x0000000000007941 */ /* 0x018fea0003800000 */
.L_x_1025:
[----:B------:R-:W-:Y:S01]  /*7810*/  IADD3 R0, R6, 0x10, RZ ;  /* 0x0000001006007810 */ /* 0x000fe20007ffe0ff */
[----:B------:R-:W-:Y:S03]  /*7820*/  BSSY B0, `(.L_x_1027) ;  /* 0x0000010000007945 */ /* 0x000fe60003800000 */
[----:B------:R-:W-:-:S04]  /*7830*/  ISETP.GE.AND P0, PT, R0, R2, PT ;  /* 0x000000020000720c */ /* 0x000fc80003f06270 */
[----:B------:R-:W-:Y:S02]  /*7840*/  P2R R4, PR, RZ, 0x1 ;  /* 0x00000001ff047803 */ /* 0x000fe40000000000 */
[----:B------:R-:W-:-:S13]  /*7850*/  ISETP.GE.OR P0, PT, R72, c[0x0][0x324], P0 ;  /* 0x0000c90048007a0c */ /* 0x000fda0000706670 */
[----:B------:R-:W-:Y:S05]  /*7860*/  @P0 BRA `(.L_x_1028) ;  /* 0x000000b000000947 */ /* 0x000fea0003800000 */
[----:B-12---:R-:W-:Y:S01]  /*7870*/  IADD3 R3, P0, R78, 0x10, RZ ;  /* 0x000000104e037810 */ /* 0x006fe20007f1e0ff */
        /* <DEDUP_REMOVED lines=10> */
.L_x_1028:
[----:B------:R-:W-:Y:S05]  /*7920*/  BSYNC B0 ;  /* 0x0000000000007941 */ /* 0x000fea0003800000 */
.L_x_1027:
        /* <DEDUP_REMOVED lines=17> */
.L_x_1030:
[----:B------:R-:W-:Y:S05]  /*7a40*/  BSYNC B0 ;  /* 0x0000000000007941 */ /* 0x000fea0003800000 */
.L_x_1029:
[----:B------:R-:W-:Y:S01]  /*7a50*/  IADD3 R0, R6, 0x30, RZ ;  /* 0x0000003006007810 */ /* 0x000fe20007ffe0ff */
[----:B------:R-:W-:Y:S03]  /*7a60*/  BSSY B0, `(.L_x_1031) ;  /* 0x000000f000007945 */ /* 0x000fe60003800000 */
[----:B------:R-:W-:-:S04]  /*7a70*/  ISETP.GE.AND P6, PT, R0, R2, PT ;  /* 0x000000020000720c */ /* 0x000fc80003fc6270 */
        /* <DEDUP_REMOVED lines=13> */
.L_x_1032:
[----:B------:R-:W-:Y:S05]  /*7b50*/  BSYNC B0 ;  /* 0x0000000000007941 */ /* 0x000fea0003800000 */
.L_x_1031:
        /* <DEDUP_REMOVED lines=16> */
.L_x_1034:
[----:B------:R-:W-:Y:S05]  /*7c60*/  BSYNC B0 ;  /* 0x0000000000007941 */ /* 0x000fea0003800000 */
.L_x_1033:
        /* <DEDUP_REMOVED lines=16> */
.L_x_1036:
[----:B------:R-:W-:Y:S05]  /*7d70*/  BSYNC B0 ;  /* 0x0000000000007941 */ /* 0x000fea0003800000 */
.L_x_1035:
        /* <DEDUP_REMOVED lines=16> */
.L_x_1038:
[----:B------:R-:W-:Y:S05]  /*7e80*/  BSYNC B0 ;  /* 0x0000000000007941 */ /* 0x000fea0003800000 */
.L_x_1037:
        /* <DEDUP_REMOVED lines=14> */
[----:B-12---:R-:W-:-:S05]  /*7f70*/  LEA.HI.X R3, R6, c[0x0][0x31c], R0, 0x1, P0 ;  /* 0x0000c70006037a11 */ /* 0x006fca00000f0c00 */
[----:B------:R1:W-:Y:S02]  /*7f80*/  STG.E.128 [R2.64], R40 ;  /* 0x0000002802007986 */ /* 0x0003e4000c101d16 */
.L_x_1040:
[----:B------:R-:W-:Y:S05]  /*7f90*/  BSYNC B0 ;  /* 0x0000000000007941 */ /* 0x000fea0003800000 */
.L_x_1039:
        /* <DEDUP_REMOVED lines=22> */
[----:B------:R1:W-:Y:S02]  /*8100*/  STG.E.128 [R42.64], R36 ;  /* 0x000000242a007986 */ /* 0x0003e4000c101d16 */
.L_x_1042:
[----:B------:R-:W-:Y:S05]  /*8110*/  BSYNC B0 ;  /* 0x0000000000007941 */ /* 0x000fea0003800000 */
.L_x_1041:
[----:B------:R-:W-:Y:S01]  /*8120*/  ISETP.NE.AND P0, PT, R4, RZ, PT ;  /* 0x000000ff0400720c */ /* 0x000fe20003f05270 */
[----:B------:R-:W-:Y:S03]  /*8130*/  BSSY B0, `(.L_x_1043) ;  /* 0x000000e000007945 */ /* 0x000fe60003800000 */
        /* <DEDUP_REMOVED lines=11> */
[----:B--2---:R-:W-:-:S05]  /*81f0*/  LEA.HI.X R3, R36, c[0x0][0x2ec], R0, 0x1, P0 ;  /* 0x0000bb0024037a11 */ /* 0x004fca00000f0c00 */
[----:B------:R1:W-:Y:S02]  /*8200*/  STG.E.128 [R2.64], R32 ;  /* 0x0000002002007986 */ /* 0x0003e4000c101d16 */
.L_x_1044:
[----:B------:R-:W-:Y:S05]  /*8210*/  BSYNC B0 ;  /* 0x0000000000007941 */ /* 0x000fea0003800000 */
.L_x_1043:
[----:B------:R-:W-:Y:S01]  /*8220*/  ISETP.NE.AND P0, PT, R5, RZ, PT ;  /* 0x000000ff0500720c */ /* 0x000fe20003f05270 */
[----:B------:R-:W-:Y:S03]  /*8230*/  BSSY B0, `(.L_x_1045) ;  /* 0x000000e000007945 */ /* 0x000fe60003800000 */
        /* <DEDUP_REMOVED lines=13> */
.L_x_1046:
[----:B------:R-:W-:Y:S05]  /*8310*/  BSYNC B0 ;  /* 0x0000000000007941 */ /* 0x000fea0003800000 */
.L_x_1045:
        /* <DEDUP_REMOVED lines=14> */
.L_x_1048:
[----:B------:R-:W-:Y:S05]  /*8400*/  BSYNC B0 ;  /* 0x0000000000007941 */ /* 0x000fea0003800000 */
.L_x_1047:
        /* <DEDUP_REMOVED lines=14> */
.L_x_1050:
[----:B------:R-:W-:Y:S05]  /*84f0*/  BSYNC B0 ;  /* 0x0000000000007941 */ /* 0x000fea0003800000 */
.L_x_1049:
        /* <DEDUP_REMOVED lines=14> */
.L_x_1052:
[----:B------:R-:W-:Y:S05]  /*85e0*/  BSYNC B0 ;  /* 0x0000000000007941 */ /* 0x000fea0003800000 */
.L_x_1051:
        /* <DEDUP_REMOVED lines=14> */
.L_x_1054:
[----:B------:R-:W-:Y:S05]  /*86d0*/  BSYNC B0 ;  /* 0x0000000000007941 */ /* 0x000fea0003800000 */
.L_x_1053:
[----:B------:R-:W-:-:S13]  /*86e0*/  ISETP.GE.OR P0, PT, R72, c[0x0][0x2f4], P1 ;  /* 0x0000bd0048007a0c */ /* 0x000fda0000f06670 */
[----:B------:R-:W-:Y:S05]  /*86f0*/  @P0 EXIT ;  /* 0x000000000000094d */ /* 0x000fea0003800000 */
[----:B------:R-:W-:Y:S01]  /*8700*/  IADD3 R0, P0, R78, 0x70, RZ ;  /* 0x000000704e007810 */ /* 0x000fe20007f1e0ff */
[----:B-1----:R-:W-:Y:S01]  /*8710*/  IMAD.MOV.U32 R2, RZ, RZ, R40 ;  /* 0x000000ffff027224 */ /* 0x002fe200078e0028 */
[----:B--2---:R-:W-:-:S03]  /*8720*/  MOV R3, R7 ;  /* 0x0000000700037202 */ /* 0x004fc60000000f00 */
        /* <DEDUP_REMOVED lines=9> */
.L_x_1055:
        /* <DEDUP_REMOVED lines=12> */
.L_x_2316:


//--------------------- .text._ZN7cutlass13device_kernelIN5flash19enable_sm80_to_sm89INS1_16FlashAttnBwdSm80INS1_25CollectiveMainloopBwdSm80ILi2ELi2EN4cute5tupleIJNS5_1CILi64EEENS7_ILi128EEES9_EEENS_6half_tEfNS_4arch4Sm80ELb0ELb0ELb1ELb0ELb1ELb0ELb0ELb0ELi2ELi2ELi2ELi2ELb0EEENS1_21CollectiveEpilogueBwdISA_SB_SD_Li256ELb0ELb0ELi4EEENS1_19SingleTileSchedulerILb0ELb0ELb0ELi128EEEEEEEEEvNT_6ParamsE --------------------------
	.section	.text._ZN7cutlass13device_kernelIN5flash19enable_sm80_to_sm89INS1_16FlashAttnBwdSm80INS1_25CollectiveMainloopBwdSm80ILi2ELi2EN4cute5tupleIJNS5_1CILi64EEENS7_ILi128EEES9_EEENS_6half_tEfNS_4arch4Sm80ELb0ELb0ELb1ELb0ELb1ELb0ELb0ELb0ELi2ELi2ELi2ELi2ELb0EEENS1_21CollectiveEpilogueBwdISA_SB_SD_Li256ELb0ELb0ELi4EEENS1_19SingleTileSchedulerILb0ELb0ELb0ELi128EEEEEEEEEvNT_6ParamsE,"ax",@progbits
	.sectioninfo	@"SHI_REGISTERS=255"
	.align	128
.text._ZN7cutlass13device_kernelIN5flash19enable_sm80_to_sm89INS1_16FlashAttnBwdSm80INS1_25CollectiveMainloopBwdSm80ILi2ELi2EN4cute5tupleIJNS5_1CILi64EEENS7_ILi128EEES9_EEENS_6half_tEfNS_4arch4Sm80ELb0ELb0ELb1ELb0ELb1ELb0ELb0ELb0ELi2ELi2ELi2ELi2ELb0EEENS1_21CollectiveEpilogueBwdISA_SB_SD_Li256ELb0ELb0ELi4EEENS1_19SingleTileSchedulerILb0ELb0ELb0ELi128EEEEEEEEEvNT_6ParamsE:
        .type           _ZN7cutlass13device_kernelIN5flash19enable_sm80_to_sm89INS1_16FlashAttnBwdSm80INS1_25CollectiveMainloopBwdSm80ILi2ELi2EN4cute5tupleIJNS5_1CILi64EEENS7_ILi128EEES9_EEENS_6half_tEfNS_4arch4Sm80ELb0ELb0ELb1ELb0ELb1ELb0ELb0ELb0ELi2ELi2ELi2ELi2ELb0EEENS1_21CollectiveEpilogueBwdISA_SB_SD_Li256ELb0ELb0ELi4EEENS1_19SingleTileSchedulerILb0ELb0ELb0ELi128EEEEEEEEEvNT_6ParamsE,@function
        .size           _ZN7cutlass13device_kernelIN5flash19enable_sm80_to_sm89INS1_16FlashAttnBwdSm80INS1_25CollectiveMainloopBwdSm80ILi2ELi2EN4cute5tupleIJNS5_1CILi64EEENS7_ILi128EEES9_EEENS_6half_tEfNS_4arch4Sm80ELb0ELb0ELb1ELb0ELb1ELb0ELb0ELb0ELi2ELi2ELi2ELi2ELb0EEENS1_21CollectiveEpilogueBwdISA_SB_SD_Li256ELb0ELb0ELi4EEENS1_19SingleTileSchedulerILb0ELb0ELb0ELi128EEEEEEEEEvNT_6ParamsE,(.L_x_2317 - _ZN7cutlass13device_kernelIN5flash19enable_sm80_to_sm89INS1_16FlashAttnBwdSm80INS1_25CollectiveMainloopBwdSm80ILi2ELi2EN4cute5tupleIJNS5_1CILi64EEENS7_ILi128EEES9_EEENS_6half_tEfNS_4arch4Sm80ELb0ELb0ELb1ELb0ELb1ELb0ELb0ELb0ELi2ELi2ELi2ELi2ELb0EEENS1_21CollectiveEpilogueBwdISA_SB_SD_Li256ELb0ELb0ELi4EEENS1_19SingleTileSchedulerILb0ELb0ELb0ELi128EEEEEEEEEvNT_6ParamsE)
        .other          _ZN7cutlass13device_kernelIN5flash19enable_sm80_to_sm89INS1_16FlashAttnBwdSm80INS1_25CollectiveMainloopBwdSm80ILi2ELi2EN4cute5tupleIJNS5_1CILi64EEENS7_ILi128EEES9_EEENS_6half_tEfNS_4arch4Sm80ELb0ELb0ELb1ELb0ELb1ELb0ELb0ELb0ELi2ELi2ELi2ELi2ELb0EEENS1_21CollectiveEpilogueBwdISA_SB_SD_Li256ELb0ELb0ELi4EEENS1_19SingleTileSchedulerILb0ELb0ELb0ELi128EEEEEEEEEvNT_6ParamsE,@"STO_CUDA_ENTRY STV_DEFAULT"
_ZN7cutlass13device_kernelIN5flash19enable_sm80_to_sm89INS1_16FlashAttnBwdSm80INS1_25CollectiveMainloopBwdSm80ILi2ELi2EN4cute5tupleIJNS5_1CILi64EEENS7_ILi128EEES9_EEENS_6half_tEfNS_4arch4Sm80ELb0ELb0ELb1ELb0ELb1ELb0ELb0ELb0ELi2ELi2ELi2ELi2ELb0EEENS1_21CollectiveEpilogueBwdISA_SB_SD_Li256ELb0ELb0ELi4EEENS1_19SingleTileSchedulerILb0ELb0ELb0ELi128EEEEEEEEEvNT_6ParamsE:
        /* <DEDUP_REMOVED lines=357> */
.L_x_1057:
[----:B------:R-:W-:Y:S05]  /*1650*/  BSYNC B0 ;  /* 0x0000000000007941 */ /* 0x000fea0003800000 */
.L_x_1056:
        /* <DEDUP_REMOVED lines=68> */
.L_x_1058:
        /* <DEDUP_REMOVED lines=133> */
.L_x_1062:
        /* <DEDUP_REMOVED lines=257> */
.L_x_1060:
        /* <DEDUP_REMOVED lines=567> */
.L_x_1061:
        /* <DEDUP_REMOVED lines=244> */
.L_x_1059:
        /* <DEDUP_REMOVED lines=293> */
.L_x_1064:
[----:B---34-:R-:W-:Y:S05]  /*7800*/  BSYNC B0 ;  /* 0x0000000000007941 */ /* 0x018fea0003800000 */
.L_x_1063:
        /* <DEDUP_REMOVED lines=17> */
.L_x_1066:
[----:B------:R-:W-:Y:S05]  /*7920*/  BSYNC B0 ;  /* 0x0000000000007941 */ /* 0x000fea0003800000 */
.L_x_1065:
        /* <DEDUP_REMOVED lines=17> */
.L_x_1068:
[----:B------:R-:W-:Y:S05]  /*7a40*/  BSYNC B0 ;  /* 0x0000000000007941 */ /* 0x000fea0003800000 */
.L_x_1067:
        /* <DEDUP_REMOVED lines=16> */
.L_x_1070:
[----:B------:R-:W-:Y:S05]  /*7b50*/  BSYNC B0 ;  /* 0x0000000000007941 */ /* 0x000fea0003800000 */
.L_x_1069:
        /* <DEDUP_REMOVED lines=16> */
.L_x_1072:
[----:B------:R-:W-:Y:S05]  /*7c60*/  BSYNC B0 ;  /* 0x0000000000007941 */ /* 0x000fea0003800000 */
.L_x_1071:
        /* <DEDUP_REMOVED lines=16> */
.L_x_1074:
[----:B------:R-:W-:Y:S05]  /*7d70*/  BSYNC B0 ;  /* 0x0000000000007941 */ /* 0x000fea0003800000 */
.L_x_1073:
        /* <DEDUP_REMOVED lines=16> */
.L_x_1076:
[----:B------:R-:W-:Y:S05]  /*7e80*/  BSYNC B0 ;  /* 0x0000000000007941 */ /* 0x000fea0003800000 */
.L_x_1075:
        /* <DEDUP_REMOVED lines=16> */
.L_x_1078:
[----:B------:R-:W-:Y:S05]  /*7f90*/  BSYNC B0 ;  /* 0x0000000000007941 */ /* 0x000fea0003800000 */
.L_x_1077:
        /* <DEDUP_REMOVED lines=23> */
.L_x_1080:
[----:B------:R-:W-:Y:S05]  /*8110*/  BSYNC B0 ;  /* 0x0000000000007941 */ /* 0x000fea0003800000 */
.L_x_1079:
        /* <DEDUP_REMOVED lines=15> */
.L_x_1082:
[----:B------:R-:W-:Y:S05]  /*8210*/  BSYNC B0 ;  /* 0x0000000000007941 */ /* 0x000fea0003800000 */
.L_x_1081:
        /* <DEDUP_REMOVED lines=15> */
.L_x_1084:
[----:B------:R-:W-:Y:S05]  /*8310*/  BSYNC B0 ;  /* 0x0000000000007941 */ /* 0x000fea0003800000 */
.L_x_1083:
        /* <DEDUP_REMOVED lines=14> */
.L_x_1086:
[----:B------:R-:W-:Y:S05]  /*8400*/  BSYNC B0 ;  /* 0x0000000000007941 */ /* 0x000fea0003800000 */
.L_x_1085:
        /* <DEDUP_REMOVED lines=14> */
.L_x_1088:
[----:B------:R-:W-:Y:S05]  /*84f0*/  BSYNC B0 ;  /* 0x0000000000007941 */ /* 0x000fea0003800000 */
.L_x_1087:
        /* <DEDUP_REMOVED lines=14> */
.L_x_1090:
[----:B------:R-:W-:Y:S05]  /*85e0*/  BSYNC B0 ;  /* 0x0000000000007941 */ /* 0x000fea0003800000 */
.L_x_1089:
        /* <DEDUP_REMOVED lines=14> */
.L_x_1092:
[----:B------:R-:W-:Y:S05]  /*86d0*/  BSYNC B0 ;  /* 0x0000000000007941 */ /* 0x000fea0003800000 */
.L_x_1091:
        /* <DEDUP_REMOVED lines=14> */
.L_x_1093:
        /* <DEDUP_REMOVED lines=12> */
.L_x_2317:


//--------------------- .text._ZN7cutlass13device_kernelIN5flash19enable_sm80_to_sm89INS1_16FlashAttnBwdSm80INS1_25CollectiveMainloopBwdSm80ILi2ELi2EN4cute5tupleIJNS5_1CILi64EEENS7_ILi128EEES9_EEENS_6half_tEfNS_4arch4Sm80ELb0ELb0ELb1ELb0ELb0ELb0ELb0ELb0ELi2ELi2ELi2ELi2ELb0EEENS1_24CollectiveEpilogueBwdGQAISA_fSD_Li256ELb0ELb0EEENS1_19SingleTileSchedulerILb0ELb0ELb0ELi128EEEEEEEEEvNT_6ParamsE --------------------------
	.section	.text._ZN7cutlass13device_kernelIN5flash19enable_sm80_to_sm89INS1_16FlashAttnBwdSm80INS1_25CollectiveMainloopBwdSm80ILi2ELi2EN4cute5tupleIJNS5_1CILi64EEENS7_ILi128EEES9_EEENS_6half_tEfNS_4arch4Sm80ELb0ELb0ELb1ELb0ELb0ELb0ELb0ELb0ELi2ELi2ELi2ELi2ELb0EEENS1_24CollectiveEpilogueBwdGQAISA_fSD_Li256ELb0ELb0EEENS1_19SingleTileSchedulerILb0ELb0ELb0ELi128EEEEEEEEEvNT_6ParamsE,"ax",@progbits
	.sectioninfo	@"SHI_REGISTERS=255"
	.align	128
.text._ZN7cutlass13device_kernelIN5flash19enable_sm80_to_sm89INS1_16FlashAttnBwdSm80INS1_25CollectiveMainloopBwdSm80ILi2ELi2EN4cute5tupleIJNS5_1CILi64EEENS7_ILi128EEES9_EEENS_6half_tEfNS_4arch4Sm80ELb0ELb0ELb1ELb0ELb0ELb0ELb0ELb0ELi2ELi2ELi2ELi2ELb0EEENS1_24CollectiveEpilogueBwdGQAISA_fSD_Li256ELb0ELb0EEENS1_19SingleTileSchedulerILb0ELb0ELb0ELi128EEEEEEEEEvNT_6ParamsE:
        .type           _ZN7cutlass13device_kernelIN5flash19enable_sm80_to_sm89INS1_16FlashAttnBwdSm80INS1_25CollectiveMainloopBwdSm80ILi2ELi2EN4cute5tupleIJNS5_1CILi64EEENS7_ILi128EEES9_EEENS_6half_tEfNS_4arch4Sm80ELb0ELb0ELb1ELb0ELb0ELb0ELb0ELb0ELi2ELi2ELi2ELi2ELb0EEENS1_24CollectiveEpilogueBwdGQAISA_fSD_Li256ELb0ELb0EEENS1_19SingleTileSchedulerILb0ELb0ELb0ELi128EEEEEEEEEvNT_6ParamsE,@function
        .size           _ZN7cutlass13device_kernelIN5flash19enable_sm80_to_sm89INS1_16FlashAttnBwdSm80INS1_25CollectiveMainloopBwdSm80ILi2ELi2EN4cute5tupleIJNS5_1CILi64EEENS7_ILi128EEES9_EEENS_6half_tEfNS_4arch4Sm80ELb0ELb0ELb1ELb0ELb0ELb0ELb0ELb0ELi2ELi2ELi2ELi2ELb0EEENS1_24CollectiveEpilogueBwdGQAISA_fSD_Li256ELb0ELb0EEENS1_19SingleTileSchedulerILb0ELb0ELb0ELi128EEEEEEEEEvNT_6ParamsE,(.L_x_2318 - _ZN7cutlass13device_kernelIN5flash19enable_sm80_to_sm89INS1_16FlashAttnBwdSm80INS1_25CollectiveMainloopBwdSm80ILi2ELi2EN4cute5tupleIJNS5_1CILi64EEENS7_ILi128EEES9_EEENS_6half_tEfNS_4arch4Sm80ELb0ELb0ELb1ELb0ELb0ELb0ELb0ELb0ELi2ELi2ELi2ELi2ELb0EEENS1_24CollectiveEpilogueBwdGQAISA_fSD_Li256ELb0ELb0EEENS1_19SingleTileSchedulerILb0ELb0ELb0ELi128EEEEEEEEEvNT_6ParamsE)
        .other          _ZN7cutlass13device_kernelIN5flash19enable_sm80_to_sm89INS1_16FlashAttnBwdSm80INS1_25CollectiveMainloopBwdSm80ILi2ELi2EN4cute5tupleIJNS5_1CILi64EEENS7_ILi128EEES9_EEENS_6half_tEfNS_4arch4Sm80ELb0ELb0ELb1ELb0ELb0ELb0ELb0ELb0ELi2ELi2ELi2ELi2ELb0EEENS1_24CollectiveEpilogueBwdGQAISA_fSD_Li256ELb0ELb0EEENS1_19SingleTileSchedulerILb0ELb0ELb0ELi128EEEEEEEEEvNT_6ParamsE,@"STO_CUDA_ENTRY STV_DEFAULT"
_ZN7cutlass13device_kernelIN5flash19enable_sm80_to_sm89INS1_16FlashAttnBwdSm80INS1_25CollectiveMainloopBwdSm80ILi2ELi2EN4cute5tupleIJNS5_1CILi64EEENS7_ILi128EEES9_EEENS_6half_tEfNS_4arch4Sm80ELb0ELb0ELb1ELb0ELb0ELb0ELb0ELb0ELi2ELi2ELi2ELi2ELb0EEENS1_24CollectiveEpilogueBwdGQAISA_fSD_Li256ELb0ELb0EEENS1_19SingleTileSchedulerILb0ELb0ELb0ELi128EEEEEEEEEvNT_6ParamsE:
[----:B------:R-:W-:-:S03]  /*0000*/  MOV R1, c[0x0][0x28] ;  /* 0x00000a0000017a02 */ /* 0x000fc60000000f00 */
[----:B------:R-:W1:Y:S01]  /*0010*/  S2UR UR18, SR_CTAID.Z ;  /* 0x00000000001279c3 */ /* 0x000e620000002700 */
[----:B------:R-:W-:Y:S02]  /*0020*/  IADD3 R1, R1, -0x8, RZ ;  /* 0xfffffff801017810 */ /* 0x000fe40007ffe0ff */
[----:B-1----:R-:W-:-:S13]  /*0030*/  ISETP.LE.AND P0, PT, RZ, UR18, PT ;  /* 0x00000012ff007c0c */ /* 0x002fda000bf03270 */
[----:B------:R-:W-:Y:S05]  /*0040*/  @!P0 EXIT ;  /* 0x000000000000894d */ /* 0x000fea0003800000 */
[----:B------:R-:W1:Y:S01]  /*0050*/  S2UR UR10, SR_CTAID.Y ;  /* 0x00000000000a79c3 */ /* 0x000e620000002600 */
[----:B------:R-:W2:Y:S01]  /*0060*/  S2R R226, SR_TID.X ;  /* 0x0000000000e27919 */ /* 0x000ea20000002100 */
[----:B------:R-:W-:Y:S01]  /*0070*/  ULDC.64 UR4, c[0x0][0x248] ;  /* 0x0000920000047ab9 */ /* 0x000fe20000000a00 */
[----:B------:R-:W-:Y:S01]  /*0080*/  IMAD.MOV.U32 R6, RZ, RZ, -0x80 ;  /* 0xffffff80ff067424 */ /* 0x000fe200078e00ff */
[----:B------:R-:W-:Y:S01]  /*0090*/  UISETP.NE.AND UP0, UPT, UR4, 0x1, UPT ;  /* 0x000000010400788c */ /* 0x000fe2000bf05270 */
[----:B------:R-:W3:Y:S01]  /*00a0*/  S2R R14, SR_CTAID.X ;  /* 0x00000000000e7919 */ /* 0x000ee20000002500 */
[----:B------:R-:W-:Y:S01]  /*00b0*/  USHF.R.S32.HI UR17, URZ, 0x1f, UR18 ;  /* 0x0000001f3f117899 */ /* 0x000fe20008011412 */
[----:B------:R-:W-:Y:S01]  /*00c0*/  LOP3.LUT R225, R225, 0xfffffffb, RZ, 0xc0, !PT ;  /* 0xfffffffbe1e17812 */ /* 0x000fe200078ec0ff */
[----:B------:R-:W-:Y:S02]  /*00d0*/  ULDC UR4, c[0x0][0x250] ;  /* 0x0000940000047ab9 */ /* 0x000fe40000000800 */
[----:B------:R-:W-:-:S02]  /*00e0*/  UMOV UR11, 0x6 ;  /* 0x00000006000b7882 */ /* 0x000fc40000000000 */
[----:B------:R-:W-:Y:S02]  /*00f0*/  ULDC.64 UR20, c[0x0][0x118] ;  /* 0x0000460000147ab9 */ /* 0x000fe40000000a00 */
[----:B------:R-:W-:Y:S02]  /*0100*/  ULDC.64 UR14, c[0x0][0x178] ;  /* 0x00005e00000e7ab9 */ /* 0x000fe40000000a00 */
[----:B------:R-:W-:Y:S02]  /*0110*/  USHF.L.U64.HI UR15, UR14, UR11, UR15 ;  /* 0x0000000b0e0f7299 */ /* 0x000fe4000801020f */
[----:B------:R-:W-:Y:S02]  /*0120*/  USHF.L.U32 UR16, UR14, 0x6, URZ ;  /* 0x000000060e107899 */ /* 0x000fe4000800063f */
[----:B-1----:R-:W-:Y:S01]  /*0130*/  UIMAD.WIDE.U32 UR8, UR10, UR5, URZ ;  /* 0x000000050a0872a5 */ /* 0x002fe2000f8e003f */
[----:B--2---:R-:W-:Y:S01]  /*0140*/  SHF.R.S32.HI R12, RZ, 0x1f, R226 ;  /* 0x0000001fff0c7819 */ /* 0x004fe200000114e2 */
[----:B------:R-:W-:Y:S01]  /*0150*/  UMOV UR6, UR10 ;  /* 0x0000000a00067c82 */ /* 0x000fe20008000000 */
[----:B------:R-:W-:Y:S01]  /*0160*/  IMAD.SHL.U32 R240, R226, 0x4, RZ ;  /* 0x00000004e2f07824 */ /* 0x000fe200078e00ff */
[----:B------:R-:W-:Y:S01]  /*0170*/  @UP0 USHF.R.U32.HI UR6, URZ, UR4, UR9 ;  /* 0x000000043f060299 */ /* 0x000fe20008011609 */
[CC--:B------:R-:W-:Y:S01]  /*0180*/  LEA.HI R11, R12.reuse, R226.reuse, RZ, 0x3 ;  /* 0x000000e20c0b7211 */ /* 0x0c0fe200078f18ff */
[----:B------:R-:W-:Y:S01]  /*0190*/  USHF.R.S32.HI UR19, URZ, 0x1f, UR10 ;  /* 0x0000001f3f137899 */ /* 0x000fe2000801140a */
[----:B------:R-:W-:Y:S01]  /*01a0*/  LEA.HI R10, R12, R226, RZ, 0x6 ;  /* 0x000000e20c0a7211 */ /* 0x000fe200078f30ff */
[----:B------:R-:W-:Y:S01]  /*01b0*/  USHF.R.S32.HI UR7, URZ, 0x1f, UR6 ;  /* 0x0000001f3f077899 */ /* 0x000fe20008011406 */
[----:B------:R-:W-:Y:S01]  /*01c0*/  SHF.R.S32.HI R234, RZ, 0x3, R11 ;  /* 0x00000003ffea7819 */ /* 0x000fe2000001140b */
[----:B------:R-:W-:Y:S01]  /*01d0*/  ULDC.64 UR4, c[0x0][0x1e0] ;  /* 0x0000780000047ab9 */ /* 0x000fe20000000a00 */
[----:B------:R-:W-:Y:S01]  /*01e0*/  LOP3.LUT R11, R11, 0xfffffff8, RZ, 0xc0, !PT ;  /* 0xfffffff80b0b7812 */ /* 0x000fe200078ec0ff */
[----:B------:R-:W-:Y:S01]  /*01f0*/  UIMAD UR4, UR7, UR4, URZ ;  /* 0x00000004070472a4 */ /* 0x000fe2000f8e023f */
[----:B------:R-:W-:Y:S01]  /*0200*/  SHF.R.S32.HI R235, RZ, 0x1f, R234 ;  /* 0x0000001fffeb7819 */ /* 0x000fe200000114ea */
[----:B------:R-:W-:Y:S01]  /*0210*/  IMAD.SHL.U32 R13, R234, 0x40, RZ ;  /* 0x00000040ea0d7824 */ /* 0x000fe200078e00ff */
[----:B------:R-:W-:Y:S01]  /*0220*/  SHF.R.S32.HI R10, RZ, 0x6, R10 ;  /* 0x00000006ff0a7819 */ /* 0x000fe2000001140a */
[----:B------:R-:W-:Y:S01]  /*0230*/  IMAD.IADD R11, R226, 0x1, -R11 ;  /* 0x00000001e20b7824 */ /* 0x000fe200078e0a0b */
[----:B------:R-:W-:Y:S01]  /*0240*/  UIMAD UR8, UR6, UR5, UR4 ;  /* 0x00000005060872a4 */ /* 0x000fe2000f8e0204 */
[----:B------:R-:W-:Y:S01]  /*0250*/  IMAD.U32 R4, RZ, RZ, UR6 ;  /* 0x00000006ff047e24 */ /* 0x000fe2000f8e00ff */
[----:B------:R-:W-:Y:S01]  /*0260*/  LOP3.LUT R13, R13, 0x1c0, RZ, 0xc0, !PT ;  /* 0x000001c00d0d7812 */ /* 0x000fe200078ec0ff */
[----:B------:R-:W-:Y:S01]  /*0270*/  IMAD.SHL.U32 R18, R11, 0x8, RZ ;  /* 0x000000080b127824 */ /* 0x000fe200078e00ff */
[----:B------:R-:W-:Y:S01]  /*0280*/  ULDC.64 UR4, c[0x0][0x1b0] ;  /* 0x00006c0000047ab9 */ /* 0x000fe20000000a00 */
[C---:B------:R-:W-:Y:S01]  /*0290*/  IMAD R24, R235.reuse, c[0x0][0x208], RZ ;  /* 0x00008200eb187a24 */ /* 0x040fe200078e02ff */
[----:B------:R-:W-:Y:S01]  /*02a0*/  UIMAD UR4, UR7, UR4, URZ ;  /* 0x00000004070472a4 */ /* 0x000fe2000f8e023f */
[----:B------:R-:W-:Y:S01]  /*02b0*/  IMAD R20, R235, c[0x0][0x178], RZ ;  /* 0x00005e00eb147a24 */ /* 0x000fe200078e02ff */
[----:B------:R-:W-:Y:S01]  /*02c0*/  SHF.R.S32.HI R19, RZ, 0x1f, R18 ;  /* 0x0000001fff137819 */ /* 0x000fe20000011412 */
[----:B------:R-:W-:Y:S01]  /*02d0*/  IMAD R24, R234, c[0x0][0x20c], R24 ;  /* 0x00008300ea187a24 */ /* 0x000fe200078e0218 */
[----:B------:R-:W-:Y:S01]  /*02e0*/  UIMAD UR9, UR6, UR5, UR4 ;  /* 0x00000005060972a4 */ /* 0x000fe2000f8e0204 */
[----:B------:R-:W-:Y:S01]  /*02f0*/  IMAD.SHL.U32 R9, R10, 0x200, RZ ;  /* 0x000002000a097824 */ /* 0x000fe200078e00ff */
[--C-:B------:R-:W-:Y:S01]  /*0300*/  LOP3.LUT R0, R13, 0x38, R18.reuse, 0xf8, !PT ;  /* 0x000000380d007812 */ /* 0x100fe200078ef812 */
[----:B------:R-:W-:Y:S01]  /*0310*/  ULDC.64 UR4, c[0x0][0x210] ;  /* 0x0000840000047ab9 */ /* 0x000fe20000000a00 */
[----:B------:R-:W-:Y:S01]  /*0320*/  IMAD.WIDE.U32 R16, R4, c[0x0][0x1e0], R18 ;  /* 0x0000780004107a25 */ /* 0x000fe200078e0012 */
[----:B------:R-:W-:Y:S01]  /*0330*/  ULDC.64 UR6, c[0x0][0x180] ;  /* 0x0000600000067ab9 */ /* 0x000fe20000000a00 */
[----:B------:R-:W-:Y:S01]  /*0340*/  SHF.R.U32.HI R13, RZ, 0x3, R13 ;  /* 0x00000003ff0d7819 */ /* 0x000fe2000001160d */
[----:B------:R-:W-:Y:S01]  /*0350*/  UIMAD UR4, UR19, UR4, URZ ;  /* 0x00000004130472a4 */ /* 0x000fe2000f8e023f */
[----:B------:R-:W-:Y:S01]  /*0360*/  IMAD.WIDE.U32 R2, R234, c[0x0][0x208], R18 ;  /* 0x00008200ea027a25 */ /* 0x000fe200078e0012 */
[----:B------:R-:W-:Y:S01]  /*0370*/  UIMAD UR6, UR19, UR6, URZ ;  /* 0x00000006130672a4 */ /* 0x000fe2000f8e023f */
[----:B------:R-:W-:-:S02]  /*0380*/  LOP3.LUT R13, R9, R0, R13, 0xf6, !PT ;  /* 0x00000000090d7212 */ /* 0x000fc400078ef60d */
[----:B------:R-:W-:Y:S01]  /*0390*/  IMAD.WIDE.U32 R4, R4, c[0x0][0x1b0], R18 ;  /* 0x00006c0004047a25 */ /* 0x000fe200078e0012 */
[----:B------:R-:W-:Y:S01]  /*03a0*/  IADD3 R17, R17, UR8, RZ ;  /* 0x0000000811117c10 */ /* 0x000fe2000fffe0ff */
[----:B------:R-:W-:Y:S01]  /*03b0*/  UIMAD UR8, UR10, UR7, UR6 ;  /* 0x000000070a0872a4 */ /* 0x000fe2000f8e0206 */
[----:B------:R-:W-:Y:S01]  /*03c0*/  ISETP.GE.AND P4, PT, R18, c[0x0][0x1cc], PT ;  /* 0x0000730012007a0c */ /* 0x000fe20003f86270 */
[C---:B------:R-:W-:Y:S01]  /*03d0*/  IMAD R20, R234.reuse, c[0x0][0x17c], R20 ;  /* 0x00005f00ea147a24 */ /* 0x040fe200078e0214 */
[----:B------:R-:W-:Y:S01]  /*03e0*/  IADD3 R5, R5, UR9, RZ ;  /* 0x0000000905057c10 */ /* 0x000fe2000fffe0ff */
[C---:B------:R-:W-:Y:S01]  /*03f0*/  IMAD.WIDE.U32 R22, R234.reuse, c[0x0][0x178], R18 ;  /* 0x00005e00ea167a25 */ /* 0x040fe200078e0012 */
[----:B------:R-:W-:Y:S01]  /*0400*/  UIMAD UR9, UR10, UR5, UR4 ;  /* 0x000000050a0972a4 */ /* 0x000fe2000f8e0204 */
[----:B------:R-:W-:Y:S01]  /*0410*/  SHF.R.S32.HI R241, RZ, 0x1f, R240 ;  /* 0x0000001ffff17819 */ /* 0x000fe200000114f0 */
[----:B------:R-:W-:Y:S01]  /*0420*/  ULDC.64 UR6, c[0x0][0x1e8] ;  /* 0x00007a0000067ab9 */ /* 0x000fe20000000a00 */
[----:B------:R-:W-:Y:S01]  /*0430*/  IMAD.IADD R25, R3, 0x1, R24 ;  /* 0x0000000103197824 */ /* 0x000fe200078e0218 */
[----:B------:R-:W-:Y:S01]  /*0440*/  ULDC.64 UR4, c[0x0][0x1b8] ;  /* 0x00006e0000047ab9 */ /* 0x000fe20000000a00 */
[----:B------:R-:W-:Y:S01]  /*0450*/  IMAD.IADD R21, R23, 0x1, R20 ;  /* 0x0000000117157824 */ /* 0x000fe200078e0214 */
[----:B------:R-:W-:Y:S01]  /*0460*/  UIMAD UR4, UR17, UR4, URZ ;  /* 0x00000004110472a4 */ /* 0x000fe2000f8e023f */
[----:B------:R-:W-:Y:S01]  /*0470*/  IMAD.MOV.U32 R24, RZ, RZ, R2 ;  /* 0x000000ffff187224 */ /* 0x000fe200078e0002 */
[----:B------:R-:W-:Y:S01]  /*0480*/  UIMAD UR6, UR17, UR6, URZ ;  /* 0x00000006110672a4 */ /* 0x000fe2000f8e023f */
[----:B------:R-:W-:Y:S01]  /*0490*/  IMAD.MOV.U32 R20, RZ, RZ, R22 ;  /* 0x000000ffff147224 */ /* 0x000fe200078e0016 */
[----:B------:R-:W-:Y:S01]  /*04a0*/  IADD3 R7, -R234, c[0x0][0x168], RZ ;  /* 0x00005a00ea077a10 */ /* 0x000fe20007ffe1ff */
[----:B------:R-:W-:Y:S01]  /*04b0*/  IMAD.U32 R2, RZ, RZ, UR10 ;  /* 0x0000000aff027e24 */ /* 0x000fe2000f8e00ff */
[----:B------:R-:W-:Y:S01]  /*04c0*/  UIMAD UR6, UR18, UR7, UR6 ;  /* 0x00000007120672a4 */ /* 0x000fe2000f8e0206 */
[----:B------:R-:W-:Y:S01]  /*04d0*/  IMAD.U32 R0, RZ, RZ, UR10 ;  /* 0x0000000aff007e24 */ /* 0x000fe2000f8e00ff */
[----:B------:R-:W-:Y:S01]  /*04e0*/  UIMAD UR7, UR18, UR5, UR4 ;  /* 0x00000005120772a4 */ /* 0x000fe2000f8e0204 */
[----:B------:R-:W-:Y:S01]  /*04f0*/  IMAD.WIDE.U32 R20, R2, c[0x0][0x180], R20 ;  /* 0x0000600002147a25 */ /* 0x000fe200078e0014 */
[----:B------:R-:W-:Y:S01]  /*0500*/  LEA.HI R8, R12, R226, RZ, 0x5 ;  /* 0x000000e20c087211 */ /* 0x000fe200078f28ff */
[----:B------:R-:W-:-:S02]  /*0510*/  ULDC.64 UR4, c[0x0][0x188] ;  /* 0x0000620000047ab9 */ /* 0x000fc40000000a00 */
[----:B------:R-:W-:Y:S01]  /*0520*/  IMAD.WIDE.U32 R24, R0, c[0x0][0x210], R24 ;  /* 0x0000840000187a25 */ /* 0x000fe200078e0018 */
[----:B------:R-:W-:Y:S01]  /*0530*/  IADD3 R3, R21, UR8, RZ ;  /* 0x0000000815037c10 */ /* 0x000fe2000fffe0ff */
[----:B------:R-:W-:Y:S02]  /*0540*/  UIMAD UR4, UR17, UR4, URZ ;  /* 0x00000004110472a4 */ /* 0x000fe4000f8e023f */
[----:B------:R-:W-:Y:S01]  /*0550*/  IMAD.U32 R2, RZ, RZ, UR18 ;  /* 0x00000012ff027e24 */ /* 0x000fe2000f8e00ff */
[----:B------:R-:W-:Y:S01]  /*0560*/  IADD3 R25, R25, UR9, RZ ;  /* 0x0000000919197c10 */ /* 0x000fe2000fffe0ff */
[----:B------:R-:W-:Y:S02]  /*0570*/  IMAD.U32 R0, RZ, RZ, UR18 ;  /* 0x00000012ff007e24 */ /* 0x000fe4000f8e00ff */
[----:B------:R-:W-:-:S04]  /*0580*/  IMAD.WIDE.U32 R22, R2, c[0x0][0x1e8], R16 ;  /* 0x00007a0002167a25 */ /* 0x000fc800078e0010 */
[----:B------:R-:W-:Y:S01]  /*0590*/  IMAD.WIDE.U32 R16, R0, c[0x0][0x1b8], R4 ;  /* 0x00006e0000107a25 */ /* 0x000fe200078e0004 */
[----:B------:R-:W-:-:S03]  /*05a0*/  IADD3 R21, R23, UR6, RZ ;  /* 0x0000000617157c10 */ /* 0x000fc6000fffe0ff */
[----:B------:R-:W-:Y:S01]  /*05b0*/  IMAD.MOV.U32 R2, RZ, RZ, R20 ;  /* 0x000000ffff027224 */ /* 0x000fe200078e0014 */
[----:B------:R-:W-:Y:S01]  /*05c0*/  IADD3 R17, R17, UR7, RZ ;  /* 0x0000000711117c10 */ /* 0x000fe2000fffe0ff */
[----:B------:R-:W-:Y:S01]  /*05d0*/  IMAD.U32 R4, RZ, RZ, UR18 ;  /* 0x00000012ff047e24 */ /* 0x000fe2000f8e00ff */
[----:B------:R-:W-:Y:S01]  /*05e0*/  UIMAD UR7, UR18, UR5, UR4 ;  /* 0x00000005120772a4 */ /* 0x000fe2000f8e0204 */
[----:B---3--:R-:W-:Y:S02]  /*05f0*/  IMAD R6, R14, R6, c[0x0][0x198] ;  /* 0x000066000e067624 */ /* 0x008fe400078e0206 */
[----:B------:R-:W-:Y:S01]  /*0600*/  IMAD.WIDE.U32 R4, R4, c[0x0][0x188], R2 ;  /* 0x0000620004047a25 */ /* 0x000fe200078e0002 */
[----:B------:R-:W-:Y:S02]  /*0610*/  ULDC.64 UR4, c[0x0][0x218] ;  /* 0x0000860000047ab9 */ /* 0x000fe40000000a00 */
[----:B------:R-:W-:Y:S01]  /*0620*/  UIMAD UR4, UR17, UR4, URZ ;  /* 0x00000004110472a4 */ /* 0x000fe2000f8e023f */
[----:B------:R-:W-:Y:S01]  /*0630*/  IMAD.WIDE R14, R14, 0x80, R234 ;  /* 0x000000800e0e7825 */ /* 0x000fe200078e02ea */
[----:B------:R-:W-:-:S02]  /*0640*/  IADD3 R2, R5, UR7, RZ ;  /* 0x0000000705027c10 */ /* 0x000fc4000fffe0ff */
[C---:B------:R-:W-:Y:S01]  /*0650*/  LEA R230, P0, R4.reuse, c[0x0][0x160], 0x1 ;  /* 0x0000580004e67a11 */ /* 0x040fe200078008ff */
[----:B------:R-:W-:Y:S01]  /*0660*/  IMAD.MOV.U32 R20, RZ, RZ, R22 ;  /* 0x000000ffff147224 */ /* 0x000fe200078e0016 */
[----:B------:R-:W-:Y:S01]  /*0670*/  UIMAD UR6, UR18, UR5, UR4 ;  /* 0x00000005120672a4 */ /* 0x000fe2000f8e0204 */
[----:B------:R-:W-:Y:S01]  /*0680*/  IMAD.U32 R22, RZ, RZ, UR18 ;  /* 0x00000012ff167e24 */ /* 0x000fe2000f8e00ff */
[----:B------:R-:W-:Y:S01]  /*0690*/  LEA.HI.X R231, R4, c[0x0][0x164], R2, 0x1, P0 ;  /* 0x0000590004e77a11 */ /* 0x000fe200000f0c02 */
[C---:B------:R-:W-:Y:S01]  /*06a0*/  IMAD R3, R15.reuse, c[0x0][0x1d8], RZ ;  /* 0x000076000f037a24 */ /* 0x040fe200078e02ff */
[----:B------:R-:W-:Y:S01]  /*06b0*/  ULDC.64 UR4, c[0x0][0x1d8] ;  /* 0x0000760000047ab9 */ /* 0x000fe20000000a00 */
[----:B------:R-:W-:Y:S01]  /*06c0*/  IMAD R0, R15, c[0x0][0x1a8], RZ ;  /* 0x00006a000f007a24 */ /* 0x000fe200078e02ff */
[----:B------:R-:W-:Y:S01]  /*06d0*/  USHF.L.U64.HI UR7, UR4, UR11, UR5 ;  /* 0x0000000b04077299 */ /* 0x000fe20008010205 */
[----:B------:R-:W-:-:S04]  /*06e0*/  IMAD.WIDE.U32 R22, R22, c[0x0][0x218], R24 ;  /* 0x0000860016167a25 */ /* 0x000fc800078e0018 */
[----:B------:R-:W-:Y:S01]  /*06f0*/  IMAD.IADD R2, R6, 0x1, -R234 ;  /* 0x0000000106027824 */ /* 0x000fe200078e0aea */
[----:B------:R-:W-:Y:S01]  /*0700*/  IADD3 R4, R23, UR6, RZ ;  /* 0x0000000617047c10 */ /* 0x000fe2000fffe0ff */
[----:B------:R-:W-:Y:S01]  /*0710*/  IMAD R3, R14, c[0x0][0x1dc], R3 ;  /* 0x000077000e037a24 */ /* 0x000fe200078e0203 */
[----:B------:R-:W-:Y:S01]  /*0720*/  LEA R228, P0, R22, c[0x0][0x1f0], 0x1 ;  /* 0x00007c0016e47a11 */ /* 0x000fe200078008ff */
[----:B------:R-:W-:Y:S01]  /*0730*/  IMAD R0, R14, c[0x0][0x1ac], R0 ;  /* 0x00006b000e007a24 */ /* 0x000fe200078e0200 */
[----:B------:R-:W-:Y:S01]  /*0740*/  ISETP.LT.OR P1, PT, R2, 0x1, P4 ;  /* 0x000000010200780c */ /* 0x000fe20002721670 */
[----:B------:R-:W-:Y:S01]  /*0750*/  IMAD.WIDE.U32 R20, R14, c[0x0][0x1d8], R20 ;  /* 0x000076000e147a25 */ /* 0x000fe200078e0014 */
[----:B------:R-:W-:Y:S01]  /*0760*/  LEA.HI.X R229, R22, c[0x0][0x1f4], R4, 0x1, P0 ;  /* 0x00007d0016e57a11 */ /* 0x000fe200000f0c04 */
[----:B------:R-:W-:Y:S01]  /*0770*/  USHF.L.U32 UR6, UR4, 0x6, URZ ;  /* 0x0000000604067899 */ /* 0x000fe2000800063f */
[----:B------:R-:W-:Y:S01]  /*0780*/  ISETP.LT.OR P3, PT, R2, 0x21, P4 ;  /* 0x000000210200780c */ /* 0x000fe20002761670 */
[----:B------:R-:W-:Y:S01]  /*0790*/  IMAD.WIDE.U32 R16, R14, c[0x0][0x1a8], R16 ;  /* 0x00006a000e107a25 */ /* 0x000fe200078e0010 */
[----:B------:R-:W-:Y:S01]  /*07a0*/  IADD3 R14, R18, 0x40, RZ ;  /* 0x00000040120e7810 */ /* 0x000fe20007ffe0ff */
[----:B------:R-:W-:Y:S01]  /*07b0*/  UIADD3 UR9, UP0, UR6, 0x80, URZ ;  /* 0x0000008006097890 */ /* 0x000fe2000ff1e03f */
[----:B------:R-:W-:Y:S01]  /*07c0*/  LEA R4, P0, R20, c[0x0][0x1c0], 0x1 ;  /* 0x0000700014047a11 */ /* 0x000fe200078008ff */
[----:B------:R-:W-:Y:S01]  /*07d0*/  IMAD.IADD R3, R21, 0x1, R3 ;  /* 0x0000000115037824 */ /* 0x000fe200078e0203 */
[----:B------:R-:W-:Y:S01]  /*07e0*/  ISETP.GE.AND P2, PT, R14, c[0x0][0x1cc], PT ;  /* 0x000073000e007a0c */ /* 0x000fe20003f46270 */
[----:B------:R-:W-:Y:S01]  /*07f0*/  IMAD.SHL.U32 R13, R13, 0x2, RZ ;  /* 0x000000020d0d7824 */ /* 0x000fe200078e00ff */
[----:B------:R-:W-:Y:S01]  /*0800*/  UIADD3.X UR8, URZ, UR7, URZ, UP0, !UPT ;  /* 0x000000073f087290 */ /* 0x000fe200087fe43f */
[----:B------:R-:W-:Y:S01]  /*0810*/  IMAD.IADD R0, R17, 0x1, R0 ;  /* 0x0000000111007824 */ /* 0x000fe200078e0200 */
[----:B------:R-:W-:Y:S01]  /*0820*/  ISETP.LT.OR P5, PT, R2, 0x1, P2 ;  /* 0x000000010200780c */ /* 0x000fe200017a1670 */
[----:B------:R-:W-:Y:S01]  /*0830*/  ULDC.64 UR4, c[0x0][0x1a8] ;  /* 0x00006a0000047ab9 */ /* 0x000fe20000000a00 */
[----:B------:R-:W-:Y:S01]  /*0840*/  LEA.HI.X R5, R20, c[0x0][0x1c4], R3, 0x1, P0 ;  /* 0x0000710014057a11 */ /* 0x000fe200000f0c03 */
[----:B------:R-:W-:Y:S01]  /*0850*/  IMAD.U32 R3, RZ, RZ, UR6 ;  /* 0x00000006ff037e24 */ /* 0x000fe2000f8e00ff */
[----:B------:R-:W-:-:S02]  /*0860*/  IADD3 R20, P0, R4, UR6, RZ ;  /* 0x0000000604147c10 */ /* 0x000fc4000ff1e0ff */
[C---:B------:R-:W-:Y:S01]  /*0870*/  ISETP.LT.OR P6, PT, R2.reuse, 0x21, P2 ;  /* 0x000000210200780c */ /* 0x040fe200017c1670 */
[----:B------:R1:W-:Y:S01]  /*0880*/  LDGSTS.E.BYPASS.LTC128B.128 [R13+0x8080], [R4.64], !P1 ;  /* 0x08080000040d7fae */ /* 0x0003e2000c901d54 */
[----:B------:R-:W-:Y:S02]  /*0890*/  IADD3.X R21, R5, UR7, RZ, P0, !PT ;  /* 0x0000000705157c10 */ /* 0x000fe400087fe4ff */
[----:B------:R-:W-:Y:S02]  /*08a0*/  IADD3 R24, P1, P0, R3, 0x80, R4 ;  /* 0x0000008003187810 */ /* 0x000fe4000783e004 */
[----:B------:R-:W-:Y:S01]  /*08b0*/  IADD3 R233, R13, 0x10080, RZ ;  /* 0x000100800de97810 */ /* 0x000fe20007ffe0ff */
[----:B------:R1:W-:Y:S01]  /*08c0*/  LDGSTS.E.BYPASS.LTC128B.128 [R13+0xc080], [R4.64+0x80], !P5 ;  /* 0x0c080080040d7fae */ /* 0x0003e2000e901d54 */
[----:B------:R-:W-:Y:S02]  /*08d0*/  IADD3.X R25, RZ, UR7, R5, P1, P0 ;  /* 0x00000007ff197c10 */ /* 0x000fe40008fe0405 */
[C---:B------:R-:W-:Y:S01]  /*08e0*/  ISETP.LT.OR P5, PT, R2.reuse, 0x41, P4 ;  /* 0x000000410200780c */ /* 0x040fe200027a1670 */
[----:B------:R2:W-:Y:S01]  /*08f0*/  LDGSTS.E.BYPASS.LTC128B.128 [R13+0x9080], [R20.64], !P3 ;  /* 0x09080000140d7fae */ /* 0x0005e2000d901d54 */
[----:B------:R-:W-:-:S02]  /*0900*/  ISETP.LT.OR P3, PT, R2, 0x41, P2 ;  /* 0x000000410200780c */ /* 0x000fc40001761670 */
[C---:B------:R-:W-:Y:S01]  /*0910*/  LEA R22, P1, R16.reuse, c[0x0][0x190], 0x1 ;  /* 0x0000640010167a11 */ /* 0x040fe200078208ff */
[----:B------:R3:W-:Y:S01]  /*0920*/  LDGSTS.E.BYPASS.LTC128B.128 [R13+0xd080], [R24.64], !P6 ;  /* 0x0d080000180d7fae */ /* 0x0007e2000f101d54 */
[----:B------:R-:W-:Y:S02]  /*0930*/  IADD3 R232, R13, 0x18080, RZ ;  /* 0x000180800de87810 */ /* 0x000fe40007ffe0ff */
[----:B------:R-:W-:Y:S02]  /*0940*/  LEA.HI.X R23, R16, c[0x0][0x194], R0, 0x1, P1 ;  /* 0x0000650010177a11 */ /* 0x000fe400008f0c00 */
[----:B-1----:R-:W-:-:S04]  /*0950*/  IADD3 R4, P0, R20, UR6, RZ ;  /* 0x0000000614047c10 */ /* 0x002fc8000ff1e0ff */
[C---:B------:R-:W-:Y:S02]  /*0960*/  IADD3.X R5, R21.reuse, UR7, RZ, P0, !PT ;  /* 0x0000000715057c10 */ /* 0x040fe400087fe4ff */
[----:B--2---:R-:W-:Y:S02]  /*0970*/  IADD3 R20, P0, R20, UR9, RZ ;  /* 0x0000000914147c10 */ /* 0x004fe4000ff1e0ff */
[----:B------:R-:W-:Y:S01]  /*0980*/  IADD3 R16, P1, R4, UR6, RZ ;  /* 0x0000000604107c10 */ /* 0x000fe2000ff3e0ff */
[----:B------:R1:W-:Y:S01]  /*0990*/  LDGSTS.E.BYPASS.LTC128B.128 [R13+0xa080], [R4.64], !P5 ;  /* 0x0a080000040d7fae */ /* 0x0003e2000e901d54 */
[----:B------:R-:W-:Y:S01]  /*09a0*/  IADD3.X R21, R21, UR8, RZ, P0, !PT ;  /* 0x0000000815157c10 */ /* 0x000fe200087fe4ff */
[----:B------:R-:W-:Y:S01]  /*09b0*/  USHF.L.U32 UR6, UR4, 0x6, URZ ;  /* 0x0000000604067899 */ /* 0x000fe2000800063f */
[C---:B------:R-:W-:Y:S02]  /*09c0*/  ISETP.LT.OR P5, PT, R2.reuse, 0x61, P4 ;  /* 0x000000610200780c */ /* 0x040fe400027a1670 */
[----:B------:R-:W-:Y:S01]  /*09d0*/  ISETP.LT.OR P4, PT, R2, 0x61, P2 ;  /* 0x000000610200780c */ /* 0x000fe20001781670 */
[----:B------:R2:W-:Y:S01]  /*09e0*/  LDGSTS.E.BYPASS.LTC128B.128 [R13+0xe080], [R20.64], !P3 ;  /* 0x0e080000140d7fae */ /* 0x0005e2000d901d54 */
[----:B------:R-:W-:Y:S01]  /*09f0*/  ISETP.GE.AND P3, PT, R18, c[0x0][0x19c], PT ;  /* 0x0000670012007a0c */ /* 0x000fe20003f66270 */
[----:B------:R-:W-:Y:S01]  /*0a00*/  IMAD.U32 R0, RZ, RZ, UR6 ;  /* 0x00000006ff007e24 */ /* 0x000fe2000f8e00ff */
[----:B------:R-:W-:-:S02]  /*0a10*/  ISETP.GE.AND P2, PT, R14, c[0x0][0x19c], PT ;  /* 0x000067000e007a0c */ /* 0x000fc40003f46270 */
[----:B------:R-:W-:Y:S02]  /*0a20*/  IADD3.X R17, R5, UR7, RZ, P1, !PT ;  /* 0x0000000705117c10 */ /* 0x000fe40008ffe4ff */
[C---:B------:R-:W-:Y:S02]  /*0a30*/  ISETP.LT.OR P1, PT, R2.reuse, 0x1, P3 ;  /* 0x000000010200780c */ /* 0x040fe40001f21670 */
[C---:B------:R-:W-:Y:S01]  /*0a40*/  ISETP.LT.OR P6, PT, R2.reuse, 0x21, P3 ;  /* 0x000000210200780c */ /* 0x040fe20001fc1670 */
[----:B------:R4:W-:Y:S01]  /*0a50*/  LDGSTS.E.BYPASS.LTC128B.128 [R13+0xb080], [R16.64], !P5 ;  /* 0x0b080000100d7fae */ /* 0x0009e2000e901d54 */
[----:B------:R-:W-:Y:S02]  /*0a60*/  ISETP.LT.OR P5, PT, R2, 0x21, P2 ;  /* 0x000000210200780c */ /* 0x000fe400017a1670 */
[----:B-1----:R-:W-:Y:S01]  /*0a70*/  IADD3 R4, P0, R4, UR9, RZ ;  /* 0x0000000904047c10 */ /* 0x002fe2000ff1e0ff */
[----:B------:R-:W-:-:S03]  /*0a80*/  UIADD3 UR9, UP0, UR6, 0x80, URZ ;  /* 0x0000008006097890 */ /* 0x000fc6000ff1e03f */
[----:B------:R-:W-:Y:S01]  /*0a90*/  IADD3.X R5, R5, UR8, RZ, P0, !PT ;  /* 0x0000000805057c10 */ /* 0x000fe200087fe4ff */
[----:B------:R-:W-:Y:S01]  /*0aa0*/  USHF.L.U64.HI UR8, UR4, UR11, UR5 ;  /* 0x0000000b04087299 */ /* 0x000fe20008010205 */
[----:B------:R-:W-:Y:S02]  /*0ab0*/  ISETP.LT.OR P0, PT, R2, 0x1, P2 ;  /* 0x000000010200780c */ /* 0x000fe40001701670 */
[----:B------:R-:W-:Y:S01]  /*0ac0*/  ULDC.64 UR4, c[0x0][0x278] ;  /* 0x00009e0000047ab9 */ /* 0x000fe20000000a00 */
[----:B------:R1:W-:Y:S01]  /*0ad0*/  LDGSTS.E.BYPASS.LTC128B.128 [R13+0xf080], [R4.64], !P4 ;  /* 0x0f080000040d7fae */ /* 0x0003e2000e101d54 */
[----:B------:R-:W-:Y:S01]  /*0ae0*/  UIADD3.X UR7, URZ, UR8, URZ, UP0, !UPT ;  /* 0x000000083f077290 */ /* 0x000fe200087fe43f */
[----:B--2---:R-:W-:Y:S01]  /*0af0*/  LEA.HI R20, R12, R226, RZ, 0x4 ;  /* 0x000000e20c147211 */ /* 0x004fe200078f20ff */
[----:B------:R-:W-:Y:S01]  /*0b00*/  UIMAD UR11, UR17, UR4, URZ ;  /* 0x00000004110b72a4 */ /* 0x000fe2000f8e023f */
[----:B------:R3:W-:Y:S01]  /*0b10*/  LDGSTS.E.BYPASS.LTC128B.128 [R13+0x80], [R22.64], !P1 ;  /* 0x00080000160d7fae */ /* 0x0007e2000c901d54 */
[----:B------:R-:W-:Y:S01]  /*0b20*/  UIMAD.WIDE.U32 UR12, UR18, UR4, URZ ;  /* 0x00000004120c72a5 */ /* 0x000fe2000f8e003f */
[----:B------:R-:W-:Y:S01]  /*0b30*/  LOP3.LUT R15, R20, 0xfffffff0, RZ, 0xc0, !PT ;  /* 0xfffffff0140f7812 */ /* 0x000fe200078ec0ff */
[----:B------:R-:W-:Y:S01]  /*0b40*/  UIMAD UR11, UR18, UR5, UR11 ;  /* 0x00000005120b72a4 */ /* 0x000fe2000f8e020b */
[----:B------:R-:W-:-:S02]  /*0b50*/  SHF.R.S32.HI R21, RZ, 0x5, R8 ;  /* 0x00000005ff157819 */ /* 0x000fc40000011408 */
[----:B------:R3:W-:Y:S01]  /*0b60*/  LDGSTS.E.BYPASS.LTC128B.128 [R13+0x4080], [R22.64+0x80], !P0 ;  /* 0x04080080160d7fae */ /* 0x0007e2000c101d54 */
[----:B----4-:R-:W-:Y:S01]  /*0b70*/  IADD3 R16, P1, P0, R0, 0x80, R22 ;  /* 0x0000008000107810 */ /* 0x010fe2000783e016 */
[----:B------:R-:W-:Y:S01]  /*0b80*/  ULDC.64 UR4, c[0x0][0x270] ;  /* 0x00009c0000047ab9 */ /* 0x000fe20000000a00 */
[----:B------:R-:W-:Y:S01]  /*0b90*/  IMAD.IADD R15, R226, 0x1, -R15 ;  /* 0x00000001e20f7824 */ /* 0x000fe200078e0a0f */
[----:B------:R-:W-:Y:S01]  /*0ba0*/  UIMAD UR4, UR19, UR4, URZ ;  /* 0x00000004130472a4 */ /* 0x000fe2000f8e023f */
[----:B------:R-:W-:Y:S01]  /*0bb0*/  IADD3.X R17, RZ, UR8, R23, P1, P0 ;  /* 0x00000008ff117c10 */ /* 0x000fe20008fe0417 */
[----:B------:R-:W-:Y:S01]  /*0bc0*/  UIADD3 UR13, UR13, UR11, URZ ;  /* 0x0000000b0d0d7290 */ /* 0x000fe2000fffe03f */
[----:B------:R-:W-:Y:S01]  /*0bd0*/  ISETP.LT.OR P1, PT, R2, 0x41, P2 ;  /* 0x000000410200780c */ /* 0x000fe20001721670 */
[----:B------:R-:W-:Y:S01]  /*0be0*/  UIMAD UR5, UR10, UR5, UR4 ;  /* 0x000000050a0572a4 */ /* 0x000fe2000f8e0204 */
[----:B-1----:R-:W-:-:S04]  /*0bf0*/  IADD3 R4, P4, R22, UR6, RZ ;  /* 0x0000000616047c10 */ /* 0x002fc8000ff9e0ff */
[----:B------:R-:W-:Y:S02]  /*0c00*/  IADD3.X R5, R23, UR8, RZ, P4, !PT ;  /* 0x0000000817057c10 */ /* 0x000fe4000a7fe4ff */
[----:B------:R-:W-:-:S03]  /*0c10*/  ISETP.LT.OR P4, PT, R2, 0x41, P3 ;  /* 0x000000410200780c */ /* 0x000fc60001f81670 */
[----:B------:R1:W-:Y:S01]  /*0c20*/  LDGSTS.E.BYPASS.LTC128B.128 [R13+0x1080], [R4.64], !P6 ;  /* 0x01080000040d7fae */ /* 0x0003e2000f101d54 */
[----:B------:R-:W-:Y:S02]  /*0c30*/  P2R R0, PR, RZ, 0x10 ;  /* 0x00000010ff007803 */ /* 0x000fe40000000000 */
[----:B------:R-:W-:Y:S01]  /*0c40*/  ISETP.LT.OR P4, PT, R2, 0x61, P3 ;  /* 0x000000610200780c */ /* 0x000fe20001f81670 */
[----:B------:R2:W-:Y:S01]  /*0c50*/  LDGSTS.E.BYPASS.LTC128B.128 [R13+0x5080], [R16.64], !P5 ;  /* 0x05080000100d7fae */ /* 0x0005e2000e901d54 */
[----:B------:R-:W-:Y:S02]  /*0c60*/  ISETP.GE.AND P5, PT, R18, c[0x0][0x16c], PT ;  /* 0x00005b0012007a0c */ /* 0x000fe40003fa6270 */
[----:B------:R-:W-:Y:S02]  /*0c70*/  ISETP.NE.AND P3, PT, R0, RZ, PT ;  /* 0x000000ff0000720c */ /* 0x000fe40003f65270 */
[----:B------:R-:W-:Y:S02]  /*0c80*/  P2R R0, PR, RZ, 0x10 ;  /* 0x00000010ff007803 */ /* 0x000fe40000000000 */
[----:B------:R-:W-:-:S02]  /*0c90*/  ISETP.LT.OR P4, PT, R2, 0x61, P2 ;  /* 0x000000610200780c */ /* 0x000fc40001781670 */
[----:B------:R-:W-:Y:S02]  /*0ca0*/  ISETP.GE.AND P2, PT, R14, c[0x0][0x16c], PT ;  /* 0x00005b000e007a0c */ /* 0x000fe40003f46270 */
[----:B------:R-:W-:Y:S02]  /*0cb0*/  ISETP.NE.AND P6, PT, R0, RZ, PT ;  /* 0x000000ff0000720c */ /* 0x000fe40003fc5270 */
[----:B------:R-:W-:Y:S02]  /*0cc0*/  SEL R0, RZ, 0x1, P5 ;  /* 0x00000001ff007807 */ /* 0x000fe40002800000 */
[----:B------:R-:W-:Y:S02]  /*0cd0*/  SEL R2, RZ, 0x2, P2 ;  /* 0x00000002ff027807 */ /* 0x000fe40001000000 */
[----:B------:R-:W-:-:S03]  /*0ce0*/  @P5 LOP3.LUT R225, R225, 0x4, RZ, 0xfc, !PT ;  /* 0x00000004e1e15812 */ /* 0x000fc600078efcff */
[----:B------:R-:W-:Y:S01]  /*0cf0*/  IMAD.IADD R0, R2, 0x1, R0 ;  /* 0x0000000102007824 */ /* 0x000fe200078e0200 */
[----:B------:R-:W-:-:S04]  /*0d00*/  LOP3.LUT R225, R225, 0xffffffef, RZ, 0xc0, !PT ;  /* 0xffffffefe1e17812 */ /* 0x000fc800078ec0ff */
[----:B------:R-:W-:Y:S02]  /*0d10*/  @P2 LOP3.LUT R225, R225, 0x10, RZ, 0xfc, !PT ;  /* 0x00000010e1e12812 */ /* 0x000fe400078efcff */
[----:B--2---:R-:W-:Y:S02]  /*0d20*/  IADD3 R16, P0, R4, UR6, RZ ;  /* 0x0000000604107c10 */ /* 0x004fe4000ff1e0ff */
[----:B------:R-:W-:Y:S02]  /*0d30*/  LOP3.LUT P2, RZ, R0, 0x1, RZ, 0xc0, !PT ;  /* 0x0000000100ff7812 */ /* 0x000fe4000784c0ff */
[----:B------:R-:W-:Y:S02]  /*0d40*/  IADD3.X R17, R5, UR8, RZ, P0, !PT ;  /* 0x0000000805117c10 */ /* 0x000fe400087fe4ff */
[----:B-1----:R-:W-:Y:S02]  /*0d50*/  IADD3 R4, P0, R4, UR9, RZ ;  /* 0x0000000904047c10 */ /* 0x002fe4000ff1e0ff */
[----:B------:R-:W-:Y:S01]  /*0d60*/  ISETP.LT.OR P5, PT, R7, 0x1, !P2 ;  /* 0x000000010700780c */ /* 0x000fe200057a1670 */
[----:B------:R1:W-:Y:S01]  /*0d70*/  LDGSTS.E.BYPASS.LTC128B.128 [R13+0x2080], [R16.64], !P3 ;  /* 0x02080000100d7fae */ /* 0x0003e2000d901d54 */
[----:B------:R-:W-:-:S02]  /*0d80*/  IADD3.X R5, R5, UR7, RZ, P0, !PT ;  /* 0x0000000705057c10 */ /* 0x000fc400087fe4ff */
[----:B------:R-:W-:Y:S02]  /*0d90*/  IADD3 R2, P0, R16, UR9, RZ ;  /* 0x0000000910027c10 */ /* 0x000fe4000ff1e0ff */
[----:B------:R-:W-:Y:S01]  /*0da0*/  LOP3.LUT P3, RZ, R0, 0x2, RZ, 0xc0, !PT ;  /* 0x0000000200ff7812 */ /* 0x000fe2000786c0ff */
[----:B------:R2:W-:Y:S01]  /*0db0*/  LDGSTS.E.BYPASS.LTC128B.128 [R13+0x6080], [R4.64], !P1 ;  /* 0x06080000040d7fae */ /* 0x0005e2000c901d54 */
[----:B------:R-:W-:Y:S01]  /*0dc0*/  IADD3.X R3, R17, UR7, RZ, P0, !PT ;  /* 0x0000000711037c10 */ /* 0x000fe200087fe4ff */
[----:B------:R-:W-:Y:S01]  /*0dd0*/  IMAD.U32 R0, RZ, RZ, UR10 ;  /* 0x0000000aff007e24 */ /* 0x000fe2000f8e00ff */
[----:B------:R-:W-:Y:S02]  /*0de0*/  LOP3.LUT R225, R225, 0xfffffffd, RZ, 0xc0, !PT ;  /* 0xfffffffde1e17812 */ /* 0x000fe400078ec0ff */
[----:B--2---:R-:W-:Y:S01]  /*0df0*/  IADD3 R4, P1, R16, UR6, RZ ;  /* 0x0000000610047c10 */ /* 0x004fe2000ff3e0ff */
[----:B------:R-:W-:Y:S01]  /*0e00*/  ULDC.64 UR6, c[0x0][0x290] ;  /* 0x0000a40000067ab9 */ /* 0x000fe20000000a00 */
[----:B-1----:R-:W-:Y:S01]  /*0e10*/  IADD3 R16, P0, R230, UR16, RZ ;  /* 0x00000010e6107c10 */ /* 0x002fe2000ff1e0ff */
[----:B------:R-:W-:Y:S01]  /*0e20*/  UIMAD UR11, UR17, UR6, URZ ;  /* 0x00000006110b72a4 */ /* 0x000fe2000f8e023f */
[----:B------:R-:W-:Y:S01]  /*0e30*/  IADD3.X R5, R17, UR8, RZ, P1, !PT ;  /* 0x0000000811057c10 */ /* 0x000fe20008ffe4ff */
[----:B------:R-:W-:Y:S01]  /*0e40*/  UMOV UR8, 0x5 ;  /* 0x0000000500087882 */ /* 0x000fe20000000000 */
[----:B------:R-:W-:Y:S01]  /*0e50*/  IADD3.X R17, R231, UR15, RZ, P0, !PT ;  /* 0x0000000fe7117c10 */ /* 0x000fe200087fe4ff */
[----:B------:R-:W-:-:S02]  /*0e60*/  UIMAD.WIDE.U32 UR22, UR18, UR6, URZ ;  /* 0x00000006121672a5 */ /* 0x000fc4000f8e003f */
[----:B------:R1:W-:Y:S01]  /*0e70*/  LDGSTS.E.BYPASS.LTC128B.128 [R13+0x3080], [R4.64], !P6 ;  /* 0x03080000040d7fae */ /* 0x0003e2000f101d54 */
[----:B------:R-:W-:Y:S01]  /*0e80*/  ISETP.GE.AND P6, PT, R14, c[0x0][0x1fc], PT ;  /* 0x00007f000e007a0c */ /* 0x000fe20003fc6270 */
[----:B------:R-:W-:Y:S02]  /*0e90*/  UIMAD UR7, UR18, UR7, UR11 ;  /* 0x00000007120772a4 */ /* 0x000fe4000f8e020b */
[----:B------:R2:W-:Y:S01]  /*0ea0*/  LDGSTS.E.BYPASS.LTC128B.128 [R13+0x7080], [R2.64], !P4 ;  /* 0x07080000020d7fae */ /* 0x0005e2000e101d54 */
[C---:B------:R-:W-:Y:S01]  /*0eb0*/  ISETP.LT.OR P4, PT, R7.reuse, 0x1, !P3 ;  /* 0x000000010700780c */ /* 0x040fe20005f81670 */
[----:B------:R-:W-:Y:S01]  /*0ec0*/  UIADD3 UR14, UR23, UR7, URZ ;  /* 0x00000007170e7290 */ /* 0x000fe2000fffe03f */
[----:B------:R-:W-:Y:S01]  /*0ed0*/  ISETP.LT.OR P3, PT, R7, 0x21, !P3 ;  /* 0x000000210700780c */ /* 0x000fe20005f61670 */
[----:B------:R-:W0:Y:S04]  /*0ee0*/  LDGDEPBAR ;  /* 0x00000000000079af */ /* 0x000e280000000000 */
[----:B------:R3:W-:Y:S06]  /*0ef0*/  LDGSTS.E.BYPASS.LTC128B.128 [R13+0x10080], [R230.64], !P5 ;  /* 0x10080000e60d7fae */ /* 0x0007ec000e901d54 */
[----:B------:R3:W-:Y:S01]  /*0f00*/  LDGSTS.E.BYPASS.LTC128B.128 [R13+0x12080], [R230.64+0x80], !P4 ;  /* 0x12080080e60d7fae */ /* 0x0007e2000e101d54 */
[----:B--2---:R-:W-:-:S04]  /*0f10*/  IMAD.WIDE.U32 R2, R0, c[0x0][0x270], R240 ;  /* 0x00009c0000027a25 */ /* 0x004fc800078e00f0 */
[----:B------:R-:W-:Y:S01]  /*0f20*/  IMAD.U32 R0, RZ, RZ, UR5 ;  /* 0x00000005ff007e24 */ /* 0x000fe2000f8e00ff */
[----:B------:R-:W-:Y:S01]  /*0f30*/  IADD3 R2, P1, R2, UR12, RZ ;  /* 0x0000000c02027c10 */ /* 0x000fe2000ff3e0ff */
[----:B------:R-:W-:Y:S02]  /*0f40*/  ULDC.64 UR4, c[0x0][0x208] ;  /* 0x0000820000047ab9 */ /* 0x000fe40000000a00 */
[----:B------:R-:W-:Y:S01]  /*0f50*/  USHF.L.U64.HI UR8, UR4, UR8, UR5 ;  /* 0x0000000804087299 */ /* 0x000fe20008010205 */
[----:B------:R-:W-:Y:S01]  /*0f60*/  IADD3.X R0, R3, UR13, R0, P1, !PT ;  /* 0x0000000d03007c10 */ /* 0x000fe20008ffe400 */
[----:B------:R-:W-:Y:S01]  /*0f70*/  USHF.L.U32 UR9, UR4, 0x5, URZ ;  /* 0x0000000504097899 */ /* 0x000fe2000800063f */
[----:B------:R-:W-:Y:S01]  /*0f80*/  ISETP.LT.OR P1, PT, R7, 0x21, !P2 ;  /* 0x000000210700780c */ /* 0x000fe20005721670 */
[----:B------:R-:W-:Y:S01]  /*0f90*/  ULDC UR12, c[0x0][0x168] ;  /* 0x00005a00000c7ab9 */ /* 0x000fe20000000800 */
[----:B------:R-:W-:Y:S01]  /*0fa0*/  ISETP.GE.AND P2, PT, R18, c[0x0][0x1fc], PT ;  /* 0x00007f0012007a0c */ /* 0x000fe20003f46270 */
[----:B------:R-:W-:Y:S01]  /*0fb0*/  ULDC.64 UR4, c[0x0][0x288] ;  /* 0x0000a20000047ab9 */ /* 0x000fe20000000a00 */
[----:B-1----:R-:W-:Y:S01]  /*0fc0*/  LEA R4, P0, R2, c[0x0][0x258], 0x2 ;  /* 0x0000960002047a11 */ /* 0x002fe200078010ff */
[----:B------:R-:W-:-:S02]  /*0fd0*/  UIMAD UR4, UR19, UR4, URZ ;  /* 0x00000004130472a4 */ /* 0x000fc4000f8e023f */
[----:B------:R-:W-:Y:S01]  /*0fe0*/  USHF.L.U64.HI UR8, UR9, 0x1, UR8 ;  /* 0x0000000109087899 */ /* 0x000fe20008010208 */
[----:B------:R-:W-:Y:S01]  /*0ff0*/  LEA.HI.X R5, R2, c[0x0][0x25c], R0, 0x2, P0 ;  /* 0x0000970002057a11 */ /* 0x000fe200000f1400 */
[----:B------:R-:W-:Y:S01]  /*1000*/  IMAD.U32 R0, RZ, RZ, UR16 ;  /* 0x00000010ff007e24 */ /* 0x000fe2000f8e00ff */
[----:B------:R-:W-:Y:S01]  /*1010*/  SEL R2, RZ, 0x1, P2 ;  /* 0x00000001ff027807 */ /* 0x000fe20001000000 */
[----:B------:R-:W-:Y:S02]  /*1020*/  UIMAD UR5, UR10, UR5, UR4 ;  /* 0x000000050a0572a4 */ /* 0x000fe4000f8e0204 */
[----:B------:R1:W-:Y:S01]  /*1030*/  LDGSTS.E.BYPASS.LTC128B.128 [R13+0x11080], [R16.64], !P1 ;  /* 0x11080000100d7fae */ /* 0x0003e2000c901d54 */
[----:B------:R-:W-:Y:S01]  /*1040*/  USHF.L.U32 UR4, UR9, 0x1, URZ ;  /* 0x0000000109047899 */ /* 0x000fe2000800063f */
[----:B------:R-:W-:Y:S01]  /*1050*/  @P2 LOP3.LUT R225, R225, 0x2, RZ, 0xfc, !PT ;  /* 0x00000002e1e12812 */ /* 0x000fe200078efcff */
[----:B------:R-:W-:-:S03]  /*1060*/  UISETP.GE.AND UP0, UPT, UR12, 0x41, UPT ;  /* 0x000000410c00788c */ /* 0x000fc6000bf06270 */
[----:B------:R-:W-:-:S04]  /*1070*/  LOP3.LUT R225, R225, 0xfffffff7, RZ, 0xc0, !PT ;  /* 0xfffffff7e1e17812 */ /* 0x000fc800078ec0ff */
[----:B------:R-:W-:Y:S02]  /*1080*/  @P6 LOP3.LUT R225, R225, 0x8, RZ, 0xfc, !PT ;  /* 0x00000008e1e16812 */ /* 0x000fe400078efcff */
[----:B-1----:R-:W-:Y:S02]  /*1090*/  IADD3 R16, P1, P0, R0, 0x80, R230 ;  /* 0x0000008000107810 */ /* 0x002fe4000783e0e6 */
[----:B------:R-:W-:Y:S02]  /*10a0*/  SEL R0, RZ, 0x2, P6 ;  /* 0x00000002ff007807 */ /* 0x000fe40003000000 */
[----:B------:R-:W-:Y:S02]  /*10b0*/  ISETP.GT.AND P6, PT, R226, 0xf, PT ;  /* 0x0000000fe200780c */ /* 0x000fe40003fc4270 */
[----:B------:R-:W-:Y:S01]  /*10c0*/  IADD3.X R17, RZ, UR15, R231, P1, P0 ;  /* 0x0000000fff117c10 */ /* 0x000fe20008fe04e7 */
[----:B------:R-:W-:Y:S02]  /*10d0*/  IMAD.IADD R2, R0, 0x1, R2 ;  /* 0x0000000100027824 */ /* 0x000fe400078e0202 */
[----:B------:R-:W-:-:S02]  /*10e0*/  IMAD.U32 R0, RZ, RZ, UR10 ;  /* 0x0000000aff007e24 */ /* 0x000fc4000f8e00ff */
[----:B------:R1:W-:Y:S01]  /*10f0*/  LDGSTS.E.BYPASS.LTC128B.128 [R13+0x13080], [R16.64], !P3 ;  /* 0x13080000100d7fae */ /* 0x0003e2000d901d54 */
[----:B------:R-:W-:-:S04]  /*1100*/  LOP3.LUT P1, RZ, R2, 0x1, RZ, 0xc0, !PT ;  /* 0x0000000102ff7812 */ /* 0x000fc8000782c0ff */
[----:B------:R-:W-:Y:S01]  /*1110*/  ISETP.LT.OR P0, PT, R7, 0x1, !P1 ;  /* 0x000000010700780c */ /* 0x000fe20004f01670 */
[----:B------:R-:W-:-:S05]  /*1120*/  @!P6 IMAD.SHL.U32 R3, R226, 0x10, RZ ;  /* 0x00000010e203e824 */ /* 0x000fca00078e00ff */
[----:B------:R2:W-:Y:S04]  /*1130*/  @!P6 LDGSTS.E.BYPASS.LTC128B.128 [R3+0x20080], [R4.64] ;  /* 0x200800000403efae */ /* 0x0005e8000b901d54 */
[----:B------:R-:W0:Y:S04]  /*1140*/  LDGDEPBAR ;  /* 0x00000000000079af */ /* 0x000e280000000000 */
[----:B------:R3:W-:Y:S01]  /*1150*/  LDGSTS.E.BYPASS.LTC128B.128 [R13+0x18080], [R228.64], !P0 ;  /* 0x18080000e40d7fae */ /* 0x0007e2000c101d54 */
[----:B-1----:R-:W-:-:S04]  /*1160*/  IMAD.WIDE.U32 R16, R0, c[0x0][0x288], R240 ;  /* 0x0000a20000107a25 */ /* 0x002fc800078e00f0 */
[----:B------:R-:W-:Y:S01]  /*1170*/  IMAD.U32 R0, RZ, RZ, UR5 ;  /* 0x00000005ff007e24 */ /* 0x000fe2000f8e00ff */
[----:B--2---:R-:W-:Y:S02]  /*1180*/  IADD3 R4, P0, R16, UR22, RZ ;  /* 0x0000001610047c10 */ /* 0x004fe4000ff1e0ff */
[----:B------:R-:W-:Y:S02]  /*1190*/  SHF.R.S32.HI R5, RZ, 0x4, R20 ;  /* 0x00000004ff057819 */ /* 0x000fe40000011414 */
[----:B------:R-:W-:Y:S02]  /*11a0*/  IADD3.X R0, R17, UR14, R0, P0, !PT ;  /* 0x0000000e11007c10 */ /* 0x000fe400087fe400 */
[----:B------:R-:W-:Y:S02]  /*11b0*/  IADD3 R16, P0, R228, UR4, RZ ;  /* 0x00000004e4107c10 */ /* 0x000fe4000ff1e0ff */
[----:B------:R-:W-:Y:S02]  /*11c0*/  LEA.HI R20, R20, R5, RZ, 0x1 ;  /* 0x0000000514147211 */ /* 0x000fe400078f08ff */
[----:B------:R-:W-:-:S02]  /*11d0*/  IADD3.X R17, R229, UR8, RZ, P0, !PT ;  /* 0x00000008e5117c10 */ /* 0x000fc400087fe4ff */
[----:B------:R-:W-:Y:S02]  /*11e0*/  LOP3.LUT P0, RZ, R2, 0x2, RZ, 0xc0, !PT ;  /* 0x0000000202ff7812 */ /* 0x000fe4000780c0ff */
[----:B------:R-:W-:Y:S02]  /*11f0*/  SHF.R.S32.HI R2, RZ, 0x1f, R15 ;  /* 0x0000001fff027819 */ /* 0x000fe4000001140f */
[----:B------:R-:W-:Y:S02]  /*1200*/  ISETP.LT.OR P2, PT, R7, 0x1, !P0 ;  /* 0x000000010700780c */ /* 0x000fe40004741670 */
[----:B------:R-:W-:Y:S02]  /*1210*/  LEA.HI R3, R8, R21, RZ, 0x1 ;  /* 0x0000001508037211 */ /* 0x000fe400078f08ff */
[----:B------:R-:W-:Y:S02]  /*1220*/  LEA.HI R2, R2, R15, RZ, 0x3 ;  /* 0x0000000f02027211 */ /* 0x000fe400078f18ff */
[----:B------:R-:W-:-:S05]  /*1230*/  LOP3.LUT R3, R3, 0xfffffffe, RZ, 0xc0, !PT ;  /* 0xfffffffe03037812 */ /* 0x000fca00078ec0ff */
[----:B------:R-:W-:Y:S02]  /*1240*/  IMAD.IADD R3, R21, 0x1, -R3 ;  /* 0x0000000115037824 */ /* 0x000fe400078e0a03 */
[----:B------:R3:W-:Y:S01]  /*1250*/  LDGSTS.E.BYPASS.LTC128B.128 [R13+0x1a080], [R228.64+0x80], !P2 ;  /* 0x1a080080e40d7fae */ /* 0x0007e2000d101d54 */
[C---:B------:R-:W-:Y:S02]  /*1260*/  ISETP.LT.OR P2, PT, R7.reuse, 0x21, !P1 ;  /* 0x000000210700780c */ /* 0x040fe40004f41670 */
[----:B------:R-:W-:Y:S02]  /*1270*/  ISETP.LT.OR P1, PT, R7, 0x21, !P0 ;  /* 0x000000210700780c */ /* 0x000fe40004721670 */
[----:B------:R-:W-:Y:S02]  /*1280*/  LOP3.LUT R7, R20, 0xfffffffe, RZ, 0xc0, !PT ;  /* 0xfffffffe14077812 */ /* 0x000fe400078ec0ff */
[----:B------:R-:W-:-:S03]  /*1290*/  LEA R20, P0, R4, c[0x0][0x280], 0x2 ;  /* 0x0000a00004147a11 */ /* 0x000fc600078010ff */
[----:B------:R-:W-:Y:S01]  /*12a0*/  IMAD.IADD R7, R5, 0x1, -R7 ;  /* 0x0000000105077824 */ /* 0x000fe200078e0a07 */
[C---:B------:R-:W-:Y:S01]  /*12b0*/  LOP3.LUT R5, R2.reuse, 0xfffffff8, RZ, 0xc0, !PT ;  /* 0xfffffff802057812 */ /* 0x040fe200078ec0ff */
[----:B------:R-:W-:Y:S01]  /*12c0*/  IMAD.SHL.U32 R2, R2, 0x40, RZ ;  /* 0x0000004002027824 */ /* 0x000fe200078e00ff */
[----:B------:R-:W-:Y:S01]  /*12d0*/  LEA.HI.X R21, R4, c[0x0][0x284], R0, 0x2, P0 ;  /* 0x0000a10004157a11 */ /* 0x000fe200000f1400 */
[----:B------:R-:W-:Y:S01]  /*12e0*/  @!P6 IMAD.SHL.U32 R0, R226, 0x10, RZ ;  /* 0x00000010e200e824 */ /* 0x000fe200078e00ff */
[----:B------:R3:W-:Y:S01]  /*12f0*/  LDGSTS.E.BYPASS.LTC128B.128 [R13+0x19080], [R16.64], !P2 ;  /* 0x19080000100d7fae */ /* 0x0007e2000d101d54 */
[----:B------:R-:W-:Y:S01]  /*1300*/  IMAD.IADD R4, R15, 0x1, -R5 ;  /* 0x000000010f047824 */ /* 0x000fe200078e0a05 */
[----:B------:R-:W-:Y:S01]  /*1310*/  PLOP3.LUT P0, PT, PT, PT, UP0, 0x80, 0x0 ;  /* 0x000000000000781c */ /* 0x000fe20003f0f008 */
[----:B------:R-:W-:Y:S01]  /*1320*/  IMAD.SHL.U32 R5, R10, 0x8, RZ ;  /* 0x000000080a057824 */ /* 0x000fe200078e00ff */
[----:B------:R3:W-:Y:S01]  /*1330*/  LDGSTS.E.BYPASS.LTC128B.128 [R13+0x1b080], [R16.64+0x80], !P1 ;  /* 0x1b080080100d7fae */ /* 0x0007e2000c901d54 */
[----:B------:R-:W-:Y:S01]  /*1340*/  IMAD.SHL.U32 R15, R4, 0x40, RZ ;  /* 0x00000040040f7824 */ /* 0x000fe200078e00ff */
[----:B------:R-:W-:Y:S01]  /*1350*/  LOP3.LUT R2, R2, 0xfffffe00, RZ, 0xc0, !PT ;  /* 0xfffffe0002027812 */ /* 0x000fe200078ec0ff */
[----:B------:R-:W-:Y:S01]  /*1360*/  IMAD.SHL.U32 R217, R7, 0x20, RZ ;  /* 0x0000002007d97824 */ /* 0x000fe200078e00ff */
[----:B------:R1:W-:Y:S01]  /*1370*/  @!P6 LDGSTS.E.BYPASS.LTC128B.128 [R0+0x20280], [R20.64] ;  /* 0x202800001400efae */ /* 0x0003e2000b901d54 */
[----:B------:R-:W-:-:S02]  /*1380*/  LOP3.LUT R5, R5, 0x18, RZ, 0xc0, !PT ;  /* 0x0000001805057812 */ /* 0x000fc400078ec0ff */
[----:B------:R-:W-:Y:S01]  /*1390*/  LOP3.LUT R15, R15, 0x1c0, RZ, 0xc0, !PT ;  /* 0x000001c00f0f7812 */ /* 0x000fe200078ec0ff */
[----:B------:R-:W0:Y:S01]  /*13a0*/  LDGDEPBAR ;  /* 0x00000000000079af */ /* 0x000e220000000000 */
[----:B------:R-:W-:Y:S02]  /*13b0*/  LOP3.LUT R217, R5, 0x20, R217, 0xf8, !PT ;  /* 0x0000002005d97812 */ /* 0x000fe400078ef8d9 */
[--C-:B------:R-:W-:Y:S01]  /*13c0*/  SHF.R.U32.HI R218, RZ, 0x3, R15.reuse ;  /* 0x00000003ffda7819 */ /* 0x100fe2000001160f */
[----:B------:R-:W0:Y:S03]  /*13d0*/  LDGDEPBAR ;  /* 0x00000000000079af */ /* 0x000e260000000000 */
[----:B------:R-:W-:-:S04]  /*13e0*/  LOP3.LUT R217, R218, R217, R15, 0x1e, !PT ;  /* 0x000000d9dad97212 */ /* 0x000fc800078e1e0f */
[----:B------:R-:W-:Y:S01]  /*13f0*/  LOP3.LUT R217, R217, R2, RZ, 0xfc, !PT ;  /* 0x00000002d9d97212 */ /* 0x000fe200078efcff */
[----:B-1----:R-:W-:-:S05]  /*1400*/  IMAD.SHL.U32 R0, R7, 0x8, RZ ;  /* 0x0000000807007824 */ /* 0x002fca00078e00ff */
[----:B------:R-:W-:-:S04]  /*1410*/  LOP3.LUT R0, R15, 0x8, R0, 0xf8, !PT ;  /* 0x000000080f007812 */ /* 0x000fc800078ef800 */
[----:B------:R-:W-:Y:S01]  /*1420*/  LOP3.LUT R218, R0, R218, RZ, 0x3c, !PT ;  /* 0x000000da00da7212 */ /* 0x000fe200078e3cff */
[----:B------:R-:W-:-:S05]  /*1430*/  IMAD.SHL.U32 R0, R3, 0x400, RZ ;  /* 0x0000040003007824 */ /* 0x000fca00078e00ff */
[----:B------:R-:W-:Y:S01]  /*1440*/  IADD3 R218, R218, R2, R0 ;  /* 0x00000002dada7210 */ /* 0x000fe20007ffe000 */
[----:B------:R-:W-:Y:S05]  /*1450*/  @!P0 BRA `(.L_x_1094) ;  /* 0x0000015000008947 */ /* 0x000fea0003800000 */
[----:B---3--:R-:W-:Y:S01]  /*1460*/  IADD3 R16, P0, R16, UR4, RZ ;  /* 0x0000000410107c10 */ /* 0x008fe2000ff1e0ff */
[----:B------:R-:W-:Y:S01]  /*1470*/  BSSY B0, `(.L_x_1094) ;  /* 0x0000013000007945 */ /* 0x000fe20003800000 */
[----:B------:R-:W-:Y:S02]  /*1480*/  IADD3 R2, -R234, -0x40, RZ ;  /* 0xffffffc0ea027810 */ /* 0x000fe40007ffe1ff */
[----:B------:R-:W-:Y:S02]  /*1490*/  ISETP.GE.AND P1, PT, R18, c[0x0][0x1fc], PT ;  /* 0x00007f0012007a0c */ /* 0x000fe40003f26270 */
[----:B------:R-:W-:Y:S02]  /*14a0*/  IADD3.X R17, R17, UR8, RZ, P0, !PT ;  /* 0x0000000811117c10 */ /* 0x000fe400087fe4ff */
[----:B------:R-:W-:Y:S02]  /*14b0*/  IADD3 R18, P0, R16, UR4, RZ ;  /* 0x0000000410127c10 */ /* 0x000fe4000ff1e0ff */
        /* <DEDUP_REMOVED lines=14> */
.L_x_1095:
[----:B------:R-:W-:Y:S05]  /*15a0*/  BSYNC B0 ;  /* 0x0000000000007941 */ /* 0x000fea0003800000 */
.L_x_1094:
[----:B---3--:R-:W-:Y:S01]  /*15b0*/  UISETP.GE.AND UP0, UPT, UR12, 0x1, UPT ;  /* 0x000000010c00788c */ /* 0x008fe2000bf06270 */
[----:B------:R-:W0:Y:S01]  /*15c0*/  LDGDEPBAR ;  /* 0x00000000000079af */ /* 0x000e220000000000 */
        /* <DEDUP_REMOVED lines=66> */
[C---:B--2---:R-:W-:Y:S01]  /*19f0*/  IMAD.SHL.U32 R2, R11.reuse, 0x40, RZ ;  /* 0x000000400b027824 */ /* 0x044fe200078e00ff */
[----:B------:R-:W-:Y:S01]  /*1a00*/  LEA.HI R12, R12, R226, RZ, 0x2 ;  /* 0x000000e20c0c7211 */ /* 0x000fe200078f10ff */
[----:B------:R-:W-:Y:S01]  /*1a10*/  IMAD.SHL.U32 R14, R234, 0x8, RZ ;  /* 0x00000008ea0e7824 */ /* 0x000fe200078e00ff */
[----:B------:R-:W-:Y:S01]  /*1a20*/  LOP3.LUT P0, RZ, R11, 0x2, RZ, 0xc0, !PT ;  /* 0x000000020bff7812 */ /* 0x000fe2000780c0ff */
[----:B------:R-:W-:Y:S01]  /*1a30*/  IMAD.SHL.U32 R236, R3, 0x10, RZ ;  /* 0x0000001003ec7824 */ /* 0x000fe200078e00ff */
[----:B------:R-:W-:Y:S01]  /*1a40*/  LOP3.LUT R2, R2, 0x1c0, RZ, 0xc0, !PT ;  /* 0x000001c002027812 */ /* 0x000fe200078ec0ff */
[----:B------:R-:W-:Y:S01]  /*1a50*/  IMAD.MOV.U32 R208, RZ, RZ, 0x20 ;  /* 0x00000020ffd07424 */ /* 0x000fe200078e00ff */
[----:B------:R-:W-:Y:S01]  /*1a60*/  LOP3.LUT R14, R14, 0x8, RZ, 0xc0, !PT ;  /* 0x000000080e0e7812 */ /* 0x000fe200078ec0ff */
[----:B------:R-:W2:Y:S01]  /*1a70*/  S2UR UR10, SR_CTAID.Y ;  /* 0x00000000000a79c3 */ /* 0x000ea20000002600 */
[----:B-1----:R-:W-:Y:S01]  /*1a80*/  SHF.R.U32.HI R13, RZ, 0x3, R2 ;  /* 0x00000003ff0d7819 */ /* 0x002fe20000011602 */
[----:B------:R-:W-:Y:S01]  /*1a90*/  IMAD.MOV.U32 R213, RZ, RZ, 0x20 ;  /* 0x00000020ffd57424 */ /* 0x000fe200078e00ff */
[----:B------:R-:W-:Y:S01]  /*1aa0*/  LOP3.LUT R3, R2, 0x10, R236, 0xf8, !PT ;  /* 0x0000001002037812 */ /* 0x000fe200078ef8ec */
[----:B------:R-:W-:Y:S01]  /*1ab0*/  IMAD.MOV.U32 R214, RZ, RZ, 0x10 ;  /* 0x00000010ffd67424 */ /* 0x000fe200078e00ff */
[C---:B------:R-:W-:Y:S01]  /*1ac0*/  LOP3.LUT R2, R13.reuse, R14, R2, 0x1e, !PT ;  /* 0x0000000e0d027212 */ /* 0x040fe200078e1e02 */
[----:B------:R-:W-:Y:S01]  /*1ad0*/  UIADD3 UR6, UR12, 0x3f, URZ ;  /* 0x0000003f0c067890 */ /* 0x000fe2000fffe03f */
[----:B------:R-:W-:Y:S01]  /*1ae0*/  LOP3.LUT R13, R13, R3, R14, 0x1e, !PT ;  /* 0x000000030d0d7212 */ /* 0x000fe200078e1e0e */
[----:B------:R-:W-:Y:S01]  /*1af0*/  IMAD.MOV.U32 R209, RZ, RZ, 0x40 ;  /* 0x00000040ffd17424 */ /* 0x000fe200078e00ff */
[----:B------:R-:W-:Y:S01]  /*1b00*/  LOP3.LUT R238, R12, 0x3ffffffc, RZ, 0xc0, !PT ;  /* 0x3ffffffc0cee7812 */ /* 0x000fe200078ec0ff */
[----:B------:R-:W-:Y:S01]  /*1b10*/  USHF.R.S32.HI UR4, URZ, 0x1f, UR6 ;  /* 0x0000001f3f047899 */ /* 0x000fe20008011406 */
[--C-:B------:R-:W-:Y:S01]  /*1b20*/  SHF.R.S32.HI R3, RZ, 0x2, R12.reuse ;  /* 0x00000002ff037819 */ /* 0x100fe2000001140c */
[----:B------:R-:W-:Y:S01]  /*1b30*/  CS2R R162, SRZ ;  /* 0x0000000000a27805 */ /* 0x000fe2000001ff00 */
[----:B------:R-:W-:Y:S01]  /*1b40*/  SHF.R.S32.HI R12, RZ, 0x1f, R12 ;  /* 0x0000001fff0c7819 */ /* 0x000fe2000001140c */
[----:B------:R-:W-:Y:S01]  /*1b50*/  IMAD.IADD R238, R226, 0x1, -R238 ;  /* 0x00000001e2ee7824 */ /* 0x000fe200078e0aee */
[----:B------:R-:W-:Y:S01]  /*1b60*/  LOP3.LUT P1, RZ, R11, 0x4, RZ, 0xc0, !PT ;  /* 0x000000040bff7812 */ /* 0x000fe2000782c0ff */
[----:B------:R-:W-:Y:S01]  /*1b70*/  ULEA.HI UR4, UR4, UR6, URZ, 0x6 ;  /* 0x0000000604047291 */ /* 0x000fe2000f8f303f */
[----:B------:R-:W-:Y:S01]  /*1b80*/  LEA.HI R12, R12, R3, RZ, 0x3 ;  /* 0x000000030c0c7211 */ /* 0x000fe200078f18ff */
[----:B------:R-:W-:Y:S01]  /*1b90*/  IMAD R238, R238, 0x2, R0 ;  /* 0x00000002eeee7824 */ /* 0x000fe200078e0200 */
[----:B------:R-:W-:Y:S01]  /*1ba0*/  SHF.R.S32.HI R11, RZ, 0x1f, R10 ;  /* 0x0000001fff0b7819 */ /* 0x000fe2000001140a */
[----:B------:R-:W-:Y:S01]  /*1bb0*/  CS2R R160, SRZ ;  /* 0x0000000000a07805 */ /* 0x000fe2000001ff00 */
[----:B------:R-:W-:Y:S01]  /*1bc0*/  LOP3.LUT R0, R12, 0xfffffff8, RZ, 0xc0, !PT ;  /* 0xfffffff80c007812 */ /* 0x000fe200078ec0ff */
[----:B------:R-:W-:Y:S01]  /*1bd0*/  IMAD R12, R7, 0x800, R9 ;  /* 0x00000800070c7824 */ /* 0x000fe200078e0209 */
[----:B------:R-:W-:Y:S01]  /*1be0*/  LEA.HI R11, R11, R10, RZ, 0x2 ;  /* 0x0000000a0b0b7211 */ /* 0x000fe200078f10ff */
[----:B------:R-:W-:Y:S01]  /*1bf0*/  CS2R R158, SRZ ;  /* 0x00000000009e7805 */ /* 0x000fe2000001ff00 */
[----:B------:R-:W-:Y:S01]  /*1c00*/  LOP3.LUT R8, R8, 0xffffffe0, RZ, 0xc0, !PT ;  /* 0xffffffe008087812 */ /* 0x000fe200078ec0ff */
[----:B------:R-:W-:Y:S01]  /*1c10*/  IMAD.IADD R9, R3, 0x1, -R0 ;  /* 0x0000000103097824 */ /* 0x000fe200078e0a00 */
[----:B------:R-:W-:Y:S01]  /*1c20*/  LOP3.LUT R11, R11, 0xfffffffc, RZ, 0xc0, !PT ;  /* 0xfffffffc0b0b7812 */ /* 0x000fe200078ec0ff */
[----:B------:R-:W-:Y:S01]  /*1c30*/  IMAD.IADD R3, R12, 0x1, R2 ;  /* 0x000000010c037824 */ /* 0x000fe200078e0202 */
[----:B------:R-:W-:Y:S01]  /*1c40*/  SEL R208, R208, 0xffffffe0, !P0 ;  /* 0xffffffe0d0d07807 */ /* 0x000fe20004000000 */
[C---:B------:R-:W-:Y:S01]  /*1c50*/  IMAD.SHL.U32 R2, R9.reuse, 0x40, RZ ;  /* 0x0000004009027824 */ /* 0x040fe200078e00ff */
[----:B------:R-:W-:Y:S01]  /*1c60*/  LOP3.LUT P0, RZ, R9, 0x4, RZ, 0xc0, !PT ;  /* 0x0000000409ff7812 */ /* 0x000fe2000780c0ff */
[----:B------:R-:W-:Y:S01]  /*1c70*/  IMAD.IADD R10, R10, 0x1, -R11 ;  /* 0x000000010a0a7824 */ /* 0x000fe200078e0a0b */
[----:B------:R-:W-:Y:S01]  /*1c80*/  CS2R R156, SRZ ;  /* 0x00000000009c7805 */ /* 0x000fe2000001ff00 */
[----:B------:R-:W-:Y:S01]  /*1c90*/  IMAD.IADD R8, R226, 0x1, -R8 ;  /* 0x00000001e2087824 */ /* 0x000fe200078e0a08 */
[----:B------:R-:W-:Y:S01]  /*1ca0*/  LOP3.LUT R2, R2, 0x1c0, RZ, 0xc0, !PT ;  /* 0x000001c002027812 */ /* 0x000fe200078ec0ff */
[----:B------:R-:W-:Y:S01]  /*1cb0*/  IMAD R10, R10, -0x8, R6 ;  /* 0xfffffff80a0a7824 */ /* 0x000fe200078e0206 */
[----:B------:R-:W-:Y:S01]  /*1cc0*/  CS2R R154, SRZ ;  /* 0x00000000009a7805 */ /* 0x000fe2000001ff00 */
[----:B------:R-:W-:Y:S01]  /*1cd0*/  IMAD R0, R7, 0x200, R13 ;  /* 0x0000020007007824 */ /* 0x000fe200078e020d */
[----:B------:R-:W-:Y:S01]  /*1ce0*/  SHF.R.U32.HI R6, RZ, 0x3, R2 ;  /* 0x00000003ff067819 */ /* 0x000fe20000011602 */
[C---:B------:R-:W-:Y:S01]  /*1cf0*/  IMAD R208, R3.reuse, 0x2, R208 ;  /* 0x0000000203d07824 */ /* 0x040fe200078e02d0 */
[----:B------:R-:W-:Y:S01]  /*1d00*/  SHF.R.S32.HI R11, RZ, 0x1f, R8 ;  /* 0x0000001fff0b7819 */ /* 0x000fe20000011408 */
[----:B------:R-:W-:Y:S01]  /*1d10*/  IMAD.SHL.U32 R216, R3, 0x2, RZ ;  /* 0x0000000203d87824 */ /* 0x000fe200078e00ff */
[----:B------:R-:W-:Y:S01]  /*1d20*/  LOP3.LUT R6, R6, R2, R5, 0x1e, !PT ;  /* 0x0000000206067212 */ /* 0x000fe200078e1e05 */
[----:B------:R-:W-:Y:S01]  /*1d30*/  IMAD.MOV.U32 R2, RZ, RZ, 0x40 ;  /* 0x00000040ff027424 */ /* 0x000fe200078e00ff */
[----:B------:R-:W-:Y:S01]  /*1d40*/  LEA.HI R11, R11, R8, RZ, 0x2 ;  /* 0x000000080b0b7211 */ /* 0x000fe200078f10ff */
[----:B------:R-:W-:Y:S01]  /*1d50*/  IMAD.SHL.U32 R215, R0, 0x2, RZ ;  /* 0x0000000200d77824 */ /* 0x000fe200078e00ff */
[----:B------:R-:W-:Y:S01]  /*1d60*/  CS2R R152, SRZ ;  /* 0x0000000000987805 */ /* 0x000fe2000001ff00 */
[----:B------:R-:W-:Y:S01]  /*1d70*/  IMAD.IADD R238, R238, 0x1, R6 ;  /* 0x00000001eeee7824 */ /* 0x000fe200078e0206 */
[----:B------:R-:W-:Y:S01]  /*1d80*/  SEL R2, R2, 0xffffffc0, !P1 ;  /* 0xffffffc002027807 */ /* 0x000fe20004800000 */
[----:B------:R-:W-:Y:S01]  /*1d90*/  CS2R R150, SRZ ;  /* 0x0000000000967805 */ /* 0x000fe2000001ff00 */
[----:B------:R-:W-:Y:S01]  /*1da0*/  LOP3.LUT P1, RZ, R4, 0x4, RZ, 0xc0, !PT ;  /* 0x0000000404ff7812 */ /* 0x000fe2000782c0ff */
[----:B------:R-:W-:Y:S01]  /*1db0*/  CS2R R148, SRZ ;  /* 0x0000000000947805 */ /* 0x000fe2000001ff00 */
[----:B------:R-:W-:Y:S01]  /*1dc0*/  LEA R238, R238, 0x20480, 0x1 ;  /* 0x00020480eeee7811 */ /* 0x000fe200078e08ff */
[--C-:B------:R-:W-:Y:S01]  /*1dd0*/  IMAD R3, R3, 0x2, R2.reuse ;  /* 0x0000000203037824 */ /* 0x100fe200078e0202 */
[----:B------:R-:W-:Y:S01]  /*1de0*/  LOP3.LUT R237, R11, 0xfffffffc, RZ, 0xc0, !PT ;  /* 0xfffffffc0bed7812 */ /* 0x000fe200078ec0ff */
[----:B------:R-:W-:Y:S01]  /*1df0*/  IMAD R0, R0, 0x2, R2 ;  /* 0x0000000200007824 */ /* 0x000fe200078e0202 */
[C---:B------:R-:W-:Y:S01]  /*1e00*/  IADD3 R239, R238.reuse, 0x40, RZ ;  /* 0x00000040eeef7810 */ /* 0x040fe20007ffe0ff */
[----:B------:R-:W-:Y:S01]  /*1e10*/  CS2R R146, SRZ ;  /* 0x0000000000927805 */ /* 0x000fe2000001ff00 */
[----:B------:R-:W-:Y:S01]  /*1e20*/  @P0 IADD3 R239, R238, -0x40, RZ ;  /* 0xffffffc0eeef0810 */ /* 0x000fe20007ffe0ff */
[----:B------:R-:W-:Y:S01]  /*1e30*/  IMAD.IADD R237, R8, 0x1, -R237 ;  /* 0x0000000108ed7824 */ /* 0x000fe200078e0aed */
[----:B------:R-:W-:Y:S01]  /*1e40*/  LOP3.LUT P0, RZ, R4, 0x2, RZ, 0xc0, !PT ;  /* 0x0000000204ff7812 */ /* 0x000fe2000780c0ff */
[----:B------:R-:W-:Y:S01]  /*1e50*/  CS2R R144, SRZ ;  /* 0x0000000000907805 */ /* 0x000fe2000001ff00 */
[----:B------:R-:W-:Y:S01]  /*1e60*/  SEL R213, R213, 0xffffffe0, !P1 ;  /* 0xffffffe0d5d57807 */ /* 0x000fe20004800000 */
[----:B------:R-:W-:Y:S01]  /*1e70*/  IMAD R237, R237, -0x2, R10 ;  /* 0xfffffffeeded7824 */ /* 0x000fe200078e020a */
[----:B------:R-:W-:Y:S01]  /*1e80*/  SEL R214, R214, 0xfffffff0, !P0 ;  /* 0xfffffff0d6d67807 */ /* 0x000fe20004000000 */
[----:B------:R-:W-:Y:S01]  /*1e90*/  CS2R R142, SRZ ;  /* 0x00000000008e7805 */ /* 0x000fe2000001ff00 */
[----:B------:R-:W-:Y:S01]  /*1ea0*/  LEA.HI.SX32 R236, R11, R236, 0x1e ;  /* 0x000000ec0bec7211 */ /* 0x000fe200078ff2ff */
        /* <DEDUP_REMOVED lines=65> */
[----:B------:R-:W-:-:S02]  /*22c0*/  UIMAD UR9, UR18, UR9, URZ ;  /* 0x00000009120972a4 */ /* 0x000fc4000f8e023f */
[----:B------:R-:W-:Y:S02]  /*22d0*/  UIMAD UR8, UR18, UR8, URZ ;  /* 0x00000008120872a4 */ /* 0x000fe4000f8e023f */
[----:B------:R-:W-:Y:S02]  /*22e0*/  USHF.R.S32.HI UR23, URZ, 0x6, UR4 ;  /* 0x000000063f177899 */ /* 0x000fe40008011404 */
[----:B--2---:R-:W-:Y:S02]  /*22f0*/  ULDC UR11, c[0x0][0x168] ;  /* 0x00005a00000b7ab9 */ /* 0x004fe40000000800 */
.L_x_1099:
        /* <DEDUP_REMOVED lines=149> */
[----:B------:R-:W-:Y:S01]  /*2c50*/  MUFU.TANH R222, R19 ;  /* 0x0000001300de7308 */ /* 0x000fe20000002400 */
        /* <DEDUP_REMOVED lines=10> */
[----:B------:R-:W1:Y:S01]  /*2d00*/  LDS R252, [R189+0x20080] ;  /* 0x02008000bdfc7984 */ /* 0x000e620000000800 */
[----:B------:R-:W-:Y:S02]  /*2d10*/  FMUL.FTZ R24, R24, c[0x0][0x2b4] ;  /* 0x0000ad0018187a20 */ /* 0x000fe40000410000 */
[----:B------:R-:W-:Y:S01]  /*2d20*/  FMUL.FTZ R25, R25, c[0x0][0x2b4] ;  /* 0x0000ad0019197a20 */ /* 0x000fe20000410000 */
[----:B------:R-:W2:Y:S01]  /*2d30*/  LDS R251, [R189+0x200a0] ;  /* 0x0200a000bdfb7984 */ /* 0x000ea20000000800 */
[----:B------:R-:W-:Y:S02]  /*2d40*/  FMUL.FTZ R28, R28, c[0x0][0x2b4] ;  /* 0x0000ad001c1c7a20 */ /* 0x000fe40000410000 */
[----:B------:R-:W-:Y:S01]  /*2d50*/  FMUL.FTZ R29, R29, c[0x0][0x2b4] ;  /* 0x0000ad001d1d7a20 */ /* 0x000fe20000410000 */
[----:B------:R-:W3:Y:S01]  /*2d60*/  LDS R250, [R189+0x20100] ;  /* 0x02010000bdfa7984 */ /* 0x000ee20000000800 */
[----:B------:R-:W-:Y:S01]  /*2d70*/  MUFU.TANH R248, R28 ;  /* 0x0000001c00f87308 */ /* 0x000fe20000002400 */
[----:B------:R-:W-:Y:S02]  /*2d80*/  FMUL.FTZ R30, R30, c[0x0][0x2b4] ;  /* 0x0000ad001e1e7a20 */ /* 0x000fe40000410000 */
[----:B------:R-:W4:Y:S01]  /*2d90*/  LDS R191, [R189+0x20120] ;  /* 0x02012000bdbf7984 */ /* 0x000f220000000800 */
        /* <DEDUP_REMOVED lines=11> */
[----:B------:R-:W5:Y:S01]  /*2e50*/  MUFU.TANH R4, R35 ;  /* 0x0000002300047308 */ /* 0x000f620000002400 */
[----:B------:R-:W1:Y:S09]  /*2e60*/  LDSM.16.M88.4 R164, [R207+0x18080] ;  /* 0x01808000cfa4783b */ /* 0x000e720000000200 */
[----:B------:R-:W1:Y:S01]  /*2e70*/  MUFU.TANH R188, R30 ;  /* 0x0000001e00bc7308 */ /* 0x000e620000002400 */
[----:B------:R-:W1:Y:S09]  /*2e80*/  LDSM.16.M88.4 R172, [R206+0x18080] ;  /* 0x01808000ceac783b */ /* 0x000e720000000200 */
[----:B------:R-:W1:Y:S01]  /*2e90*/  MUFU.TANH R203, R15 ;  /* 0x0000000f00cb7308 */ /* 0x000e620000002400 */
[----:B------:R1:W1:Y:S08]  /*2ea0*/  LDSM.16.M88.4 R180, [R206+0x19080] ;  /* 0x01908000ceb4783b */ /* 0x0002700000000200 */
[----:B-----5:R-:W-:Y:S01]  /*2eb0*/  STL [R1], R4 ;  /* 0x0000000401007387 */ /* 0x020fe20000100800 */
[----:B------:R5:W1:Y:S03]  /*2ec0*/  MUFU.TANH R190, R31 ;  /* 0x0000001f00be7308 */ /* 0x000a660000002400 */
[----:B------:R-:W1:Y:S07]  /*2ed0*/  LDSM.16.M88.4 R16, [R216+0x8080] ;  /* 0x00808000d810783b */ /* 0x000e6e0000000200 */
[----:B------:R1:W1:Y:S01]  /*2ee0*/  MUFU.TANH R223, R20 ;  /* 0x0000001400df7308 */ /* 0x0002620000002400 */
[----:B------:R-:W1:Y:S08]  /*2ef0*/  LDSM.16.M88.4 R168, [R216+0xa080] ;  /* 0x00a08000d8a8783b */ /* 0x000e700000000200 */
[----:B------:R-:W1:Y:S01]  /*2f00*/  LDSM.16.M88.4 R176, [R208+0x8080] ;  /* 0x00808000d0b0783b */ /* 0x000e620000000200 */
[----:B------:R1:W1:Y:S07]  /*2f10*/  MUFU.TANH R224, R21 ;  /* 0x0000001500e07308 */ /* 0x00026e0000002400 */
[----:B-----5:R5:W1:Y:S03]  /*2f20*/  LDSM.16.M88.4 R28, [R207+0x19080] ;  /* 0x01908000cf1c783b */ /* 0x020a660000000200 */
[----:B------:R1:W1:Y:S05]  /*2f30*/  MUFU.TANH R242, R22 ;  /* 0x0000001600f27308 */ /* 0x00026a0000002400 */
[----:B------:R1:W1:Y:S05]  /*2f40*/  LDSM.16.M88.4 R184, [R208+0xa080] ;  /* 0x00a08000d0b8783b */ /* 0x00026a0000000200 */
[----:B------:R1:W1:Y:S10]  /*2f50*/  MUFU.TANH R243, R23 ;  /* 0x0000001700f37308 */ /* 0x0002740000002400 */
[----:B------:R1:W1:Y:S10]  /*2f60*/  MUFU.TANH R244, R24 ;  /* 0x0000001800f47308 */ /* 0x0002740000002400 */
[----:B------:R1:W1:Y:S10]  /*2f70*/  MUFU.TANH R245, R25 ;  /* 0x0000001900f57308 */ /* 0x0002740000002400 */
[----:B------:R2:W2:Y:S10]  /*2f80*/  MUFU.TANH R246, R26 ;  /* 0x0000001a00f67308 */ /* 0x0004b40000002400 */
[----:B------:R2:W2:Y:S10]  /*2f90*/  MUFU.TANH R247, R27 ;  /* 0x0000001b00f77308 */ /* 0x0004b40000002400 */
[----:B-1----:R1:W1:Y:S10]  /*2fa0*/  MUFU.TANH R206, R32 ;  /* 0x0000002000ce7308 */ /* 0x0022740000002400 */
[----:B-----5:R1:W1:Y:S10]  /*2fb0*/  MUFU.TANH R207, R33 ;  /* 0x0000002100cf7308 */ /* 0x0202740000002400 */
[----:B------:R1:W1:Y:S01]  /*2fc0*/  MUFU.TANH R32, R34 ;  /* 0x0000002200207308 */ /* 0x0002620000002400 */
[----:B------:R-:W-:-:S05]  /*2fd0*/  @P1 BRA `(.L_x_1097) ;  /* 0x0000033000001947 */ /* 0x000fca0003800000 */
[C---:B--234-:R-:W-:Y:S01]  /*2fe0*/  LOP3.LUT P4, RZ, R225.reuse, 0x4, RZ, 0xc0, !PT ;  /* 0x00000004e1ff7812 */ /* 0x05cfe2000788c0ff */
[----:B------:R-:W-:Y:S01]  /*2ff0*/  USHF.R.S32.HI UR4, URZ, 0x1f, UR19 ;  /* 0x0000001f3f047899 */ /* 0x000fe20008011413 */
[----:B------:R-:W-:Y:S01]  /*3000*/  IMAD.U32 R10, RZ, RZ, UR16 ;  /* 0x00000010ff0a7e24 */ /* 0x000fe2000f8e00ff */
[----:B------:R-:W-:Y:S01]  /*3010*/  ULDC.64 UR6, c[0x0][0x178] ;  /* 0x00005e0000067ab9 */ /* 0x000fe20000000a00 */
[----:B------:R-:W-:Y:S01]  /*3020*/  LOP3.LUT P3, RZ, R225, 0x10, RZ, 0xc0, !PT ;  /* 0x00000010e1ff7812 */ /* 0x000fe2000786c0ff */
[----:B------:R-:W-:Y:S02]  /*3030*/  UIMAD UR4, UR4, UR6, URZ ;  /* 0x00000006040472a4 */ /* 0x000fe4000f8e023f */
[----:B------:R-:W-:Y:S02]  /*3040*/  UIMAD.WIDE.U32 UR26, UR19, UR6, URZ ;  /* 0x00000006131a72a5 */ /* 0x000fe4000f8e003f */
[----:B------:R-:W-:Y:S02]  /*3050*/  UIMAD UR4, UR19, UR7, UR4 ;  /* 0x00000007130472a4 */ /* 0x000fe4000f8e0204 */
[----:B------:R-:W-:Y:S02]  /*3060*/  UIMAD UR19, UR19, -0x40, UR11 ;  /* 0xffffffc0131378a4 */ /* 0x000fe4000f8e020b */
[----:B------:R-:W-:Y:S01]  /*3070*/  UIADD3 UR4, UR27, UR4, URZ ;  /* 0x000000041b047290 */ /* 0x000fe2000fffe03f */
[----:B------:R-:W-:Y:S02]  /*3080*/  IMAD.U32 R12, RZ, RZ, UR26 ;  /* 0x0000001aff0c7e24 */ /* 0x000fe4000f8e00ff */
[----:B------:R-:W-:Y:S03]  /*3090*/  IMAD.U32 R5, RZ, RZ, UR26 ;  /* 0x0000001aff057e24 */ /* 0x000fe6000f8e00ff */
[----:B------:R-:W-:Y:S01]  /*30a0*/  IMAD.U32 R4, RZ, RZ, UR4 ;  /* 0x00000004ff047e24 */ /* 0x000fe2000f8e00ff */
[----:B------:R-:W-:Y:S04]  /*30b0*/  LEA R12, P1, R12, R230, 0x7 ;  /* 0x000000e60c0c7211 */ /* 0x000fe800078238ff */
[----:B------:R-:W-:Y:S02]  /*30c0*/  LEA.HI.X R13, R5, R231, R4, 0x7, P1 ;  /* 0x000000e7050d7211 */ /* 0x000fe400008f3c04 */
[----:B------:R-:W2:Y:S01]  /*30d0*/  @!P6 S2R R4, SR_CTAID.Y ;  /* 0x000000000004e919 */ /* 0x000ea20000002600 */
[----:B------:R-:W-:Y:S04]  /*30e0*/  IADD3 R10, P2, P1, R10, 0x80, R12 ;  /* 0x000000800a0a7810 */ /* 0x000fe8000795e00c */
[----:B------:R-:W-:Y:S02]  /*30f0*/  IADD3.X R11, RZ, UR15, R13, P2, P1 ;  /* 0x0000000fff0b7c10 */ /* 0x000fe400097e240d */
[----:B--2---:R-:W-:Y:S01]  /*3100*/  @!P6 SHF.R.S32.HI R5, RZ, 0x1f, R4 ;  /* 0x0000001fff05e819 */ /* 0x004fe20000011404 */
[----:B------:R-:W-:Y:S04]  /*3110*/  @!P6 IMAD.WIDE.U32 R6, R4, c[0x0][0x270], R240 ;  /* 0x00009c000406ea25 */ /* 0x000fe800078e00f0 */
[----:B------:R-:W-:Y:S01]  /*3120*/  @!P6 IMAD R5, R5, c[0x0][0x270], RZ ;  /* 0x00009c000505ea24 */ /* 0x000fe200078e02ff */
[----:B------:R-:W-:Y:S03]  /*3130*/  @!P6 IADD3 R6, P1, R6, UR9, RZ ;  /* 0x000000090606ec10 */ /* 0x000fe6000ff3e0ff */
[----:B------:R-:W-:Y:S01]  /*3140*/  @!P6 IMAD R5, R4, c[0x0][0x274], R5 ;  /* 0x00009d000405ea24 */ /* 0x000fe200078e0205 */
[----:B------:R-:W-:Y:S04]  /*3150*/  IADD3 R4, -R234, UR19, RZ ;  /* 0x00000013ea047c10 */ /* 0x000fe8000fffe1ff */
[----:B------:R-:W-:Y:S02]  /*3160*/  @!P6 IADD3.X R5, R7, UR13, R5, P1, !PT ;  /* 0x0000000d0705ec10 */ /* 0x000fe40008ffe405 */
[C---:B------:R-:W-:Y:S04]  /*3170*/  @!P6 LEA R8, P1, R6.reuse, c[0x0][0x258], 0x2 ;  /* 0x000096000608ea11 */ /* 0x040fe800078210ff */
[----:B------:R-:W-:Y:S01]  /*3180*/  @!P6 LEA.HI.X R9, R6, c[0x0][0x25c], R5, 0x2, P1 ;  /* 0x000097000609ea11 */ /* 0x000fe200008f1405 */
[----:B------:R-:W-:Y:S01]  /*3190*/  IMAD.U32 R6, RZ, RZ, UR25 ;  /* 0x00000019ff067e24 */ /* 0x000fe2000f8e00ff */
[----:B------:R-:W-:Y:S01]  /*31a0*/  ISETP.LT.OR P1, PT, R4, 0x1, P4 ;  /* 0x000000010400780c */ /* 0x000fe20002721670 */
[----:B------:R-:W-:Y:S02]  /*31b0*/  IMAD.U32 R5, RZ, RZ, UR22 ;  /* 0x00000016ff057e24 */ /* 0x000fe4000f8e00ff */
[----:B------:R-:W-:Y:S03]  /*31c0*/  IMAD R6, R6, 0x4000, R233 ;  /* 0x0000400006067824 */ /* 0x000fe600078e02e9 */
[----:B------:R-:W-:Y:S05]  /*31d0*/  @!P6 LEA R5, R5, 0x40, 0x6 ;  /* 0x000000400505e811 */ /* 0x000fea00078e30ff */
[----:B------:R-:W-:Y:S02]  /*31e0*/  @!P6 IMAD.WIDE R8, R5, 0x4, R8 ;  /* 0x000000040508e825 */ /* 0x000fe400078e0208 */
[----:B------:R-:W-:Y:S01]  /*31f0*/  @!PT LDS RZ, [RZ] ;  /* 0x00000000fffff984 */ /* 0x000fe20000000800 */
[----:B------:R-:W-:Y:S01]  /*3200*/  @!PT LDS RZ, [RZ] ;  /* 0x00000000fffff984 */ /* 0x000fe20000000800 */
[----:B------:R-:W-:Y:S01]  /*3210*/  @!PT LDS RZ, [RZ] ;  /* 0x00000000fffff984 */ /* 0x000fe20000000800 */
[----:B------:R2:W-:Y:S01]  /*3220*/  LDGSTS.E.BYPASS.LTC128B.128 [R6], [R12.64], !P1 ;  /* 0x000000000c067fae */ /* 0x0005e2000c901d54 */
[----:B------:R-:W-:Y:S11]  /*3230*/  ISETP.LT.OR P1, PT, R4, 0x1, P3 ;  /* 0x000000010400780c */ /* 0x000ff60001f21670 */
[----:B------:R-:W-:Y:S02]  /*3240*/  @!UPT UIADD3 URZ, URZ, URZ, URZ ;  /* 0x0000003f3f3ff290 */ /* 0x000fe4000fffe03f */
[----:B------:R2:W-:Y:S02]  /*3250*/  LDGSTS.E.BYPASS.LTC128B.128 [R6+0x2000], [R12.64+0x80], !P1 ;  /* 0x020000800c067fae */ /* 0x0005e4000c901d54 */
[----:B--2---:R-:W-:Y:S04]  /*3260*/  IADD3 R12, P1, R12, UR16, RZ ;  /* 0x000000100c0c7c10 */ /* 0x004fe8000ff3e0ff */
[----:B------:R-:W-:Y:S02]  /*3270*/  IADD3.X R13, R13, UR15, RZ, P1, !PT ;  /* 0x0000000f0d0d7c10 */ /* 0x000fe40008ffe4ff */
[C---:B------:R-:W-:Y:S11]  /*3280*/  ISETP.LT.OR P1, PT, R4.reuse, 0x21, P4 ;  /* 0x000000210400780c */ /* 0x040ff60002721670 */
[----:B------:R-:W-:Y:S02]  /*3290*/  @!UPT UIADD3 URZ, URZ, URZ, URZ ;  /* 0x0000003f3f3ff290 */ /* 0x000fe4000fffe03f */
[----:B------:R2:W-:Y:S01]  /*32a0*/  LDGSTS.E.BYPASS.LTC128B.128 [R6+0x1000], [R12.64], !P1 ;  /* 0x010000000c067fae */ /* 0x0005e2000c901d54 */
[----:B------:R-:W-:Y:S01]  /*32b0*/  ISETP.LT.OR P1, PT, R4, 0x21, P3 ;  /* 0x000000210400780c */ /* 0x000fe20001f21670 */
[----:B------:R-:W-:Y:S04]  /*32c0*/  IMAD.U32 R4, RZ, RZ, UR25 ;  /* 0x00000019ff047e24 */ /* 0x000fe8000f8e00ff */
[----:B------:R-:W-:Y:S04]  /*32d0*/  @!P6 IMAD R4, R4, 0x40, R240 ;  /* 0x000000400404e824 */ /* 0x000fe800078e02f0 */
[----:B------:R-:W-:Y:S04]  /*32e0*/  @!P6 IMAD.SHL.U32 R4, R4, 0x4, RZ ;  /* 0x000000040404e824 */ /* 0x000fe800078e00ff */
[----:B------:R2:W-:Y:S06]  /*32f0*/  LDGSTS.E.BYPASS.LTC128B.128 [R6+0x3000], [R10.64], !P1 ;  /* 0x030000000a067fae */ /* 0x0005ec000c901d54 */
[----:B------:R2:W-:Y:S02]  /*3300*/  @!P6 LDGSTS.E.BYPASS.LTC128B.128 [R4+0x20080], [R8.64] ;  /* 0x200800000804efae */ /* 0x0005e4000b901d54 */
.L_x_1097:
[-C--:B--234-:R-:W-:Y:S01]  /*3310*/  HMMA.16816.F32 R4, R164, R16.reuse, RZ ;  /* 0x00000010a404723c */ /* 0x09cfe200000018ff */
[----:B------:R2:W-:Y:S01]  /*3320*/  STL [R1+0x4], R100 ;  /* 0x0000046401007387 */ /* 0x0005e20000100800 */
[----:B------:R-:W-:Y:S01]  /*3330*/  USHF.L.U32 UR4, UR5, 0xd, URZ ;  /* 0x0000000d05047899 */ /* 0x000fe2000800063f */
[C---:B------:R-:W-:Y:S01]  /*3340*/  ISETP.GT.AND P1, PT, R237.reuse, RZ, PT ;  /* 0x000000ffed00720c */ /* 0x040fe20003f24270 */
[----:B------:R-:W-:Y:S01]  /*3350*/  UIADD3 UR19, UR22, 0x2, URZ ;  /* 0x0000000216137890 */ /* 0x000fe2000fffe03f */
[----:B------:R-:W0:Y:S01]  /*3360*/  LDGDEPBAR ;  /* 0x00000000000079af */ /* 0x000e220000000000 */
[----:B------:R-:W-:Y:S01]  /*3370*/  UIADD3 UR6, UR4, 0x10, URZ ;  /* 0x0000001004067890 */ /* 0x000fe2000fffe03f */
[C---:B------:R-:W-:Y:S01]  /*3380*/  ISETP.GT.AND P5, PT, R237.reuse, 0x21, PT ;  /* 0x00000021ed00780c */ /* 0x040fe20003fa4270 */
[C---:B------:R-:W-:Y:S01]  /*3390*/  HMMA.16816.F32 R8, R28.reuse, R16, RZ ;  /* 0x000000101c08723c */ /* 0x040fe200000018ff */
[----:B------:R-:W-:Y:S01]  /*33a0*/  UISETP.GE.AND UP0, UPT, UR19, UR23, UPT ;  /* 0x000000171300728c */ /* 0x000fe2000bf06270 */
[C---:B------:R-:W-:Y:S02]  /*33b0*/  ISETP.GT.AND P2, PT, R237.reuse, 0x60, PT ;  /* 0x00000060ed00780c */ /* 0x040fe40003f44270 */
[C---:B------:R-:W-:Y:S02]  /*33c0*/  ISETP.GT.AND P4, PT, R237.reuse, 0x40, PT ;  /* 0x00000040ed00780c */ /* 0x040fe40003f84270 */
[----:B------:R-:W-:Y:S02]  /*33d0*/  ISETP.GT.AND P3, PT, R237, 0x41, PT ;  /* 0x00000041ed00780c */ /* 0x000fe40003f64270 */
[-C--:B------:R-:W-:Y:S01]  /*33e0*/  HMMA.16816.F32 R12, R28, R18.reuse, RZ ;  /* 0x000000121c0c723c */ /* 0x080fe200000018ff */
[----:B------:R-:W-:Y:S04]  /*33f0*/  LOP3.LUT R225, R225, 0xffffffdf, RZ, 0xc0, !PT ;  /* 0xffffffdfe1e17812 */ /* 0x000fe800078ec0ff */
[----:B------:R-:W-:Y:S02]  /*3400*/  @P6 LOP3.LUT R225, R225, 0x20, RZ, 0xfc, !PT ;  /* 0x00000020e1e16812 */ /* 0x000fe400078efcff */
[----:B------:R-:W-:Y:S01]  /*3410*/  ISETP.GT.AND P6, PT, R237, 0x20, PT ;  /* 0x00000020ed00780c */ /* 0x000fe20003fc4270 */
[C---:B------:R-:W-:Y:S01]  /*3420*/  HMMA.16816.F32 R16, R164.reuse, R18, RZ ;  /* 0x00000012a410723c */ /* 0x040fe200000018ff */
[----:B--2---:R-:W2:Y:S07]  /*3430*/  LDL.LU R100, [R1] ;  /* 0x0000000001647983 */ /* 0x004eae0000300800 */
[-C--:B------:R-:W-:Y:S08]  /*3440*/  HMMA.16816.F32 R20, R164, R168.reuse, RZ ;  /* 0x000000a8a414723c */ /* 0x080ff000000018ff */
[C---:B------:R-:W-:Y:S07]  /*3450*/  HMMA.16816.F32 R24, R28.reuse, R168, RZ ;  /* 0x000000a81c18723c */ /* 0x040fee00000018ff */
[----:B-1----:R-:W-:Y:S01]  /*3460*/  MOV R169, R32 ;  /* 0x0000002000a97202 */ /* 0x002fe20000000f00 */
[-C--:B------:R-:W-:Y:S08]  /*3470*/  HMMA.16816.F32 R28, R28, R170.reuse, RZ ;  /* 0x000000aa1c1c723c */ /* 0x080ff000000018ff */
        /* <DEDUP_REMOVED lines=11> */
[----:B------:R-:W1:Y:S07]  /*3530*/  LDSM.16.M88.4 R168, [R3+0x8080] ;  /* 0x0080800003a8783b */ /* 0x000e6e0000000200 */
[----:B------:R-:W-:Y:S01]  /*3540*/  HMMA.16816.F32 R32, R172, R186, R32 ;  /* 0x000000baac20723c */ /* 0x000fe20000001820 */
[----:B------:R-:W3:Y:S08]  /*3550*/  LDSM.16.M88.4 R172, [R3+0xa080] ;  /* 0x00a0800003ac783b */ /* 0x000ef00000000200 */
[----:B------:R-:W-:Y:S01]  /*3560*/  LDSM.16.M88.4 R180, [R2+0x8080] ;  /* 0x0080800002b4783b */ /* 0x000fe20000000200 */
[-C--:B-1----:R-:W-:Y:S08]  /*3570*/  HMMA.16816.F32 R4, R164, R168.reuse, R4 ;  /* 0x000000a8a404723c */ /* 0x082ff00000001804 */
[C---:B------:R-:W-:Y:S08]  /*3580*/  HMMA.16816.F32 R8, R176.reuse, R168, R8 ;  /* 0x000000a8b008723c */ /* 0x040ff00000001808 */
[-C--:B------:R-:W-:Y:S08]  /*3590*/  HMMA.16816.F32 R12, R176, R170.reuse, R12 ;  /* 0x000000aab00c723c */ /* 0x080ff0000000180c */
[C---:B------:R-:W-:Y:S01]  /*35a0*/  HMMA.16816.F32 R16, R164.reuse, R170, R16 ;  /* 0x000000aaa410723c */ /* 0x040fe20000001810 */
[----:B------:R-:W1:Y:S07]  /*35b0*/  LDSM.16.M88.4 R168, [R205+0x18080] ;  /* 0x01808000cda8783b */ /* 0x000e6e0000000200 */
[-C--:B---3--:R-:W-:Y:S08]  /*35c0*/  HMMA.16816.F32 R20, R164, R172.reuse, R20 ;  /* 0x000000aca414723c */ /* 0x088ff00000001814 */
[C---:B------:R-:W-:Y:S07]  /*35d0*/  HMMA.16816.F32 R24, R176.reuse, R172, R24 ;  /* 0x000000acb018723c */ /* 0x040fee0000001818 */
[----:B------:R-:W-:Y:S01]  /*35e0*/  IADD3 R172, R218, UR4, RZ ;  /* 0x00000004daac7c10 */ /* 0x000fe2000fffe0ff */
[-C--:B------:R-:W-:Y:S01]  /*35f0*/  HMMA.16816.F32 R28, R176, R174.reuse, R28 ;  /* 0x000000aeb01c723c */ /* 0x080fe2000000181c */
[----:B------:R-:W3:Y:S07]  /*3600*/  LDSM.16.M88.4 R176, [R205+0x19080] ;  /* 0x01908000cdb0783b */ /* 0x000eee0000000200 */
[----:B------:R-:W-:Y:S01]  /*3610*/  HMMA.16816.F32 R32, R164, R174, R32 ;  /* 0x000000aea420723c */ /* 0x000fe20000001820 */
[----:B------:R-:W4:Y:S07]  /*3620*/  LDSM.16.M88.4 R164, [R2+0xa080] ;  /* 0x00a0800002a4783b */ /* 0x000f2e0000000200 */
[-C--:B-1----:R-:W-:Y:S08]  /*3630*/  HMMA.16816.F32 R4, R168, R180.reuse, R4 ;  /* 0x000000b4a804723c */ /* 0x082ff00000001804 */
[C---:B---3--:R-:W-:Y:S08]  /*3640*/  HMMA.16816.F32 R8, R176.reuse, R180, R8 ;  /* 0x000000b4b008723c */ /* 0x048ff00000001808 */
[-C--:B------:R-:W-:Y:S08]  /*3650*/  HMMA.16816.F32 R12, R176, R182.reuse, R12 ;  /* 0x000000b6b00c723c */ /* 0x080ff0000000180c */
[C---:B------:R-:W-:Y:S01]  /*3660*/  HMMA.16816.F32 R16, R168.reuse, R182, R16 ;  /* 0x000000b6a810723c */ /* 0x040fe20000001810 */
[----:B------:R-:W-:Y:S07]  /*3670*/  LDSM.16.M88.4 R180, [R216+0xc080] ;  /* 0x00c08000d8b4783b */ /* 0x000fee0000000200 */
[-C--:B----4-:R-:W-:Y:S08]  /*3680*/  HMMA.16816.F32 R20, R168, R164.reuse, R20 ;  /* 0x000000a4a814723c */ /* 0x090ff00000001814 */
[C---:B------:R-:W-:Y:S07]  /*3690*/  HMMA.16816.F32 R24, R176.reuse, R164, R24 ;  /* 0x000000a4b018723c */ /* 0x040fee0000001818 */
[----:B------:R-:W-:Y:S01]  /*36a0*/  SHF.L.U32 R164, R172, 0x1, RZ ;  /* 0x00000001aca47819 */ /* 0x000fe200000006ff */
[-C--:B------:R-:W-:Y:S04]  /*36b0*/  HMMA.16816.F32 R28, R176, R166.reuse, R28 ;  /* 0x000000a6b01c723c */ /* 0x080fe8000000181c */
[----:B------:R-:W1:Y:S04]  /*36c0*/  LDSM.16.M88.4 R172, [R164+0x1a080] ;  /* 0x01a08000a4ac783b */ /* 0x000e680000000200 */
[----:B------:R-:W-:Y:S04]  /*36d0*/  HMMA.16816.F32 R32, R168, R166, R32 ;  /* 0x000000a6a820723c */ /* 0x000fe80000001820 */
[----:B------:R-:W3:Y:S03]  /*36e0*/  LDSM.16.M88.4 R176, [R164+0x1b080] ;  /* 0x01b08000a4b0783b */ /* 0x000ee60000000200 */
[----:B------:R-:W-:Y:S02]  /*36f0*/  MOV R169, UR4 ;  /* 0x0000000400a97c02 */ /* 0x000fe40008000f00 */
[----:B------:R-:W-:Y:S03]  /*3700*/  MOV R168, UR6 ;  /* 0x0000000600a87c02 */ /* 0x000fe60008000f00 */
[----:B------:R-:W4:Y:S01]  /*3710*/  LDSM.16.M88.4 R164, [R216+0xe080] ;  /* 0x00e08000d8a4783b */ /* 0x000f220000000200 */
[----:B------:R-:W-:Y:S04]  /*3720*/  @P0 IADD3 R168, R169, -0x10, RZ ;  /* 0xfffffff0a9a80810 */ /* 0x000fe80007ffe0ff */
[----:B------:R-:W-:Y:S01]  /*3730*/  IADD3 R168, R218, R168, RZ ;  /* 0x000000a8daa87210 */ /* 0x000fe20007ffe0ff */
[-C--:B-1----:R-:W-:Y:S08]  /*3740*/  HMMA.16816.F32 R4, R172, R180.reuse, R4 ;  /* 0x000000b4ac04723c */ /* 0x082ff00000001804 */
[C---:B---3--:R-:W-:Y:S07]  /*3750*/  HMMA.16816.F32 R8, R176.reuse, R180, R8 ;  /* 0x000000b4b008723c */ /* 0x048fee0000001808 */
[----:B------:R-:W-:Y:S01]  /*3760*/  SHF.L.U32 R180, R168, 0x1, RZ ;  /* 0x00000001a8b47819 */ /* 0x000fe200000006ff */
[-C--:B------:R-:W-:Y:S04]  /*3770*/  HMMA.16816.F32 R12, R176, R182.reuse, R12 ;  /* 0x000000b6b00c723c */ /* 0x080fe8000000180c */
[----:B------:R-:W-:Y:S04]  /*3780*/  LDSM.16.M88.4 R168, [R180+0x1a080] ;  /* 0x01a08000b4a8783b */ /* 0x000fe80000000200 */
[C---:B------:R-:W-:Y:S04]  /*3790*/  HMMA.16816.F32 R16, R172.reuse, R182, R16 ;  /* 0x000000b6ac10723c */ /* 0x040fe80000001810 */
[----:B------:R-:W-:Y:S04]  /*37a0*/  LDSM.16.M88.4 R180, [R180+0x1b080] ;  /* 0x01b08000b4b4783b */ /* 0x000fe80000000200 */
[-C--:B----4-:R-:W-:Y:S08]  /*37b0*/  HMMA.16816.F32 R20, R172, R164.reuse, R20 ;  /* 0x000000a4ac14723c */ /* 0x090ff00000001814 */
[C---:B------:R-:W-:Y:S08]  /*37c0*/  HMMA.16816.F32 R24, R176.reuse, R164, R24 ;  /* 0x000000a4b018723c */ /* 0x040ff00000001818 */
        /* <DEDUP_REMOVED lines=13> */
[----:B------:R3:W4:Y:S07]  /*38a0*/  LDSM.16.M88.4 R180, [R204+0x1b080] ;  /* 0x01b08000ccb4783b */ /* 0x00072e0000000200 */
[----:B------:R-:W-:Y:S01]  /*38b0*/  HMMA.16816.F32 R32, R168, R166, R32 ;  /* 0x000000a6a820723c */ /* 0x000fe20000001820 */
[----:B------:R-:W2:Y:S07]  /*38c0*/  LDSM.16.M88.4 R164, [R3+0xe080] ;  /* 0x00e0800003a4783b */ /* 0x000eae0000000200 */
[-C--:B-1----:R-:W-:Y:S01]  /*38d0*/  HMMA.16816.F32 R4, R172, R176.reuse, R4 ;  /* 0x000000b0ac04723c */ /* 0x082fe20000001804 */
[----:B------:R-:W-:Y:S04]  /*38e0*/  LDSM.16.M88.4 R168, [R205+0x1a080] ;  /* 0x01a08000cda8783b */ /* 0x000fe80000000200 */
[----:B---3--:R-:W-:Y:S04]  /*38f0*/  MOV R204, R185 ;  /* 0x000000b900cc7202 */ /* 0x008fe80000000f00 */
[----:B------:R1:W-:Y:S01]  /*3900*/  LDSM.16.M88.4 R184, [R205+0x1b080] ;  /* 0x01b08000cdb8783b */ /* 0x0003e20000000200 */
[C---:B----4-:R-:W-:Y:S08]  /*3910*/  HMMA.16816.F32 R8, R180.reuse, R176, R8 ;  /* 0x000000b0b408723c */ /* 0x050ff00000001808 */
[-C--:B------:R-:W-:Y:S04]  /*3920*/  HMMA.16816.F32 R12, R180, R178.reuse, R12 ;  /* 0x000000b2b40c723c */ /* 0x080fe8000000180c */
[----:B-1----:R-:W-:Y:S02]  /*3930*/  MOV R205, R204 ;  /* 0x000000cc00cd7202 */ /* 0x002fe40000000f00 */
[C---:B------:R-:W-:Y:S01]  /*3940*/  FSEL R204, R198.reuse, -INF , P5 ;  /* 0xff800000c6cc7808 */ /* 0x040fe20002800000 */
[----:B------:R-:W-:Y:S01]  /*3950*/  FFMA.FTZ R198, -R198, R198, 1 ;  /* 0x3f800000c6c67423 */ /* 0x000fe200000101c6 */
[C---:B------:R-:W-:Y:S01]  /*3960*/  HMMA.16816.F32 R16, R172.reuse, R178, R16 ;  /* 0x000000b2ac10723c */ /* 0x040fe20000001810 */
[----:B------:R-:W1:Y:S03]  /*3970*/  LDSM.16.M88.4 R176, [R2+0xc080] ;  /* 0x00c0800002b0783b */ /* 0x000e660000000200 */
[--C-:B------:R-:W-:Y:S04]  /*3980*/  FFMA.FTZ R204, R204, c[0x0][0x29c], -R250.reuse ;  /* 0x0000a700cccc7a23 */ /* 0x100fe800000108fa */
[-C--:B--2---:R-:W-:Y:S02]  /*3990*/  HMMA.16816.F32 R20, R172, R164.reuse, R20 ;  /* 0x000000a4ac14723c */ /* 0x084fe40000001814 */
[----:B------:R-:W-:Y:S06]  /*39a0*/  MUFU.EX2 R204, R204 ;  /* 0x000000cc00cc7308 */ /* 0x000fec0000000800 */
[C---:B------:R-:W-:Y:S07]  /*39b0*/  HMMA.16816.F32 R24, R180.reuse, R164, R24 ;  /* 0x000000a4b418723c */ /* 0x040fee0000001818 */
[C---:B------:R-:W-:Y:S01]  /*39c0*/  FSEL R165, R196.reuse, -INF , P1 ;  /* 0xff800000c4a57808 */ /* 0x040fe20000800000 */
[-C--:B------:R-:W-:Y:S01]  /*39d0*/  HMMA.16816.F32 R28, R180, R166.reuse, R28 ;  /* 0x000000a6b41c723c */ /* 0x080fe2000000181c */
[----:B------:R-:W2:Y:S03]  /*39e0*/  LDSM.16.M88.4 R180, [R2+0xe080] ;  /* 0x00e0800002b4783b */ /* 0x000ea60000000200 */
[----:B------:R-:W-:Y:S01]  /*39f0*/  FFMA.FTZ R196, -R196, R196, 1 ;  /* 0x3f800000c4c47423 */ /* 0x000fe200000101c4 */
[C---:B------:R-:W-:Y:S01]  /*3a00*/  FSEL R164, R200.reuse, -INF , P1 ;  /* 0xff800000c8a47808 */ /* 0x040fe20000800000 */
[----:B------:R-:W-:Y:S02]  /*3a10*/  FFMA.FTZ R200, -R200, R200, 1 ;  /* 0x3f800000c8c87423 */ /* 0x000fe400000101c8 */
[----:B------:R-:W-:Y:S04]  /*3a20*/  HMMA.16816.F32 R32, R172, R166, R32 ;  /* 0x000000a6ac20723c */ /* 0x000fe80000001820 */
[----:B------:R-:W-:Y:S02]  /*3a30*/  FFMA.FTZ R164, R164, c[0x0][0x29c], -R191 ;  /* 0x0000a700a4a47a23 */ /* 0x000fe400000108bf */
[----:B------:R-:W-:Y:S01]  /*3a40*/  FFMA.FTZ R165, R165, c[0x0][0x29c], -R250 ;  /* 0x0000a700a5a57a23 */ /* 0x000fe200000108fa */
[C---:B------:R-:W-:Y:S01]  /*3a50*/  FSEL R166, R194.reuse, -INF , P1 ;  /* 0xff800000c2a67808 */ /* 0x040fe20000800000 */
[----:B------:R-:W-:Y:S01]  /*3a60*/  FFMA.FTZ R194, -R194, R194, 1 ;  /* 0x3f800000c2c27423 */ /* 0x000fe200000101c2 */
[-C--:B-1----:R-:W-:Y:S01]  /*3a70*/  HMMA.16816.F32 R4, R168, R176.reuse, R4 ;  /* 0x000000b0a804723c */ /* 0x082fe20000001804 */
[----:B------:R-:W-:Y:S04]  /*3a80*/  MUFU.EX2 R164, R164 ;  /* 0x000000a400a47308 */ /* 0x000fe80000000800 */
[--C-:B------:R-:W-:Y:S01]  /*3a90*/  FFMA.FTZ R166, R166, c[0x0][0x29c], -R251.reuse ;  /* 0x0000a700a6a67a23 */ /* 0x100fe200000108fb */
[C---:B------:R-:W-:Y:S01]  /*3aa0*/  FSEL R167, R192.reuse, -INF , P1 ;  /* 0xff800000c0a77808 */ /* 0x040fe20000800000 */
[----:B------:R-:W-:Y:S01]  /*3ab0*/  FFMA.FTZ R192, -R192, R192, 1 ;  /* 0x3f800000c0c07423 */ /* 0x000fe200000101c0 */
[C---:B------:R-:W-:Y:S03]  /*3ac0*/  HMMA.16816.F32 R8, R184.reuse, R176, R8 ;  /* 0x000000b0b808723c */ /* 0x040fe60000001808 */
[----:B------:R-:W-:Y:S01]  /*3ad0*/  MUFU.EX2 R166, R166 ;  /* 0x000000a600a67308 */ /* 0x000fe20000000800 */
[----:B------:R-:W-:Y:S02]  /*3ae0*/  ISETP.GT.AND P1, PT, R237, 0x1, PT ;  /* 0x00000001ed00780c */ /* 0x000fe40003f24270 */
[C---:B------:R-:W-:Y:S01]  /*3af0*/  FSEL R175, R224.reuse, -INF , P3 ;  /* 0xff800000e0af7808 */ /* 0x040fe20001800000 */
[----:B------:R-:W-:Y:S01]  /*3b00*/  FFMA.FTZ R224, -R224, R224, 1 ;  /* 0x3f800000e0e07423 */ /* 0x000fe200000101e0 */
[-C--:B------:R-:W-:Y:S04]  /*3b10*/  HMMA.16816.F32 R12, R184, R178.reuse, R12 ;  /* 0x000000b2b80c723c */ /* 0x080fe8000000180c */
[C---:B------:R-:W-:Y:S01]  /*3b20*/  FSEL R174, R195.reuse, -INF , P1 ;  /* 0xff800000c3ae7808 */ /* 0x040fe20000800000 */
[----:B------:R-:W-:Y:S01]  /*3b30*/  FFMA.FTZ R195, -R195, R195, 1 ;  /* 0x3f800000c3c37423 */ /* 0x000fe200000101c3 */
[C---:B------:R-:W-:Y:S01]  /*3b40*/  FSEL R173, R197.reuse, -INF , P1 ;  /* 0xff800000c5ad7808 */ /* 0x040fe20000800000 */
[----:B------:R-:W-:Y:S01]  /*3b50*/  FFMA.FTZ R197, -R197, R197, 1 ;  /* 0x3f800000c5c57423 */ /* 0x000fe200000101c5 */
[C---:B------:R-:W-:Y:S01]  /*3b60*/  HMMA.16816.F32 R16, R168.reuse, R178, R16 ;  /* 0x000000b2a810723c */ /* 0x040fe20000001810 */
[----:B------:R-:W-:Y:S03]  /*3b70*/  MUFU.EX2 R165, R165 ;  /* 0x000000a500a57308 */ /* 0x000fe60000000800 */
[C---:B------:R-:W-:Y:S01]  /*3b80*/  FSEL R172, R201.reuse, -INF , P1 ;  /* 0xff800000c9ac7808 */ /* 0x040fe20000800000 */
[----:B------:R-:W-:Y:S01]  /*3b90*/  FFMA.FTZ R201, -R201, R201, 1 ;  /* 0x3f800000c9c97423 */ /* 0x000fe200000101c9 */
[----:B------:R-:W-:Y:S01]  /*3ba0*/  FSEL R176, R223, -INF , P4 ;  /* 0xff800000dfb07808 */ /* 0x000fe20002000000 */
[--C-:B------:R-:W-:Y:S01]  /*3bb0*/  FFMA.FTZ R174, R174, c[0x0][0x29c], -R251.reuse ;  /* 0x0000a700aeae7a23 */ /* 0x100fe200000108fb */
[-C--:B--2---:R-:W-:Y:S04]  /*3bc0*/  HMMA.16816.F32 R20, R168, R180.reuse, R20 ;  /* 0x000000b4a814723c */ /* 0x084fe80000001814 */
[----:B------:R-:W-:Y:S01]  /*3bd0*/  FFMA.FTZ R176, R176, c[0x0][0x29c], -R252 ;  /* 0x0000a700b0b07a23 */ /* 0x000fe200000108fc */
[----:B------:R-:W-:Y:S01]  /*3be0*/  MUFU.EX2 R174, R174 ;  /* 0x000000ae00ae7308 */ /* 0x000fe20000000800 */
[----:B------:R-:W-:Y:S01]  /*3bf0*/  FFMA.FTZ R173, R173, c[0x0][0x29c], -R250 ;  /* 0x0000a700adad7a23 */ /* 0x000fe200000108fa */
[----:B------:R-:W-:Y:S01]  /*3c00*/  FSEL R179, R193, -INF , P1 ;  /* 0xff800000c1b37808 */ /* 0x000fe20000800000 */
[C---:B------:R-:W-:Y:S04]  /*3c10*/  HMMA.16816.F32 R24, R184.reuse, R180, R24 ;  /* 0x000000b4b818723c */ /* 0x040fe80000001818 */
[----:B------:R-:W-:Y:S01]  /*3c20*/  ISETP.GT.AND P1, PT, R237, 0x61, PT ;  /* 0x00000061ed00780c */ /* 0x000fe20003f24270 */
[----:B------:R-:W-:Y:S01]  /*3c30*/  FFMA.FTZ R193, -R193, R193, 1 ;  /* 0x3f800000c1c17423 */ /* 0x000fe200000101c1 */
[----:B------:R-:W-:Y:S01]  /*3c40*/  FSEL R178, R219, -INF , P6 ;  /* 0xff800000dbb27808 */ /* 0x000fe20003000000 */
[----:B------:R-:W-:Y:S01]  /*3c50*/  MUFU.EX2 R173, R173 ;  /* 0x000000ad00ad7308 */ /* 0x000fe20000000800 */
[-C--:B------:R-:W-:Y:S04]  /*3c60*/  HMMA.16816.F32 R28, R184, R182.reuse, R28 ;  /* 0x000000b6b81c723c */ /* 0x080fe8000000181c */
[--C-:B------:R-:W-:Y:S01]  /*3c70*/  FFMA.FTZ R178, R178, c[0x0][0x29c], -R252.reuse ;  /* 0x0000a700b2b27a23 */ /* 0x100fe200000108fc */
[----:B------:R-:W-:Y:S01]  /*3c80*/  FSEL R181, R207, -INF , P1 ;  /* 0xff800000cfb57808 */ /* 0x000fe20000800000 */
[--C-:B------:R-:W-:Y:S01]  /*3c90*/  FFMA.FTZ R180, R167, c[0x0][0x29c], -R252.reuse ;  /* 0x0000a700a7b47a23 */ /* 0x100fe200000108fc */
[----:B------:R-:W-:Y:S01]  /*3ca0*/  FSEL R186, R203, -INF , P5 ;  /* 0xff800000cbba7808 */ /* 0x000fe20002800000 */
[----:B------:R-:W-:Y:S01]  /*3cb0*/  HMMA.16816.F32 R32, R168, R182, R32 ;  /* 0x000000b6a820723c */ /* 0x000fe20000001820 */
[----:B------:R-:W-:Y:S03]  /*3cc0*/  MUFU.EX2 R176, R176 ;  /* 0x000000b000b07308 */ /* 0x000fe60000000800 */
[----:B------:R-:W-:Y:S01]  /*3cd0*/  FSEL R185, R221, -INF , P6 ;  /* 0xff800000ddb97808 */ /* 0x000fe20003000000 */
[--C-:B------:R-:W-:Y:S01]  /*3ce0*/  FFMA.FTZ R179, R179, c[0x0][0x29c], -R252.reuse ;  /* 0x0000a700b3b37a23 */ /* 0x100fe200000108fc */
[----:B------:R-:W-:Y:S01]  /*3cf0*/  FSEL R177, R220, -INF , P5 ;  /* 0xff800000dcb17808 */ /* 0x000fe20002800000 */
[----:B------:R-:W-:Y:S01]  /*3d00*/  FFMA.FTZ R219, -R219, R219, 1 ;  /* 0x3f800000dbdb7423 */ /* 0x000fe200000101db */
[----:B------:R-:W-:Y:S01]  /*3d10*/  FSEL R182, R100, -INF , P1 ;  /* 0xff80000064b67808 */ /* 0x000fe20000800000 */
[--C-:B------:R-:W-:Y:S02]  /*3d20*/  FFMA.FTZ R185, R185, c[0x0][0x29c], -R251.reuse ;  /* 0x0000a700b9b97a23 */ /* 0x100fe400000108fb */
[----:B------:R-:W1:Y:S01]  /*3d30*/  MUFU.EX2 R178, R178 ;  /* 0x000000b200b27308 */ /* 0x000e620000000800 */
[----:B------:R-:W-:Y:S01]  /*3d40*/  FSEL R171, R222, -INF , P5 ;  /* 0xff800000deab7808 */ /* 0x000fe20002800000 */
[--C-:B------:R-:W-:Y:S01]  /*3d50*/  FFMA.FTZ R177, R177, c[0x0][0x29c], -R252.reuse ;  /* 0x0000a700b1b17a23 */ /* 0x100fe200000108fc */
[----:B------:R-:W-:Y:S01]  /*3d60*/  FSEL R170, R242, -INF , P4 ;  /* 0xff800000f2aa7808 */ /* 0x000fe20002000000 */
[----:B------:R-:W-:Y:S01]  /*3d70*/  FFMA.FTZ R220, -R220, R220, 1 ;  /* 0x3f800000dcdc7423 */ /* 0x000fe200000101dc */
[----:B------:R-:W-:Y:S01]  /*3d80*/  FSEL R169, R243, -INF , P3 ;  /* 0xff800000f3a97808 */ /* 0x000fe20001800000 */
[--C-:B------:R-:W-:Y:S01]  /*3d90*/  FFMA.FTZ R171, R171, c[0x0][0x29c], -R251.reuse ;  /* 0x0000a700abab7a23 */ /* 0x100fe200000108fb */
[----:B------:R-:W-:Y:S01]  /*3da0*/  FSEL R168, R205, -INF , P2 ;  /* 0xff800000cda87808 */ /* 0x000fe20001000000 */
[--C-:B------:R-:W-:Y:S01]  /*3db0*/  FFMA.FTZ R170, R170, c[0x0][0x29c], -R251.reuse ;  /* 0x0000a700aaaa7a23 */ /* 0x100fe200000108fb */
[----:B------:R-:W-:Y:S01]  /*3dc0*/  FSEL R184, R206, -INF , P2 ;  /* 0xff800000ceb87808 */ /* 0x000fe20001000000 */
[--C-:B------:R-:W-:Y:S01]  /*3dd0*/  FFMA.FTZ R169, R169, c[0x0][0x29c], -R251.reuse ;  /* 0x0000a700a9a97a23 */ /* 0x100fe200000108fb */
[----:B------:R-:W2:Y:S01]  /*3de0*/  MUFU.EX2 R179, R179 ;  /* 0x000000b300b37308 */ /* 0x000ea20000000800 */
[--C-:B------:R-:W-:Y:S01]  /*3df0*/  FFMA.FTZ R168, R168, c[0x0][0x29c], -R251.reuse ;  /* 0x0000a700a8a87a23 */ /* 0x100fe200000108fb */
[----:B------:R-:W-:Y:S01]  /*3e00*/  FSEL R187, R244, -INF , P4 ;  /* 0xff800000f4bb7808 */ /* 0x000fe20002000000 */
[----:B------:R-:W-:Y:S01]  /*3e10*/  FFMA.FTZ R251, R182, c[0x0][0x29c], -R251 ;  /* 0x0000a700b6fb7a23 */ /* 0x000fe200000108fb */
[----:B------:R-:W-:Y:S01]  /*3e20*/  FSEL R183, R246, -INF , P4 ;  /* 0xff800000f6b77808 */ /* 0x000fe20002000000 */
[----:B------:R-:W3:Y:S01]  /*3e30*/  LDS R182, [R189+0x20280] ;  /* 0x02028000bdb67984 */ /* 0x000ee20000000800 */
[--C-:B------:R-:W-:Y:S01]  /*3e40*/  FFMA.FTZ R167, R184, c[0x0][0x29c], -R252.reuse ;  /* 0x0000a700b8a77a23 */ /* 0x100fe200000108fc */
[----:B------:R-:W-:Y:S01]  /*3e50*/  FSEL R184, R202, -INF , P6 ;  /* 0xff800000cab87808 */ /* 0x000fe20003000000 */
[--C-:B------:R-:W-:Y:S02]  /*3e60*/  FFMA.FTZ R175, R175, c[0x0][0x29c], -R252.reuse ;  /* 0x0000a700afaf7a23 */ /* 0x100fe400000108fc */
[----:B------:R-:W4:Y:S01]  /*3e70*/  MUFU.EX2 R180, R180 ;  /* 0x000000b400b47308 */ /* 0x000f220000000800 */
[----:B------:R-:W-:Y:S01]  /*3e80*/  FFMA.FTZ R252, R181, c[0x0][0x29c], -R252 ;  /* 0x0000a700b5fc7a23 */ /* 0x000fe200000108fc */
[----:B------:R-:W-:Y:S01]  /*3e90*/  FSEL R181, R199, -INF , P6 ;  /* 0xff800000c7b57808 */ /* 0x000fe20003000000 */
[--C-:B------:R-:W-:Y:S01]  /*3ea0*/  FFMA.FTZ R184, R184, c[0x0][0x29c], -R250.reuse ;  /* 0x0000a700b8b87a23 */ /* 0x100fe200000108fa */
[----:B------:R-:W-:Y:S01]  /*3eb0*/  LOP3.LUT P6, RZ, R225, 0x20, RZ, 0xc0, !PT ;  /* 0x00000020e1ff7812 */ /* 0x000fe200078cc0ff */
[----:B------:R-:W-:Y:S02]  /*3ec0*/  FFMA.FTZ R187, R187, c[0x0][0x29c], -R250 ;  /* 0x0000a700bbbb7a23 */ /* 0x000fe400000108fa */
[--C-:B------:R-:W-:Y:S02]  /*3ed0*/  FFMA.FTZ R172, R172, c[0x0][0x29c], -R191.reuse ;  /* 0x0000a700acac7a23 */ /* 0x100fe400000108bf */
[--C-:B------:R-:W-:Y:S01]  /*3ee0*/  FFMA.FTZ R181, R181, c[0x0][0x29c], -R191.reuse ;  /* 0x0000a700b5b57a23 */ /* 0x100fe200000108bf */
[----:B------:R-:W1:Y:S01]  /*3ef0*/  MUFU.EX2 R177, R177 ;  /* 0x000000b100b17308 */ /* 0x000e620000000800 */
[--C-:B------:R-:W-:Y:S02]  /*3f00*/  FFMA.FTZ R186, R186, c[0x0][0x29c], -R191.reuse ;  /* 0x0000a700baba7a23 */ /* 0x100fe400000108bf */
[--C-:B------:R-:W-:Y:S02]  /*3f10*/  FFMA.FTZ R183, R183, c[0x0][0x29c], -R191.reuse ;  /* 0x0000a700b7b77a23 */ /* 0x100fe400000108bf */
        /* <DEDUP_REMOVED lines=9> */
[----:B------:R-:W4:Y:S01]  /*3fb0*/  MUFU.EX2 R185, R185 ;  /* 0x000000b900b97308 */ /* 0x000f220000000800 */
[----:B------:R-:W-:Y:S02]  /*3fc0*/  FFMA.FTZ R207, -R207, R207, 1 ;  /* 0x3f800000cfcf7423 */ /* 0x000fe400000101cf */
[----:B------:R-:W-:Y:S02]  /*3fd0*/  FFMA.FTZ R206, -R206, R206, 1 ;  /* 0x3f800000cece7423 */ /* 0x000fe400000101ce */
[--C-:B---3--:R-:W-:Y:S02]  /*3fe0*/  FADD.FTZ R16, R16, -R182.reuse ;  /* 0x800000b610107221 */ /* 0x108fe40000010000 */
[--C-:B------:R-:W-:Y:S02]  /*3ff0*/  FADD.FTZ R5, R5, -R182.reuse ;  /* 0x800000b605057221 */ /* 0x100fe40000010000 */
[----:B-1----:R-:W-:Y:S01]  /*4000*/  FMUL.FTZ R16, R178, R16 ;  /* 0x00000010b2107220 */ /* 0x002fe20000410000 */
[----:B------:R-:W1:Y:S01]  /*4010*/  MUFU.EX2 R172, R172 ;  /* 0x000000ac00ac7308 */ /* 0x000e620000000800 */
[C---:B--2---:R-:W-:Y:S01]  /*4020*/  FMUL.FTZ R5, R179.reuse, R5 ;  /* 0x00000005b3057220 */ /* 0x044fe20000410000 */
[----:B----4-:R-:W-:Y:S01]  /*4030*/  F2FP.PACK_AB R179, R179, R180 ;  /* 0x000000b4b3b3723e */ /* 0x010fe200000000ff */
[--C-:B------:R-:W-:Y:S02]  /*4040*/  FADD.FTZ R4, R4, -R182.reuse ;  /* 0x800000b604047221 */ /* 0x100fe40000010000 */
[--C-:B------:R-:W-:Y:S02]  /*4050*/  FADD.FTZ R17, R17, -R182.reuse ;  /* 0x800000b611117221 */ /* 0x100fe40000010000 */
[----:B------:R-:W-:Y:S01]  /*4060*/  FMUL.FTZ R5, R5, R193 ;  /* 0x000000c105057220 */ /* 0x000fe20000410000 */
[----:B------:R-:W-:Y:S01]  /*4070*/  FSEL R193, R245, -INF , P3 ;  /* 0xff800000f5c17808 */ /* 0x000fe20001800000 */
[----:B------:R-:W-:Y:S01]  /*4080*/  FMUL.FTZ R16, R16, R219 ;  /* 0x000000db10107220 */ /* 0x000fe20000410000 */
[----:B------:R-:W-:Y:S01]  /*4090*/  FSEL R219, R248, -INF , P2 ;  /* 0xff800000f8db7808 */ /* 0x000fe20001000000 */
[--C-:B------:R-:W-:Y:S01]  /*40a0*/  FADD.FTZ R20, R20, -R182.reuse ;  /* 0x800000b614147221 */ /* 0x100fe20000010000 */
[----:B------:R-:W-:Y:S01]  /*40b0*/  MUFU.EX2 R181, R181 ;  /* 0x000000b500b57308 */ /* 0x000fe20000000800 */
[--C-:B------:R-:W-:Y:S02]  /*40c0*/  FADD.FTZ R21, R21, -R182.reuse ;  /* 0x800000b615157221 */ /* 0x100fe40000010000 */
[--C-:B------:R-:W-:Y:S02]  /*40d0*/  FADD.FTZ R32, R32, -R182.reuse ;  /* 0x800000b620207221 */ /* 0x100fe40000010000 */
[----:B------:R-:W-:Y:S01]  /*40e0*/  FADD.FTZ R33, R33, -R182 ;  /* 0x800000b621217221 */ /* 0x000fe20000010000 */
[----:B------:R-:W-:Y:S01]  /*40f0*/  FSEL R182, R249, -INF , P1 ;  /* 0xff800000f9b67808 */ /* 0x000fe20000800000 */
[----:B------:R-:W-:Y:S02]  /*4100*/  FMUL.FTZ R4, R180, R4 ;  /* 0x00000004b4047220 */ /* 0x000fe40000410000 */
[----:B------:R-:W-:Y:S01]  /*4110*/  FMUL.FTZ R17, R177, R17 ;  /* 0x00000011b1117220 */ /* 0x000fe20000410000 */
[----:B------:R-:W-:Y:S01]  /*4120*/  MUFU.EX2 R186, R186 ;  /* 0x000000ba00ba7308 */ /* 0x000fe20000000800 */
[----:B------:R-:W-:Y:S01]  /*4130*/  FMUL.FTZ R4, R4, R192 ;  /* 0x000000c004047220 */ /* 0x000fe20000410000 */
[----:B------:R-:W-:Y:S01]  /*4140*/  FSEL R192, R247, -INF , P3 ;  /* 0xff800000f7c07808 */ /* 0x000fe20001800000 */
[----:B------:R-:W-:Y:S01]  /*4150*/  FMUL.FTZ R17, R17, R220 ;  /* 0x000000dc11117220 */ /* 0x000fe20000410000 */
[----:B------:R-:W-:Y:S01]  /*4160*/  MOV R220, R205 ;  /* 0x000000cd00dc7202 */ /* 0x000fe20000000f00 */
[--C-:B------:R-:W-:Y:S01]  /*4170*/  FFMA.FTZ R193, R193, c[0x0][0x29c], -R250.reuse ;  /* 0x0000a700c1c17a23 */ /* 0x100fe200000108fa */
[----:B------:R-:W-:Y:S01]  /*4180*/  FSEL R205, R188, -INF , P2 ;  /* 0xff800000bccd7808 */ /* 0x000fe20001000000 */
[--C-:B------:R-:W-:Y:S01]  /*4190*/  FFMA.FTZ R219, R219, c[0x0][0x29c], -R250.reuse ;  /* 0x0000a700dbdb7a23 */ /* 0x100fe200000108fa */
[----:B------:R-:W-:Y:S01]  /*41a0*/  F2FP.PACK_AB R4, R5, R4 ;  /* 0x000000040504723e */ /* 0x000fe200000000ff */
[----:B------:R-:W-:Y:S01]  /*41b0*/  FFMA.FTZ R250, R182, c[0x0][0x29c], -R250 ;  /* 0x0000a700b6fa7a23 */ /* 0x000fe200000108fa */
[----:B------:R-:W-:Y:S01]  /*41c0*/  FSEL R182, R190, -INF , P1 ;  /* 0xff800000beb67808 */ /* 0x000fe20000800000 */
[--C-:B------:R-:W-:Y:S01]  /*41d0*/  FFMA.FTZ R192, R192, c[0x0][0x29c], -R191.reuse ;  /* 0x0000a700c0c07a23 */ /* 0x100fe200000108bf */
[----:B------:R-:W2:Y:S01]  /*41e0*/  LDS R5, [R189+0x20300] ;  /* 0x02030000bd057984 */ /* 0x000ea20000000800 */
[--C-:B------:R-:W-:Y:S01]  /*41f0*/  FFMA.FTZ R205, R205, c[0x0][0x29c], -R191.reuse ;  /* 0x0000a700cdcd7a23 */ /* 0x100fe200000108bf */
[----:B------:R-:W3:Y:S01]  /*4200*/  MUFU.EX2 R184, R184 ;  /* 0x000000b800b87308 */ /* 0x000ee20000000800 */
[----:B------:R-:W-:Y:S01]  /*4210*/  FFMA.FTZ R191, R182, c[0x0][0x29c], -R191 ;  /* 0x0000a700b6bf7a23 */ /* 0x000fe200000108bf */
[----:B------:R-:W-:Y:S01]  /*4220*/  F2FP.PACK_AB R177, R177, R178 ;  /* 0x000000b2b1b1723e */ /* 0x000fe200000000ff */
[----:B------:R-:W4:Y:S01]  /*4230*/  LDS R182, [R189+0x202a0] ;  /* 0x0202a000bdb67984 */ /* 0x000f220000000800 */
[----:B------:R-:W-:Y:S01]  /*4240*/  F2FP.PACK_AB R16, R17, R16 ;  /* 0x000000101110723e */ /* 0x000fe200000000ff */
[----:B------:R-:W-:Y:S01]  /*4250*/  FMUL.FTZ R20, R176, R20 ;  /* 0x00000014b0147220 */ /* 0x000fe20000410000 */
[----:B------:R-:W-:Y:S01]  /*4260*/  PLOP3.LUT P1, PT, PT, PT, UP0, 0x80, 0x0 ;  /* 0x000000000000781c */ /* 0x000fe20003f2f008 */
[----:B------:R-:W1:Y:S01]  /*4270*/  LDS R189, [R189+0x20320] ;  /* 0x02032000bdbd7984 */ /* 0x000e620000000800 */
[----:B------:R-:W-:Y:S02]  /*4280*/  FFMA.FTZ R17, -R100, R100, 1 ;  /* 0x3f80000064117423 */ /* 0x000fe40000010164 */
[----:B------:R-:W-:Y:S01]  /*4290*/  MUFU.EX2 R169, R169 ;  /* 0x000000a900a97308 */ /* 0x000fe20000000800 */
[----:B------:R-:W-:Y:S01]  /*42a0*/  STS [R238], R179 ;  /* 0x000000b3ee007388 */ /* 0x000fe20000000800 */
[----:B------:R-:W-:Y:S02]  /*42b0*/  FMUL.FTZ R20, R20, R223 ;  /* 0x000000df14147220 */ /* 0x000fe40000410000 */
[----:B------:R-:W-:Y:S01]  /*42c0*/  FFMA.FTZ R245, -R245, R245, 1 ;  /* 0x3f800000f5f57423 */ /* 0x000fe200000101f5 */
[----:B------:R1:W5:Y:S01]  /*42d0*/  LDL.LU R100, [R1+0x4] ;  /* 0x0000040001647983 */ /* 0x0003620000300800 */
[----:B------:R-:W-:Y:S02]  /*42e0*/  FFMA.FTZ R247, -R247, R247, 1 ;  /* 0x3f800000f7f77423 */ /* 0x000fe400000101f7 */
[----:B------:R-:W-:Y:S02]  /*42f0*/  FFMA.FTZ R244, -R244, R244, 1 ;  /* 0x3f800000f4f47423 */ /* 0x000fe400000101f4 */
[----:B------:R-:W1:Y:S01]  /*4300*/  MUFU.EX2 R175, R175 ;  /* 0x000000af00af7308 */ /* 0x000e620000000800 */
[----:B------:R-:W-:Y:S02]  /*4310*/  FFMA.FTZ R246, -R246, R246, 1 ;  /* 0x3f800000f6f67423 */ /* 0x000fe400000101f6 */
[----:B------:R-:W-:Y:S02]  /*4320*/  FFMA.FTZ R188, -R188, R188, 1 ;  /* 0x3f800000bcbc7423 */ /* 0x000fe400000101bc */
[----:B------:R-:W-:Y:S02]  /*4330*/  FFMA.FTZ R190, -R190, R190, 1 ;  /* 0x3f800000bebe7423 */ /* 0x000fe400000101be */
[----:B------:R-:W-:Y:S02]  /*4340*/  FFMA.FTZ R249, -R249, R249, 1 ;  /* 0x3f800000f9f97423 */ /* 0x000fe400000101f9 */
[----:B------:R-:W-:Y:S01]  /*4350*/  FFMA.FTZ R248, -R248, R248, 1 ;  /* 0x3f800000f8f87423 */ /* 0x000fe200000101f8 */
[----:B------:R-:W1:Y:S01]  /*4360*/  MUFU.EX2 R170, R170 ;  /* 0x000000aa00aa7308 */ /* 0x000e620000000800 */
[--C-:B--2---:R-:W-:Y:S02]  /*4370*/  FADD.FTZ R8, R8, -R5.reuse ;  /* 0x8000000508087221 */ /* 0x104fe40000010000 */
[--C-:B------:R-:W-:Y:S07]  /*4380*/  FADD.FTZ R9, R9, -R5.reuse ;  /* 0x8000000509097221 */ /* 0x100fee0000010000 */
[----:B------:R-:W-:Y:S01]  /*4390*/  MUFU.EX2 R167, R167 ;  /* 0x000000a700a77308 */ /* 0x000fe20000000800 */
[--C-:B------:R-:W-:Y:S02]  /*43a0*/  FADD.FTZ R12, R12, -R5.reuse ;  /* 0x800000050c0c7221 */ /* 0x100fe40000010000 */
[--C-:B----4-:R-:W-:Y:S02]  /*43b0*/  FADD.FTZ R6, R6, -R182.reuse ;  /* 0x800000b606067221 */ /* 0x110fe40000010000 */
[--C-:B------:R-:W-:Y:S02]  /*43c0*/  FADD.FTZ R18, R18, -R182.reuse ;  /* 0x800000b612127221 */ /* 0x100fe40000010000 */
[----:B------:R-:W-:Y:S01]  /*43d0*/  FMUL.FTZ R6, R166, R6 ;  /* 0x00000006a6067220 */ /* 0x000fe20000410000 */
[----:B------:R-:W-:Y:S01]  /*43e0*/  F2FP.PACK_AB R166, R174, R166 ;  /* 0x000000a6aea6723e */ /* 0x000fe200000000ff */
[----:B------:R-:W-:Y:S01]  /*43f0*/  FMUL.FTZ R18, R185, R18 ;  /* 0x00000012b9127220 */ /* 0x000fe20000410000 */
[----:B------:R-:W-:Y:S01]  /*4400*/  F2FP.PACK_AB R185, R171, R185 ;  /* 0x000000b9abb9723e */ /* 0x000fe200000000ff */
[--C-:B------:R-:W-:Y:S01]  /*4410*/  FADD.FTZ R13, R13, -R5.reuse ;  /* 0x800000050d0d7221 */ /* 0x100fe20000010000 */
[----:B------:R-:W-:Y:S01]  /*4420*/  MUFU.EX2 R252, R252 ;  /* 0x000000fc00fc7308 */ /* 0x000fe20000000800 */
[----:B------:R-:W-:Y:S01]  /*4430*/  STS [R238+0x400], R166 ;  /* 0x000400a6ee007388 */ /* 0x000fe20000000800 */
[--C-:B------:R-:W-:Y:S02]  /*4440*/  FADD.FTZ R24, R24, -R5.reuse ;  /* 0x8000000518187221 */ /* 0x100fe40000010000 */
[--C-:B------:R-:W-:Y:S01]  /*4450*/  FADD.FTZ R25, R25, -R5.reuse ;  /* 0x8000000519197221 */ /* 0x100fe20000010000 */
[----:B------:R-:W-:Y:S01]  /*4460*/  STS [R239], R177 ;  /* 0x000000b1ef007388 */ /* 0x000fe20000000800 */
[--C-:B------:R-:W-:Y:S02]  /*4470*/  FADD.FTZ R28, R28, -R5.reuse ;  /* 0x800000051c1c7221 */ /* 0x100fe40000010000 */
[----:B------:R-:W-:Y:S01]  /*4480*/  FADD.FTZ R29, R29, -R5 ;  /* 0x800000051d1d7221 */ /* 0x000fe20000010000 */
[----:B-1----:R-:W-:Y:S01]  /*4490*/  F2FP.PACK_AB R5, R172, R164 ;  /* 0x000000a4ac05723e */ /* 0x002fe200000000ff */
[----:B------:R-:W-:Y:S01]  /*44a0*/  STS [R239+0x400], R185 ;  /* 0x000400b9ef007388 */ /* 0x000fe20000000800 */
[----:B------:R-:W1:Y:S01]  /*44b0*/  MUFU.EX2 R168, R168 ;  /* 0x000000a800a87308 */ /* 0x000e620000000800 */
[----:B------:R-:W-:Y:S02]  /*44c0*/  FMUL.FTZ R9, R173, R9 ;  /* 0x00000009ad097220 */ /* 0x000fe40000410000 */
[----:B------:R2:W-:Y:S01]  /*44d0*/  STS [R238+0x1400], R5 ;  /* 0x00140005ee007388 */ /* 0x0005e20000000800 */
[----:B------:R-:W-:Y:S01]  /*44e0*/  FMUL.FTZ R8, R165, R8 ;  /* 0x00000008a5087220 */ /* 0x000fe20000410000 */
[----:B------:R-:W-:Y:S01]  /*44f0*/  F2FP.PACK_AB R165, R173, R165 ;  /* 0x000000a5ada5723e */ /* 0x000fe200000000ff */
[----:B------:R-:W-:Y:S02]  /*4500*/  FMUL.FTZ R9, R9, R197 ;  /* 0x000000c509097220 */ /* 0x000fe40000410000 */
[----:B------:R-:W-:Y:S02]  /*4510*/  FMUL.FTZ R8, R8, R196 ;  /* 0x000000c408087220 */ /* 0x000fe40000410000 */
[----:B------:R-:W4:Y:S01]  /*4520*/  MUFU.EX2 R251, R251 ;  /* 0x000000fb00fb7308 */ /* 0x000f220000000800 */
[--C-:B------:R-:W-:Y:S01]  /*4530*/  FADD.FTZ R22, R22, -R182.reuse ;  /* 0x800000b616167221 */ /* 0x100fe20000010000 */
[----:B------:R-:W-:Y:S01]  /*4540*/  STS [R238+0x1000], R165 ;  /* 0x001000a5ee007388 */ /* 0x000fe20000000800 */
[----:B------:R-:W-:Y:S01]  /*4550*/  F2FP.PACK_AB R8, R9, R8 ;  /* 0x000000080908723e */ /* 0x000fe200000000ff */
[----:B---3--:R-:W-:Y:S01]  /*4560*/  FMUL.FTZ R12, R184, R12 ;  /* 0x0000000cb80c7220 */ /* 0x008fe20000410000 */
[----:B------:R-:W-:Y:S01]  /*4570*/  F2FP.PACK_AB R184, R204, R184 ;  /* 0x000000b8ccb8723e */ /* 0x000fe200000000ff */
[--C-:B------:R-:W-:Y:S01]  /*4580*/  FADD.FTZ R34, R34, -R182.reuse ;  /* 0x800000b622227221 */ /* 0x100fe20000010000 */
[----:B------:R-:W-:Y:S01]  /*4590*/  F2FP.PACK_AB R9, R186, R181 ;  /* 0x000000b5ba09723e */ /* 0x000fe200000000ff */
[C---:B------:R-:W-:Y:S01]  /*45a0*/  FMUL.FTZ R21, R175.reuse, R21 ;  /* 0x00000015af157220 */ /* 0x040fe20000410000 */
[----:B------:R-:W-:Y:S01]  /*45b0*/  F2FP.PACK_AB R175, R175, R176 ;  /* 0x000000b0afaf723e */ /* 0x000fe200000000ff */
[----:B------:R-:W-:Y:S01]  /*45c0*/  MUFU.EX2 R183, R183 ;  /* 0x000000b700b77308 */ /* 0x000fe20000000800 */
[----:B------:R-:W-:Y:S01]  /*45d0*/  FMUL.FTZ R22, R170, R22 ;  /* 0x00000016aa167220 */ /* 0x000fe20000410000 */
[----:B------:R-:W-:Y:S01]  /*45e0*/  F2FP.PACK_AB R170, R169, R170 ;  /* 0x000000aaa9aa723e */ /* 0x000fe200000000ff */
[----:B------:R-:W-:Y:S01]  /*45f0*/  STS [R239+0x1000], R184 ;  /* 0x001000b8ef007388 */ /* 0x000fe20000000800 */
[----:B-1----:R-:W-:Y:S02]  /*4600*/  FMUL.FTZ R34, R168, R34 ;  /* 0x00000022a8227220 */ /* 0x002fe40000410000 */
[----:B------:R-:W-:Y:S01]  /*4610*/  FMUL.FTZ R32, R167, R32 ;  /* 0x00000020a7207220 */ /* 0x000fe20000410000 */
[----:B------:R-:W-:Y:S01]  /*4620*/  STS [R239+0x1400], R9 ;  /* 0x00140009ef007388 */ /* 0x000fe20000000800 */
[----:B------:R-:W-:Y:S01]  /*4630*/  F2FP.PACK_AB R167, R252, R167 ;  /* 0x000000a7fca7723e */ /* 0x000fe200000000ff */
[--C-:B------:R-:W-:Y:S01]  /*4640*/  FADD.FTZ R7, R7, -R182.reuse ;  /* 0x800000b607077221 */ /* 0x100fe20000010000 */
[----:B------:R-:W2:Y:S01]  /*4650*/  MUFU.EX2 R192, R192 ;  /* 0x000000c000c07308 */ /* 0x000ea20000000800 */
[----:B------:R-:W-:Y:S01]  /*4660*/  STS [R238+0x2000], R175 ;  /* 0x002000afee007388 */ /* 0x000fe20000000800 */
[--C-:B------:R-:W-:Y:S01]  /*4670*/  FADD.FTZ R19, R19, -R182.reuse ;  /* 0x800000b613137221 */ /* 0x100fe20000010000 */
[----:B----4-:R-:W-:Y:S02]  /*4680*/  F2FP.PACK_AB R168, R251, R168 ;  /* 0x000000a8fba8723e */ /* 0x010fe400000000ff */
[----:B------:R-:W-:Y:S01]  /*4690*/  STS [R238+0x2400], R170 ;  /* 0x002400aaee007388 */ /* 0x000fe20000000800 */
[----:B------:R-:W-:Y:S02]  /*46a0*/  FMUL.FTZ R7, R174, R7 ;  /* 0x00000007ae077220 */ /* 0x000fe40000410000 */
[----:B------:R-:W-:Y:S01]  /*46b0*/  FMUL.FTZ R6, R6, R194 ;  /* 0x000000c206067220 */ /* 0x000fe20000410000 */
[----:B------:R-:W-:Y:S01]  /*46c0*/  STS [R239+0x2000], R167 ;  /* 0x002000a7ef007388 */ /* 0x000fe20000000800 */
[----:B------:R-:W-:Y:S01]  /*46d0*/  MUFU.EX2 R193, R193 ;  /* 0x000000c100c17308 */ /* 0x000fe20000000800 */
[----:B------:R-:W-:Y:S02]  /*46e0*/  FMUL.FTZ R7, R7, R195 ;  /* 0x000000c307077220 */ /* 0x000fe40000410000 */
[----:B------:R-:W-:Y:S01]  /*46f0*/  STS [R239+0x2400], R168 ;  /* 0x002400a8ef007388 */ /* 0x000fe20000000800 */
[----:B------:R-:W-:Y:S02]  /*4700*/  FMUL.FTZ R19, R171, R19 ;  /* 0x00000013ab137220 */ /* 0x000fe40000410000 */
[--C-:B------:R-:W-:Y:S01]  /*4710*/  FADD.FTZ R10, R10, -R189.reuse ;  /* 0x800000bd0a0a7221 */ /* 0x100fe20000010000 */
[----:B------:R-:W-:Y:S01]  /*4720*/  F2FP.PACK_AB R6, R7, R6 ;  /* 0x000000060706723e */ /* 0x000fe200000000ff */
[--C-:B------:R-:W-:Y:S02]  /*4730*/  FADD.FTZ R11, R11, -R189.reuse ;  /* 0x800000bd0b0b7221 */ /* 0x100fe40000010000 */
[----:B------:R-:W1:Y:S01]  /*4740*/  MUFU.EX2 R187, R187 ;  /* 0x000000bb00bb7308 */ /* 0x000e620000000800 */
[----:B------:R-:W-:Y:S01]  /*4750*/  FMUL.FTZ R19, R19, R222 ;  /* 0x000000de13137220 */ /* 0x000fe20000410000 */
[----:B------:R-:W-:Y:S01]  /*4760*/  SHF.L.U32 R222, R218, 0x1, RZ ;  /* 0x00000001dade7819 */ /* 0x000fe200000006ff */
[----:B------:R-:W-:Y:S01]  /*4770*/  FMUL.FTZ R10, R164, R10 ;  /* 0x0000000aa40a7220 */ /* 0x000fe20000410000 */
[----:B--2---:R-:W-:Y:S01]  /*4780*/  F2FP.PACK_AB R5, R192, R183 ;  /* 0x000000b7c005723e */ /* 0x004fe200000000ff */
[--C-:B------:R-:W-:Y:S02]  /*4790*/  FADD.FTZ R14, R14, -R189.reuse ;  /* 0x800000bd0e0e7221 */ /* 0x100fe40000010000 */
[----:B------:R-:W-:Y:S02]  /*47a0*/  FMUL.FTZ R11, R172, R11 ;  /* 0x0000000bac0b7220 */ /* 0x000fe40000410000 */
[----:B------:R2:W-:Y:S01]  /*47b0*/  STS [R238+0x3400], R5 ;  /* 0x00340005ee007388 */ /* 0x0005e20000000800 */
[----:B------:R-:W-:Y:S01]  /*47c0*/  MUFU.EX2 R191, R191 ;  /* 0x000000bf00bf7308 */ /* 0x000fe20000000800 */
[--C-:B------:R-:W-:Y:S02]  /*47d0*/  FADD.FTZ R15, R15, -R189.reuse ;  /* 0x800000bd0f0f7221 */ /* 0x100fe40000010000 */
[----:B------:R-:W-:Y:S01]  /*47e0*/  FMUL.FTZ R18, R18, R221 ;  /* 0x000000dd12127220 */ /* 0x000fe20000410000 */
[----:B------:R-:W-:Y:S01]  /*47f0*/  MOV R221, 0x20 ;  /* 0x0000002000dd7802 */ /* 0x000fe20000000f00 */
[--C-:B------:R-:W-:Y:S02]  /*4800*/  FADD.FTZ R23, R23, -R182.reuse ;  /* 0x800000b617177221 */ /* 0x100fe40000010000 */
[----:B------:R-:W-:Y:S01]  /*4810*/  FMUL.FTZ R14, R181, R14 ;  /* 0x0000000eb50e7220 */ /* 0x000fe20000410000 */
[----:B------:R-:W-:Y:S01]  /*4820*/  F2FP.PACK_AB R18, R19, R18 ;  /* 0x000000121312723e */ /* 0x000fe200000000ff */
[----:B------:R-:W-:Y:S01]  /*4830*/  FMUL.FTZ R15, R186, R15 ;  /* 0x0000000fba0f7220 */ /* 0x000fe20000410000 */
[----:B------:R-:W3:Y:S01]  /*4840*/  MUFU.EX2 R219, R219 ;  /* 0x000000db00db7308 */ /* 0x000ee20000000800 */
[----:B------:R-:W-:Y:S01]  /*4850*/  FMUL.FTZ R10, R10, R200 ;  /* 0x000000c80a0a7220 */ /* 0x000fe20000410000 */
[----:B------:R-:W-:Y:S01]  /*4860*/  SEL R221, R221, 0xffffffe0, !P0 ;  /* 0xffffffe0dddd7807 */ /* 0x000fe20004000000 */
[----:B------:R-:W-:Y:S02]  /*4870*/  FMUL.FTZ R11, R11, R201 ;  /* 0x000000c90b0b7220 */ /* 0x000fe40000410000 */
[----:B-1----:R-:W-:Y:S01]  /*4880*/  FMUL.FTZ R24, R187, R24 ;  /* 0x00000018bb187220 */ /* 0x002fe20000410000 */
[----:B------:R-:W-:Y:S01]  /*4890*/  F2FP.PACK_AB R187, R193, R187 ;  /* 0x000000bbc1bb723e */ /* 0x000fe200000000ff */
[----:B------:R-:W-:Y:S01]  /*48a0*/  FMUL.FTZ R13, R204, R13 ;  /* 0x0000000dcc0d7220 */ /* 0x000fe20000410000 */
[----:B------:R-:W-:Y:S01]  /*48b0*/  F2FP.PACK_AB R10, R11, R10 ;  /* 0x0000000a0b0a723e */ /* 0x000fe200000000ff */
[----:B------:R-:W-:Y:S01]  /*48c0*/  FMUL.FTZ R23, R169, R23 ;  /* 0x00000017a9177220 */ /* 0x000fe20000410000 */
[----:B------:R-:W1:Y:S01]  /*48d0*/  MUFU.EX2 R250, R250 ;  /* 0x000000fa00fa7308 */ /* 0x000e620000000800 */
[----:B------:R-:W-:Y:S01]  /*48e0*/  STS [R238+0x3000], R187 ;  /* 0x003000bbee007388 */ /* 0x000fe20000000800 */
[----:B------:R-:W-:Y:S02]  /*48f0*/  FADD.FTZ R35, R35, -R182 ;  /* 0x800000b623237221 */ /* 0x000fe40000010000 */
[----:B------:R-:W-:Y:S02]  /*4900*/  FMUL.FTZ R12, R12, R202 ;  /* 0x000000ca0c0c7220 */ /* 0x000fe40000410000 */
[----:B------:R-:W-:Y:S02]  /*4910*/  FMUL.FTZ R13, R13, R198 ;  /* 0x000000c60d0d7220 */ /* 0x000fe40000410000 */
[----:B------:R-:W-:Y:S02]  /*4920*/  FMUL.FTZ R14, R14, R199 ;  /* 0x000000c70e0e7220 */ /* 0x000fe40000410000 */
[----:B------:R-:W2:Y:S01]  /*4930*/  MUFU.EX2 R205, R205 ;  /* 0x000000cd00cd7308 */ /* 0x000ea20000000800 */
[----:B------:R-:W-:Y:S01]  /*4940*/  FMUL.FTZ R15, R15, R203 ;  /* 0x000000cb0f0f7220 */ /* 0x000fe20000410000 */
[----:B------:R-:W-:Y:S01]  /*4950*/  F2FP.PACK_AB R12, R13, R12 ;  /* 0x0000000c0d0c723e */ /* 0x000fe200000000ff */
[----:B------:R-:W-:Y:S01]  /*4960*/  FMUL.FTZ R21, R21, R224 ;  /* 0x000000e015157220 */ /* 0x000fe20000410000 */
[----:B------:R-:W-:Y:S01]  /*4970*/  IADD3 R224, R222, R221, RZ ;  /* 0x000000dddee07210 */ /* 0x000fe20007ffe0ff */
[----:B---3--:R-:W-:Y:S01]  /*4980*/  FMUL.FTZ R28, R219, R28 ;  /* 0x0000001cdb1c7220 */ /* 0x008fe20000410000 */
[----:B------:R-:W-:Y:S01]  /*4990*/  F2FP.PACK_AB R14, R15, R14 ;  /* 0x0000000e0f0e723e */ /* 0x000fe200000000ff */
[----:B------:R-:W-:Y:S01]  /*49a0*/  FMUL.FTZ R35, R251, R35 ;  /* 0x00000023fb237220 */ /* 0x000fe20000410000 */
[----:B------:R-:W-:Y:S01]  /*49b0*/  F2FP.PACK_AB R20, R21, R20 ;  /* 0x000000141514723e */ /* 0x000fe200000000ff */
[----:B------:R-:W-:Y:S02]  /*49c0*/  FMUL.FTZ R23, R23, R243 ;  /* 0x000000f317177220 */ /* 0x000fe40000410000 */
[--C-:B------:R-:W-:Y:S02]  /*49d0*/  FADD.FTZ R26, R26, -R189.reuse ;  /* 0x800000bd1a1a7221 */ /* 0x100fe40000010000 */
[--C-:B------:R-:W-:Y:S01]  /*49e0*/  FADD.FTZ R27, R27, -R189.reuse ;  /* 0x800000bd1b1b7221 */ /* 0x100fe20000010000 */
[----:B-1----:R-:W-:Y:S01]  /*49f0*/  F2FP.PACK_AB R219, R250, R219 ;  /* 0x000000dbfadb723e */ /* 0x002fe200000000ff */
[----:B------:R-:W-:Y:S02]  /*4a00*/  FMUL.FTZ R33, R252, R33 ;  /* 0x00000021fc217220 */ /* 0x000fe40000410000 */
[----:B------:R-:W-:Y:S02]  /*4a10*/  FMUL.FTZ R22, R22, R242 ;  /* 0x000000f216167220 */ /* 0x000fe40000410000 */
[----:B------:R1:W-:Y:S01]  /*4a20*/  STS [R239+0x3000], R219 ;  /* 0x003000dbef007388 */ /* 0x0003e20000000800 */
[----:B------:R-:W-:Y:S01]  /*4a30*/  FFMA.FTZ R7, -R220, R220, 1 ;  /* 0x3f800000dc077423 */ /* 0x000fe200000101dc */
[----:B------:R-:W-:Y:S01]  /*4a40*/  SHF.L.U32 R220, R217, 0x1, RZ ;  /* 0x00000001d9dc7819 */ /* 0x000fe200000006ff */
[----:B------:R-:W-:Y:S01]  /*4a50*/  FMUL.FTZ R33, R33, R207 ;  /* 0x000000cf21217220 */ /* 0x000fe20000410000 */
[----:B------:R-:W-:Y:S01]  /*4a60*/  F2FP.PACK_AB R22, R23, R22 ;  /* 0x000000161716723e */ /* 0x000fe200000000ff */
[----:B------:R-:W-:Y:S01]  /*4a70*/  FMUL.FTZ R7, R34, R7 ;  /* 0x0000000722077220 */ /* 0x000fe20000410000 */
[----:B--2---:R-:W-:Y:S01]  /*4a80*/  F2FP.PACK_AB R5, R191, R205 ;  /* 0x000000cdbf05723e */ /* 0x004fe200000000ff */
[----:B------:R-:W-:Y:S02]  /*4a90*/  FMUL.FTZ R17, R35, R17 ;  /* 0x0000001123117220 */ /* 0x000fe40000410000 */
[----:B------:R-:W-:Y:S02]  /*4aa0*/  FMUL.FTZ R25, R193, R25 ;  /* 0x00000019c1197220 */ /* 0x000fe40000410000 */
        /* <DEDUP_REMOVED lines=8> */
[----:B------:R-:W-:Y:S02]  /*4b30*/  FMUL.FTZ R25, R25, R245 ;  /* 0x000000f519197220 */ /* 0x000fe40000410000 */
[----:B------:R-:W-:Y:S01]  /*4b40*/  FMUL.FTZ R31, R191, R31 ;  /* 0x0000001fbf1f7220 */ /* 0x000fe20000410000 */
[----:B------:R-:W-:Y:S01]  /*4b50*/  F2FP.PACK_AB R32, R33, R32 ;  /* 0x000000202120723e */ /* 0x000fe200000000ff */
[----:B------:R-:W-:Y:S01]  /*4b60*/  FMUL.FTZ R27, R27, R247 ;  /* 0x000000f71b1b7220 */ /* 0x000fe20000410000 */
[----:B-1----:R-:W-:Y:S01]  /*4b70*/  IADD3 R219, R217, UR4, RZ ;  /* 0x00000004d9db7c10 */ /* 0x002fe2000fffe0ff */
[----:B------:R-:W-:Y:S02]  /*4b80*/  FMUL.FTZ R29, R250, R29 ;  /* 0x0000001dfa1d7220 */ /* 0x000fe40000410000 */
[----:B------:R-:W-:Y:S01]  /*4b90*/  FMUL.FTZ R24, R24, R244 ;  /* 0x000000f418187220 */ /* 0x000fe20000410000 */
[----:B------:R-:W-:Y:S01]  /*4ba0*/  SHF.L.U32 R219, R219, 0x1, RZ ;  /* 0x00000001dbdb7819 */ /* 0x000fe200000006ff */
[----:B------:R-:W-:Y:S02]  /*4bb0*/  FMUL.FTZ R30, R205, R30 ;  /* 0x0000001ecd1e7220 */ /* 0x000fe40000410000 */
[----:B------:R-:W-:Y:S01]  /*4bc0*/  FMUL.FTZ R26, R26, R246 ;  /* 0x000000f61a1a7220 */ /* 0x000fe20000410000 */
[----:B------:R-:W-:Y:S01]  /*4bd0*/  F2FP.PACK_AB R24, R25, R24 ;  /* 0x000000181918723e */ /* 0x000fe200000000ff */
[----:B------:R-:W-:Y:S02]  /*4be0*/  FMUL.FTZ R29, R29, R249 ;  /* 0x000000f91d1d7220 */ /* 0x000fe40000410000 */
[----:B------:R-:W-:Y:S01]  /*4bf0*/  FMUL.FTZ R30, R30, R188 ;  /* 0x000000bc1e1e7220 */ /* 0x000fe20000410000 */
[----:B------:R-:W-:Y:S01]  /*4c00*/  STS [R238+0x4000], R4 ;  /* 0x00400004ee007388 */ /* 0x000fe20000000800 */
[----:B------:R-:W-:Y:S01]  /*4c10*/  FMUL.FTZ R31, R31, R190 ;  /* 0x000000be1f1f7220 */ /* 0x000fe20000410000 */
[----:B------:R-:W-:Y:S01]  /*4c20*/  F2FP.PACK_AB R26, R27, R26 ;  /* 0x0000001a1b1a723e */ /* 0x000fe200000000ff */
[----:B------:R-:W-:Y:S01]  /*4c30*/  FMUL.FTZ R28, R28, R248 ;  /* 0x000000f81c1c7220 */ /* 0x000fe20000410000 */
[----:B------:R-:W-:Y:S02]  /*4c40*/  STS [R238+0x4400], R6 ;  /* 0x00440006ee007388 */ /* 0x000fe40000000800 */
[----:B------:R-:W-:Y:S02]  /*4c50*/  F2FP.PACK_AB R30, R31, R30 ;  /* 0x0000001e1f1e723e */ /* 0x000fe400000000ff */
        /* <DEDUP_REMOVED lines=20> */
[----:B------:R-:W4:Y:S01]  /*4da0*/  LDSM.16.MT88.4 R24, [R219+0x1a080] ;  /* 0x01a08000db18783b */ /* 0x000f220000004200 */
[-C--:B-1----:R-:W-:Y:S07]  /*4db0*/  HMMA.16816.F32 R36, R4, R8.reuse, R36 ;  /* 0x000000080424723c */ /* 0x082fee0000001824 */
[----:B------:R-:W-:Y:S01]  /*4dc0*/  LDSM.16.MT88.4 R28, [R215+0x20c80] ;  /* 0x020c8000d71c783b */ /* 0x000fe20000004200 */
[-C--:B--2---:R-:W-:Y:S07]  /*4dd0*/  HMMA.16816.F32 R40, R12, R8.reuse, R40 ;  /* 0x000000080c28723c */ /* 0x084fee0000001828 */
[----:B------:R-:W1:Y:S01]  /*4de0*/  LDSM.16.MT88.4 R32, [R219+0x18880] ;  /* 0x01888000db20783b */ /* 0x000e620000004200 */
[-C--:B---3--:R-:W-:Y:S07]  /*4df0*/  HMMA.16816.F32 R44, R16, R8.reuse, R44 ;  /* 0x00000008102c723c */ /* 0x088fee000000182c */
[----:B------:R-:W2:Y:S01]  /*4e00*/  LDSM.16.MT88.4 R164, [R0+0x20c80] ;  /* 0x020c800000a4783b */ /* 0x000ea20000004200 */
[C---:B----4-:R-:W-:Y:S07]  /*4e10*/  HMMA.16816.F32 R48, R20.reuse, R8, R48 ;  /* 0x000000081430723c */ /* 0x050fee0000001830 */
[----:B------:R-:W3:Y:S01]  /*4e20*/  LDSM.16.MT88.4 R168, [R215+0x22c80] ;  /* 0x022c8000d7a8783b */ /* 0x000ee20000004200 */
        /* <DEDUP_REMOVED lines=24> */
[-C--:B---3--:R-:W-:Y:S08]  /*4fb0*/  HMMA.16816.F32 R44, R168, R32.reuse, R44 ;  /* 0x00000020a82c723c */ /* 0x088ff0000000182c */
[C---:B----4-:R-:W-:Y:S08]  /*4fc0*/  HMMA.16816.F32 R48, R172.reuse, R32, R48 ;  /* 0x00000020ac30723c */ /* 0x050ff00000001830 */
[-C--:B------:R-:W-:Y:S08]  /*4fd0*/  HMMA.16816.F32 R52, R172, R34.reuse, R52 ;  /* 0x00000022ac34723c */ /* 0x080ff00000001834 */
[-C--:B------:R-:W-:Y:S08]  /*4fe0*/  HMMA.16816.F32 R56, R168, R34.reuse, R56 ;  /* 0x00000022a838723c */ /* 0x080ff00000001838 */
[-C--:B------:R-:W-:Y:S08]  /*4ff0*/  HMMA.16816.F32 R60, R164, R34.reuse, R60 ;  /* 0x00000022a43c723c */ /* 0x080ff0000000183c */
[C---:B------:R-:W-:Y:S01]  /*5000*/  HMMA.16816.F32 R64, R28.reuse, R34, R64 ;  /* 0x000000221c40723c */ /* 0x040fe20000001840 */
[----:B------:R-:W-:Y:S07]  /*5010*/  LDSM.16.MT88.4 R32, [R215+0x21c80] ;  /* 0x021c8000d720783b */ /* 0x000fee0000004200 */
[-C--:B------:R-:W-:Y:S08]  /*5020*/  HMMA.16816.F32 R68, R28, R176.reuse, R68 ;  /* 0x000000b01c44723c */ /* 0x080ff00000001844 */
[-C--:B------:R-:W-:Y:S08]  /*5030*/  HMMA.16816.F32 R72, R164, R176.reuse, R72 ;  /* 0x000000b0a448723c */ /* 0x080ff00000001848 */
[-C--:B------:R-:W-:Y:S08]  /*5040*/  HMMA.16816.F32 R76, R168, R176.reuse, R76 ;  /* 0x000000b0a84c723c */ /* 0x080ff0000000184c */
[C---:B------:R-:W-:Y:S08]  /*5050*/  HMMA.16816.F32 R80, R172.reuse, R176, R80 ;  /* 0x000000b0ac50723c */ /* 0x040ff00000001850 */
[-C--:B------:R-:W-:Y:S01]  /*5060*/  HMMA.16816.F32 R84, R172, R178.reuse, R84 ;  /* 0x000000b2ac54723c */ /* 0x080fe20000001854 */
[----:B------:R-:W-:Y:S07]  /*5070*/  LDSM.16.MT88.4 R172, [R0+0x21c80] ;  /* 0x021c800000ac783b */ /* 0x000fee0000004200 */
[-C--:B------:R-:W-:Y:S01]  /*5080*/  HMMA.16816.F32 R88, R168, R178.reuse, R88 ;  /* 0x000000b2a858723c */ /* 0x080fe20000001858 */
[----:B------:R-:W2:Y:S07]  /*5090*/  LDSM.16.MT88.4 R168, [R219+0x19880] ;  /* 0x01988000dba8783b */ /* 0x000eae0000004200 */
        /* <DEDUP_REMOVED lines=46> */
[----:B------:R-:W-:Y:S01]  /*5380*/  IMAD.MOV.U32 R5, RZ, RZ, c[0x0][0x208] ;  /* 0x00008200ff057624 */ /* 0x000fe200078e00ff */
[----:B------:R-:W-:Y:S01]  /*5390*/  LOP3.LUT P5, RZ, R225, 0x8, RZ, 0xc0, !PT ;  /* 0x00000008e1ff7812 */ /* 0x000fe200078ac0ff */
[----:B------:R-:W-:Y:S01]  /*53a0*/  IMAD.MOV.U32 R6, RZ, RZ, 0x6 ;  /* 0x00000006ff067424 */ /* 0x000fe200078e00ff */
[----:B------:R-:W-:Y:S01]  /*53b0*/  USHF.R.S32.HI UR4, URZ, 0x1f, UR19 ;  /* 0x0000001f3f047899 */ /* 0x000fe20008011413 */
[C---:B------:R-:W-:Y:S01]  /*53c0*/  IMAD.SHL.U32 R7, R5.reuse, 0x40, RZ ;  /* 0x0000004005077824 */ /* 0x040fe200078e00ff */
[----:B------:R-:W-:Y:S02]  /*53d0*/  ULDC.64 UR6, c[0x0][0x208] ;  /* 0x0000820000067ab9 */ /* 0x000fe40000000a00 */
[----:B------:R-:W-:Y:S01]  /*53e0*/  SHF.L.U64.HI R6, R5, R6, c[0x0][0x20c] ;  /* 0x0000830005067619 */ /* 0x000fe20000010206 */
[----:B------:R-:W-:Y:S01]  /*53f0*/  UIMAD.WIDE.U32 UR26, UR19, UR6, URZ ;  /* 0x00000006131a72a5 */ /* 0x000fe2000f8e003f */
[----:B------:R-:W1:Y:S01]  /*5400*/  S2R R5, SR_CTAID.Y ;  /* 0x0000000000057919 */ /* 0x000e620000002600 */
[----:B------:R-:W-:Y:S04]  /*5410*/  UIMAD UR4, UR4, UR6, URZ ;  /* 0x00000006040472a4 */ /* 0x000fe8000f8e023f */
[----:B------:R-:W-:Y:S01]  /*5420*/  UIMAD UR4, UR19, UR7, UR4 ;  /* 0x00000007130472a4 */ /* 0x000fe2000f8e0204 */
[----:B------:R-:W-:Y:S01]  /*5430*/  IMAD.U32 R8, RZ, RZ, UR26 ;  /* 0x0000001aff087e24 */ /* 0x000fe2000f8e00ff */
[----:B------:R-:W-:Y:S01]  /*5440*/  USHF.L.U32 UR19, UR19, 0x6, URZ ;  /* 0x0000000613137899 */ /* 0x000fe2000800063f */
[----:B------:R-:W-:Y:S01]  /*5450*/  IMAD.U32 R9, RZ, RZ, UR27 ;  /* 0x0000001bff097e24 */ /* 0x000fe2000f8e00ff */
[----:B------:R-:W-:Y:S02]  /*5460*/  UIADD3 UR4, UR27, UR4, URZ ;  /* 0x000000041b047290 */ /* 0x000fe4000fffe03f */
[C---:B------:R-:W-:Y:S04]  /*5470*/  LEA R10, P1, R8.reuse, R228, 0x7 ;  /* 0x000000e4080a7211 */ /* 0x040fe800078238ff */
[----:B------:R-:W-:Y:S05]  /*5480*/  IMAD.U32 R4, RZ, RZ, UR4 ;  /* 0x00000004ff047e24 */ /* 0x000fea000f8e00ff */
[----:B------:R-:W-:Y:S02]  /*5490*/  LEA.HI.X R11, R8, R229, R4, 0x7, P1 ;  /* 0x000000e5080b7211 */ /* 0x000fe400008f3c04 */
[----:B------:R-:W-:Y:S02]  /*54a0*/  IADD3 R8, P2, P1, R7, 0x80, R10 ;  /* 0x0000008007087810 */ /* 0x000fe4000795e00a */
[----:B-1----:R-:W-:Y:S01]  /*54b0*/  SHF.R.S32.HI R4, RZ, 0x1f, R5 ;  /* 0x0000001fff047819 */ /* 0x002fe20000011405 */
[C---:B------:R-:W-:Y:S01]  /*54c0*/  IMAD.WIDE.U32 R12, R5.reuse, c[0x0][0x288], R240 ;  /* 0x0000a200050c7a25 */ /* 0x040fe200078e00f0 */
[----:B------:R-:W-:Y:S03]  /*54d0*/  IADD3.X R9, R6, RZ, R11, P2, P1 ;  /* 0x000000ff06097210 */ /* 0x000fe600017e240b */
[----:B------:R-:W-:Y:S04]  /*54e0*/  IMAD R4, R4, c[0x0][0x288], RZ ;  /* 0x0000a20004047a24 */ /* 0x000fe800078e02ff */
[----:B------:R-:W-:Y:S01]  /*54f0*/  IMAD R4, R5, c[0x0][0x28c], R4 ;  /* 0x0000a30005047a24 */ /* 0x000fe200078e0204 */
[----:B------:R-:W-:Y:S04]  /*5500*/  IADD3 R5, P1, R12, UR8, RZ ;  /* 0x000000080c057c10 */ /* 0x000fe8000ff3e0ff */
[----:B------:R-:W-:Y:S02]  /*5510*/  IADD3.X R4, R13, UR14, R4, P1, !PT ;  /* 0x0000000e0d047c10 */ /* 0x000fe40008ffe404 */
[C---:B------:R-:W-:Y:S04]  /*5520*/  LEA R12, P1, R5.reuse, c[0x0][0x280], 0x2 ;  /* 0x0000a000050c7a11 */ /* 0x040fe800078210ff */
[----:B------:R-:W-:Y:S01]  /*5530*/  LEA.HI.X R13, R5, c[0x0][0x284], R4, 0x2, P1 ;  /* 0x0000a100050d7a11 */ /* 0x000fe200008f1404 */
[----:B------:R-:W-:Y:S02]  /*5540*/  IMAD.U32 R5, RZ, RZ, UR19 ;  /* 0x00000013ff057e24 */ /* 0x000fe4000f8e00ff */
[----:B------:R-:W-:Y:S03]  /*5550*/  IMAD.U32 R4, RZ, RZ, UR19 ;  /* 0x00000013ff047e24 */ /* 0x000fe6000f8e00ff */
[----:B------:R-:W-:Y:S02]  /*5560*/  LEA R12, P1, R5, R12, 0x2 ;  /* 0x0000000c050c7211 */ /* 0x000fe400078210ff */
[----:B------:R-:W-:Y:S02]  /*5570*/  IADD3 R5, -R234, c[0x0][0x168], -R5 ;  /* 0x00005a00ea057a10 */ /* 0x000fe40007ffe905 */
[----:B------:R-:W-:Y:S01]  /*5580*/  LEA.HI.X.SX32 R13, R4, R13, 0x2, P1 ;  /* 0x0000000d040d7211 */ /* 0x000fe200008f16ff */
[----:B------:R-:W-:Y:S01]  /*5590*/  IMAD.U32 R4, RZ, RZ, UR24 ;  /* 0x00000018ff047e24 */ /* 0x000fe2000f8e00ff */
[----:B------:R-:W-:Y:S03]  /*55a0*/  IADD3 R14, P1, R7, R10, RZ ;  /* 0x0000000a070e7210 */ /* 0x000fe60007f3e0ff */
[----:B------:R-:W-:Y:S02]  /*55b0*/  IMAD R4, R4, 0x4000, R232 ;  /* 0x0000400004047824 */ /* 0x000fe400078e02e8 */
[----:B------:R-:W-:Y:S01]  /*55c0*/  IMAD.X R15, R6, 0x1, R11, P1 ;  /* 0x00000001060f7824 */ /* 0x000fe200008e060b */
        /* <DEDUP_REMOVED lines=18> */
.L_x_1098:
[-C--:B-12-4-:R-:W-:Y:S01]  /*56f0*/  HMMA.16816.F32 R4, R164, R16.reuse, RZ ;  /* 0x00000010a404723c */ /* 0x096fe200000018ff */
[----:B------:R-:W-:Y:S01]  /*5700*/  LDSM.16.MT88.4 R172, [R220+0x1080] ;  /* 0x00108000dcac783b */ /* 0x000fe20000004200 */
[----:B------:R-:W-:Y:S02]  /*5710*/  ULDC.64 UR6, c[0x0][0x238] ;  /* 0x00008e0000067ab9 */ /* 0x000fe40000000a00 */
[----:B------:R-:W-:Y:S01]  /*5720*/  IMAD.IADD R223, R222, 0x1, R209 ;  /* 0x00000001dedf7824 */ /* 0x000fe200078e02d1 */
[----:B------:R-:W-:Y:S01]  /*5730*/  USHF.R.S32.HI UR19, URZ, 0x1f, UR10 ;  /* 0x0000001f3f137899 */ /* 0x000fe2000801140a */
[----:B------:R-:W-:Y:S01]  /*5740*/  LDSM.16.MT88.4 R184, [R220+0x1880] ;  /* 0x00188000dcb8783b */ /* 0x000fe20000004200 */
[----:B------:R-:W-:Y:S01]  /*5750*/  UISETP.GE.AND UP3, UPT, UR5, 0x1, UPT ;  /* 0x000000010500788c */ /* 0x000fe2000bf66270 */
[C---:B------:R-:W-:Y:S01]  /*5760*/  HMMA.16816.F32 R8, R28.reuse, R16, RZ ;  /* 0x000000101c08723c */ /* 0x040fe200000018ff */
[----:B------:R-:W-:Y:S02]  /*5770*/  UIMAD UR4, UR19, UR6, URZ ;  /* 0x00000006130472a4 */ /* 0x000fe4000f8e023f */
[----:B------:R-:W1:Y:S01]  /*5780*/  LDSM.16.M88.4 R168, [R223+0x24480] ;  /* 0x02448000dfa8783b */ /* 0x000e620000000200 */
[----:B------:R-:W-:Y:S01]  /*5790*/  IMAD.IADD R204, R221, 0x1, R223 ;  /* 0x00000001ddcc7824 */ /* 0x000fe200078e02df */
[----:B------:R-:W-:Y:S01]  /*57a0*/  IADD3 R221, R209, R222, R221 ;  /* 0x000000ded1dd7210 */ /* 0x000fe20007ffe0dd */
[----:B------:R-:W-:Y:S02]  /*57b0*/  UIMAD UR4, UR10, UR7, UR4 ;  /* 0x000000070a0472a4 */ /* 0x000fe4000f8e0204 */
[-C--:B------:R-:W-:Y:S01]  /*57c0*/  HMMA.16816.F32 R12, R28, R18.reuse, RZ ;  /* 0x000000121c0c723c */ /* 0x080fe200000018ff */
[----:B------:R-:W2:Y:S01]  /*57d0*/  LDSM.16.M88.4 R180, [R223+0x25480] ;  /* 0x02548000dfb4783b */ /* 0x000ea20000000200 */
[----:B------:R-:W-:Y:S02]  /*57e0*/  ULDC.64 UR6, c[0x0][0x240] ;  /* 0x0000900000067ab9 */ /* 0x000fe40000000a00 */
[----:B------:R-:W-:Y:S02]  /*57f0*/  UIMAD UR6, UR17, UR6, URZ ;  /* 0x00000006110672a4 */ /* 0x000fe4000f8e023f */
[----:B------:R-:W0:Y:S01]  /*5800*/  LDGDEPBAR ;  /* 0x00000000000079af */ /* 0x000e220000000000 */
[----:B------:R-:W-:Y:S01]  /*5810*/  UISETP.GE.AND UP2, UPT, UR25, 0x1, UPT ;  /* 0x000000011900788c */ /* 0x000fe2000bf46270 */
[C---:B------:R-:W-:Y:S01]  /*5820*/  HMMA.16816.F32 R16, R164.reuse, R18, RZ ;  /* 0x00000012a410723c */ /* 0x040fe200000018ff */
[----:B------:R-:W-:Y:S02]  /*5830*/  UIMAD UR6, UR18, UR7, UR6 ;  /* 0x00000007120672a4 */ /* 0x000fe4000f8e0206 */
[----:B------:R-:W-:Y:S02]  /*5840*/  USHF.L.U32 UR7, UR22, 0xd, URZ ;  /* 0x0000000d16077899 */ /* 0x000fe4000800063f */
[----:B------:R-:W-:Y:S02]  /*5850*/  UIADD3 UR22, UR22, 0x1, URZ ;  /* 0x0000000116167890 */ /* 0x000fe4000fffe03f */
[----:B------:R-:W-:Y:S01]  /*5860*/  UISETP.GE.AND UP1, UPT, UR24, 0x1, UPT ;  /* 0x000000011800788c */ /* 0x000fe2000bf26270 */
[-C--:B------:R-:W-:Y:S01]  /*5870*/  HMMA.16816.F32 R20, R164, R176.reuse, RZ ;  /* 0x000000b0a414723c */ /* 0x080fe200000018ff */
[----:B------:R-:W-:Y:S07]  /*5880*/  UISETP.GE.AND UP0, UPT, UR22, UR23, UPT ;  /* 0x000000171600728c */ /* 0x000fee000bf06270 */
        /* <DEDUP_REMOVED lines=40> */
[----:B------:R-:W-:Y:S02]  /*5b10*/  LDSM.16.M88.4 R188, [R223+0x27480] ;  /* 0x02748000dfbc783b */ /* 0x000fe40000000200 */
        /* <DEDUP_REMOVED lines=9> */
[----:B------:R-:W-:Y:S02]  /*5bb0*/  LDSM.16.MT88.4 R192, [R220+0x3880] ;  /* 0x00388000dcc0783b */ /* 0x000fe40000004200 */
[-C--:B--2---:R-:W-:Y:S08]  /*5bc0*/  HMMA.16816.F32 R4, R168, R172.reuse, R4 ;  /* 0x000000aca804723c */ /* 0x084ff00000001804 */
[C---:B------:R-:W-:Y:S08]  /*5bd0*/  HMMA.16816.F32 R8, R180.reuse, R172, R8 ;  /* 0x000000acb408723c */ /* 0x040ff00000001808 */
[-C--:B------:R-:W-:Y:S08]  /*5be0*/  HMMA.16816.F32 R12, R180, R174.reuse, R12 ;  /* 0x000000aeb40c723c */ /* 0x080ff0000000180c */
[C---:B------:R-:W-:Y:S01]  /*5bf0*/  HMMA.16816.F32 R16, R168.reuse, R174, R16 ;  /* 0x000000aea810723c */ /* 0x040fe20000001810 */
[----:B------:R-:W2:Y:S07]  /*5c00*/  LDSM.16.MT88.4 R172, [R220+0x7080] ;  /* 0x00708000dcac783b */ /* 0x000eae0000004200 */
[-C--:B---3--:R-:W-:Y:S08]  /*5c10*/  HMMA.16816.F32 R20, R168, R176.reuse, R20 ;  /* 0x000000b0a814723c */ /* 0x088ff00000001814 */
[C---:B------:R-:W-:Y:S08]  /*5c20*/  HMMA.16816.F32 R24, R180.reuse, R176, R24 ;  /* 0x000000b0b418723c */ /* 0x040ff00000001818 */
[-C--:B------:R-:W-:Y:S01]  /*5c30*/  HMMA.16816.F32 R28, R180, R178.reuse, R28 ;  /* 0x000000b2b41c723c */ /* 0x080fe2000000181c */
[----:B------:R-:W3:Y:S07]  /*5c40*/  LDSM.16.M88.4 R180, [R221+0x26480] ;  /* 0x02648000ddb4783b */ /* 0x000eee0000000200 */
[----:B------:R-:W-:Y:S01]  /*5c50*/  HMMA.16816.F32 R32, R168, R178, R32 ;  /* 0x000000b2a820723c */ /* 0x000fe20000001820 */
[----:B------:R-:W4:Y:S05]  /*5c60*/  LDSM.16.M88.4 R168, [R221+0x27480] ;  /* 0x02748000dda8783b */ /* 0x000f2a0000000200 */
[----:B------:R-:W3:Y:S02]  /*5c70*/  LDSM.16.MT88.4 R176, [R220+0x7880] ;  /* 0x00788000dcb0783b */ /* 0x000ee40000004200 */
[-C--:B-1----:R-:W-:Y:S08]  /*5c80*/  HMMA.16816.F32 R4, R164, R184.reuse, R4 ;  /* 0x000000b8a404723c */ /* 0x082ff00000001804 */
[C---:B------:R-:W-:Y:S08]  /*5c90*/  HMMA.16816.F32 R8, R188.reuse, R184, R8 ;  /* 0x000000b8bc08723c */ /* 0x040ff00000001808 */
[-C--:B------:R-:W-:Y:S08]  /*5ca0*/  HMMA.16816.F32 R12, R188, R186.reuse, R12 ;  /* 0x000000babc0c723c */ /* 0x080ff0000000180c */
[C---:B------:R-:W-:Y:S08]  /*5cb0*/  HMMA.16816.F32 R16, R164.reuse, R186, R16 ;  /* 0x000000baa410723c */ /* 0x040ff00000001810 */
        /* <DEDUP_REMOVED lines=10> */
[C---:B----4-:R-:W-:Y:S01]  /*5d60*/  HMMA.16816.F32 R8, R168.reuse, R192, R8 ;  /* 0x000000c0a808723c */ /* 0x050fe20000001808 */
[----:B------:R-:W-:Y:S03]  /*5d70*/  IMAD.U32 R164, RZ, RZ, UR18 ;  /* 0x00000012ffa47e24 */ /* 0x000fe6000f8e00ff */
[----:B------:R-:W-:Y:S01]  /*5d80*/  IADD3 R167, R167, UR4, RZ ;  /* 0x00000004a7a77c10 */ /* 0x000fe2000fffe0ff */
[----:B------:R-:W-:Y:S03]  /*5d90*/  USHF.R.S32.HI UR4, URZ, 0x1f, UR7 ;  /* 0x0000001f3f047899 */ /* 0x000fe60008011407 */
[-C--:B------:R-:W-:Y:S04]  /*5da0*/  HMMA.16816.F32 R12, R168, R194.reuse, R12 ;  /* 0x000000c2a80c723c */ /* 0x080fe8000000180c */
[----:B------:R-:W-:Y:S04]  /*5db0*/  IMAD.WIDE.U32 R166, R164, c[0x0][0x240], R166 ;  /* 0x00009000a4a67a25 */ /* 0x000fe800078e00a6 */
[C---:B------:R-:W-:Y:S04]  /*5dc0*/  HMMA.16816.F32 R16, R180.reuse, R194, R16 ;  /* 0x000000c2b410723c */ /* 0x040fe80000001810 */
[----:B------:R-:W-:Y:S01]  /*5dd0*/  IADD3 R164, P1, R166, UR7, RZ ;  /* 0x00000007a6a47c10 */ /* 0x000fe2000ff3e0ff */
[----:B------:R-:W-:Y:S03]  /*5de0*/  UIADD3 UR7, UR5, 0x1, URZ ;  /* 0x0000000105077890 */ /* 0x000fe6000fffe03f */
[-C--:B------:R-:W-:Y:S01]  /*5df0*/  HMMA.16816.F32 R20, R180, R176.reuse, R20 ;  /* 0x000000b0b414723c */ /* 0x080fe20000001814 */
[----:B------:R-:W-:Y:S03]  /*5e00*/  USEL UR5, UR7, URZ, !UP3 ;  /* 0x0000003f07057287 */ /* 0x000fe6000d800000 */
[----:B------:R-:W-:Y:S01]  /*5e10*/  IADD3.X R165, R167, UR4, R165, P1, !PT ;  /* 0x00000004a7a57c10 */ /* 0x000fe20008ffe4a5 */
[----:B------:R-:W-:Y:S01]  /*5e20*/  UIADD3 UR4, UR24, 0x1, URZ ;  /* 0x0000000118047890 */ /* 0x000fe2000fffe03f */
[C---:B------:R-:W-:Y:S02]  /*5e30*/  LEA R172, P1, R164.reuse, c[0x0][0x220], 0x2 ;  /* 0x00008800a4ac7a11 */ /* 0x040fe400078210ff */
        /* <DEDUP_REMOVED lines=40> */
[----:B------:R-:W-:Y:S05]  /*60c0*/  LDSM.16.MT88.4 R180, [R0+0x27c80] ;  /* 0x027c800000b4783b */ /* 0x000fea0000004200 */
[----:B------:R-:W-:Y:S01]  /*60d0*/  RED.E.ADD.F32.FTZ.RN.STRONG.GPU [R172.64+0x5c00], R27 ;  /* 0x005c001bac00798e */ /* 0x000fe2000c10e794 */
[C---:B-1----:R-:W-:Y:S04]  /*60e0*/  HMMA.16816.F32 R112, R20.reuse, R8, R112 ;  /* 0x000000081470723c */ /* 0x042fe80000001870 */
[----:B------:R-:W1:Y:S05]  /*60f0*/  LDSM.16.MT88.4 R24, [R219+0x12080] ;  /* 0x01208000db18783b */ /* 0x000e6a0000004200 */
[----:B------:R-:W-:Y:S01]  /*6100*/  RED.E.ADD.F32.FTZ.RN.STRONG.GPU [R172.64+0x6000], R32 ;  /* 0x00600020ac00798e */ /* 0x000fe2000c10e794 */
[-C--:B------:R-:W-:Y:S04]  /*6110*/  HMMA.16816.F32 R116, R20, R10.reuse, R116 ;  /* 0x0000000a1474723c */ /* 0x080fe80000001874 */
[----:B------:R-:W-:Y:S04]  /*6120*/  RED.E.ADD.F32.FTZ.RN.STRONG.GPU [R172.64+0x6400], R33 ;  /* 0x00640021ac00798e */ /* 0x000fe8000c10e794 */
[-C--:B------:R-:W-:Y:S01]  /*6130*/  HMMA.16816.F32 R120, R16, R10.reuse, R120 ;  /* 0x0000000a1078723c */ /* 0x080fe20000001878 */
[----:B------:R-:W-:Y:S05]  /*6140*/  RED.E.ADD.F32.FTZ.RN.STRONG.GPU [R172.64+0x6800], R34 ;  /* 0x00680022ac00798e */ /* 0x000fea000c10e794 */
[----:B------:R-:W-:Y:S02]  /*6150*/  RED.E.ADD.F32.FTZ.RN.STRONG.GPU [R172.64+0x6c00], R35 ;  /* 0x006c0023ac00798e */ /* 0x000fe4000c10e794 */
[-C--:B------:R-:W-:Y:S03]  /*6160*/  HMMA.16816.F32 R124, R12, R10.reuse, R124 ;  /* 0x0000000a0c7c723c */ /* 0x080fe6000000187c */
[----:B------:R-:W2:Y:S05]  /*6170*/  LDSM.16.MT88.4 R32, [R215+0x24c80] ;  /* 0x024c8000d720783b */ /* 0x000eaa0000004200 */
[C---:B------:R-:W-:Y:S01]  /*6180*/  HMMA.16816.F32 R128, R4.reuse, R10, R128 ;  /* 0x0000000a0480723c */ /* 0x040fe20000001880 */
[----:B------:R-:W-:Y:S05]  /*6190*/  LDSM.16.MT88.4 R8, [R219+0x12880] ;  /* 0x01288000db08783b */ /* 0x000fea0000004200 */
[----:B------:R-:W-:Y:S02]  /*61a0*/  RED.E.ADD.F32.FTZ.RN.STRONG.GPU [R172.64+0x7000], R28 ;  /* 0x0070001cac00798e */ /* 0x000fe4000c10e794 */
[-C--:B-1----:R-:W-:Y:S03]  /*61b0*/  HMMA.16816.F32 R132, R4, R24.reuse, R132 ;  /* 0x000000180484723c */ /* 0x082fe60000001884 */
[----:B------:R-:W-:Y:S05]  /*61c0*/  RED.E.ADD.F32.FTZ.RN.STRONG.GPU [R172.64+0x7400], R29 ;  /* 0x0074001dac00798e */ /* 0x000fea000c10e794 */
[----:B------:R-:W-:Y:S01]  /*61d0*/  RED.E.ADD.F32.FTZ.RN.STRONG.GPU [R172.64+0x7800], R30 ;  /* 0x0078001eac00798e */ /* 0x000fe2000c10e794 */
[-C--:B------:R-:W-:Y:S04]  /*61e0*/  HMMA.16816.F32 R136, R12, R24.reuse, R136 ;  /* 0x000000180c88723c */ /* 0x080fe80000001888 */
[----:B------:R-:W-:Y:S04]  /*61f0*/  RED.E.ADD.F32.FTZ.RN.STRONG.GPU [R172.64+0x7c00], R31 ;  /* 0x007c001fac00798e */ /* 0x000fe8000c10e794 */
[-C--:B------:R-:W-:Y:S01]  /*6200*/  HMMA.16816.F32 R140, R16, R24.reuse, R140 ;  /* 0x00000018108c723c */ /* 0x080fe2000000188c */
[----:B------:R-:W1:Y:S05]  /*6210*/  LDSM.16.MT88.4 R28, [R215+0x26c80] ;  /* 0x026c8000d71c783b */ /* 0x000e6a0000004200 */
[----:B------:R-:W3:Y:S02]  /*6220*/  LDSM.16.MT88.4 R172, [R0+0x26c80] ;  /* 0x026c800000ac783b */ /* 0x000ee40000004200 */
        /* <DEDUP_REMOVED lines=8> */
[----:B------:R-:W4:Y:S05]  /*62b0*/  LDSM.16.MT88.4 R4, [R215+0x25480] ;  /* 0x02548000d704783b */ /* 0x000f2a0000004200 */
[----:B------:R-:W4:Y:S02]  /*62c0*/  LDSM.16.MT88.4 R24, [R0+0x27480] ;  /* 0x027480000018783b */ /* 0x000f240000004200 */
[-C--:B--2---:R-:W-:Y:S08]  /*62d0*/  HMMA.16816.F32 R100, R32, R164.reuse, R100 ;  /* 0x000000a42064723c */ /* 0x084ff00000001864 */
[-C--:B------:R-:W-:Y:S08]  /*62e0*/  HMMA.16816.F32 R104, R168, R164.reuse, R104 ;  /* 0x000000a4a868723c */ /* 0x080ff00000001868 */
[-C--:B-1----:R-:W-:Y:S08]  /*62f0*/  HMMA.16816.F32 R108, R28, R164.reuse, R108 ;  /* 0x000000a41c6c723c */ /* 0x082ff0000000186c */
[C---:B---3--:R-:W-:Y:S08]  /*6300*/  HMMA.16816.F32 R112, R172.reuse, R164, R112 ;  /* 0x000000a4ac70723c */ /* 0x048ff00000001870 */
        /* <DEDUP_REMOVED lines=19> */
[-C--:B------:R-:W-:Y:S08]  /*6440*/  HMMA.16816.F32 R108, R20, R12.reuse, R108 ;  /* 0x0000000c146c723c */ /* 0x080ff0000000186c */
[C---:B------:R-:W-:Y:S08]  /*6450*/  HMMA.16816.F32 R112, R24.reuse, R12, R112 ;  /* 0x0000000c1870723c */ /* 0x040ff00000001870 */
        /* <DEDUP_REMOVED lines=29> */
.L_x_1096:
[----:B------:R-:W3:Y:S01]  /*6630*/  S2UR UR6, SR_CTAID.X ;  /* 0x00000000000679c3 */ /* 0x000ee20000002500 */
[----:B------:R-:W-:Y:S01]  /*6640*/  ULDC.64 UR4, c[0x0][0x338] ;  /* 0x0000ce0000047ab9 */ /* 0x000fe20000000a00 */
[----:B------:R-:W-:Y:S01]  /*6650*/  MOV R10, UR18 ;  /* 0x00000012000a7c02 */ /* 0x000fe20008000f00 */
[----:B------:R-:W-:Y:S01]  /*6660*/  UISETP.NE.AND UP0, UPT, UR4, 0x1, UPT ;  /* 0x000000010400788c */ /* 0x000fe2000bf05270 */
[----:B------:R-:W-:Y:S01]  /*6670*/  FMUL.FTZ R100, R100, c[0x0][0x298] ;  /* 0x0000a60064647a20 */ /* 0x000fe20000410000 */
[----:B------:R-:W-:-:S02]  /*6680*/  UIMAD.WIDE.U32 UR24, UR10, UR5, URZ ;  /* 0x000000050a1872a5 */ /* 0x000fc4000f8e003f */
[----:B------:R-:W-:-:S05]  /*6690*/  ULDC UR22, c[0x0][0x340] ;  /* 0x0000d00000167ab9 */ /* 0x000fca0000000800 */
[----:B------:R-:W-:Y:S02]  /*66a0*/  UMOV UR24, UR10 ;  /* 0x0000000a00187c82 */ /* 0x000fe40008000000 */
[----:B------:R-:W-:-:S03]  /*66b0*/  @UP0 USHF.R.U32.HI UR22, URZ, UR22, UR25 ;  /* 0x000000163f160299 */ /* 0x000fc60008011619 */
[----:B------:R-:W-:Y:S02]  /*66c0*/  UMOV UR25, UR19 ;  /* 0x0000001300197c82 */ /* 0x000fe40008000000 */
[----:B------:R-:W-:Y:S02]  /*66d0*/  @UP0 USHF.R.S32.HI UR7, URZ, 0x1f, UR22 ;  /* 0x0000001f3f070899 */ /* 0x000fe40008011416 */
[----:B------:R-:W-:Y:S02]  /*66e0*/  @UP0 UMOV UR24, UR22 ;  /* 0x0000001600180c82 */ /* 0x000fe40008000000 */
[----:B------:R-:W-:Y:S01]  /*66f0*/  MOV R4, UR24 ;  /* 0x0000001800047c02 */ /* 0x000fe20008000f00 */
[----:B---3--:R-:W-:Y:S02]  /*6700*/  USHF.L.U32 UR4, UR6, 0xe, URZ ;  /* 0x0000000e06047899 */ /* 0x008fe4000800063f */
[----:B------:R-:W-:Y:S02]  /*6710*/  @UP0 UMOV UR25, UR7 ;  /* 0x0000000700190c82 */ /* 0x000fe40008000000 */
[----:B------:R-:W-:Y:S01]  /*6720*/  USHF.R.S32.HI UR6, URZ, 0x1f, UR4 ;  /* 0x0000001f3f067899 */ /* 0x000fe20008011404 */
[----:B------:R-:W-:-:S02]  /*6730*/  MOV R5, UR25 ;  /* 0x0000001900057c02 */ /* 0x000fc40008000f00 */
[C---:B--2---:R-:W-:Y:S01]  /*6740*/  IADD3 R2, P0, R226.reuse, UR4, RZ ;  /* 0x00000004e2027c10 */ /* 0x044fe2000ff1e0ff */
[----:B------:R-:W-:Y:S02]  /*6750*/  ULDC.64 UR4, c[0x0][0x328] ;  /* 0x0000ca0000047ab9 */ /* 0x000fe40000000a00 */
[----:B------:R-:W-:Y:S01]  /*6760*/  UIMAD UR4, UR25, UR4, URZ ;  /* 0x00000004190472a4 */ /* 0x000fe2000f8e023f */
[----:B------:R-:W-:-:S03]  /*6770*/  LEA.HI.X.SX32 R3, R226, UR6, 0x1, P0 ;  /* 0x00000006e2037c11 */ /* 0x000fc600080f0eff */
[----:B------:R-:W-:Y:S02]  /*6780*/  UIMAD UR6, UR24, UR5, UR4 ;  /* 0x00000005180672a4 */ /* 0x000fe4000f8e0204 */
[C-C-:B------:R-:W-:Y:S01]  /*6790*/  IMAD.WIDE.U32 R6, R4.reuse, c[0x0][0x328], R2.reuse ;  /* 0x0000ca0004067a25 */ /* 0x140fe200078e0002 */
[----:B------:R-:W-:Y:S02]  /*67a0*/  ULDC.64 UR4, c[0x0][0x300] ;  /* 0x0000c00000047ab9 */ /* 0x000fe40000000a00 */
[----:B------:R-:W-:Y:S01]  /*67b0*/  UIMAD UR4, UR25, UR4, URZ ;  /* 0x00000004190472a4 */ /* 0x000fe2000f8e023f */
[----:B------:R-:W-:Y:S01]  /*67c0*/  IMAD.WIDE.U32 R2, R4, c[0x0][0x300], R2 ;  /* 0x0000c00004027a25 */ /* 0x000fe200078e0002 */
[----:B------:R-:W-:Y:S01]  /*67d0*/  IADD3 R7, R7, UR6, RZ ;  /* 0x0000000607077c10 */ /* 0x000fe2000fffe0ff */
[----:B------:R-:W-:Y:S01]  /*67e0*/  ULDC.64 UR6, c[0x0][0x330] ;  /* 0x0000cc0000067ab9 */ /* 0x000fe20000000a00 */
[----:B------:R-:W-:Y:S01]  /*67f0*/  MOV R4, UR18 ;  /* 0x0000001200047c02 */ /* 0x000fe20008000f00 */
        /* <DEDUP_REMOVED lines=11> */
[----:B------:R-:W-:Y:S01]  /*68b0*/  BAR.SYNC.DEFER_BLOCKING 0x1, 0x100 ;  /* 0x0044000000007b1d */ /* 0x000fe20000010000 */
[----:B------:R-:W-:-:S05]  /*68c0*/  IMAD.WIDE.U32 R4, R4, c[0x0][0x308], R2 ;  /* 0x0000c20004047a25 */ /* 0x000fca00078e0002 */
[----:B------:R-:W-:Y:S02]  /*68d0*/  IADD3 R2, R5, UR4, RZ ;  /* 0x0000000405027c10 */ /* 0x000fe4000fffe0ff */
        /* <DEDUP_REMOVED lines=194> */
.L_x_1100:
        /* <DEDUP_REMOVED lines=16> */
.L_x_2318:


//--------------------- .text._ZN7cutlass13device_kernelIN5flash19enable_sm80_to_sm89INS1_16FlashAttnBwdSm80INS1_25CollectiveMainloopBwdSm80ILi2ELi2EN4cute5tupleIJNS5_1CILi64EEENS7_ILi128EEES9_EEENS_6half_tEfNS_4arch4Sm80ELb0ELb0ELb1ELb0ELb1ELb0ELb0ELb0ELi2ELi2ELi2ELi2ELb0EEENS1_24CollectiveEpilogueBwdGQAISA_fSD_Li256ELb0ELb1EEENS1_19SingleTileSchedulerILb0ELb0ELb0ELi128EEEEEEEEEvNT_6ParamsE --------------------------
	.section	.text._ZN7cutlass13device_kernelIN5flash19enable_sm80_to_sm89INS1_16FlashAttnBwdSm80INS1_25CollectiveMainloopBwdSm80ILi2ELi2EN4cute5tupleIJNS5_1CILi64EEENS7_ILi128EEES9_EEENS_6half_tEfNS_4arch4Sm80ELb0ELb0ELb1ELb0ELb1ELb0ELb0ELb0ELi2ELi2ELi2ELi2ELb0EEENS1_24CollectiveEpilogueBwdGQAISA_fSD_Li256ELb0ELb1EEENS1_19SingleTileSchedulerILb0ELb0ELb0ELi128EEEEEEEEEvNT_6ParamsE,"ax",@progbits
	.sectioninfo	@"SHI_REGISTERS=255"
	.align	128
.text._ZN7cutlass13device_kernelIN5flash19enable_sm80_to_sm89INS1_16FlashAttnBwdSm80INS1_25CollectiveMainloopBwdSm80ILi2ELi2EN4cute5tupleIJNS5_1CILi64EEENS7_ILi128EEES9_EEENS_6half_tEfNS_4arch4Sm80ELb0ELb0ELb1ELb0ELb1ELb0ELb0ELb0ELi2ELi2ELi2ELi2ELb0EEENS1_24CollectiveEpilogueBwdGQAISA_fSD_Li256ELb0ELb1EEENS1_19SingleTileSchedulerILb0ELb0ELb0ELi128EEEEEEEEEvNT_6ParamsE:
        .type           _ZN7cutlass13device_kernelIN5flash19enable_sm80_to_sm89INS1_16FlashAttnBwdSm80INS1_25CollectiveMainloopBwdSm80ILi2ELi2EN4cute5tupleIJNS5_1CILi64EEENS7_ILi128EEES9_EEENS_6half_tEfNS_4arch4Sm80ELb0ELb0ELb1ELb0ELb1ELb0ELb0ELb0ELi2ELi2ELi2ELi2ELb0EEENS1_24CollectiveEpilogueBwdGQAISA_fSD_Li256ELb0ELb1EEENS1_19SingleTileSchedulerILb0ELb0ELb0ELi128EEEEEEEEEvNT_6ParamsE,@function
        .size           _ZN7cutlass13device_kernelIN5flash19enable_sm80_to_sm89INS1_16FlashAttnBwdSm80INS1_25CollectiveMainloopBwdSm80ILi2ELi2EN4cute5tupleIJNS5_1CILi64EEENS7_ILi128EEES9_EEENS_6half_tEfNS_4arch4Sm80ELb0ELb0ELb1ELb0ELb1ELb0ELb0ELb0ELi2ELi2ELi2ELi2ELb0EEENS1_24CollectiveEpilogueBwdGQAISA_fSD_Li256ELb0ELb1EEENS1_19SingleTileSchedulerILb0ELb0ELb0ELi128EEEEEEEEEvNT_6ParamsE,(.L_x_2319 - _ZN7cutlass13device_kernelIN5flash19enable_sm80_to_sm89INS1_16FlashAttnBwdSm80INS1_25CollectiveMainloopBwdSm80ILi2ELi2EN4cute5tupleIJNS5_1CILi64EEENS7_ILi128EEES9_EEENS_6half_tEfNS_4arch4Sm80ELb0ELb0ELb1ELb0ELb1ELb0ELb0ELb0ELi2ELi2ELi2ELi2ELb0EEENS1_24CollectiveEpilogueBwdGQAISA_fSD_Li256ELb0ELb1EEENS1_19SingleTileSchedulerILb0ELb0ELb0ELi128EEEEEEEEEvNT_6ParamsE)
        .other          _ZN7cutlass13device_kernelIN5flash19enable_sm80_to_sm89INS1_16FlashAttnBwdSm80INS1_25CollectiveMainloopBwdSm80ILi2ELi2EN4cute5tupleIJNS5_1CILi64EEENS7_ILi128EEES9_EEENS_6half_tEfNS_4arch4Sm80ELb0ELb0ELb1ELb0ELb1ELb0ELb0ELb0ELi2ELi2ELi2ELi2ELb0EEENS1_24CollectiveEpilogueBwdGQAISA_fSD_Li256ELb0ELb1EEENS1_19SingleTileSchedulerILb0ELb0ELb0ELi128EEEEEEEEEvNT_6ParamsE,@"STO_CUDA_ENTRY STV_DEFAULT"
_ZN7cutlass13device_kernelIN5flash19enable_sm80_to_sm89INS1_16FlashAttnBwdSm80INS1_25CollectiveMainloopBwdSm80ILi2ELi2EN4cute5tupleIJNS5_1CILi64EEENS7_ILi128EEES9_EEENS_6half_tEfNS_4arch4Sm80ELb0ELb0ELb1ELb0ELb1ELb0ELb0ELb0ELi2ELi2ELi2ELi2ELb0EEENS1_24CollectiveEpilogueBwdGQAISA_fSD_Li256ELb0ELb1EEENS1_19SingleTileSchedulerILb0ELb0ELb0ELi128EEEEEEEEEvNT_6ParamsE:
[----:B------:R-:W-:-:S03]  /*0000*/  MOV R1, c[0x0][0x28] ;  /* 0x00000a0000017a02 */ /* 0x000fc60000000f00 */
[----:B------:R-:W1:Y:S01]  /*0010*/  S2UR UR18, SR_CTAID.Z ;  /* 0x00000000001279c3 */ /* 0x000e620000002700 */
[----:B------:R-:W-:Y:S02]  /*0020*/  IADD3 R1, R1, -0x8, RZ ;  /* 0xfffffff801017810 */ /* 0x000fe40007ffe0ff */
[----:B-1----:R-:W-:-:S13]  /*0030*/  ISETP.LE.AND P0, PT, RZ, UR18, PT ;  /* 0x00000012ff007c0c */ /* 0x002fda000bf03270 */
[----:B------:R-:W-:Y:S05]  /*0040*/  @!P0 EXIT ;  /* 0x000000000000894d */ /* 0x000fea0003800000 */
[----:B------:R-:W1:Y:S01]  /*0050*/  S2R R224, SR_TID.X ;  /* 0x0000000000e07919 */ /* 0x000e620000002100 */
[----:B------:R-:W2:Y:S01]  /*0060*/  S2UR UR4, SR_CTAID.Y ;  /* 0x00000000000479c3 */ /* 0x000ea20000002600 */
[----:B------:R-:W-:Y:S01]  /*0070*/  IMAD.MOV.U32 R0, RZ, RZ, c[0x0][0x248] ;  /* 0x00009200ff007624 */ /* 0x000fe200078e00ff */
[----:B------:R-:W-:Y:S01]  /*0080*/  USHF.R.S32.HI UR8, URZ, 0x1f, UR18 ;  /* 0x0000001f3f087899 */ /* 0x000fe20008011412 */
[----:B------:R-:W3:Y:S01]  /*0090*/  S2R R4, SR_CTAID.X ;  /* 0x0000000000047919 */ /* 0x000ee20000002500 */
[----:B------:R-:W-:Y:S01]  /*00a0*/  IMAD.U32 R20, RZ, RZ, UR18 ;  /* 0x00000012ff147e24 */ /* 0x000fe2000f8e00ff */
[----:B------:R-:W-:Y:S01]  /*00b0*/  ULDC.64 UR22, c[0x0][0x118] ;  /* 0x0000460000167ab9 */ /* 0x000fe20000000a00 */
[----:B------:R-:W-:Y:S01]  /*00c0*/  ISETP.NE.AND P0, PT, R0, 0x1, PT ;  /* 0x000000010000780c */ /* 0x000fe20003f05270 */
[----:B------:R-:W-:Y:S01]  /*00d0*/  IMAD.MOV.U32 R6, RZ, RZ, -0x80 ;  /* 0xffffff80ff067424 */ /* 0x000fe200078e00ff */
[----:B------:R-:W-:Y:S01]  /*00e0*/  LOP3.LUT R222, R222, 0xfffffff7, RZ, 0xc0, !PT ;  /* 0xfffffff7dede7812 */ /* 0x000fe200078ec0ff */
[----:B------:R-:W-:Y:S01]  /*00f0*/  IMAD.U32 R16, RZ, RZ, UR18 ;  /* 0x00000012ff107e24 */ /* 0x000fe2000f8e00ff */
[----:B------:R-:W-:-:S02]  /*0100*/  ULDC.64 UR14, c[0x0][0x178] ;  /* 0x00005e00000e7ab9 */ /* 0x000fc40000000a00 */
[----:B------:R-:W-:Y:S01]  /*0110*/  USHF.L.U32 UR16, UR14, 0x6, URZ ;  /* 0x000000060e107899 */ /* 0x000fe2000800063f */
[----:B-1----:R-:W-:Y:S01]  /*0120*/  SHF.R.S32.HI R12, RZ, 0x1f, R224 ;  /* 0x0000001fff0c7819 */ /* 0x002fe200000114e0 */
[----:B--2---:R-:W-:Y:S01]  /*0130*/  IMAD.U32 R196, RZ, RZ, UR4 ;  /* 0x00000004ffc47e24 */ /* 0x004fe2000f8e00ff */
[----:B------:R-:W-:Y:S01]  /*0140*/  ULDC.64 UR4, c[0x0][0x1e8] ;  /* 0x00007a0000047ab9 */ /* 0x000fe20000000a00 */
[----:B------:R-:W-:Y:S01]  /*0150*/  IMAD.SHL.U32 R236, R224, 0x4, RZ ;  /* 0x00000004e0ec7824 */ /* 0x000fe200078e00ff */
[-C--:B------:R-:W-:Y:S02]  /*0160*/  LEA.HI R232, R12, R224.reuse, RZ, 0x3 ;  /* 0x000000e00ce87211 */ /* 0x080fe400078f18ff */
[----:B------:R-:W-:Y:S01]  /*0170*/  @P0 IMAD.HI.U32 R0, R196, c[0x0][0x24c], RZ ;  /* 0x00009300c4000a27 */ /* 0x000fe200078e00ff */
[----:B------:R-:W-:Y:S01]  /*0180*/  UIMAD UR4, UR8, UR4, URZ ;  /* 0x00000004080472a4 */ /* 0x000fe2000f8e023f */
[----:B------:R-:W-:Y:S02]  /*0190*/  LEA.HI R10, R12, R224, RZ, 0x6 ;  /* 0x000000e00c0a7211 */ /* 0x000fe400078f30ff */
[----:B------:R-:W-:Y:S01]  /*01a0*/  LOP3.LUT R11, R232, 0xfffffff8, RZ, 0xc0, !PT ;  /* 0xfffffff8e80b7812 */ /* 0x000fe200078ec0ff */
[----:B------:R-:W-:Y:S01]  /*01b0*/  IMAD.MOV.U32 R3, RZ, RZ, R196 ;  /* 0x000000ffff037224 */ /* 0x000fe200078e00c4 */
[----:B------:R-:W-:Y:S01]  /*01c0*/  @P0 SHF.R.U32.HI R3, RZ, c[0x0][0x250], R0 ;  /* 0x00009400ff030a19 */ /* 0x000fe20000011600 */
[----:B------:R-:W-:Y:S01]  /*01d0*/  UIMAD UR6, UR18, UR5, UR4 ;  /* 0x00000005120672a4 */ /* 0x000fe2000f8e0204 */
[----:B------:R-:W-:Y:S01]  /*01e0*/  SHF.R.S32.HI R232, RZ, 0x3, R232 ;  /* 0x00000003ffe87819 */ /* 0x000fe200000114e8 */
[----:B------:R-:W-:Y:S01]  /*01f0*/  IMAD.IADD R11, R224, 0x1, -R11 ;  /* 0x00000001e00b7824 */ /* 0x000fe200078e0a0b */
[----:B------:R-:W-:Y:S01]  /*0200*/  SHF.R.S32.HI R2, RZ, 0x1f, R3 ;  /* 0x0000001fff027819 */ /* 0x000fe20000011403 */
[----:B------:R-:W-:Y:S01]  /*0210*/  ULDC.64 UR4, c[0x0][0x1b8] ;  /* 0x00006e0000047ab9 */ /* 0x000fe20000000a00 */
[----:B------:R-:W-:Y:S01]  /*0220*/  SHF.R.S32.HI R233, RZ, 0x1f, R232 ;  /* 0x0000001fffe97819 */ /* 0x000fe200000114e8 */
[----:B------:R-:W-:Y:S01]  /*0230*/  IMAD.SHL.U32 R18, R11, 0x8, RZ ;  /* 0x000000080b127824 */ /* 0x000fe200078e00ff */
[----:B------:R-:W-:Y:S01]  /*0240*/  UIMAD UR4, UR8, UR4, URZ ;  /* 0x00000004080472a4 */ /* 0x000fe2000f8e023f */
[C---:B------:R-:W-:Y:S01]  /*0250*/  IMAD R0, R2.reuse, c[0x0][0x1e0], RZ ;  /* 0x0000780002007a24 */ /* 0x040fe200078e02ff */
[----:B------:R-:W-:Y:S01]  /*0260*/  SHF.R.S32.HI R10, RZ, 0x6, R10 ;  /* 0x00000006ff0a7819 */ /* 0x000fe2000001140a */
[----:B------:R-:W-:Y:S01]  /*0270*/  IMAD R2, R2, c[0x0][0x1b0], RZ ;  /* 0x00006c0002027a24 */ /* 0x000fe200078e02ff */
[----:B------:R-:W-:Y:S01]  /*0280*/  SHF.R.S32.HI R19, RZ, 0x1f, R18 ;  /* 0x0000001fff137819 */ /* 0x000fe20000011412 */
[C---:B------:R-:W-:Y:S01]  /*0290*/  IMAD R0, R3.reuse, c[0x0][0x1e4], R0 ;  /* 0x0000790003007a24 */ /* 0x040fe200078e0200 */
[----:B------:R-:W-:Y:S01]  /*02a0*/  UIMAD UR4, UR18, UR5, UR4 ;  /* 0x00000005120472a4 */ /* 0x000fe2000f8e0204 */
[C---:B------:R-:W-:Y:S01]  /*02b0*/  IMAD R2, R3.reuse, c[0x0][0x1b4], R2 ;  /* 0x00006d0003027a24 */ /* 0x040fe200078e0202 */
[----:B------:R-:W-:Y:S01]  /*02c0*/  ISETP.GE.AND P4, PT, R18, c[0x0][0x1cc], PT ;  /* 0x0000730012007a0c */ /* 0x000fe20003f86270 */
[----:B------:R-:W-:Y:S01]  /*02d0*/  IMAD.WIDE.U32 R8, R3, c[0x0][0x1e0], R18 ;  /* 0x0000780003087a25 */ /* 0x000fe200078e0012 */
[----:B------:R-:W-:-:S02]  /*02e0*/  SHF.R.S32.HI R188, RZ, 0x1f, R196 ;  /* 0x0000001fffbc7819 */ /* 0x000fc400000114c4 */
[----:B------:R-:W-:Y:S01]  /*02f0*/  IADD3 R7, -R232, c[0x0][0x168], RZ ;  /* 0x00005a00e8077a10 */ /* 0x000fe20007ffe1ff */
[----:B------:R-:W-:Y:S01]  /*0300*/  IMAD.WIDE.U32 R14, R3, c[0x0][0x1b0], R18 ;  /* 0x00006c00030e7a25 */ /* 0x000fe200078e0012 */
[----:B------:R-:W-:-:S03]  /*0310*/  SHF.R.S32.HI R237, RZ, 0x1f, R236 ;  /* 0x0000001fffed7819 */ /* 0x000fc600000114ec */
[----:B------:R-:W-:Y:S02]  /*0320*/  IMAD.IADD R9, R9, 0x1, R0 ;  /* 0x0000000109097824 */ /* 0x000fe400078e0200 */
[----:B------:R-:W-:Y:S02]  /*0330*/  IMAD.SHL.U32 R13, R232, 0x40, RZ ;  /* 0x00000040e80d7824 */ /* 0x000fe400078e00ff */
[----:B------:R-:W-:Y:S02]  /*0340*/  IMAD.IADD R3, R15, 0x1, R2 ;  /* 0x000000010f037824 */ /* 0x000fe400078e0202 */
[----:B------:R-:W-:Y:S01]  /*0350*/  IMAD.MOV.U32 R2, RZ, RZ, R14 ;  /* 0x000000ffff027224 */ /* 0x000fe200078e000e */
[----:B------:R-:W-:Y:S01]  /*0360*/  LOP3.LUT R13, R13, 0x1c0, RZ, 0xc0, !PT ;  /* 0x000001c00d0d7812 */ /* 0x000fe200078ec0ff */
[----:B------:R-:W-:Y:S01]  /*0370*/  IMAD.WIDE.U32 R20, R20, c[0x0][0x1e8], R8 ;  /* 0x00007a0014147a25 */ /* 0x000fe200078e0008 */
[----:B------:R-:W-:Y:S02]  /*0380*/  IADD3 R14, R18, 0x40, RZ ;  /* 0x00000040120e7810 */ /* 0x000fe40007ffe0ff */
[----:B------:R-:W-:Y:S01]  /*0390*/  LEA.HI R8, R12, R224, RZ, 0x5 ;  /* 0x000000e00c087211 */ /* 0x000fe200078f28ff */
[C---:B---3--:R-:W-:Y:S01]  /*03a0*/  IMAD R6, R4.reuse, R6, c[0x0][0x198] ;  /* 0x0000660004067624 */ /* 0x048fe200078e0206 */
[----:B------:R-:W-:Y:S01]  /*03b0*/  IADD3 R21, R21, UR6, RZ ;  /* 0x0000000615157c10 */ /* 0x000fe2000fffe0ff */
[----:B------:R-:W-:Y:S01]  /*03c0*/  IMAD.WIDE R4, R4, 0x80, R232 ;  /* 0x0000008004047825 */ /* 0x000fe200078e02e8 */
[----:B------:R-:W-:Y:S01]  /*03d0*/  ISETP.GE.AND P3, PT, R14, c[0x0][0x1cc], PT ;  /* 0x000073000e007a0c */ /* 0x000fe20003f66270 */
[----:B------:R-:W-:-:S02]  /*03e0*/  UMOV UR6, 0x6 ;  /* 0x0000000600067882 */ /* 0x000fc40000000000 */
[----:B------:R-:W-:Y:S01]  /*03f0*/  IMAD.WIDE.U32 R16, R16, c[0x0][0x1b8], R2 ;  /* 0x00006e0010107a25 */ /* 0x000fe200078e0002 */
[----:B------:R-:W-:Y:S01]  /*0400*/  LOP3.LUT R2, R13, 0x38, R18, 0xf8, !PT ;  /* 0x000000380d027812 */ /* 0x000fe200078ef812 */
[----:B------:R-:W-:Y:S01]  /*0410*/  USHF.L.U64.HI UR15, UR14, UR6, UR15 ;  /* 0x000000060e0f7299 */ /* 0x000fe2000801020f */
[----:B------:R-:W-:Y:S01]  /*0420*/  SHF.R.U32.HI R13, RZ, 0x3, R13 ;  /* 0x00000003ff0d7819 */ /* 0x000fe2000001160d */
[----:B------:R-:W-:Y:S01]  /*0430*/  IMAD.SHL.U32 R9, R10, 0x200, RZ ;  /* 0x000002000a097824 */ /* 0x000fe200078e00ff */
[----:B------:R-:W-:Y:S01]  /*0440*/  IADD3 R17, R17, UR4, RZ ;  /* 0x0000000411117c10 */ /* 0x000fe2000fffe0ff */
[C---:B------:R-:W-:Y:S01]  /*0450*/  IMAD R3, R5.reuse, c[0x0][0x1d8], RZ ;  /* 0x0000760005037a24 */ /* 0x040fe200078e02ff */
[----:B------:R-:W-:Y:S01]  /*0460*/  ULDC.64 UR4, c[0x0][0x1d8] ;  /* 0x0000760000047ab9 */ /* 0x000fe20000000a00 */
[----:B------:R-:W-:Y:S01]  /*0470*/  IMAD R0, R5, c[0x0][0x1a8], RZ ;  /* 0x00006a0005007a24 */ /* 0x000fe200078e02ff */
[----:B------:R-:W-:Y:S01]  /*0480*/  LOP3.LUT R13, R9, R2, R13, 0xf6, !PT ;  /* 0x00000002090d7212 */ /* 0x000fe200078ef60d */
[C---:B------:R-:W-:Y:S01]  /*0490*/  IMAD R3, R4.reuse, c[0x0][0x1dc], R3 ;  /* 0x0000770004037a24 */ /* 0x040fe200078e0203 */
[----:B------:R-:W-:Y:S01]  /*04a0*/  USHF.L.U32 UR7, UR4, 0x6, URZ ;  /* 0x0000000604077899 */ /* 0x000fe2000800063f */
[----:B------:R-:W-:Y:S01]  /*04b0*/  IMAD.WIDE.U32 R20, R4, c[0x0][0x1d8], R20 ;  /* 0x0000760004147a25 */ /* 0x000fe200078e0014 */
[----:B------:R-:W-:-:S02]  /*04c0*/  USHF.L.U64.HI UR5, UR4, UR6, UR5 ;  /* 0x0000000604057299 */ /* 0x000fc40008010205 */
[----:B------:R-:W-:Y:S01]  /*04d0*/  UIADD3 UR9, UP0, UR7, 0x80, URZ ;  /* 0x0000008007097890 */ /* 0x000fe2000ff1e03f */
[----:B------:R-:W-:Y:S02]  /*04e0*/  IMAD.IADD R2, R6, 0x1, -R232 ;  /* 0x0000000106027824 */ /* 0x000fe400078e0ae8 */
[C---:B------:R-:W-:Y:S01]  /*04f0*/  IMAD R0, R4.reuse, c[0x0][0x1ac], R0 ;  /* 0x00006b0004007a24 */ /* 0x040fe200078e0200 */
[----:B------:R-:W-:Y:S01]  /*0500*/  UIADD3.X UR4, URZ, UR5, URZ, UP0, !UPT ;  /* 0x000000053f047290 */ /* 0x000fe200087fe43f */
[----:B------:R-:W-:Y:S01]  /*0510*/  IMAD.WIDE.U32 R16, R4, c[0x0][0x1a8], R16 ;  /* 0x00006a0004107a25 */ /* 0x000fe200078e0010 */
[----:B------:R-:W-:Y:S02]  /*0520*/  LEA R4, P0, R20, c[0x0][0x1c0], 0x1 ;  /* 0x0000700014047a11 */ /* 0x000fe400078008ff */
[C---:B------:R-:W-:Y:S01]  /*0530*/  ISETP.LT.OR P1, PT, R2.reuse, 0x1, P4 ;  /* 0x000000010200780c */ /* 0x040fe20002721670 */
[----:B------:R-:W-:Y:S01]  /*0540*/  IMAD.IADD R3, R21, 0x1, R3 ;  /* 0x0000000115037824 */ /* 0x000fe200078e0203 */
[C---:B------:R-:W-:Y:S01]  /*0550*/  ISETP.LT.OR P6, PT, R2.reuse, 0x1, P3 ;  /* 0x000000010200780c */ /* 0x040fe20001fc1670 */
[----:B------:R-:W-:Y:S01]  /*0560*/  IMAD.IADD R0, R17, 0x1, R0 ;  /* 0x0000000111007824 */ /* 0x000fe200078e0200 */
[----:B------:R-:W-:Y:S01]  /*0570*/  ISETP.LT.OR P5, PT, R2, 0x21, P4 ;  /* 0x000000210200780c */ /* 0x000fe200027a1670 */
[----:B------:R-:W-:Y:S01]  /*0580*/  IMAD.SHL.U32 R13, R13, 0x2, RZ ;  /* 0x000000020d0d7824 */ /* 0x000fe200078e00ff */
[----:B------:R-:W-:Y:S01]  /*0590*/  LEA.HI.X R5, R20, c[0x0][0x1c4], R3, 0x1, P0 ;  /* 0x0000710014057a11 */ /* 0x000fe200000f0c03 */
[----:B------:R-:W-:Y:S01]  /*05a0*/  IMAD.WIDE.U32 R22, R232, c[0x0][0x178], R18 ;  /* 0x00005e00e8167a25 */ /* 0x000fe200078e0012 */
[----:B------:R-:W-:-:S02]  /*05b0*/  LEA R26, P0, R16, c[0x0][0x190], 0x1 ;  /* 0x00006400101a7a11 */ /* 0x000fc400078008ff */
[C---:B------:R-:W-:Y:S01]  /*05c0*/  IADD3 R230, R13.reuse, 0x10080, RZ ;  /* 0x000100800de67810 */ /* 0x040fe20007ffe0ff */
[----:B------:R-:W-:Y:S01]  /*05d0*/  IMAD.WIDE.U32 R24, R232, c[0x0][0x208], R18 ;  /* 0x00008200e8187a25 */ /* 0x000fe200078e0012 */
[----:B------:R-:W-:Y:S01]  /*05e0*/  LEA.HI.X R27, R16, c[0x0][0x194], R0, 0x1, P0 ;  /* 0x00006500101b7a11 */ /* 0x000fe200000f0c00 */
[----:B------:R1:W-:Y:S01]  /*05f0*/  LDGSTS.E.BYPASS.LTC128B.128 [R13+0x8080], [R4.64], !P1 ;  /* 0x08080000040d7fae */ /* 0x0003e2000c901d56 */
[----:B------:R-:W-:Y:S01]  /*0600*/  IADD3 R16, P0, R4, UR7, RZ ;  /* 0x0000000704107c10 */ /* 0x000fe2000ff1e0ff */
[----:B------:R-:W-:Y:S01]  /*0610*/  IMAD.U32 R0, RZ, RZ, UR7 ;  /* 0x00000007ff007e24 */ /* 0x000fe2000f8e00ff */
[----:B------:R-:W-:Y:S01]  /*0620*/  IADD3 R223, R13, 0x18080, RZ ;  /* 0x000180800ddf7810 */ /* 0x000fe20007ffe0ff */
[----:B------:R1:W-:Y:S01]  /*0630*/  LDGSTS.E.BYPASS.LTC128B.128 [R13+0xc080], [R4.64+0x80], !P6 ;  /* 0x0c080080040d7fae */ /* 0x0003e2000f101d56 */
[----:B------:R-:W-:Y:S02]  /*0640*/  ISETP.LT.OR P6, PT, R2, 0x41, P4 ;  /* 0x000000410200780c */ /* 0x000fe400027c1670 */
[----:B------:R-:W-:-:S02]  /*0650*/  IADD3 R20, P2, P1, R0, 0x80, R4 ;  /* 0x0000008000147810 */ /* 0x000fc4000795e004 */
[----:B------:R-:W-:Y:S02]  /*0660*/  IADD3.X R17, R5, UR5, RZ, P0, !PT ;  /* 0x0000000505117c10 */ /* 0x000fe400087fe4ff */
[----:B------:R-:W-:Y:S02]  /*0670*/  IADD3.X R21, RZ, UR5, R5, P2, P1 ;  /* 0x00000005ff157c10 */ /* 0x000fe400097e2405 */
[C---:B------:R-:W-:Y:S01]  /*0680*/  ISETP.LT.OR P2, PT, R2.reuse, 0x61, P4 ;  /* 0x000000610200780c */ /* 0x040fe20002741670 */
[----:B------:R2:W-:Y:S01]  /*0690*/  LDGSTS.E.BYPASS.LTC128B.128 [R13+0x9080], [R16.64], !P5 ;  /* 0x09080000100d7fae */ /* 0x0005e2000e901d56 */
[C---:B------:R-:W-:Y:S02]  /*06a0*/  ISETP.LT.OR P4, PT, R2.reuse, 0x21, P3 ;  /* 0x000000210200780c */ /* 0x040fe40001f81670 */
[----:B------:R-:W-:-:S11]  /*06b0*/  ISETP.LT.OR P5, PT, R2, 0x41, P3 ;  /* 0x000000410200780c */ /* 0x000fd60001fa1670 */
[----:B------:R3:W-:Y:S01]  /*06c0*/  LDGSTS.E.BYPASS.LTC128B.128 [R13+0xd080], [R20.64], !P4 ;  /* 0x0d080000140d7fae */ /* 0x0007e2000e101d56 */
[----:B------:R-:W-:Y:S02]  /*06d0*/  ISETP.LT.OR P4, PT, R2, 0x61, P3 ;  /* 0x000000610200780c */ /* 0x000fe40001f81670 */
[----:B-1----:R-:W-:-:S04]  /*06e0*/  IADD3 R4, P0, R16, UR7, RZ ;  /* 0x0000000710047c10 */ /* 0x002fc8000ff1e0ff */
[----:B------:R-:W-:-:S05]  /*06f0*/  IADD3.X R5, R17, UR5, RZ, P0, !PT ;  /* 0x0000000511057c10 */ /* 0x000fca00087fe4ff */
[----:B------:R1:W-:Y:S01]  /*0700*/  LDGSTS.E.BYPASS.LTC128B.128 [R13+0xa080], [R4.64], !P6 ;  /* 0x0a080000040d7fae */ /* 0x0003e2000f101d56 */
[----:B--2---:R-:W-:Y:S02]  /*0710*/  IADD3 R16, P1, R16, UR9, RZ ;  /* 0x0000000910107c10 */ /* 0x004fe4000ff3e0ff */
[----:B------:R-:W-:Y:S02]  /*0720*/  ISETP.GE.AND P6, PT, R18, c[0x0][0x16c], PT ;  /* 0x00005b0012007a0c */ /* 0x000fe40003fc6270 */
[----:B------:R-:W-:-:S05]  /*0730*/  IADD3.X R17, R17, UR4, RZ, P1, !PT ;  /* 0x0000000411117c10 */ /* 0x000fca0008ffe4ff */
[----:B------:R2:W-:Y:S01]  /*0740*/  LDGSTS.E.BYPASS.LTC128B.128 [R13+0xe080], [R16.64], !P5 ;  /* 0x0e080000100d7fae */ /* 0x0005e2000e901d56 */
[----:B---3--:R-:W-:-:S05]  /*0750*/  IADD3 R20, P0, R4, UR7, RZ ;  /* 0x0000000704147c10 */ /* 0x008fca000ff1e0ff */
[----:B------:R-:W-:Y:S02]  /*0760*/  @P6 LOP3.LUT R222, R222, 0x8, RZ, 0xfc, !PT ;  /* 0x00000008dede6812 */ /* 0x000fe400078efcff */
[----:B------:R-:W-:Y:S02]  /*0770*/  IADD3.X R21, R5, UR5, RZ, P0, !PT ;  /* 0x0000000505157c10 */ /* 0x000fe400087fe4ff */
[C---:B------:R-:W-:Y:S02]  /*0780*/  ISETP.GE.AND P0, PT, R14.reuse, c[0x0][0x19c], PT ;  /* 0x000067000e007a0c */ /* 0x040fe40003f06270 */
[----:B------:R-:W-:Y:S01]  /*0790*/  ISETP.GE.AND P6, PT, R14, c[0x0][0x16c], PT ;  /* 0x00005b000e007a0c */ /* 0x000fe20003fc6270 */
[----:B------:R3:W-:Y:S01]  /*07a0*/  LDGSTS.E.BYPASS.LTC128B.128 [R13+0xb080], [R20.64], !P2 ;  /* 0x0b080000140d7fae */ /* 0x0007e2000d101d56 */
[----:B------:R-:W-:Y:S02]  /*07b0*/  ISETP.GE.AND P2, PT, R18, c[0x0][0x19c], PT ;  /* 0x0000670012007a0c */ /* 0x000fe40003f46270 */
[----:B-1----:R-:W-:-:S02]  /*07c0*/  IADD3 R4, P1, R4, UR9, RZ ;  /* 0x0000000904047c10 */ /* 0x002fc4000ff3e0ff */
[C---:B------:R-:W-:Y:S02]  /*07d0*/  ISETP.LT.OR P3, PT, R2.reuse, 0x1, P2 ;  /* 0x000000010200780c */ /* 0x040fe40001761670 */
[----:B------:R-:W-:Y:S01]  /*07e0*/  IADD3.X R5, R5, UR4, RZ, P1, !PT ;  /* 0x0000000405057c10 */ /* 0x000fe20008ffe4ff */
[----:B------:R-:W-:Y:S01]  /*07f0*/  ULDC.64 UR4, c[0x0][0x1a8] ;  /* 0x00006a0000047ab9 */ /* 0x000fe20000000a00 */
[C---:B------:R-:W-:Y:S01]  /*0800*/  ISETP.LT.OR P5, PT, R2.reuse, 0x1, P0 ;  /* 0x000000010200780c */ /* 0x040fe200007a1670 */
[----:B------:R-:W-:Y:S01]  /*0810*/  USHF.L.U32 UR7, UR4, 0x6, URZ ;  /* 0x0000000604077899 */ /* 0x000fe2000800063f */
[----:B------:R-:W-:Y:S01]  /*0820*/  SEL R3, RZ, 0x2, P6 ;  /* 0x00000002ff037807 */ /* 0x000fe20003000000 */
[----:B------:R-:W-:Y:S01]  /*0830*/  USHF.L.U64.HI UR9, UR4, UR6, UR5 ;  /* 0x0000000604097299 */ /* 0x000fe20008010205 */
[----:B------:R1:W-:Y:S01]  /*0840*/  LDGSTS.E.BYPASS.LTC128B.128 [R13+0xf080], [R4.64], !P4 ;  /* 0x0f080000040d7fae */ /* 0x0003e2000e101d56 */
[----:B------:R-:W-:Y:S01]  /*0850*/  ISETP.LT.OR P4, PT, R2, 0x21, P2 ;  /* 0x000000210200780c */ /* 0x000fe20001781670 */
[----:B------:R-:W-:Y:S01]  /*0860*/  UIADD3 UR11, UP0, UR7, 0x80, URZ ;  /* 0x00000080070b7890 */ /* 0x000fe2000ff1e03f */
[----:B--2---:R-:W-:Y:S01]  /*0870*/  IMAD.U32 R16, RZ, RZ, UR7 ;  /* 0x00000007ff107e24 */ /* 0x004fe2000f8e00ff */
[----:B------:R-:W-:Y:S01]  /*0880*/  ULDC.64 UR4, c[0x0][0x188] ;  /* 0x0000620000047ab9 */ /* 0x000fe20000000a00 */
[----:B------:R2:W-:Y:S01]  /*0890*/  LDGSTS.E.BYPASS.LTC128B.128 [R13+0x80], [R26.64], !P3 ;  /* 0x000800001a0d7fae */ /* 0x0005e2000d901d56 */
[----:B------:R-:W-:-:S02]  /*08a0*/  UIADD3.X UR10, URZ, UR9, URZ, UP0, !UPT ;  /* 0x000000093f0a7290 */ /* 0x000fc400087fe43f */
[----:B------:R-:W-:Y:S01]  /*08b0*/  UIMAD UR4, UR8, UR4, URZ ;  /* 0x00000004080472a4 */ /* 0x000fe2000f8e023f */
[----:B------:R2:W-:Y:S01]  /*08c0*/  LDGSTS.E.BYPASS.LTC128B.128 [R13+0x4080], [R26.64+0x80], !P5 ;  /* 0x040800801a0d7fae */ /* 0x0005e2000e901d56 */
[----:B------:R-:W-:Y:S02]  /*08d0*/  ISETP.LT.OR P5, PT, R2, 0x61, P2 ;  /* 0x000000610200780c */ /* 0x000fe400017a1670 */
[----:B------:R-:W-:Y:S01]  /*08e0*/  UIMAD UR4, UR18, UR5, UR4 ;  /* 0x00000005120472a4 */ /* 0x000fe2000f8e0204 */
[----:B---3--:R-:W-:-:S04]  /*08f0*/  IADD3 R20, P1, R26, UR7, RZ ;  /* 0x000000071a147c10 */ /* 0x008fc8000ff3e0ff */
[----:B------:R-:W-:Y:S02]  /*0900*/  IADD3.X R21, R27, UR9, RZ, P1, !PT ;  /* 0x000000091b157c10 */ /* 0x000fe40008ffe4ff */
[----:B------:R-:W-:-:S03]  /*0910*/  IADD3 R16, P3, P1, R16, 0x80, R26 ;  /* 0x0000008010107810 */ /* 0x000fc6000797e01a */
[----:B------:R3:W-:Y:S01]  /*0920*/  LDGSTS.E.BYPASS.LTC128B.128 [R13+0x1080], [R20.64], !P4 ;  /* 0x01080000140d7fae */ /* 0x0007e2000e101d56 */
[----:B------:R-:W-:Y:S02]  /*0930*/  IADD3.X R17, RZ, UR9, R27, P3, P1 ;  /* 0x00000009ff117c10 */ /* 0x000fe40009fe241b */
[C---:B------:R-:W-:Y:S01]  /*0940*/  ISETP.LT.OR P1, PT, R2.reuse, 0x21, P0 ;  /* 0x000000210200780c */ /* 0x040fe20000721670 */
[C---:B-1----:R-:W-:Y:S01]  /*0950*/  IMAD R5, R233.reuse, c[0x0][0x178], RZ ;  /* 0x00005e00e9057a24 */ /* 0x042fe200078e02ff */
[----:B------:R-:W-:Y:S01]  /*0960*/  ISETP.LT.OR P4, PT, R2, 0x41, P2 ;  /* 0x000000410200780c */ /* 0x000fe20001781670 */
[----:B------:R-:W-:Y:S01]  /*0970*/  IMAD R4, R233, c[0x0][0x208], RZ ;  /* 0x00008200e9047a24 */ /* 0x000fe200078e02ff */
[----:B------:R-:W-:Y:S01]  /*0980*/  LOP3.LUT P2, RZ, R222, 0x8, RZ, 0xc0, !PT ;  /* 0x00000008deff7812 */ /* 0x000fe2000784c0ff */
[----:B------:R-:W-:Y:S01]  /*0990*/  IMAD R5, R232, c[0x0][0x17c], R5 ;  /* 0x00005f00e8057a24 */ /* 0x000fe200078e0205 */
[----:B------:R-:W-:Y:S01]  /*09a0*/  ISETP.LT.OR P3, PT, R2, 0x61, P0 ;  /* 0x000000610200780c */ /* 0x000fe20000761670 */
[----:B------:R-:W-:Y:S01]  /*09b0*/  IMAD R4, R232, c[0x0][0x20c], R4 ;  /* 0x00008300e8047a24 */ /* 0x000fe200078e0204 */
[----:B------:R-:W-:Y:S01]  /*09c0*/  SEL R0, RZ, 0x1, P2 ;  /* 0x00000001ff007807 */ /* 0x000fe20001000000 */
[----:B------:R-:W-:Y:S01]  /*09d0*/  IMAD.IADD R23, R23, 0x1, R5 ;  /* 0x0000000117177824 */ /* 0x000fe200078e0205 */
[----:B------:R-:W-:Y:S01]  /*09e0*/  ISETP.LT.OR P2, PT, R2, 0x41, P0 ;  /* 0x000000410200780c */ /* 0x000fe20000741670 */
[----:B------:R-:W-:Y:S01]  /*09f0*/  IMAD R2, R188, c[0x0][0x180], RZ ;  /* 0x00006000bc027a24 */ /* 0x000fe200078e02ff */
[----:B------:R-:W-:Y:S01]  /*0a00*/  LOP3.LUT R222, R222, 0xffffffef, RZ, 0xc0, !PT ;  /* 0xffffffefdede7812 */ /* 0x000fe200078ec0ff */
[----:B------:R1:W-:Y:S01]  /*0a10*/  LDGSTS.E.BYPASS.LTC128B.128 [R13+0x5080], [R16.64], !P1 ;  /* 0x05080000100d7fae */ /* 0x0003e2000c901d56 */
[----:B------:R-:W-:-:S02]  /*0a20*/  IMAD.WIDE.U32 R22, R196, c[0x0][0x180], R22 ;  /* 0x00006000c4167a25 */ /* 0x000fc400078e0016 */
[----:B------:R-:W-:Y:S02]  /*0a30*/  @P6 LOP3.LUT R222, R222, 0x10, RZ, 0xfc, !PT ;  /* 0x00000010dede6812 */ /* 0x000fe400078efcff */
[----:B------:R-:W-:Y:S01]  /*0a40*/  IMAD R2, R196, c[0x0][0x184], R2 ;  /* 0x00006100c4027a24 */ /* 0x000fe200078e0202 */
[----:B------:R-:W-:Y:S01]  /*0a50*/  ISETP.GT.AND P6, PT, R224, 0xf, PT ;  /* 0x0000000fe000780c */ /* 0x000fe20003fc4270 */
[----:B------:R-:W-:Y:S01]  /*0a60*/  IMAD.IADD R0, R3, 0x1, R0 ;  /* 0x0000000103007824 */ /* 0x000fe200078e0200 */
[----:B------:R-:W-:Y:S01]  /*0a70*/  LOP3.LUT R222, R222, 0xfffffffd, RZ, 0xc0, !PT ;  /* 0xfffffffddede7812 */ /* 0x000fe200078ec0ff */
[----:B------:R-:W-:Y:S02]  /*0a80*/  IMAD.U32 R3, RZ, RZ, UR18 ;  /* 0x00000012ff037e24 */ /* 0x000fe4000f8e00ff */
[----:B------:R-:W-:Y:S02]  /*0a90*/  IMAD.IADD R23, R23, 0x1, R2 ;  /* 0x0000000117177824 */ /* 0x000fe400078e0202 */
[----:B------:R-:W-:-:S02]  /*0aa0*/  IMAD.IADD R5, R25, 0x1, R4 ;  /* 0x0000000119057824 */ /* 0x000fc400078e0204 */
[----:B------:R-:W-:-:S04]  /*0ab0*/  IMAD.WIDE.U32 R22, R3, c[0x0][0x188], R22 ;  /* 0x0000620003167a25 */ /* 0x000fc800078e0016 */
[----:B------:R-:W-:Y:S01]  /*0ac0*/  IMAD.MOV.U32 R4, RZ, RZ, R24 ;  /* 0x000000ffff047224 */ /* 0x000fe200078e0018 */
[----:B------:R-:W-:Y:S01]  /*0ad0*/  IADD3 R2, R23, UR4, RZ ;  /* 0x0000000417027c10 */ /* 0x000fe2000fffe0ff */
[----:B------:R-:W-:Y:S02]  /*0ae0*/  ULDC.64 UR4, c[0x0][0x278] ;  /* 0x00009e0000047ab9 */ /* 0x000fe40000000a00 */
[----:B------:R-:W-:Y:S01]  /*0af0*/  IMAD.WIDE.U32 R4, R196, c[0x0][0x210], R4 ;  /* 0x00008400c4047a25 */ /* 0x000fe200078e0004 */
[----:B-1----:R-:W-:-:S04]  /*0b00*/  IADD3 R16, P0, R20, UR7, RZ ;  /* 0x0000000714107c10 */ /* 0x002fc8000ff1e0ff */
[----:B------:R-:W-:Y:S02]  /*0b10*/  IADD3.X R17, R21, UR9, RZ, P0, !PT ;  /* 0x0000000915117c10 */ /* 0x000fe400087fe4ff */
[----:B---3--:R-:W-:-:S03]  /*0b20*/  IADD3 R20, P0, R20, UR11, RZ ;  /* 0x0000000b14147c10 */ /* 0x008fc6000ff1e0ff */
[----:B------:R1:W-:Y:S01]  /*0b30*/  LDGSTS.E.BYPASS.LTC128B.128 [R13+0x2080], [R16.64], !P4 ;  /* 0x02080000100d7fae */ /* 0x0003e2000e101d56 */
[----:B------:R-:W-:-:S05]  /*0b40*/  IADD3.X R21, R21, UR10, RZ, P0, !PT ;  /* 0x0000000a15157c10 */ /* 0x000fca00087fe4ff */
[----:B------:R3:W-:Y:S01]  /*0b50*/  LDGSTS.E.BYPASS.LTC128B.128 [R13+0x6080], [R20.64], !P2 ;  /* 0x06080000140d7fae */ /* 0x0007e2000d101d56 */
[----:B------:R-:W-:-:S04]  /*0b60*/  LOP3.LUT P2, RZ, R0, 0x1, RZ, 0xc0, !PT ;  /* 0x0000000100ff7812 */ /* 0x000fc8000784c0ff */
[----:B------:R-:W-:Y:S02]  /*0b70*/  ISETP.LT.OR P4, PT, R7, 0x1, !P2 ;  /* 0x000000010700780c */ /* 0x000fe40005781670 */
[C---:B---3--:R-:W-:Y:S01]  /*0b80*/  IADD3 R20, P0, R16.reuse, UR7, RZ ;  /* 0x0000000710147c10 */ /* 0x048fe2000ff1e0ff */
[----:B------:R-:W-:Y:S01]  /*0b90*/  ULDC.64 UR6, c[0x0][0x290] ;  /* 0x0000a40000067ab9 */ /* 0x000fe20000000a00 */
[----:B-1----:R-:W-:Y:S02]  /*0ba0*/  IADD3 R16, P1, R16, UR11, RZ ;  /* 0x0000000b10107c10 */ /* 0x002fe4000ff3e0ff */
[C---:B------:R-:W-:Y:S02]  /*0bb0*/  IADD3.X R21, R17.reuse, UR9, RZ, P0, !PT ;  /* 0x0000000911157c10 */ /* 0x040fe400087fe4ff */
[----:B------:R-:W-:Y:S01]  /*0bc0*/  IADD3.X R17, R17, UR10, RZ, P1, !PT ;  /* 0x0000000a11117c10 */ /* 0x000fe20008ffe4ff */
[----:B------:R-:W-:Y:S01]  /*0bd0*/  UIMAD.WIDE.U32 UR10, UR18, UR4, URZ ;  /* 0x00000004120a72a5 */ /* 0x000fe2000f8e003f */
[----:B------:R-:W-:Y:S01]  /*0be0*/  LOP3.LUT P1, RZ, R0, 0x2, RZ, 0xc0, !PT ;  /* 0x0000000200ff7812 */ /* 0x000fe2000782c0ff */
[----:B------:R1:W-:Y:S01]  /*0bf0*/  LDGSTS.E.BYPASS.LTC128B.128 [R13+0x3080], [R20.64], !P5 ;  /* 0x03080000140d7fae */ /* 0x0003e2000e901d56 */
[----:B------:R-:W-:Y:S01]  /*0c00*/  LEA R228, P0, R22, c[0x0][0x160], 0x1 ;  /* 0x0000580016e47a11 */ /* 0x000fe200078008ff */
[----:B------:R-:W-:Y:S01]  /*0c10*/  UIMAD UR4, UR8, UR4, URZ ;  /* 0x00000004080472a4 */ /* 0x000fe2000f8e023f */
[----:B------:R-:W-:Y:S01]  /*0c20*/  IMAD R0, R188, c[0x0][0x210], RZ ;  /* 0x00008400bc007a24 */ /* 0x000fe200078e02ff */
[----:B------:R3:W-:Y:S01]  /*0c30*/  LDGSTS.E.BYPASS.LTC128B.128 [R13+0x7080], [R16.64], !P3 ;  /* 0x07080000100d7fae */ /* 0x0007e2000d901d56 */
[----:B------:R-:W-:Y:S01]  /*0c40*/  ISETP.LT.OR P3, PT, R7, 0x1, !P1 ;  /* 0x000000010700780c */ /* 0x000fe20004f61670 */
[----:B------:R-:W-:Y:S01]  /*0c50*/  UIMAD UR4, UR18, UR5, UR4 ;  /* 0x00000005120472a4 */ /* 0x000fe2000f8e0204 */
[----:B------:R-:W-:Y:S01]  /*0c60*/  LEA.HI.X R229, R22, c[0x0][0x164], R2, 0x1, P0 ;  /* 0x0000590016e57a11 */ /* 0x000fe200000f0c02 */
[----:B------:R-:W-:Y:S01]  /*0c70*/  IMAD R2, R188, c[0x0][0x270], RZ ;  /* 0x00009c00bc027a24 */ /* 0x000fe200078e02ff */
[----:B------:R-:W0:Y:S01]  /*0c80*/  LDGDEPBAR ;  /* 0x00000000000079af */ /* 0x000e220000000000 */
[----:B------:R-:W-:Y:S01]  /*0c90*/  UIADD3 UR13, UR11, UR4, URZ ;  /* 0x000000040b0d7290 */ /* 0x000fe2000fffe03f */
[----:B------:R-:W-:Y:S01]  /*0ca0*/  IMAD R0, R196, c[0x0][0x214], R0 ;  /* 0x00008500c4007a24 */ /* 0x000fe200078e0200 */
[----:B------:R-:W-:Y:S01]  /*0cb0*/  ISETP.GE.AND P5, PT, R14, c[0x0][0x1fc], PT ;  /* 0x00007f000e007a0c */ /* 0x000fe20003fa6270 */
[----:B------:R-:W-:Y:S01]  /*0cc0*/  IMAD R2, R196, c[0x0][0x274], R2 ;  /* 0x00009d00c4027a24 */ /* 0x000fe200078e0202 */
[----:B------:R2:W-:Y:S01]  /*0cd0*/  LDGSTS.E.BYPASS.LTC128B.128 [R13+0x10080], [R228.64], !P4 ;  /* 0x10080000e40d7fae */ /* 0x0005e2000e101d56 */
[----:B------:R-:W-:Y:S01]  /*0ce0*/  ISETP.GE.AND P4, PT, R18, c[0x0][0x1fc], PT ;  /* 0x00007f0012007a0c */ /* 0x000fe20003f86270 */
[----:B------:R-:W-:Y:S01]  /*0cf0*/  IMAD.IADD R5, R5, 0x1, R0 ;  /* 0x0000000105057824 */ /* 0x000fe200078e0200 */
[----:B------:R-:W-:Y:S01]  /*0d00*/  ULDC.64 UR4, c[0x0][0x218] ;  /* 0x0000860000047ab9 */ /* 0x000fe20000000a00 */
[----:B------:R2:W-:Y:S01]  /*0d10*/  LDGSTS.E.BYPASS.LTC128B.128 [R13+0x12080], [R228.64+0x80], !P3 ;  /* 0x12080080e40d7fae */ /* 0x0005e2000d901d56 */
[C---:B------:R-:W-:Y:S01]  /*0d20*/  ISETP.LT.OR P3, PT, R7.reuse, 0x21, !P2 ;  /* 0x000000210700780c */ /* 0x040fe20005761670 */
[----:B------:R-:W-:Y:S01]  /*0d30*/  IMAD.U32 R0, RZ, RZ, UR16 ;  /* 0x00000010ff007e24 */ /* 0x000fe2000f8e00ff */
[----:B------:R-:W-:Y:S01]  /*0d40*/  ISETP.LT.OR P2, PT, R7, 0x21, !P1 ;  /* 0x000000210700780c */ /* 0x000fe20004f41670 */
[----:B------:R-:W-:-:S04]  /*0d50*/  UIMAD UR4, UR8, UR4, URZ ;  /* 0x00000004080472a4 */ /* 0x000fc8000f8e023f */
[----:B------:R-:W-:Y:S01]  /*0d60*/  UIMAD UR4, UR18, UR5, UR4 ;  /* 0x00000005120472a4 */ /* 0x000fe2000f8e0204 */
[----:B-1----:R-:W-:Y:S01]  /*0d70*/  IMAD.U32 R20, RZ, RZ, UR18 ;  /* 0x00000012ff147e24 */ /* 0x002fe2000f8e00ff */
[----:B------:R-:W-:Y:S01]  /*0d80*/  @P4 LOP3.LUT R222, R222, 0x2, RZ, 0xfc, !PT ;  /* 0x00000002dede4812 */ /* 0x000fe200078efcff */
[----:B---3--:R-:W-:-:S03]  /*0d90*/  IMAD.WIDE.U32 R16, R196, c[0x0][0x270], R236 ;  /* 0x00009c00c4107a25 */ /* 0x008fc600078e00ec */
[----:B------:R-:W-:Y:S01]  /*0da0*/  LOP3.LUT R222, R222, 0xfffffffb, RZ, 0xc0, !PT ;  /* 0xfffffffbdede7812 */ /* 0x000fe200078ec0ff */
[----:B------:R-:W-:Y:S01]  /*0db0*/  IMAD.WIDE.U32 R20, R20, c[0x0][0x218], R4 ;  /* 0x0000860014147a25 */ /* 0x000fe200078e0004 */
[----:B------:R-:W-:Y:S01]  /*0dc0*/  IADD3 R3, P0, R16, UR10, RZ ;  /* 0x0000000a10037c10 */ /* 0x000fe2000ff1e0ff */
[----:B------:R-:W-:Y:S01]  /*0dd0*/  UIMAD.WIDE.U32 UR10, UR18, UR6, URZ ;  /* 0x00000006120a72a5 */ /* 0x000fe2000f8e003f */
[----:B------:R-:W-:Y:S01]  /*0de0*/  @P5 LOP3.LUT R222, R222, 0x4, RZ, 0xfc, !PT ;  /* 0x00000004dede5812 */ /* 0x000fe200078efcff */
[----:B------:R-:W-:Y:S01]  /*0df0*/  UIMAD UR6, UR8, UR6, URZ ;  /* 0x00000006080672a4 */ /* 0x000fe2000f8e023f */
[----:B------:R-:W-:Y:S01]  /*0e00*/  IADD3.X R2, R17, UR13, R2, P0, !PT ;  /* 0x0000000d11027c10 */ /* 0x000fe200087fe402 */
[----:B------:R-:W-:Y:S01]  /*0e10*/  IMAD.WIDE.U32 R4, R196, c[0x0][0x288], R236 ;  /* 0x0000a200c4047a25 */ /* 0x000fe200078e00ec */
[----:B------:R-:W-:Y:S01]  /*0e20*/  LEA R16, P0, R3, c[0x0][0x258], 0x2 ;  /* 0x0000960003107a11 */ /* 0x000fe200078010ff */
[----:B------:R-:W-:-:S03]  /*0e30*/  UIMAD UR6, UR18, UR7, UR6 ;  /* 0x00000007120672a4 */ /* 0x000fc6000f8e0206 */
[----:B------:R-:W-:Y:S01]  /*0e40*/  LEA.HI.X R17, R3, c[0x0][0x25c], R2, 0x2, P0 ;  /* 0x0000970003117a11 */ /* 0x000fe200000f1402 */
[----:B------:R-:W-:Y:S01]  /*0e50*/  UIADD3 UR14, UR11, UR6, URZ ;  /* 0x000000060b0e7290 */ /* 0x000fe2000fffe03f */
[----:B------:R-:W-:Y:S02]  /*0e60*/  IADD3 R2, P0, R228, UR16, RZ ;  /* 0x00000010e4027c10 */ /* 0x000fe4000ff1e0ff */
[----:B------:R-:W-:Y:S02]  /*0e70*/  UMOV UR6, 0x5 ;  /* 0x0000000500067882 */ /* 0x000fe40000000000 */
[----:B------:R-:W-:Y:S02]  /*0e80*/  IADD3.X R3, R229, UR15, RZ, P0, !PT ;  /* 0x0000000fe5037c10 */ /* 0x000fe400087fe4ff */
[----:B------:R-:W-:Y:S01]  /*0e90*/  IADD3 R22, P1, P0, R0, 0x80, R228 ;  /* 0x0000008000167810 */ /* 0x000fe2000783e0e4 */
[----:B------:R-:W-:Y:S02]  /*0ea0*/  IMAD R0, R188, c[0x0][0x288], RZ ;  /* 0x0000a200bc007a24 */ /* 0x000fe400078e02ff */
[----:B------:R1:W-:Y:S01]  /*0eb0*/  LDGSTS.E.BYPASS.LTC128B.128 [R13+0x11080], [R2.64], !P3 ;  /* 0x11080000020d7fae */ /* 0x0003e2000d901d56 */
[----:B------:R-:W-:Y:S01]  /*0ec0*/  IADD3.X R23, RZ, UR15, R229, P1, P0 ;  /* 0x0000000fff177c10 */ /* 0x000fe20008fe04e5 */
[----:B------:R-:W-:Y:S01]  /*0ed0*/  IMAD R0, R196, c[0x0][0x28c], R0 ;  /* 0x0000a300c4007a24 */ /* 0x000fe200078e0200 */
[----:B------:R-:W-:-:S03]  /*0ee0*/  IADD3 R4, P0, R4, UR10, RZ ;  /* 0x0000000a04047c10 */ /* 0x000fc6000ff1e0ff */
[----:B------:R2:W-:Y:S01]  /*0ef0*/  LDGSTS.E.BYPASS.LTC128B.128 [R13+0x13080], [R22.64], !P2 ;  /* 0x13080000160d7fae */ /* 0x0005e2000d101d56 */
[----:B------:R-:W-:Y:S02]  /*0f00*/  IADD3.X R0, R5, UR14, R0, P0, !PT ;  /* 0x0000000e05007c10 */ /* 0x000fe400087fe400 */
[----:B------:R-:W-:Y:S02]  /*0f10*/  LEA R226, P2, R20, c[0x0][0x1f0], 0x1 ;  /* 0x00007c0014e27a11 */ /* 0x000fe400078408ff */
[----:B-1----:R-:W-:Y:S02]  /*0f20*/  SEL R2, RZ, 0x1, P4 ;  /* 0x00000001ff027807 */ /* 0x002fe40002000000 */
[----:B------:R-:W-:-:S05]  /*0f30*/  SEL R3, RZ, 0x2, P5 ;  /* 0x00000002ff037807 */ /* 0x000fca0002800000 */
[----:B------:R-:W-:Y:S01]  /*0f40*/  IMAD.IADD R2, R3, 0x1, R2 ;  /* 0x0000000103027824 */ /* 0x000fe200078e0202 */
[----:B------:R-:W-:Y:S01]  /*0f50*/  IADD3 R3, R21, UR4, RZ ;  /* 0x0000000415037c10 */ /* 0x000fe2000fffe0ff */
[----:B------:R-:W-:Y:S01]  /*0f60*/  ULDC.64 UR4, c[0x0][0x208] ;  /* 0x0000820000047ab9 */ /* 0x000fe20000000a00 */
[----:B------:R-:W-:Y:S01]  /*0f70*/  SHF.R.S32.HI R21, RZ, 0x5, R8 ;  /* 0x00000005ff157819 */ /* 0x000fe20000011408 */
[----:B------:R-:W-:Y:S01]  /*0f80*/  USHF.L.U32 UR7, UR4, 0x5, URZ ;  /* 0x0000000504077899 */ /* 0x000fe2000800063f */
[----:B------:R-:W-:Y:S01]  /*0f90*/  LOP3.LUT P1, RZ, R2, 0x1, RZ, 0xc0, !PT ;  /* 0x0000000102ff7812 */ /* 0x000fe2000782c0ff */
[----:B------:R-:W-:Y:S01]  /*0fa0*/  USHF.L.U64.HI UR5, UR4, UR6, UR5 ;  /* 0x0000000604057299 */ /* 0x000fe20008010205 */
[----:B------:R-:W-:Y:S01]  /*0fb0*/  LEA.HI.X R227, R20, c[0x0][0x1f4], R3, 0x1, P2 ;  /* 0x00007d0014e37a11 */ /* 0x000fe200010f0c03 */
[----:B------:R-:W-:Y:S01]  /*0fc0*/  @!P6 IMAD.SHL.U32 R3, R224, 0x10, RZ ;  /* 0x00000010e003e824 */ /* 0x000fe200078e00ff */
[----:B------:R-:W-:Y:S01]  /*0fd0*/  ISETP.LT.OR P0, PT, R7, 0x1, !P1 ;  /* 0x000000010700780c */ /* 0x000fe20004f01670 */
[----:B------:R-:W-:Y:S01]  /*0fe0*/  USHF.L.U32 UR4, UR7, 0x1, URZ ;  /* 0x0000000107047899 */ /* 0x000fe2000800063f */
[----:B------:R-:W-:Y:S01]  /*0ff0*/  LEA.HI R20, R12, R224, RZ, 0x4 ;  /* 0x000000e00c147211 */ /* 0x000fe200078f20ff */
[----:B------:R-:W-:Y:S01]  /*1000*/  USHF.L.U64.HI UR5, UR7, 0x1, UR5 ;  /* 0x0000000107057899 */ /* 0x000fe20008010205 */
[----:B------:R1:W-:Y:S01]  /*1010*/  @!P6 LDGSTS.E.BYPASS.LTC128B.128 [R3+0x20080], [R16.64] ;  /* 0x200800001003efae */ /* 0x0003e2000b901d56 */
[----:B------:R-:W-:Y:S01]  /*1020*/  ULDC UR6, c[0x0][0x168] ;  /* 0x00005a0000067ab9 */ /* 0x000fe20000000800 */
[----:B------:R-:W-:Y:S01]  /*1030*/  LOP3.LUT R15, R20, 0xfffffff0, RZ, 0xc0, !PT ;  /* 0xfffffff0140f7812 */ /* 0x000fe200078ec0ff */
[----:B------:R-:W-:Y:S01]  /*1040*/  UISETP.GE.AND UP0, UPT, UR6, 0x41, UPT ;  /* 0x000000410600788c */ /* 0x000fe2000bf06270 */
[----:B------:R-:W0:Y:S01]  /*1050*/  LDGDEPBAR ;  /* 0x00000000000079af */ /* 0x000e220000000000 */
[----:B------:R-:W-:-:S02]  /*1060*/  SHF.R.S32.HI R5, RZ, 0x4, R20 ;  /* 0x00000004ff057819 */ /* 0x000fc40000011414 */
[----:B------:R-:W-:Y:S02]  /*1070*/  IMAD.IADD R15, R224, 0x1, -R15 ;  /* 0x00000001e00f7824 */ /* 0x000fe400078e0a0f */
[----:B------:R2:W-:Y:S01]  /*1080*/  LDGSTS.E.BYPASS.LTC128B.128 [R13+0x18080], [R226.64], !P0 ;  /* 0x18080000e20d7fae */ /* 0x0005e2000c101d56 */
[----:B------:R-:W-:Y:S02]  /*1090*/  LEA.HI R20, R20, R5, RZ, 0x1 ;  /* 0x0000000514147211 */ /* 0x000fe400078f08ff */
[----:B-1----:R-:W-:Y:S02]  /*10a0*/  IADD3 R16, P0, R226, UR4, RZ ;  /* 0x00000004e2107c10 */ /* 0x002fe4000ff1e0ff */
[----:B------:R-:W-:Y:S02]  /*10b0*/  LEA.HI R3, R8, R21, RZ, 0x1 ;  /* 0x0000001508037211 */ /* 0x000fe400078f08ff */
[----:B------:R-:W-:Y:S02]  /*10c0*/  IADD3.X R17, R227, UR5, RZ, P0, !PT ;  /* 0x00000005e3117c10 */ /* 0x000fe400087fe4ff */
[----:B------:R-:W-:-:S02]  /*10d0*/  LOP3.LUT P0, RZ, R2, 0x2, RZ, 0xc0, !PT ;  /* 0x0000000202ff7812 */ /* 0x000fc4000780c0ff */
[----:B------:R-:W-:Y:S02]  /*10e0*/  SHF.R.S32.HI R2, RZ, 0x1f, R15 ;  /* 0x0000001fff027819 */ /* 0x000fe4000001140f */
[----:B------:R-:W-:Y:S02]  /*10f0*/  ISETP.LT.OR P2, PT, R7, 0x1, !P0 ;  /* 0x000000010700780c */ /* 0x000fe40004741670 */
[----:B------:R-:W-:Y:S02]  /*1100*/  LEA.HI R2, R2, R15, RZ, 0x3 ;  /* 0x0000000f02027211 */ /* 0x000fe400078f18ff */
[----:B------:R-:W-:-:S05]  /*1110*/  LOP3.LUT R3, R3, 0xfffffffe, RZ, 0xc0, !PT ;  /* 0xfffffffe03037812 */ /* 0x000fca00078ec0ff */
[----:B------:R-:W-:-:S04]  /*1120*/  IMAD.IADD R3, R21, 0x1, -R3 ;  /* 0x0000000115037824 */ /* 0x000fc800078e0a03 */
        /* <DEDUP_REMOVED lines=33> */
[----:B--2---:R-:W-:Y:S01]  /*1340*/  IADD3 R16, P0, R16, UR4, RZ ;  /* 0x0000000410107c10 */ /* 0x004fe2000ff1e0ff */
        /* <DEDUP_REMOVED lines=19> */
.L_x_1102:
[----:B------:R-:W-:Y:S05]  /*1480*/  BSYNC B0 ;  /* 0x0000000000007941 */ /* 0x000fea0003800000 */
.L_x_1101:
[----:B--2---:R-:W-:Y:S01]  /*1490*/  UISETP.GE.AND UP0, UPT, UR6, 0x1, UPT ;  /* 0x000000010600788c */ /* 0x004fe2000bf06270 */
        /* <DEDUP_REMOVED lines=67> */
[----:B------:R-:W-:Y:S01]  /*18d0*/  LEA.HI R12, R12, R224, RZ, 0x2 ;  /* 0x000000e00c0c7211 */ /* 0x000fe200078f10ff */
[C---:B-1----:R-:W-:Y:S01]  /*18e0*/  IMAD.SHL.U32 R16, R11.reuse, 0x40, RZ ;  /* 0x000000400b107824 */ /* 0x042fe200078e00ff */
[C---:B------:R-:W-:Y:S01]  /*18f0*/  LOP3.LUT P0, RZ, R11.reuse, 0x2, RZ, 0xc0, !PT ;  /* 0x000000020bff7812 */ /* 0x040fe2000780c0ff */
[----:B------:R-:W-:Y:S01]  /*1900*/  IMAD.SHL.U32 R15, R232, 0x8, RZ ;  /* 0x00000008e80f7824 */ /* 0x000fe200078e00ff */
[----:B------:R-:W-:Y:S01]  /*1910*/  LOP3.LUT P1, RZ, R11, 0x4, RZ, 0xc0, !PT ;  /* 0x000000040bff7812 */ /* 0x000fe2000782c0ff */
[----:B------:R-:W-:Y:S01]  /*1920*/  IMAD.SHL.U32 R231, R3, 0x10, RZ ;  /* 0x0000001003e77824 */ /* 0x000fe200078e00ff */
[----:B------:R-:W-:Y:S01]  /*1930*/  SHF.R.S32.HI R2, RZ, 0x1f, R10 ;  /* 0x0000001fff027819 */ /* 0x000fe2000001140a */
[----:B------:R-:W-:Y:S01]  /*1940*/  IMAD.MOV.U32 R204, RZ, RZ, 0x20 ;  /* 0x00000020ffcc7424 */ /* 0x000fe200078e00ff */
[--C-:B------:R-:W-:Y:S01]  /*1950*/  SHF.R.S32.HI R13, RZ, 0x2, R12.reuse ;  /* 0x00000002ff0d7819 */ /* 0x100fe2000001140c */
[----:B------:R-:W-:Y:S01]  /*1960*/  IMAD.MOV.U32 R209, RZ, RZ, 0x20 ;  /* 0x00000020ffd17424 */ /* 0x000fe200078e00ff */
[----:B------:R-:W-:Y:S01]  /*1970*/  LOP3.LUT R11, R12, 0x3ffffffc, RZ, 0xc0, !PT ;  /* 0x3ffffffc0c0b7812 */ /* 0x000fe200078ec0ff */
[----:B------:R-:W-:Y:S01]  /*1980*/  IMAD.MOV.U32 R210, RZ, RZ, 0x10 ;  /* 0x00000010ffd27424 */ /* 0x000fe200078e00ff */
[----:B------:R-:W-:Y:S01]  /*1990*/  SHF.R.S32.HI R12, RZ, 0x1f, R12 ;  /* 0x0000001fff0c7819 */ /* 0x000fe2000001140c */
[----:B------:R-:W-:Y:S01]  /*19a0*/  UIADD3 UR6, UR6, 0x3f, URZ ;  /* 0x0000003f06067890 */ /* 0x000fe2000fffe03f */
[----:B------:R-:W-:Y:S01]  /*19b0*/  LEA.HI R2, R2, R10, RZ, 0x2 ;  /* 0x0000000a02027211 */ /* 0x000fe200078f10ff */
[----:B------:R-:W-:Y:S01]  /*19c0*/  IMAD.IADD R11, R224, 0x1, -R11 ;  /* 0x00000001e00b7824 */ /* 0x000fe200078e0a0b */
[----:B------:R-:W-:Y:S01]  /*19d0*/  LEA.HI R12, R12, R13, RZ, 0x3 ;  /* 0x0000000d0c0c7211 */ /* 0x000fe200078f18ff */
[----:B------:R-:W-:Y:S01]  /*19e0*/  USHF.R.S32.HI UR4, URZ, 0x1f, UR6 ;  /* 0x0000001f3f047899 */ /* 0x000fe20008011406 */
[----:B------:R-:W-:Y:S01]  /*19f0*/  LOP3.LUT R16, R16, 0x1c0, RZ, 0xc0, !PT ;  /* 0x000001c010107812 */ /* 0x000fe200078ec0ff */
[----:B------:R-:W-:Y:S01]  /*1a00*/  IMAD R235, R11, 0x2, R0 ;  /* 0x000000020beb7824 */ /* 0x000fe200078e0200 */
[----:B------:R-:W-:Y:S01]  /*1a10*/  LOP3.LUT R2, R2, 0xfffffffc, RZ, 0xc0, !PT ;  /* 0xfffffffc02027812 */ /* 0x000fe200078ec0ff */
[----:B------:R-:W-:Y:S01]  /*1a20*/  IMAD.MOV.U32 R205, RZ, RZ, 0x40 ;  /* 0x00000040ffcd7424 */ /* 0x000fe200078e00ff */
[----:B------:R-:W-:Y:S01]  /*1a30*/  LOP3.LUT R8, R8, 0xffffffe0, RZ, 0xc0, !PT ;  /* 0xffffffe008087812 */ /* 0x000fe200078ec0ff */
[----:B------:R-:W-:Y:S01]  /*1a40*/  ULEA.HI UR4, UR4, UR6, URZ, 0x6 ;  /* 0x0000000604047291 */ /* 0x000fe2000f8f303f */
[----:B------:R-:W-:Y:S01]  /*1a50*/  LOP3.LUT R12, R12, 0xfffffff8, RZ, 0xc0, !PT ;  /* 0xfffffff80c0c7812 */ /* 0x000fe200078ec0ff */
[----:B------:R-:W-:Y:S01]  /*1a60*/  IMAD.IADD R2, R10, 0x1, -R2 ;  /* 0x000000010a027824 */ /* 0x000fe200078e0a02 */
[----:B------:R-:W-:Y:S01]  /*1a70*/  LOP3.LUT R15, R15, 0x8, RZ, 0xc0, !PT ;  /* 0x000000080f0f7812 */ /* 0x000fe200078ec0ff */
[----:B------:R-:W-:Y:S01]  /*1a80*/  IMAD.IADD R8, R224, 0x1, -R8 ;  /* 0x00000001e0087824 */ /* 0x000fe200078e0a08 */
[----:B------:R-:W-:Y:S01]  /*1a90*/  SHF.R.U32.HI R14, RZ, 0x3, R16 ;  /* 0x00000003ff0e7819 */ /* 0x000fe20000011610 */
[----:B------:R-:W-:Y:S01]  /*1aa0*/  IMAD.IADD R12, R13, 0x1, -R12 ;  /* 0x000000010d0c7824 */ /* 0x000fe200078e0a0c */
[----:B------:R-:W-:Y:S01]  /*1ab0*/  LOP3.LUT R3, R16, 0x10, R231, 0xf8, !PT ;  /* 0x0000001010037812 */ /* 0x000fe200078ef8e7 */
[----:B------:R-:W-:Y:S01]  /*1ac0*/  IMAD R2, R2, -0x8, R6 ;  /* 0xfffffff802027824 */ /* 0x000fe200078e0206 */
[----:B------:R-:W-:Y:S01]  /*1ad0*/  LOP3.LUT R16, R14, R15, R16, 0x1e, !PT ;  /* 0x0000000f0e107212 */ /* 0x000fe200078e1e10 */
[----:B------:R-:W-:Y:S01]  /*1ae0*/  IMAD.SHL.U32 R6, R12, 0x40, RZ ;  /* 0x000000400c067824 */ /* 0x000fe200078e00ff */
[----:B------:R-:W-:Y:S01]  /*1af0*/  LOP3.LUT R14, R14, R3, R15, 0x1e, !PT ;  /* 0x000000030e0e7212 */ /* 0x000fe200078e1e0f */
[C---:B------:R-:W-:Y:S01]  /*1b00*/  IMAD R3, R7.reuse, 0x800, R9 ;  /* 0x0000080007037824 */ /* 0x040fe200078e0209 */
[----:B------:R-:W-:Y:S01]  /*1b10*/  SHF.R.S32.HI R9, RZ, 0x1f, R8 ;  /* 0x0000001fff097819 */ /* 0x000fe20000011408 */
[----:B------:R-:W-:Y:S01]  /*1b20*/  CS2R R162, SRZ ;  /* 0x0000000000a27805 */ /* 0x000fe2000001ff00 */
[----:B------:R-:W-:Y:S01]  /*1b30*/  LOP3.LUT R6, R6, 0x1c0, RZ, 0xc0, !PT ;  /* 0x000001c006067812 */ /* 0x000fe200078ec0ff */
[----:B------:R-:W-:Y:S01]  /*1b40*/  IMAD R0, R7, 0x200, R14 ;  /* 0x0000020007007824 */ /* 0x000fe200078e020e */
[----:B------:R-:W-:Y:S01]  /*1b50*/  LEA.HI R9, R9, R8, RZ, 0x2 ;  /* 0x0000000809097211 */ /* 0x000fe200078f10ff */
[----:B------:R-:W-:Y:S01]  /*1b60*/  IMAD.IADD R3, R3, 0x1, R16 ;  /* 0x0000000103037824 */ /* 0x000fe200078e0210 */
[----:B------:R-:W-:Y:S01]  /*1b70*/  SHF.R.U32.HI R7, RZ, 0x3, R6 ;  /* 0x00000003ff077819 */ /* 0x000fe20000011606 */
[----:B------:R-:W-:Y:S01]  /*1b80*/  IMAD.SHL.U32 R211, R0, 0x2, RZ ;  /* 0x0000000200d37824 */ /* 0x000fe200078e00ff */
[----:B------:R-:W-:Y:S01]  /*1b90*/  LOP3.LUT R234, R9, 0xfffffffc, RZ, 0xc0, !PT ;  /* 0xfffffffc09ea7812 */ /* 0x000fe200078ec0ff */
[----:B------:R-:W-:Y:S01]  /*1ba0*/  IMAD.SHL.U32 R212, R3, 0x2, RZ ;  /* 0x0000000203d47824 */ /* 0x000fe200078e00ff */
[----:B------:R-:W-:Y:S01]  /*1bb0*/  LOP3.LUT R7, R7, R6, R5, 0x1e, !PT ;  /* 0x0000000607077212 */ /* 0x000fe200078e1e05 */
[----:B------:R-:W-:Y:S01]  /*1bc0*/  CS2R R160, SRZ ;  /* 0x0000000000a07805 */ /* 0x000fe2000001ff00 */
[----:B------:R-:W-:Y:S01]  /*1bd0*/  SEL R204, R204, 0xffffffe0, !P0 ;  /* 0xffffffe0cccc7807 */ /* 0x000fe20004000000 */
[----:B------:R-:W-:Y:S01]  /*1be0*/  IMAD.IADD R234, R8, 0x1, -R234 ;  /* 0x0000000108ea7824 */ /* 0x000fe200078e0aea */
[----:B------:R-:W-:Y:S01]  /*1bf0*/  LOP3.LUT P0, RZ, R12, 0x4, RZ, 0xc0, !PT ;  /* 0x000000040cff7812 */ /* 0x000fe2000780c0ff */
[----:B------:R-:W-:Y:S01]  /*1c00*/  IMAD.IADD R235, R235, 0x1, R7 ;  /* 0x00000001ebeb7824 */ /* 0x000fe200078e0207 */
[----:B------:R-:W-:Y:S01]  /*1c10*/  LEA.HI.SX32 R231, R9, R231, 0x1e ;  /* 0x000000e709e77211 */ /* 0x000fe200078ff2ff */
[----:B------:R-:W-:Y:S01]  /*1c20*/  IMAD R234, R234, -0x2, R2 ;  /* 0xfffffffeeaea7824 */ /* 0x000fe200078e0202 */
[----:B------:R-:W-:Y:S01]  /*1c30*/  CS2R R158, SRZ ;  /* 0x00000000009e7805 */ /* 0x000fe2000001ff00 */
[----:B------:R-:W-:Y:S01]  /*1c40*/  IMAD.MOV.U32 R2, RZ, RZ, 0x40 ;  /* 0x00000040ff027424 */ /* 0x000fe200078e00ff */
[----:B------:R-:W-:Y:S01]  /*1c50*/  LEA R235, R235, 0x20480, 0x1 ;  /* 0x00020480ebeb7811 */ /* 0x000fe200078e08ff */
[----:B------:R-:W-:Y:S01]  /*1c60*/  IMAD R204, R3, 0x2, R204 ;  /* 0x0000000203cc7824 */ /* 0x000fe200078e02cc */
[----:B------:R-:W-:Y:S01]  /*1c70*/  CS2R R156, SRZ ;  /* 0x00000000009c7805 */ /* 0x000fe2000001ff00 */
[----:B------:R-:W-:Y:S01]  /*1c80*/  CS2R R154, SRZ ;  /* 0x00000000009a7805 */ /* 0x000fe2000001ff00 */
[----:B------:R-:W-:Y:S01]  /*1c90*/  SEL R2, R2, 0xffffffc0, !P1 ;  /* 0xffffffc002027807 */ /* 0x000fe20004800000 */
[----:B------:R-:W-:Y:S01]  /*1ca0*/  CS2R R152, SRZ ;  /* 0x0000000000987805 */ /* 0x000fe2000001ff00 */
[----:B------:R-:W-:Y:S01]  /*1cb0*/  LOP3.LUT P1, RZ, R4, 0x4, RZ, 0xc0, !PT ;  /* 0x0000000404ff7812 */ /* 0x000fe2000782c0ff */
[----:B------:R-:W-:Y:S01]  /*1cc0*/  CS2R R150, SRZ ;  /* 0x0000000000967805 */ /* 0x000fe2000001ff00 */
[----:B------:R-:W-:Y:S01]  /*1cd0*/  IADD3 R238, R235, 0x40, RZ ;  /* 0x00000040ebee7810 */ /* 0x000fe20007ffe0ff */
[--C-:B------:R-:W-:Y:S01]  /*1ce0*/  IMAD R3, R3, 0x2, R2.reuse ;  /* 0x0000000203037824 */ /* 0x100fe200078e0202 */
[----:B------:R-:W-:Y:S01]  /*1cf0*/  @P0 IADD3 R238, R235, -0x40, RZ ;  /* 0xffffffc0ebee0810 */ /* 0x000fe20007ffe0ff */
[----:B------:R-:W-:Y:S01]  /*1d00*/  IMAD R0, R0, 0x2, R2 ;  /* 0x0000000200007824 */ /* 0x000fe200078e0202 */
[----:B------:R-:W-:Y:S01]  /*1d10*/  LOP3.LUT P0, RZ, R4, 0x2, RZ, 0xc0, !PT ;  /* 0x0000000204ff7812 */ /* 0x000fe2000780c0ff */
[----:B------:R-:W-:Y:S01]  /*1d20*/  CS2R R148, SRZ ;  /* 0x0000000000947805 */ /* 0x000fe2000001ff00 */
[----:B------:R-:W-:Y:S01]  /*1d30*/  SEL R209, R209, 0xffffffe0, !P1 ;  /* 0xffffffe0d1d17807 */ /* 0x000fe20004800000 */
[----:B------:R-:W-:Y:S01]  /*1d40*/  CS2R R146, SRZ ;  /* 0x0000000000927805 */ /* 0x000fe2000001ff00 */
[----:B------:R-:W-:Y:S01]  /*1d50*/  SEL R210, R210, 0xfffffff0, !P0 ;  /* 0xfffffff0d2d27807 */ /* 0x000fe20004000000 */
[----:B------:R-:W-:Y:S01]  /*1d60*/  CS2R R144, SRZ ;  /* 0x0000000000907805 */ /* 0x000fe2000001ff00 */
        /* <DEDUP_REMOVED lines=70> */
[----:B------:R-:W-:Y:S02]  /*21d0*/  ULDC UR11, c[0x0][0x168] ;  /* 0x00005a00000b7ab9 */ /* 0x000fe40000000800 */
.L_x_1106:
        /* <DEDUP_REMOVED lines=257> */
.L_x_1104:
        /* <DEDUP_REMOVED lines=143> */
[C---:B------:R-:W-:Y:S01]  /*3ae0*/  FSEL R179, R193.reuse, -INF , P1 ;  /* 0xff800000c1b37808 */ /* 0x040fe20000800000 */
        /* <DEDUP_REMOVED lines=180> */
[----:B------:R-:W-:Y:S02]  /*4630*/  FMUL.FTZ R19, R19, R239 ;  /* 0x000000ef13137220 */ /* 0x000fe40000410000 */
[----:B------:R-:W-:Y:S01]  /*4640*/  FMUL.FTZ R10, R164, R10 ;  /* 0x0000000aa40a7220 */ /* 0x000fe20000410000 */
[----:B--2---:R-:W-:Y:S01]  /*4650*/  F2FP.PACK_AB R5, R192, R183 ;  /* 0x000000b7c005723e */ /* 0x004fe200000000ff */
[--C-:B------:R-:W-:Y:S02]  /*4660*/  FADD.FTZ R14, R14, -R189.reuse ;  /* 0x800000bd0e0e7221 */ /* 0x100fe40000010000 */
[----:B------:R-:W-:Y:S02]  /*4670*/  FMUL.FTZ R11, R172, R11 ;  /* 0x0000000bac0b7220 */ /* 0x000fe40000410000 */
[----:B------:R2:W-:Y:S01]  /*4680*/  STS [R235+0x3400], R5 ;  /* 0x00340005eb007388 */ /* 0x0005e20000000800 */
[----:B------:R-:W-:Y:S01]  /*4690*/  MUFU.EX2 R191, R191 ;  /* 0x000000bf00bf7308 */ /* 0x000fe20000000800 */
[--C-:B------:R-:W-:Y:S02]  /*46a0*/  FADD.FTZ R15, R15, -R189.reuse ;  /* 0x800000bd0f0f7221 */ /* 0x100fe40000010000 */
[----:B------:R-:W-:Y:S02]  /*46b0*/  FMUL.FTZ R18, R18, R221 ;  /* 0x000000dd12127220 */ /* 0x000fe40000410000 */
[--C-:B------:R-:W-:Y:S02]  /*46c0*/  FADD.FTZ R23, R23, -R182.reuse ;  /* 0x800000b617177221 */ /* 0x100fe40000010000 */
[----:B------:R-:W-:Y:S01]  /*46d0*/  FMUL.FTZ R14, R181, R14 ;  /* 0x0000000eb50e7220 */ /* 0x000fe20000410000 */
[----:B------:R-:W-:Y:S01]  /*46e0*/  F2FP.PACK_AB R18, R19, R18 ;  /* 0x000000121312723e */ /* 0x000fe200000000ff */
[----:B------:R-:W-:Y:S01]  /*46f0*/  FMUL.FTZ R15, R186, R15 ;  /* 0x0000000fba0f7220 */ /* 0x000fe20000410000 */
[----:B------:R-:W3:Y:S01]  /*4700*/  MUFU.EX2 R219, R219 ;  /* 0x000000db00db7308 */ /* 0x000ee20000000800 */
[----:B------:R-:W-:Y:S02]  /*4710*/  FMUL.FTZ R10, R10, R200 ;  /* 0x000000c80a0a7220 */ /* 0x000fe40000410000 */
        /* <DEDUP_REMOVED lines=8> */
[----:B------:R-:W-:Y:S01]  /*47a0*/  FADD.FTZ R35, R35, -R182 ;  /* 0x800000b623237221 */ /* 0x000fe20000010000 */
[----:B------:R-:W-:Y:S01]  /*47b0*/  IADD3 R215, R213, UR4, RZ ;  /* 0x00000004d5d77c10 */ /* 0x000fe2000fffe0ff */
[----:B------:R-:W-:Y:S02]  /*47c0*/  FMUL.FTZ R12, R12, R202 ;  /* 0x000000ca0c0c7220 */ /* 0x000fe40000410000 */
[----:B------:R-:W-:Y:S01]  /*47d0*/  FMUL.FTZ R13, R13, R198 ;  /* 0x000000c60d0d7220 */ /* 0x000fe20000410000 */
[----:B------:R-:W-:Y:S01]  /*47e0*/  SHF.L.U32 R215, R215, 0x1, RZ ;  /* 0x00000001d7d77819 */ /* 0x000fe200000006ff */
[----:B------:R-:W-:Y:S02]  /*47f0*/  FMUL.FTZ R14, R14, R199 ;  /* 0x000000c70e0e7220 */ /* 0x000fe40000410000 */
[----:B------:R-:W2:Y:S01]  /*4800*/  MUFU.EX2 R216, R216 ;  /* 0x000000d800d87308 */ /* 0x000ea20000000800 */
[----:B------:R-:W-:Y:S01]  /*4810*/  FMUL.FTZ R15, R15, R203 ;  /* 0x000000cb0f0f7220 */ /* 0x000fe20000410000 */
[----:B------:R-:W-:Y:S01]  /*4820*/  F2FP.PACK_AB R12, R13, R12 ;  /* 0x0000000c0d0c723e */ /* 0x000fe200000000ff */
[----:B------:R-:W-:Y:S02]  /*4830*/  FMUL.FTZ R21, R21, R241 ;  /* 0x000000f115157220 */ /* 0x000fe40000410000 */
        /* <DEDUP_REMOVED lines=10> */
[----:B------:R-:W-:Y:S01]  /*48e0*/  STS [R238+0x3000], R219 ;  /* 0x003000dbee007388 */ /* 0x000fe20000000800 */
[----:B------:R-:W-:Y:S02]  /*48f0*/  FFMA.FTZ R7, -R220, R220, 1 ;  /* 0x3f800000dc077423 */ /* 0x000fe400000101dc */
[----:B------:R-:W-:Y:S01]  /*4900*/  FMUL.FTZ R33, R33, R218 ;  /* 0x000000da21217220 */ /* 0x000fe20000410000 */
[----:B------:R-:W-:Y:S01]  /*4910*/  F2FP.PACK_AB R22, R23, R22 ;  /* 0x000000161716723e */ /* 0x000fe200000000ff */
[----:B------:R-:W-:Y:S01]  /*4920*/  FMUL.FTZ R7, R34, R7 ;  /* 0x0000000722077220 */ /* 0x000fe20000410000 */
[----:B--2---:R-:W-:Y:S01]  /*4930*/  F2FP.PACK_AB R5, R191, R216 ;  /* 0x000000d8bf05723e */ /* 0x004fe200000000ff */
[----:B------:R-:W-:Y:S01]  /*4940*/  FMUL.FTZ R17, R35, R17 ;  /* 0x0000001123117220 */ /* 0x000fe20000410000 */
[----:B------:R-:W-:Y:S01]  /*4950*/  SHF.L.U32 R218, R214, 0x1, RZ ;  /* 0x00000001d6da7819 */ /* 0x000fe200000006ff */
        /* <DEDUP_REMOVED lines=8> */
[----:B------:R-:W-:Y:S01]  /*49e0*/  FMUL.FTZ R32, R32, R217 ;  /* 0x000000d920207220 */ /* 0x000fe20000410000 */
[----:B------:R-:W-:Y:S01]  /*49f0*/  MOV R217, 0x20 ;  /* 0x0000002000d97802 */ /* 0x000fe20000000f00 */
[----:B------:R-:W-:Y:S02]  /*4a00*/  FMUL.FTZ R25, R25, R245 ;  /* 0x000000f519197220 */ /* 0x000fe40000410000 */
[----:B------:R-:W-:Y:S01]  /*4a10*/  FMUL.FTZ R31, R191, R31 ;  /* 0x0000001fbf1f7220 */ /* 0x000fe20000410000 */
[----:B------:R-:W-:Y:S01]  /*4a20*/  F2FP.PACK_AB R32, R33, R32 ;  /* 0x000000202120723e */ /* 0x000fe200000000ff */
[----:B------:R-:W-:Y:S01]  /*4a30*/  FMUL.FTZ R27, R27, R247 ;  /* 0x000000f71b1b7220 */ /* 0x000fe20000410000 */
[----:B------:R-:W-:Y:S01]  /*4a40*/  SEL R217, R217, 0xffffffe0, !P0 ;  /* 0xffffffe0d9d97807 */ /* 0x000fe20004000000 */
[----:B------:R-:W-:Y:S02]  /*4a50*/  FMUL.FTZ R29, R250, R29 ;  /* 0x0000001dfa1d7220 */ /* 0x000fe40000410000 */
[----:B------:R-:W-:Y:S01]  /*4a60*/  FMUL.FTZ R24, R24, R244 ;  /* 0x000000f418187220 */ /* 0x000fe20000410000 */
[----:B------:R-:W-:Y:S01]  /*4a70*/  IADD3 R220, R218, R217, RZ ;  /* 0x000000d9dadc7210 */ /* 0x000fe20007ffe0ff */
[----:B------:R-:W-:Y:S01]  /*4a80*/  FMUL.FTZ R30, R216, R30 ;  /* 0x0000001ed81e7220 */ /* 0x000fe20000410000 */
[----:B------:R-:W-:Y:S01]  /*4a90*/  SHF.L.U32 R216, R213, 0x1, RZ ;  /* 0x00000001d5d87819 */ /* 0x000fe200000006ff */
        /* <DEDUP_REMOVED lines=179> */
.L_x_1105:
[-C--:B-12-4-:R-:W-:Y:S01]  /*55d0*/  HMMA.16816.F32 R4, R164, R16.reuse, RZ ;  /* 0x00000010a404723c */ /* 0x096fe200000018ff */
[----:B------:R-:W-:Y:S01]  /*55e0*/  LDSM.16.MT88.4 R172, [R216+0x1080] ;  /* 0x00108000d8ac783b */ /* 0x000fe20000004200 */
[----:B------:R-:W-:Y:S02]  /*55f0*/  ULDC.64 UR6, c[0x0][0x240] ;  /* 0x0000900000067ab9 */ /* 0x000fe40000000a00 */
[----:B------:R-:W-:Y:S01]  /*5600*/  IMAD.IADD R219, R218, 0x1, R205 ;  /* 0x00000001dadb7824 */ /* 0x000fe200078e02cd */
[----:B------:R-:W-:Y:S01]  /*5610*/  UIMAD UR6, UR8, UR6, URZ ;  /* 0x00000006080672a4 */ /* 0x000fe2000f8e023f */
[----:B------:R-:W-:Y:S01]  /*5620*/  LDSM.16.MT88.4 R184, [R216+0x1880] ;  /* 0x00188000d8b8783b */ /* 0x000fe20000004200 */
[----:B------:R-:W-:Y:S01]  /*5630*/  UISETP.GE.AND UP3, UPT, UR5, 0x1, UPT ;  /* 0x000000010500788c */ /* 0x000fe2000bf66270 */
[C---:B------:R-:W-:Y:S01]  /*5640*/  HMMA.16816.F32 R8, R28.reuse, R16, RZ ;  /* 0x000000101c08723c */ /* 0x040fe200000018ff */
[----:B------:R-:W-:Y:S02]  /*5650*/  UIMAD UR6, UR18, UR7, UR6 ;  /* 0x00000007120672a4 */ /* 0x000fe4000f8e0206 */
[----:B------:R-:W1:Y:S01]  /*5660*/  LDSM.16.M88.4 R168, [R219+0x24480] ;  /* 0x02448000dba8783b */ /* 0x000e620000000200 */
[----:B------:R-:W-:Y:S02]  /*5670*/  USHF.L.U32 UR7, UR12, 0xd, URZ ;  /* 0x0000000d0c077899 */ /* 0x000fe4000800063f */
[----:B------:R-:W-:Y:S02]  /*5680*/  UIADD3 UR12, UR12, 0x1, URZ ;  /* 0x000000010c0c7890 */ /* 0x000fe4000fffe03f */
[-C--:B------:R-:W-:Y:S01]  /*5690*/  HMMA.16816.F32 R12, R28, R18.reuse, RZ ;  /* 0x000000121c0c723c */ /* 0x080fe200000018ff */
[----:B------:R-:W2:Y:S01]  /*56a0*/  LDSM.16.M88.4 R180, [R219+0x25480] ;  /* 0x02548000dbb4783b */ /* 0x000ea20000000200 */
[----:B------:R-:W-:Y:S02]  /*56b0*/  USHF.R.S32.HI UR4, URZ, 0x1f, UR7 ;  /* 0x0000001f3f047899 */ /* 0x000fe40008011407 */
[----:B------:R-:W-:Y:S02]  /*56c0*/  UISETP.GE.AND UP0, UPT, UR12, UR17, UPT ;  /* 0x000000110c00728c */ /* 0x000fe4000bf06270 */
[----:B------:R-:W0:Y:S01]  /*56d0*/  LDGDEPBAR ;  /* 0x00000000000079af */ /* 0x000e220000000000 */
[----:B------:R-:W-:Y:S01]  /*56e0*/  UISETP.GE.AND UP2, UPT, UR20, 0x1, UPT ;  /* 0x000000011400788c */ /* 0x000fe2000bf46270 */
[C---:B------:R-:W-:Y:S01]  /*56f0*/  HMMA.16816.F32 R16, R164.reuse, R18, RZ ;  /* 0x00000012a410723c */ /* 0x040fe200000018ff */
[----:B------:R-:W-:Y:S07]  /*5700*/  UISETP.GE.AND UP1, UPT, UR19, 0x1, UPT ;  /* 0x000000011300788c */ /* 0x000fee000bf26270 */
[-C--:B------:R-:W-:Y:S08]  /*5710*/  HMMA.16816.F32 R20, R164, R176.reuse, RZ ;  /* 0x000000b0a414723c */ /* 0x080ff000000018ff */
[C---:B------:R-:W-:Y:S08]  /*5720*/  HMMA.16816.F32 R24, R28.reuse, R176, RZ ;  /* 0x000000b01c18723c */ /* 0x040ff000000018ff */
[-C--:B------:R-:W-:Y:S08]  /*5730*/  HMMA.16816.F32 R28, R28, R178.reuse, RZ ;  /* 0x000000b21c1c723c */ /* 0x080ff000000018ff */
[----:B------:R-:W-:Y:S01]  /*5740*/  HMMA.16816.F32 R32, R164, R178, RZ ;  /* 0x000000b2a420723c */ /* 0x000fe200000018ff */
[----:B------:R-:W3:Y:S07]  /*5750*/  LDSM.16.MT88.4 R164, [R216+0x5080] ;  /* 0x00508000d8a4783b */ /* 0x000eee0000004200 */
[-C--:B------:R-:W-:Y:S08]  /*5760*/  HMMA.16816.F32 R4, R188, R192.reuse, R4 ;  /* 0x000000c0bc04723c */ /* 0x080ff00000001804 */
[C---:B------:R-:W-:Y:S07]  /*5770*/  HMMA.16816.F32 R8, R196.reuse, R192, R8 ;  /* 0x000000c0c408723c */ /* 0x040fee0000001808 */
[----:B------:R-:W-:Y:S01]  /*5780*/  IMAD.IADD R192, R217, 0x1, R219 ;  /* 0x00000001d9c07824 */ /* 0x000fe200078e02db */
[-C--:B------:R-:W-:Y:S04]  /*5790*/  HMMA.16816.F32 R12, R196, R194.reuse, R12 ;  /* 0x000000c2c40c723c */ /* 0x080fe8000000180c */
[----:B------:R-:W4:Y:S01]  /*57a0*/  LDSM.16.M88.4 R176, [R192+0x24480] ;  /* 0x02448000c0b0783b */ /* 0x000f220000000200 */
[----:B------:R-:W-:Y:S03]  /*57b0*/  IADD3 R217, R205, R218, R217 ;  /* 0x000000dacdd97210 */ /* 0x000fe60007ffe0d9 */
[C---:B------:R-:W-:Y:S01]  /*57c0*/  HMMA.16816.F32 R16, R188.reuse, R194, R16 ;  /* 0x000000c2bc10723c */ /* 0x040fe20000001810 */
[----:B------:R-:W2:Y:S07]  /*57d0*/  LDSM.16.M88.4 R192, [R192+0x25480] ;  /* 0x02548000c0c0783b */ /* 0x000eae0000000200 */
[-C--:B------:R-:W-:Y:S08]  /*57e0*/  HMMA.16816.F32 R20, R188, R200.reuse, R20 ;  /* 0x000000c8bc14723c */ /* 0x080ff00000001814 */
[C---:B------:R-:W-:Y:S08]  /*57f0*/  HMMA.16816.F32 R24, R196.reuse, R200, R24 ;  /* 0x000000c8c418723c */ /* 0x040ff00000001818 */
[-C--:B------:R-:W-:Y:S01]  /*5800*/  HMMA.16816.F32 R28, R196, R202.reuse, R28 ;  /* 0x000000cac41c723c */ /* 0x080fe2000000181c */
[----:B------:R-:W-:Y:S07]  /*5810*/  LDSM.16.MT88.4 R196, [R216+0x2080] ;  /* 0x00208000d8c4783b */ /* 0x000fee0000004200 */
[----:B------:R-:W-:Y:S01]  /*5820*/  HMMA.16816.F32 R32, R188, R202, R32 ;  /* 0x000000cabc20723c */ /* 0x000fe20000001820 */
[----:B------:R-:W4:Y:S05]  /*5830*/  LDSM.16.MT88.4 R188, [R216+0x5880] ;  /* 0x00588000d8bc783b */ /* 0x000f2a0000004200 */
[----:B------:R-:W-:Y:S02]  /*5840*/  LDSM.16.M88.4 R200, [R218+0x27480] ;  /* 0x02748000dac8783b */ /* 0x000fe40000000200 */
[-C--:B-1----:R-:W-:Y:S08]  /*5850*/  HMMA.16816.F32 R4, R168, R172.reuse, R4 ;  /* 0x000000aca804723c */ /* 0x082ff00000001804 */
[C---:B--2---:R-:W-:Y:S08]  /*5860*/  HMMA.16816.F32 R8, R180.reuse, R172, R8 ;  /* 0x000000acb408723c */ /* 0x044ff00000001808 */
[-C--:B------:R-:W-:Y:S08]  /*5870*/  HMMA.16816.F32 R12, R180, R174.reuse, R12 ;  /* 0x000000aeb40c723c */ /* 0x080ff0000000180c */
[C---:B------:R-:W-:Y:S01]  /*5880*/  HMMA.16816.F32 R16, R168.reuse, R174, R16 ;  /* 0x000000aea810723c */ /* 0x040fe20000001810 */
[----:B------:R-:W1:Y:S07]  /*5890*/  LDSM.16.M88.4 R172, [R218+0x26480] ;  /* 0x02648000daac783b */ /* 0x000e6e0000000200 */
[-C--:B---3--:R-:W-:Y:S08]  /*58a0*/  HMMA.16816.F32 R20, R168, R164.reuse, R20 ;  /* 0x000000a4a814723c */ /* 0x088ff00000001814 */
[C---:B------:R-:W-:Y:S08]  /*58b0*/  HMMA.16816.F32 R24, R180.reuse, R164, R24 ;  /* 0x000000a4b418723c */ /* 0x040ff00000001818 */
[-C--:B------:R-:W-:Y:S01]  /*58c0*/  HMMA.16816.F32 R28, R180, R166.reuse, R28 ;  /* 0x000000a6b41c723c */ /* 0x080fe2000000181c */
[----:B------:R-:W-:Y:S07]  /*58d0*/  LDSM.16.MT88.4 R180, [R216+0x2880] ;  /* 0x00288000d8b4783b */ /* 0x000fee0000004200 */
[----:B------:R-:W-:Y:S01]  /*58e0*/  HMMA.16816.F32 R32, R168, R166, R32 ;  /* 0x000000a6a820723c */ /* 0x000fe20000001820 */
[----:B------:R-:W2:Y:S05]  /*58f0*/  LDSM.16.MT88.4 R164, [R216+0x6080] ;  /* 0x00608000d8a4783b */ /* 0x000eaa0000004200 */
[----:B------:R-:W3:Y:S02]  /*5900*/  LDSM.16.M88.4 R168, [R220+0x26480] ;  /* 0x02648000dca8783b */ /* 0x000ee40000000200 */
[-C--:B----4-:R-:W-:Y:S08]  /*5910*/  HMMA.16816.F32 R4, R176, R184.reuse, R4 ;  /* 0x000000b8b004723c */ /* 0x090ff00000001804 */
[C---:B------:R-:W-:Y:S08]  /*5920*/  HMMA.16816.F32 R8, R192.reuse, R184, R8 ;  /* 0x000000b8c008723c */ /* 0x040ff00000001808 */
[-C--:B------:R-:W-:Y:S08]  /*5930*/  HMMA.16816.F32 R12, R192, R186.reuse, R12 ;  /* 0x000000bac00c723c */ /* 0x080ff0000000180c */
[C---:B------:R-:W-:Y:S01]  /*5940*/  HMMA.16816.F32 R16, R176.reuse, R186, R16 ;  /* 0x000000bab010723c */ /* 0x040fe20000001810 */
[----:B------:R-:W4:Y:S07]  /*5950*/  LDSM.16.M88.4 R184, [R220+0x27480] ;  /* 0x02748000dcb8783b */ /* 0x000f2e0000000200 */
[-C--:B------:R-:W-:Y:S08]  /*5960*/  HMMA.16816.F32 R20, R176, R188.reuse, R20 ;  /* 0x000000bcb014723c */ /* 0x080ff00000001814 */
[C---:B------:R-:W-:Y:S08]  /*5970*/  HMMA.16816.F32 R24, R192.reuse, R188, R24 ;  /* 0x000000bcc018723c */ /* 0x040ff00000001818 */
[-C--:B------:R-:W-:Y:S01]  /*5980*/  HMMA.16816.F32 R28, R192, R190.reuse, R28 ;  /* 0x000000bec01c723c */ /* 0x080fe2000000181c */
[----:B------:R-:W-:Y:S07]  /*5990*/  LDSM.16.MT88.4 R192, [R216+0x3880] ;  /* 0x00388000d8c0783b */ /* 0x000fee0000004200 */
[----:B------:R-:W-:Y:S01]  /*59a0*/  HMMA.16816.F32 R32, R176, R190, R32 ;  /* 0x000000beb020723c */ /* 0x000fe20000001820 */
[----:B------:R-:W3:Y:S05]  /*59b0*/  LDSM.16.MT88.4 R176, [R216+0x6880] ;  /* 0x00688000d8b0783b */ /* 0x000eea0000004200 */
[----:B------:R-:W-:Y:S02]  /*59c0*/  LDSM.16.MT88.4 R188, [R216+0x7080] ;  /* 0x00708000d8bc783b */ /* 0x000fe40000004200 */
[-C--:B-1----:R-:W-:Y:S08]  /*59d0*/  HMMA.16816.F32 R4, R172, R196.reuse, R4 ;  /* 0x000000c4ac04723c */ /* 0x082ff00000001804 */
[C---:B------:R-:W-:Y:S01]  /*59e0*/  HMMA.16816.F32 R8, R200.reuse, R196, R8 ;  /* 0x000000c4c808723c */ /* 0x040fe20000001808 */
[----:B------:R-:W1:Y:S07]  /*59f0*/  S2R R196, SR_CTAID.Y ;  /* 0x0000000000c47919 */ /* 0x000e6e0000002600 */
[-C--:B------:R-:W-:Y:S08]  /*5a00*/  HMMA.16816.F32 R12, R200, R198.reuse, R12 ;  /* 0x000000c6c80c723c */ /* 0x080ff0000000180c */
[C---:B------:R-:W-:Y:S08]  /*5a10*/  HMMA.16816.F32 R16, R172.reuse, R198, R16 ;  /* 0x000000c6ac10723c */ /* 0x040ff00000001810 */
[-C--:B--2---:R-:W-:Y:S08]  /*5a20*/  HMMA.16816.F32 R20, R172, R164.reuse, R20 ;  /* 0x000000a4ac14723c */ /* 0x084ff00000001814 */
[C---:B------:R-:W-:Y:S08]  /*5a30*/  HMMA.16816.F32 R24, R200.reuse, R164, R24 ;  /* 0x000000a4c818723c */ /* 0x040ff00000001818 */
[-C--:B------:R-:W-:Y:S08]  /*5a40*/  HMMA.16816.F32 R28, R200, R166.reuse, R28 ;  /* 0x000000a6c81c723c */ /* 0x080ff0000000181c */
[----:B------:R-:W-:Y:S01]  /*5a50*/  HMMA.16816.F32 R32, R172, R166, R32 ;  /* 0x000000a6ac20723c */ /* 0x000fe20000001820 */
[----:B------:R-:W-:Y:S05]  /*5a60*/  LDSM.16.MT88.4 R172, [R216+0x3080] ;  /* 0x00308000d8ac783b */ /* 0x000fea0000004200 */
[----:B------:R-:W2:Y:S02]  /*5a70*/  LDSM.16.M88.4 R164, [R219+0x26480] ;  /* 0x02648000dba4783b */ /* 0x000ea40000000200 */
[-C--:B---3--:R-:W-:Y:S08]  /*5a80*/  HMMA.16816.F32 R4, R168, R180.reuse, R4 ;  /* 0x000000b4a804723c */ /* 0x088ff00000001804 */
[C---:B----4-:R-:W-:Y:S08]  /*5a90*/  HMMA.16816.F32 R8, R184.reuse, R180, R8 ;  /* 0x000000b4b808723c */ /* 0x050ff00000001808 */
[-C--:B------:R-:W-:Y:S08]  /*5aa0*/  HMMA.16816.F32 R12, R184, R182.reuse, R12 ;  /* 0x000000b6b80c723c */ /* 0x080ff0000000180c */
[C---:B------:R-:W-:Y:S01]  /*5ab0*/  HMMA.16816.F32 R16, R168.reuse, R182, R16 ;  /* 0x000000b6a810723c */ /* 0x040fe20000001810 */
[----:B------:R-:W3:Y:S07]  /*5ac0*/  LDSM.16.M88.4 R180, [R219+0x27480] ;  /* 0x02748000dbb4783b */ /* 0x000eee0000000200 */
[-C--:B------:R-:W-:Y:S08]  /*5ad0*/  HMMA.16816.F32 R20, R168, R176.reuse, R20 ;  /* 0x000000b0a814723c */ /* 0x080ff00000001814 */
[C---:B------:R-:W-:Y:S08]  /*5ae0*/  HMMA.16816.F32 R24, R184.reuse, R176, R24 ;  /* 0x000000b0b818723c */ /* 0x040ff00000001818 */
[-C--:B------:R-:W-:Y:S01]  /*5af0*/  HMMA.16816.F32 R28, R184, R178.reuse, R28 ;  /* 0x000000b2b81c723c */ /* 0x080fe2000000181c */
[----:B------:R-:W4:Y:S07]  /*5b00*/  LDSM.16.M88.4 R184, [R217+0x26480] ;  /* 0x02648000d9b8783b */ /* 0x000f2e0000000200 */
[----:B------:R-:W-:Y:S01]  /*5b10*/  HMMA.16816.F32 R32, R168, R178, R32 ;  /* 0x000000b2a820723c */ /* 0x000fe20000001820 */
[----:B------:R-:W1:Y:S07]  /*5b20*/  LDSM.16.M88.4 R168, [R217+0x27480] ;  /* 0x02748000d9a8783b */ /* 0x000e6e0000000200 */
[-C--:B--2---:R-:W-:Y:S08]  /*5b30*/  HMMA.16816.F32 R4, R164, R172.reuse, R4 ;  /* 0x000000aca404723c */ /* 0x084ff00000001804 */
[C---:B---3--:R-:W-:Y:S08]  /*5b40*/  HMMA.16816.F32 R8, R180.reuse, R172, R8 ;  /* 0x000000acb408723c */ /* 0x048ff00000001808 */
[-C--:B------:R-:W-:Y:S08]  /*5b50*/  HMMA.16816.F32 R12, R180, R174.reuse, R12 ;  /* 0x000000aeb40c723c */ /* 0x080ff0000000180c */
[C---:B------:R-:W-:Y:S01]  /*5b60*/  HMMA.16816.F32 R16, R164.reuse, R174, R16 ;  /* 0x000000aea410723c */ /* 0x040fe20000001810 */
[----:B------:R-:W2:Y:S07]  /*5b70*/  LDSM.16.MT88.4 R172, [R216+0x7880] ;  /* 0x00788000d8ac783b */ /* 0x000eae0000004200 */
[-C--:B------:R-:W-:Y:S08]  /*5b80*/  HMMA.16816.F32 R20, R164, R188.reuse, R20 ;  /* 0x000000bca414723c */ /* 0x080ff00000001814 */
[C---:B------:R-:W-:Y:S07]  /*5b90*/  HMMA.16816.F32 R24, R180.reuse, R188, R24 ;  /* 0x000000bcb418723c */ /* 0x040fee0000001818 */
[----:B-1----:R-:W-:Y:S01]  /*5ba0*/  SHF.R.S32.HI R188, RZ, 0x1f, R196 ;  /* 0x0000001fffbc7819 */ /* 0x002fe200000114c4 */
[-C--:B------:R-:W-:Y:S01]  /*5bb0*/  HMMA.16816.F32 R28, R180, R190.reuse, R28 ;  /* 0x000000beb41c723c */ /* 0x080fe2000000181c */
[----:B------:R-:W-:Y:S07]  /*5bc0*/  LDSM.16.MT88.4 R180, [R0+0x27c80] ;  /* 0x027c800000b4783b */ /* 0x000fee0000004200 */
[----:B------:R-:W-:Y:S07]  /*5bd0*/  HMMA.16816.F32 R32, R164, R190, R32 ;  /* 0x000000bea420723c */ /* 0x000fee0000001820 */
[----:B------:R-:W-:Y:S01]  /*5be0*/  IMAD R164, R188, c[0x0][0x238], RZ ;  /* 0x00008e00bca47a24 */ /* 0x000fe200078e02ff */
[-C--:B----4-:R-:W-:Y:S01]  /*5bf0*/  HMMA.16816.F32 R4, R184, R192.reuse, R4 ;  /* 0x000000c0b804723c */ /* 0x090fe20000001804 */
[----:B------:R-:W-:Y:S01]  /*5c00*/  MOV R165, UR6 ;  /* 0x0000000600a57c02 */ /* 0x000fe20008000f00 */
[----:B------:R-:W-:Y:S03]  /*5c10*/  UIADD3 UR6, UR20, 0x1, URZ ;  /* 0x0000000114067890 */ /* 0x000fe6000fffe03f */
[C---:B------:R-:W-:Y:S01]  /*5c20*/  IMAD.WIDE.U32 R166, R196.reuse, c[0x0][0x238], R224 ;  /* 0x00008e00c4a67a25 */ /* 0x040fe200078e00e0 */
[----:B------:R-:W-:Y:S02]  /*5c30*/  USEL UR20, UR6, URZ, !UP2 ;  /* 0x0000003f06147287 */ /* 0x000fe4000d000000 */
[C---:B------:R-:W-:Y:S04]  /*5c40*/  HMMA.16816.F32 R8, R168.reuse, R192, R8 ;  /* 0x000000c0a808723c */ /* 0x040fe80000001808 */
[----:B------:R-:W-:Y:S04]  /*5c50*/  IMAD R164, R196, c[0x0][0x23c], R164 ;  /* 0x00008f00c4a47a24 */ /* 0x000fe800078e02a4 */
[-C--:B------:R-:W-:Y:S04]  /*5c60*/  HMMA.16816.F32 R12, R168, R194.reuse, R12 ;  /* 0x000000c2a80c723c */ /* 0x080fe8000000180c */
[----:B------:R-:W-:Y:S01]  /*5c70*/  IADD3 R167, R167, R164, RZ ;  /* 0x000000a4a7a77210 */ /* 0x000fe20007ffe0ff */
[----:B------:R-:W-:Y:S03]  /*5c80*/  IMAD.U32 R164, RZ, RZ, UR18 ;  /* 0x00000012ffa47e24 */ /* 0x000fe6000f8e00ff */
[C---:B------:R-:W-:Y:S04]  /*5c90*/  HMMA.16816.F32 R16, R184.reuse, R194, R16 ;  /* 0x000000c2b810723c */ /* 0x040fe80000001810 */
[----:B------:R-:W-:Y:S04]  /*5ca0*/  IMAD.WIDE.U32 R166, R164, c[0x0][0x240], R166 ;  /* 0x00009000a4a67a25 */ /* 0x000fe800078e00a6 */
[-C--:B--2---:R-:W-:Y:S04]  /*5cb0*/  HMMA.16816.F32 R20, R184, R172.reuse, R20 ;  /* 0x000000acb814723c */ /* 0x084fe80000001814 */
[----:B------:R-:W-:Y:S01]  /*5cc0*/  IADD3 R164, P1, R166, UR7, RZ ;  /* 0x00000007a6a47c10 */ /* 0x000fe2000ff3e0ff */
[----:B------:R-:W-:Y:S03]  /*5cd0*/  UIADD3 UR7, UR5, 0x1, URZ ;  /* 0x0000000105077890 */ /* 0x000fe6000fffe03f */
[C---:B------:R-:W-:Y:S01]  /*5ce0*/  HMMA.16816.F32 R24, R168.reuse, R172, R24 ;  /* 0x000000aca818723c */ /* 0x040fe20000001818 */
[----:B------:R-:W-:Y:S03]  /*5cf0*/  USEL UR5, UR7, URZ, !UP3 ;  /* 0x0000003f07057287 */ /* 0x000fe6000d800000 */
[----:B------:R-:W-:Y:S01]  /*5d00*/  IADD3.X R165, R167, UR4, R165, P1, !PT ;  /* 0x00000004a7a57c10 */ /* 0x000fe20008ffe4a5 */
[----:B------:R-:W-:Y:S01]  /*5d10*/  UIADD3 UR4, UR19, 0x1, URZ ;  /* 0x0000000113047890 */ /* 0x000fe2000fffe03f */
[C---:B------:R-:W-:Y:S02]  /*5d20*/  LEA R176, P1, R164.reuse, c[0x0][0x220], 0x2 ;  /* 0x00008800a4b07a11 */ /* 0x040fe400078210ff */
[-C--:B------:R-:W-:Y:S01]  /*5d30*/  HMMA.16816.F32 R28, R168, R174.reuse, R28 ;  /* 0x000000aea81c723c */ /* 0x080fe2000000181c */
[----:B------:R-:W-:Y:S01]  /*5d40*/  LDSM.16.MT88.4 R168, [R0+0x24c80] ;  /* 0x024c800000a8783b */ /* 0x000fe20000004200 */
[----:B------:R-:W-:Y:S02]  /*5d50*/  USEL UR19, UR4, URZ, !UP1 ;  /* 0x0000003f04137287 */ /* 0x000fe4000c800000 */
[----:B------:R-:W-:Y:S02]  /*5d60*/  LEA.HI.X R177, R164, c[0x0][0x224], R165, 0x2, P1 ;  /* 0x00008900a4b17a11 */ /* 0x000fe400008f14a5 */
[----:B------:R-:W-:Y:S01]  /*5d70*/  LDSM.16.MT88.4 R164, [R215+0x10880] ;  /* 0x01088000d7a4783b */ /* 0x000fe20000004200 */
[----:B------:R-:W-:Y:S01]  /*5d80*/  PLOP3.LUT P1, PT, PT, PT, UP0, 0x80, 0x0 ;  /* 0x000000000000781c */ /* 0x000fe20003f2f008 */
[----:B------:R-:W-:Y:S03]  /*5d90*/  HMMA.16816.F32 R32, R184, R174, R32 ;  /* 0x000000aeb820723c */ /* 0x000fe60000001820 */
[----:B------:R-:W-:Y:S05]  /*5da0*/  RED.E.ADD.F32.FTZ.RN.STRONG.GPU [R176.64], R4 ;  /* 0x00000004b000798e */ /* 0x000fea000c10e796 */
        /* <DEDUP_REMOVED lines=29> */
[----:B------:R-:W-:Y:S01]  /*5f80*/  RED.E.ADD.F32.FTZ.RN.STRONG.GPU [R176.64+0x5800], R26 ;  /* 0x0058001ab000798e */ /* 0x000fe2000c10e796 */
[-C--:B---3--:R-:W-:Y:S04]  /*5f90*/  HMMA.16816.F32 R108, R16, R8.reuse, R108 ;  /* 0x00000008106c723c */ /* 0x088fe8000000186c */
[----:B------:R-:W-:Y:S05]  /*5fa0*/  RED.E.ADD.F32.FTZ.RN.STRONG.GPU [R176.64+0x5c00], R27 ;  /* 0x005c001bb000798e */ /* 0x000fea000c10e796 */
[----:B------:R-:W2:Y:S05]  /*5fb0*/  LDSM.16.MT88.4 R24, [R215+0x12080] ;  /* 0x01208000d718783b */ /* 0x000eaa0000004200 */
[----:B------:R-:W-:Y:S01]  /*5fc0*/  RED.E.ADD.F32.FTZ.RN.STRONG.GPU [R176.64+0x6000], R32 ;  /* 0x00600020b000798e */ /* 0x000fe2000c10e796 */
[C---:B-1----:R-:W-:Y:S04]  /*5fd0*/  HMMA.16816.F32 R112, R20.reuse, R8, R112 ;  /* 0x000000081470723c */ /* 0x042fe80000001870 */
[----:B------:R-:W-:Y:S05]  /*5fe0*/  RED.E.ADD.F32.FTZ.RN.STRONG.GPU [R176.64+0x6400], R33 ;  /* 0x00640021b000798e */ /* 0x000fea000c10e796 */
[----:B------:R-:W-:Y:S01]  /*5ff0*/  RED.E.ADD.F32.FTZ.RN.STRONG.GPU [R176.64+0x6800], R34 ;  /* 0x00680022b000798e */ /* 0x000fe2000c10e796 */
[-C--:B------:R-:W-:Y:S04]  /*6000*/  HMMA.16816.F32 R116, R20, R10.reuse, R116 ;  /* 0x0000000a1474723c */ /* 0x080fe80000001874 */
[----:B------:R-:W-:Y:S04]  /*6010*/  RED.E.ADD.F32.FTZ.RN.STRONG.GPU [R176.64+0x6c00], R35 ;  /* 0x006c0023b000798e */ /* 0x000fe8000c10e796 */
[-C--:B------:R-:W-:Y:S01]  /*6020*/  HMMA.16816.F32 R120, R16, R10.reuse, R120 ;  /* 0x0000000a1078723c */ /* 0x080fe20000001878 */
[----:B------:R-:W1:Y:S05]  /*6030*/  LDSM.16.MT88.4 R32, [R211+0x24c80] ;  /* 0x024c8000d320783b */ /* 0x000e6a0000004200 */
[----:B------:R-:W-:Y:S02]  /*6040*/  RED.E.ADD.F32.FTZ.RN.STRONG.GPU [R176.64+0x7000], R28 ;  /* 0x0070001cb000798e */ /* 0x000fe4000c10e796 */
        /* <DEDUP_REMOVED lines=8> */
[----:B------:R-:W2:Y:S05]  /*60d0*/  LDSM.16.MT88.4 R28, [R211+0x26c80] ;  /* 0x026c8000d31c783b */ /* 0x000eaa0000004200 */
[----:B------:R-:W-:Y:S02]  /*60e0*/  LDSM.16.MT88.4 R176, [R211+0x27c80] ;  /* 0x027c8000d3b0783b */ /* 0x000fe40000004200 */
        /* <DEDUP_REMOVED lines=65> */
.L_x_1103:
[----:B------:R-:W-:Y:S01]  /*6500*/  MOV R0, c[0x0][0x338] ;  /* 0x0000ce0000007a02 */ /* 0x000fe20000000f00 */
[----:B------:R-:W2:Y:S01]  /*6510*/  S2UR UR4, SR_CTAID.X ;  /* 0x00000000000479c3 */ /* 0x000ea20000002500 */
[----:B------:R-:W-:Y:S01]  /*6520*/  ULDC UR5, c[0x0][0x358] ;  /* 0x0000d60000057ab9 */ /* 0x000fe20000000800 */
[----:B------:R-:W-:Y:S01]  /*6530*/  MOV R2, R196 ;  /* 0x000000c400027202 */ /* 0x000fe20000000f00 */
[----:B------:R-:W-:Y:S01]  /*6540*/  ULDC UR6, c[0x0][0x2f4] ;  /* 0x0000bd0000067ab9 */ /* 0x000fe20000000800 */
[----:B------:R-:W-:Y:S01]  /*6550*/  ISETP.NE.AND P0, PT, R0, 0x1, PT ;  /* 0x000000010000780c */ /* 0x000fe20003f05270 */
[----:B------:R-:W-:Y:S01]  /*6560*/  BAR.SYNC.DEFER_BLOCKING 0x1, 0x100 ;  /* 0x0044000000007b1d */ /* 0x000fe20000010000 */
[----:B------:R-:W-:Y:S01]  /*6570*/  MOV R189, R188 ;  /* 0x000000bc00bd7202 */ /* 0x000fe20000000f00 */
[----:B------:R-:W-:Y:S01]  /*6580*/  FMUL.FTZ R100, R100, c[0x0][0x298] ;  /* 0x0000a60064647a20 */ /* 0x000fe20000410000 */
[----:B------:R-:W-:Y:S01]  /*6590*/  MOV R188, R196 ;  /* 0x000000c400bc7202 */ /* 0x000fe20000000f00 */
[----:B------:R-:W-:-:S02]  /*65a0*/  FMUL.FTZ R101, R101, c[0x0][0x298] ;  /* 0x0000a60065657a20 */ /* 0x000fc40000410000 */
[----:B------:R-:W3:Y:S01]  /*65b0*/  S2R R0, SR_CTAID.Z ;  /* 0x0000000000007919 */ /* 0x000ee20000002700 */
[----:B------:R-:W-:Y:S01]  /*65c0*/  BSSY B0, `(.L_x_1107) ;  /* 0x0000058000007945 */ /* 0x000fe20003800000 */
[----:B------:R-:W-:Y:S02]  /*65d0*/  FMUL.FTZ R102, R102, c[0x0][0x298] ;  /* 0x0000a60066667a20 */ /* 0x000fe40000410000 */
[----:B------:R-:W-:Y:S02]  /*65e0*/  FMUL.FTZ R103, R103, c[0x0][0x298] ;  /* 0x0000a60067677a20 */ /* 0x000fe40000410000 */
[----:B------:R-:W-:-:S04]  /*65f0*/  @P0 IMAD.HI.U32 R3, R196, c[0x0][0x33c], RZ ;  /* 0x0000cf00c4030a27 */ /* 0x000fc800078e00ff */
[----:B------:R-:W-:Y:S01]  /*6600*/  FMUL.FTZ R104, R104, c[0x0][0x298] ;  /* 0x0000a60068687a20 */ /* 0x000fe20000410000 */
[----:B------:R-:W-:Y:S01]  /*6610*/  @P0 SHF.R.U32.HI R2, RZ, c[0x0][0x340], R3 ;  /* 0x0000d000ff020a19 */ /* 0x000fe20000011603 */
[----:B------:R-:W-:Y:S01]  /*6620*/  FMUL.FTZ R105, R105, c[0x0][0x298] ;  /* 0x0000a60069697a20 */ /* 0x000fe20000410000 */
[----:B--2---:R-:W-:Y:S01]  /*6630*/  UIMAD UR5, UR4, UR5, URZ ;  /* 0x00000005040572a4 */ /* 0x004fe2000f8e023f */
[----:B------:R-:W-:Y:S01]  /*6640*/  FMUL.FTZ R106, R106, c[0x0][0x298] ;  /* 0x0000a6006a6a7a20 */ /* 0x000fe20000410000 */
[----:B------:R-:W-:Y:S01]  /*6650*/  @P0 SHF.R.S32.HI R3, RZ, 0x1f, R2 ;  /* 0x0000001fff030819 */ /* 0x000fe20000011402 */
[----:B------:R-:W-:Y:S01]  /*6660*/  FMUL.FTZ R107, R107, c[0x0][0x298] ;  /* 0x0000a6006b6b7a20 */ /* 0x000fe20000410000 */
[----:B------:R-:W-:Y:S01]  /*6670*/  UIMAD UR6, UR5, UR6, URZ ;  /* 0x00000006050672a4 */ /* 0x000fe2000f8e023f */
[----:B------:R-:W-:Y:S01]  /*6680*/  @P0 MOV R188, R2 ;  /* 0x0000000200bc0202 */ /* 0x000fe20000000f00 */
[----:B------:R-:W-:Y:S01]  /*6690*/  FMUL.FTZ R108, R108, c[0x0][0x298] ;  /* 0x0000a6006c6c7a20 */ /* 0x000fe20000410000 */
[----:B------:R-:W-:Y:S01]  /*66a0*/  @P0 MOV R189, R3 ;  /* 0x0000000300bd0202 */ /* 0x000fe20000000f00 */
[----:B------:R-:W-:Y:S01]  /*66b0*/  USHF.R.S32.HI UR5, URZ, 0x1f, UR6 ;  /* 0x0000001f3f057899 */ /* 0x000fe20008011406 */
[----:B------:R-:W-:Y:S01]  /*66c0*/  IADD3 R2, -R2, RZ, RZ ;  /* 0x000000ff02027210 */ /* 0x000fe20007ffe1ff */
[----:B------:R-:W-:-:S02]  /*66d0*/  FMUL.FTZ R109, R109, c[0x0][0x298] ;  /* 0x0000a6006d6d7a20 */ /* 0x000fc40000410000 */
[----:B---3--:R-:W-:Y:S02]  /*66e0*/  IMAD R4, R0, c[0x0][0x2f4], RZ ;  /* 0x0000bd0000047a24 */ /* 0x008fe400078e02ff */
[----:B------:R-:W-:Y:S02]  /*66f0*/  FMUL.FTZ R110, R110, c[0x0][0x298] ;  /* 0x0000a6006e6e7a20 */ /* 0x000fe40000410000 */
[----:B------:R-:W-:Y:S01]  /*6700*/  FMUL.FTZ R111, R111, c[0x0][0x298] ;  /* 0x0000a6006f6f7a20 */ /* 0x000fe20000410000 */
[--C-:B------:R-:W-:Y:S01]  /*6710*/  SHF.R.S32.HI R5, RZ, 0x1f, R4.reuse ;  /* 0x0000001fff057819 */ /* 0x100fe20000011404 */
[----:B------:R-:W-:Y:S01]  /*6720*/  FMUL.FTZ R112, R112, c[0x0][0x298] ;  /* 0x0000a60070707a20 */ /* 0x000fe20000410000 */
[----:B------:R-:W-:Y:S01]  /*6730*/  IADD3 R4, P1, P0, R188, UR6, R4 ;  /* 0x00000006bc047c10 */ /* 0x000fe2000f83e004 */
[----:B------:R-:W-:Y:S02]  /*6740*/  FMUL.FTZ R113, R113, c[0x0][0x298] ;  /* 0x0000a60071717a20 */ /* 0x000fe40000410000 */
[----:B------:R-:W-:Y:S01]  /*6750*/  FMUL.FTZ R114, R114, c[0x0][0x298] ;  /* 0x0000a60072727a20 */ /* 0x000fe20000410000 */
[----:B------:R-:W-:Y:S01]  /*6760*/  IADD3.X R5, R189, UR5, R5, P1, P0 ;  /* 0x00000005bd057c10 */ /* 0x000fe20008fe0405 */
[----:B------:R-:W-:Y:S01]  /*6770*/  FMUL.FTZ R115, R115, c[0x0][0x298] ;  /* 0x0000a60073737a20 */ /* 0x000fe20000410000 */
[----:B------:R-:W-:Y:S01]  /*6780*/  ISETP.NE.AND P1, PT, R224, RZ, PT ;  /* 0x000000ffe000720c */ /* 0x000fe20003f25270 */
[----:B------:R-:W-:Y:S01]  /*6790*/  FMUL.FTZ R128, R128, c[0x0][0x298] ;  /* 0x0000a60080807a20 */ /* 0x000fe20000410000 */
[C---:B------:R-:W-:Y:S01]  /*67a0*/  SHF.L.U32 R3, R4.reuse, 0x2, RZ ;  /* 0x0000000204037819 */ /* 0x040fe200000006ff */
[----:B------:R-:W-:Y:S01]  /*67b0*/  FMUL.FTZ R129, R129, c[0x0][0x298] ;  /* 0x0000a60081817a20 */ /* 0x000fe20000410000 */
[----:B------:R-:W-:Y:S01]  /*67c0*/  SHF.L.U64.HI R4, R4, 0x2, R5 ;  /* 0x0000000204047819 */ /* 0x000fe20000010205 */
[----:B------:R-:W-:Y:S01]  /*67d0*/  FMUL.FTZ R130, R130, c[0x0][0x298] ;  /* 0x0000a60082827a20 */ /* 0x000fe20000410000 */
[----:B------:R-:W-:Y:S01]  /*67e0*/  IADD3 R6, P0, R3, c[0x0][0x350], RZ ;  /* 0x0000d40003067a10 */ /* 0x000fe20007f1e0ff */
[----:B------:R-:W-:-:S02]  /*67f0*/  FMUL.FTZ R131, R131, c[0x0][0x298] ;  /* 0x0000a60083837a20 */ /* 0x000fc40000410000 */
[----:B------:R-:W-:Y:S01]  /*6800*/  FMUL.FTZ R124, R124, c[0x0][0x298] ;  /* 0x0000a6007c7c7a20 */ /* 0x000fe20000410000 */
[----:B------:R-:W-:Y:S01]  /*6810*/  IADD3.X R7, R4, c[0x0][0x354], RZ, P0, !PT ;  /* 0x0000d50004077a10 */ /* 0x000fe200007fe4ff */
        /* <DEDUP_REMOVED lines=43> */
[----:B------:R-:W-:Y:S01]  /*6ad0*/  IMAD R5, R2, c[0x0][0x338], R196 ;  /* 0x0000ce0002057a24 */ /* 0x000fe200078e02c4 */
[----:B------:R-:W-:Y:S05]  /*6ae0*/  @P1 BRA `(.L_x_1108) ;  /* 0x0000005000001947 */ /* 0x000fea0003800000 */
.L_x_1109:
[----:B------:R-:W2:Y:S01]  /*6af0*/  LDG.E.STRONG.GPU R2, [R6.64] ;  /* 0x0000001606027981 */ /* 0x000ea2000c1ef900 */
[----:B------:R-:W-:Y:S01]  /*6b00*/  YIELD ;  /* 0x0000000000007946 */ /* 0x000fe20003800000 */
[----:B--2---:R-:W-:Y:S01]  /*6b10*/  ISETP.NE.AND P0, PT, R2, R5, PT ;  /* 0x000000050200720c */ /* 0x004fe20003f05270 */
[----:B------:R-:W-:-:S12]  /*6b20*/  CCTL.IVALL ;  /* 0x00000000ff00798f */ /* 0x000fd80002000000 */
[----:B------:R-:W-:Y:S05]  /*6b30*/  @P0 BRA `(.L_x_1109) ;  /* 0xffffffb000000947 */ /* 0x000fea000383ffff */
.L_x_1108:
[----:B------:R-:W-:Y:S05]  /*6b40*/  BSYNC B0 ;  /* 0x0000000000007941 */ /* 0x000fea0003800000 */
.L_x_1107:
[----:B------:R-:W-:Y:S01]  /*6b50*/  MOV R9, 0xffffffff ;  /* 0xffffffff00097802 */ /* 0x000fe20000000f00 */
[----:B------:R-:W-:Y:S05]  /*6b60*/  BRA.CONV ~URZ, `(.L_x_1110) ;  /* 0x000000237f007947 */ /* 0x000fea000b800000 */
[----:B------:R-:W-:Y:S02]  /*6b70*/  MOV R2, 0x6b90 ;  /* 0x00006b9000027802 */ /* 0x000fe40000000f00 */
[----:B-1----:R-:W-:Y:S05]  /*6b80*/  CALL.REL.NOINC `($__internal_6_$__cuda_sm70_warpsync) ;  /* 0x00000cc000007944 */ /* 0x002fea0003c00000 */
.L_x_1110:
[----:B------:R-:W-:Y:S01]  /*6b90*/  USHF.L.U32 UR6, UR4, 0xe, URZ ;  /* 0x0000000e04067899 */ /* 0x000fe2000800063f */
[----:B------:R-:W-:Y:S01]  /*6ba0*/  IMAD R8, R189, c[0x0][0x328], RZ ;  /* 0x0000ca00bd087a24 */ /* 0x000fe200078e02ff */
[----:B------:R-:W-:Y:S01]  /*6bb0*/  MOV R2, UR18 ;  /* 0x0000001200027c02 */ /* 0x000fe20008000f00 */
[----:B------:R-:W-:-:S06]  /*6bc0*/  NOP ;  /* 0x0000000000007918 */ /* 0x000fcc0000000000 */
[----:B------:R-:W-:Y:S01]  /*6bd0*/  USHF.R.S32.HI UR5, URZ, 0x1f, UR6 ;  /* 0x0000001f3f057899 */ /* 0x000fe20008011406 */
[----:B------:R-:W-:Y:S01]  /*6be0*/  IADD3 R10, P0, R224, UR6, RZ ;  /* 0x00000006e00a7c10 */ /* 0x000fe2000ff1e0ff */
[----:B------:R-:W-:Y:S01]  /*6bf0*/  IMAD R12, R188, c[0x0][0x32c], R8 ;  /* 0x0000cb00bc0c7a24 */ /* 0x000fe200078e0208 */
[----:B------:R-:W-:-:S03]  /*6c00*/  SHF.R.S32.HI R8, RZ, 0x1f, R2 ;  /* 0x0000001fff087819 */ /* 0x000fc60000011402 */
[----:B------:R-:W-:Y:S02]  /*6c10*/  LEA.HI.X.SX32 R11, R224, UR5, 0x1, P0 ;  /* 0x00000005e00b7c11 */ /* 0x000fe400080f0eff */
[----:B------:R-:W-:-:S03]  /*6c20*/  IMAD R2, R8, c[0x0][0x330], RZ ;  /* 0x0000cc0008027a24 */ /* 0x000fc600078e02ff */
[----:B------:R-:W-:-:S04]  /*6c30*/  IMAD.WIDE.U32 R14, R188, c[0x0][0x328], R10 ;  /* 0x0000ca00bc0e7a25 */ /* 0x000fc800078e000a */
[----:B------:R-:W-:Y:S01]  /*6c40*/  IMAD R2, R0, c[0x0][0x334], R2 ;  /* 0x0000cd0000027a24 */ /* 0x000fe200078e0202 */
[----:B-1----:R-:W-:Y:S02]  /*6c50*/  IADD3 R13, R15, R12, RZ ;  /* 0x0000000c0f0d7210 */ /* 0x002fe40007ffe0ff */
[----:B------:R-:W-:-:S05]  /*6c60*/  MOV R12, R14 ;  /* 0x0000000e000c7202 */ /* 0x000fca0000000f00 */
        /* <DEDUP_REMOVED lines=70> */
[----:B-1----:R-:W-:Y:S05]  /*70d0*/  CALL.REL.NOINC `($__internal_6_$__cuda_sm70_warpsync) ;  /* 0x0000077000007944 */ /* 0x002fea0003c00000 */
.L_x_1111:
        /* <DEDUP_REMOVED lines=12> */
.L_x_1113:
[----:B------:R-:W-:Y:S05]  /*71a0*/  BSYNC B0 ;  /* 0x0000000000007941 */ /* 0x000fea0003800000 */
.L_x_1112:
[----:B--2---:R-:W-:Y:S01]  /*71b0*/  IADD3 R6, P0, R3, c[0x0][0x348], RZ ;  /* 0x0000d20003067a10 */ /* 0x004fe20007f1e0ff */
[----:B------:R-:W-:Y:S03]  /*71c0*/  BSSY B0, `(.L_x_1114) ;  /* 0x0000008000007945 */ /* 0x000fe60003800000 */
[----:B------:R-:W-:Y:S01]  /*71d0*/  IADD3.X R7, R4, c[0x0][0x34c], RZ, P0, !PT ;  /* 0x0000d30004077a10 */ /* 0x000fe200007fe4ff */
[----:B------:R-:W-:Y:S05]  /*71e0*/  @P1 BRA `(.L_x_1115) ;  /* 0x0000005000001947 */ /* 0x000fea0003800000 */
.L_x_1116:
[----:B------:R-:W2:Y:S01]  /*71f0*/  LDG.E.STRONG.GPU R2, [R6.64] ;  /* 0x0000001606027981 */ /* 0x000ea2000c1ef900 */
[----:B------:R-:W-:Y:S01]  /*7200*/  YIELD ;  /* 0x0000000000007946 */ /* 0x000fe20003800000 */
[----:B--2---:R-:W-:Y:S01]  /*7210*/  ISETP.NE.AND P0, PT, R2, R5, PT ;  /* 0x000000050200720c */ /* 0x004fe20003f05270 */
[----:B------:R-:W-:-:S12]  /*7220*/  CCTL.IVALL ;  /* 0x00000000ff00798f */ /* 0x000fd80002000000 */
[----:B------:R-:W-:Y:S05]  /*7230*/  @P0 BRA `(.L_x_1116) ;  /* 0xffffffb000000947 */ /* 0x000fea000383ffff */
.L_x_1115:
[----:B------:R-:W-:Y:S05]  /*7240*/  BSYNC B0 ;  /* 0x0000000000007941 */ /* 0x000fea0003800000 */
.L_x_1114:
[----:B------:R-:W-:Y:S05]  /*7250*/  BRA.CONV ~URZ, `(.L_x_1117) ;  /* 0x000000237f007947 */ /* 0x000fea000b800000 */
[----:B------:R-:W-:Y:S02]  /*7260*/  MOV R2, 0x7280 ;  /* 0x0000728000027802 */ /* 0x000fe40000000f00 */
[----:B-1----:R-:W-:Y:S05]  /*7270*/  CALL.REL.NOINC `($__internal_6_$__cuda_sm70_warpsync) ;  /* 0x000005d000007944 */ /* 0x002fea0003c00000 */
.L_x_1117:
        /* <DEDUP_REMOVED lines=8> */
[----:B------:R-:W-:Y:S02]  /*7300*/  IADD3 R3, R5, R2, RZ ;  /* 0x0000000205037210 */ /* 0x000fe40007ffe0ff */
        /* <DEDUP_REMOVED lines=71> */
[----:B-12---:R-:W-:Y:S05]  /*7780*/  CALL.REL.NOINC `($__internal_6_$__cuda_sm70_warpsync) ;  /* 0x000000c000007944 */ /* 0x006fea0003c00000 */
.L_x_1118:
        /* <DEDUP_REMOVED lines=12> */
        .weak           $__internal_6_$__cuda_sm70_warpsync
        .type           $__internal_6_$__cuda_sm70_warpsync,@function
        .size           $__internal_6_$__cuda_sm70_warpsync,(.L_x_2319 - $__internal_6_$__cuda_sm70_warpsync)
$__internal_6_$__cuda_sm70_warpsync:
[----:B------:R-:W-:Y:S01]  /*7850*/  MOV R12, R2 ;  /* 0x00000002000c7202 */ /* 0x000fe20000000f00 */
[----:B------:R-:W-:Y:S04]  /*7860*/  WARPSYNC R9 ;  /* 0x0000000900007348 */ /* 0x000fe80003800000 */
[----:B------:R-:W-:-:S04]  /*7870*/  MOV R13, 0x0 ;  /* 0x00000000000d7802 */ /* 0x000fc80000000f00 */
[----:B------:R-:W-:Y:S05]  /*7880*/  RET.REL.NODEC R12 `(_ZN7cutlass13device_kernelIN5flash19enable_sm80_to_sm89INS1_16FlashAttnBwdSm80INS1_25CollectiveMainloopBwdSm80ILi2ELi2EN4cute5tupleIJNS5_1CILi64EEENS7_ILi128EEES9_EEENS_6half_tEfNS_4arch4Sm80ELb0ELb0ELb1ELb0ELb1ELb0ELb0ELb0ELi2ELi2ELi2ELi2ELb0EEENS1_24CollectiveEpilogueBwdGQAISA_fSD_Li256ELb0ELb1EEENS1_19SingleTileSchedulerILb0ELb0ELb0ELi128EEEEEEEEEvNT_6ParamsE) ;  /* 0xffff87700c007950 */ /* 0x000fea0003c3ffff */
.L_x_1119:
        /* <DEDUP_REMOVED lines=15> */
.L_x_2319:


//--------------------- .text._ZN7cutlass13device_kernelIN5flash19enable_sm80_to_sm89INS1_16FlashAttnBwdSm80INS1_25CollectiveMainloopBwdSm80ILi2ELi2EN4cute5tupleIJNS5_1CILi64EEENS7_ILi128EEES9_EEENS_6half_tEfNS_4arch4Sm80ELb0ELb0ELb1ELb1ELb0ELb0ELb0ELb0ELi2ELi2ELi2ELi2ELb0EEENS1_21CollectiveEpilogueBwdISA_SB_SD_Li256ELb1ELb0ELi4EEENS1_19SingleTileSchedulerILb1ELb0ELb0ELi128EEEEEEEEEvNT_6ParamsE --------------------------
	.section	.text._ZN7cutlass13device_kernelIN5flash19enable_sm80_to_sm89INS1_16FlashAttnBwdSm80INS1_25CollectiveMainloopBwdSm80ILi2ELi2EN4cute5tupleIJNS5_1CILi64EEENS7_ILi128EEES9_EEENS_6half_tEfNS_4arch4Sm80ELb0ELb0ELb1ELb1ELb0ELb0ELb0ELb0ELi2ELi2ELi2ELi2ELb0EEENS1_21CollectiveEpilogueBwdISA_SB_SD_Li256ELb1ELb0ELi4EEENS1_19SingleTileSchedulerILb1ELb0ELb0ELi128EEEEEEEEEvNT_6ParamsE,"ax",@progbits
	.sectioninfo	@"SHI_REGISTERS=255"
	.align	128
.text._ZN7cutlass13device_kernelIN5flash19enable_sm80_to_sm89INS1_16FlashAttnBwdSm80INS1_25CollectiveMainloopBwdSm80ILi2ELi2EN4cute5tupleIJNS5_1CILi64EEENS7_ILi128EEES9_EEENS_6half_tEfNS_4arch4Sm80ELb0ELb0ELb1ELb1ELb0ELb0ELb0ELb0ELi2ELi2ELi2ELi2ELb0EEENS1_21CollectiveEpilogueBwdISA_SB_SD_Li256ELb1ELb0ELi4EEENS1_19SingleTileSchedulerILb1ELb0ELb0ELi128EEEEEEEEEvNT_6ParamsE:
        .type           _ZN7cutlass13device_kernelIN5flash19enable_sm80_to_sm89INS1_16FlashAttnBwdSm80INS1_25CollectiveMainloopBwdSm80ILi2ELi2EN4cute5tupleIJNS5_1CILi64EEENS7_ILi128EEES9_EEENS_6half_tEfNS_4arch4Sm80ELb0ELb0ELb1ELb1ELb0ELb0ELb0ELb0ELi2ELi2ELi2ELi2ELb0EEENS1_21CollectiveEpilogueBwdISA_SB_SD_Li256ELb1ELb0ELi4EEENS1_19SingleTileSchedulerILb1ELb0ELb0ELi128EEEEEEEEEvNT_6ParamsE,@function
        .size           _ZN7cutlass13device_kernelIN5flash19enable_sm80_to_sm89INS1_16FlashAttnBwdSm80INS1_25CollectiveMainloopBwdSm80ILi2ELi2EN4cute5tupleIJNS5_1CILi64EEENS7_ILi128EEES9_EEENS_6half_tEfNS_4arch4Sm80ELb0ELb0ELb1ELb1ELb0ELb0ELb0ELb0ELi2ELi2ELi2ELi2ELb0EEENS1_21CollectiveEpilogueBwdISA_SB_SD_Li256ELb1ELb0ELi4EEENS1_19SingleTileSchedulerILb1ELb0ELb0ELi128EEEEEEEEEvNT_6ParamsE,(.L_x_2321 - _ZN7cutlass13device_kernelIN5flash19enable_sm80_to_sm89INS1_16FlashAttnBwdSm80INS1_25CollectiveMainloopBwdSm80ILi2ELi2EN4cute5tupleIJNS5_1CILi64EEENS7_ILi128EEES9_EEENS_6half_tEfNS_4arch4Sm80ELb0ELb0ELb1ELb1ELb0ELb0ELb0ELb0ELi2ELi2ELi2ELi2ELb0EEENS1_21CollectiveEpilogueBwdISA_SB_SD_Li256ELb1ELb0ELi4EEENS1_19SingleTileSchedulerILb1ELb0ELb0ELi128EEEEEEEEEvNT_6ParamsE)
        .other          _ZN7cutlass13device_kernelIN5flash19enable_sm80_to_sm89INS1_16FlashAttnBwdSm80INS1_25CollectiveMainloopBwdSm80ILi2ELi2EN4cute5tupleIJNS5_1CILi64EEENS7_ILi128EEES9_EEENS_6half_tEfNS_4arch4Sm80ELb0ELb0ELb1ELb1ELb0ELb0ELb0ELb0ELi2ELi2ELi2ELi2ELb0EEENS1_21CollectiveEpilogueBwdISA_SB_SD_Li256ELb1ELb0ELi4EEENS1_19SingleTileSchedulerILb1ELb0ELb0ELi128EEEEEEEEEvNT_6ParamsE,@"STO_CUDA_ENTRY STV_DEFAULT"
_ZN7cutlass13device_kernelIN5flash19enable_sm80_to_sm89INS1_16FlashAttnBwdSm80INS1_25CollectiveMainloopBwdSm80ILi2ELi2EN4cute5tupleIJNS5_1CILi64EEENS7_ILi128EEES9_EEENS_6half_tEfNS_4arch4Sm80ELb0ELb0ELb1ELb1ELb0ELb0ELb0ELb0ELi2ELi2ELi2ELi2ELb0EEENS1_21CollectiveEpilogueBwdISA_SB_SD_Li256ELb1ELb0ELi4EEENS1_19SingleTileSchedulerILb1ELb0ELb0ELi128EEEEEEEEEvNT_6ParamsE:
        /* <DEDUP_REMOVED lines=18> */
.L_x_1121:
        /* <DEDUP_REMOVED lines=8> */
.L_x_1123:
[----:B------:R-:W-:Y:S02]  /*01a0*/  MOV R0, c[0x0][0x3a4] ;  /* 0x0000e90000007a02 */ /* 0x000fe40000000f00 */
.L_x_1122:
[----:B-1----:R-:W-:-:S05]  /*01b0*/  IMAD.SHL.U32 R2, R101, 0x80, RZ ;  /* 0x0000008065027824 */ /* 0x002fca00078e00ff */
[----:B-----5:R-:W-:-:S04]  /*01c0*/  ISETP.GE.AND P0, PT, R2, R0, PT ;  /* 0x000000000200720c */ /* 0x020fc80003f06270 */
[----:B------:R-:W-:-:S05]  /*01d0*/  SEL R0, R5, 0xffffffff, !P0 ;  /* 0xffffffff05007807 */ /* 0x000fca0004000000 */
[----:B------:R1:W-:Y:S01]  /*01e0*/  STL [R1+0x38], R0 ;  /* 0x0000380001007387 */ /* 0x0003e20000100800 */
[----:B------:R-:W-:Y:S05]  /*01f0*/  BRA `(.L_x_1124) ;  /* 0x0000012000007947 */ /* 0x000fea0003800000 */
.L_x_1120:
[----:B---34-:R-:W-:-:S04]  /*0200*/  ISETP.NE.U32.AND P0, PT, RZ, c[0x0][0x3c0], PT ;  /* 0x0000f000ff007a0c */ /* 0x018fc80003f05070 */
[----:B------:R-:W-:-:S13]  /*0210*/  ISETP.NE.AND.EX P0, PT, RZ, c[0x0][0x3c4], PT, P0 ;  /* 0x0000f100ff007a0c */ /* 0x000fda0003f05300 */
[----:B------:R-:W-:Y:S05]  /*0220*/  @!P0 BRA `(.L_x_1125) ;  /* 0x0000002000008947 */ /* 0x000fea0003800000 */
[----:B------:R1:W5:Y:S01]  /*0230*/  LDG.E R0, [R2.64] ;  /* 0x0000001002007981 */ /* 0x000362000c1e1900 */
[----:B------:R-:W-:Y:S05]  /*0240*/  BRA `(.L_x_1126) ;  /* 0x0000009000007947 */ /* 0x000fea0003800000 */
.L_x_1125:
        /* <DEDUP_REMOVED lines=8> */
.L_x_1127:
[----:B------:R-:W-:Y:S02]  /*02d0*/  MOV R0, c[0x0][0x3a4] ;  /* 0x0000e90000007a02 */ /* 0x000fe40000000f00 */
.L_x_1126:
[----:B-1----:R-:W-:-:S05]  /*02e0*/  IMAD.SHL.U32 R2, R101, 0x80, RZ ;  /* 0x0000008065027824 */ /* 0x002fca00078e00ff */
[----:B-----5:R-:W-:-:S04]  /*02f0*/  ISETP.GE.AND P0, PT, R2, R0, PT ;  /* 0x000000000200720c */ /* 0x020fc80003f06270 */
[----:B------:R-:W-:-:S05]  /*0300*/  SEL R0, R5, 0xffffffff, !P0 ;  /* 0xffffffff05007807 */ /* 0x000fca0004000000 */
[----:B------:R1:W-:Y:S04]  /*0310*/  STL [R1+0x38], R0 ;  /* 0x0000380001007387 */ /* 0x0003e80000100800 */
.L_x_1124:
[----:B------:R-:W2:Y:S02]  /*0320*/  LDL R105, [R1+0x38] ;  /* 0x0000380001697983 */ /* 0x000ea40000100800 */
[----:B--2---:R-:W-:-:S13]  /*0330*/  ISETP.GE.AND P0, PT, R105, RZ, PT ;  /* 0x000000ff6900720c */ /* 0x004fda0003f06270 */
        /* <DEDUP_REMOVED lines=8> */
[----:B-1----:R-:W2:Y:S01]  /*03c0*/  @P2 LDG.E R0, [R6.64] ;  /* 0x0000001006002981 */ /* 0x002ea2000c1e1900 */
[----:B------:R-:W-:-:S03]  /*03d0*/  ISETP.NE.AND.EX P4, PT, RZ, c[0x0][0x2d4], PT, P4 ;  /* 0x0000b500ff007a0c */ /* 0x000fc60003f85340 */
[----:B------:R-:W3:Y:S01]  /*03e0*/  @P0 LDG.E R2, [R2.64] ;  /* 0x0000001002020981 */ /* 0x000ee2000c1e1900 */
[----:B------:R-:W-:Y:S01]  /*03f0*/  CS2R R14, SRZ ;  /* 0x00000000000e7805 */ /* 0x000fe2000001ff00 */
[----:B------:R-:W-:-:S05]  /*0400*/  IMAD.WIDE R4, R105, R9, c[0x0][0x2d0] ;  /* 0x0000b40069047625 */ /* 0x000fca00078e0209 */
[----:B------:R1:W5:Y:S04]  /*0410*/  @P2 LDG.E R14, [R6.64] ;  /* 0x00000010060e2981 */ /* 0x000368000c1e1900 */
[----:B------:R1:W5:Y:S01]  /*0420*/  @P4 LDG.E R15, [R4.64] ;  /* 0x00000010040f4981 */ /* 0x000362000c1e1900 */
[----:B------:R-:W-:Y:S01]  /*0430*/  ULDC UR14, c[0x0][0x168] ;  /* 0x00005a00000e7ab9 */ /* 0x000fe20000000800 */
[----:B------:R-:W-:Y:S02]  /*0440*/  IMAD.MOV.U32 R8, RZ, RZ, RZ ;  /* 0x000000ffff087224 */ /* 0x000fe400078e00ff */
[----:B------:R-:W-:Y:S02]  /*0450*/  IMAD.MOV.U32 R13, RZ, RZ, c[0x0][0x198] ;  /* 0x00006600ff0d7624 */ /* 0x000fe400078e00ff */
[----:B--2---:R-:W-:Y:S01]  /*0460*/  @P2 IMAD R0, R105, 0x40, R0 ;  /* 0x0000004069002824 */ /* 0x004fe200078e0200 */
[----:B---3--:R2:W3:Y:S04]  /*0470*/  @P0 R2UR UR14, R2 ;  /* 0x00000000020e03c2 */ /* 0x0084e800000e0000 */
[----:B--2---:R-:W-:-:S04]  /*0480*/  @P2 SHF.R.S32.HI R2, RZ, 0x1f, R0 ;  /* 0x0000001fff022819 */ /* 0x004fc80000011400 */
[----:B------:R-:W-:-:S04]  /*0490*/  @P2 LEA.HI R0, R2, R0, RZ, 0x6 ;  /* 0x0000000002002211 */ /* 0x000fc800078f30ff */
[----:B------:R-:W-:Y:S01]  /*04a0*/  @P2 LOP3.LUT R8, R0, 0xffffffc0, RZ, 0xc0, !PT ;  /* 0xffffffc000082812 */ /* 0x000fe200078ec0ff */
[----:B------:R-:W-:Y:S05]  /*04b0*/  @P0 BRA `(.L_x_1128) ;  /* 0x0000006000000947 */ /* 0x000fea0003800000 */
[----:B-1-3--:R-:W-:Y:S05]  /*04c0*/  @!P2 BRA `(.L_x_1128) ;  /* 0x000000500000a947 */ /* 0x00afea0003800000 */
[----:B------:R-:W2:Y:S04]  /*04d0*/  LDG.E R2, [R6.64] ;  /* 0x0000001006027981 */ /* 0x000ea8000c1e1900 */
[----:B------:R-:W3:Y:S01]  /*04e0*/  LDG.E R0, [R6.64+0x4] ;  /* 0x0000041006007981 */ /* 0x000ee2000c1e1900 */
[----:B--2---:R-:W1:Y:S08]  /*04f0*/  R2UR UR14, R2 ;  /* 0x00000000020e73c2 */ /* 0x004e7000000e0000 */
[----:B---3--:R-:W1:Y:S02]  /*0500*/  R2UR UR4, R0 ;  /* 0x00000000000473c2 */ /* 0x008e6400000e0000 */
[----:B-1----:R-:W-:-:S06]  /*0510*/  UIADD3 UR14, -UR14, UR4, URZ ;  /* 0x000000040e0e7290 */ /* 0x002fcc000fffe13f */
.L_x_1128:
[----:B-1-3--:R-:W-:-:S04]  /*0520*/  ISETP.NE.U32.AND P0, PT, RZ, c[0x0][0x2e0], PT ;  /* 0x0000b800ff007a0c */ /* 0x00afc80003f05070 */
[----:B------:R-:W-:-:S13]  /*0530*/  ISETP.NE.AND.EX P0, PT, RZ, c[0x0][0x2e4], PT, P0 ;  /* 0x0000b900ff007a0c */ /* 0x000fda0003f05300 */
[----:B------:R-:W-:Y:S05]  /*0540*/  @!P0 BRA `(.L_x_1129) ;  /* 0x0000003000008947 */ /* 0x000fea0003800000 */
[----:B------:R-:W-:-:S05]  /*0550*/  IMAD.WIDE R2, R105, R9, c[0x0][0x2e0] ;  /* 0x0000b80069027625 */ /* 0x000fca00078e0209 */
[----:B------:R1:W5:Y:S01]  /*0560*/  LDG.E R13, [R2.64] ;  /* 0x00000010020d7981 */ /* 0x000362000c1e1900 */
[----:B------:R-:W-:Y:S05]  /*0570*/  BRA `(.L_x_1130) ;  /* 0x0000004000007947 */ /* 0x000fea0003800000 */
.L_x_1129:
[----:B------:R-:W-:Y:S05]  /*0580*/  @!P4 BRA `(.L_x_1130) ;  /* 0x000000300000c947 */ /* 0x000fea0003800000 */
[----:B------:R-:W2:Y:S04]  /*0590*/  LDG.E R0, [R4.64] ;  /* 0x0000001004007981 */ /* 0x000ea8000c1e1900 */
[----:B------:R-:W2:Y:S02]  /*05a0*/  LDG.E R2, [R4.64+0x4] ;  /* 0x0000041004027981 */ /* 0x000ea4000c1e1900 */
[----:B--2---:R-:W-:Y:S02]  /*05b0*/  IADD3 R13, -R0, R2, RZ ;  /* 0x00000002000d7210 */ /* 0x004fe40007ffe1ff */
.L_x_1130:
[----:B------:R-:W-:Y:S01]  /*05c0*/  UISETP.GE.AND UP0, UPT, UR14, 0x1, UPT ;  /* 0x000000010e00788c */ /* 0x000fe2000bf06270 */
[----:B------:R-:W-:Y:S01]  /*05d0*/  PLOP3.LUT P0, PT, PT, PT, PT, 0x80, 0x0 ;  /* 0x000000000000781c */ /* 0x000fe20003f0f070 */
[----:B------:R-:W-:Y:S01]  /*05e0*/  CS2R R10, SRZ ;  /* 0x00000000000a7805 */ /* 0x000fe2000001ff00 */
[----:B------:R-:W-:Y:S01]  /*05f0*/  IMAD.MOV.U32 R150, RZ, RZ, RZ ;  /* 0x000000ffff967224 */ /* 0x000fe200078e00ff */
[----:B------:R-:W-:Y:S01]  /*0600*/  CS2R R154, SRZ ;  /* 0x00000000009a7805 */ /* 0x000fe2000001ff00 */
[----:B------:R-:W-:Y:S01]  /*0610*/  IMAD.MOV.U32 R148, RZ, RZ, RZ ;  /* 0x000000ffff947224 */ /* 0x000fe200078e00ff */
[----:B------:R-:W-:Y:S01]  /*0620*/  PLOP3.LUT P1, PT, PT, PT, UP0, 0x80, 0x0 ;  /* 0x000000000000781c */ /* 0x000fe20003f2f008 */
[----:B------:R-:W-:Y:S01]  /*0630*/  CS2R R152, SRZ ;  /* 0x0000000000987805 */ /* 0x000fe2000001ff00 */
[----:B------:R-:W-:Y:S01]  /*0640*/  CS2R R158, SRZ ;  /* 0x00000000009e7805 */ /* 0x000fe2000001ff00 */
[----:B------:R-:W-:Y:S01]  /*0650*/  CS2R R156, SRZ ;  /* 0x00000000009c7805 */ /* 0x000fe2000001ff00 */
[----:B------:R-:W-:Y:S01]  /*0660*/  CS2R R162, SRZ ;  /* 0x0000000000a27805 */ /* 0x000fe2000001ff00 */
[----:B------:R-:W-:Y:S01]  /*0670*/  CS2R R160, SRZ ;  /* 0x0000000000a07805 */ /* 0x000fe2000001ff00 */
[----:B------:R-:W-:Y:S01]  /*0680*/  MOV R12, RZ ;  /* 0x000000ff000c7202 */ /* 0x000fe20000000f00 */
[----:B------:R-:W-:Y:S01]  /*0690*/  IMAD.MOV.U32 R146, RZ, RZ, RZ ;  /* 0x000000ffff927224 */ /* 0x000fe200078e00ff */
[----:B------:R-:W-:Y:S01]  /*06a0*/  MOV R9, RZ ;  /* 0x000000ff00097202 */ /* 0x000fe20000000f00 */
[----:B------:R-:W-:Y:S01]  /*06b0*/  IMAD.MOV.U32 R144, RZ, RZ, RZ ;  /* 0x000000ffff907224 */ /* 0x000fe200078e00ff */
[----:B------:R-:W-:Y:S01]  /*06c0*/  CS2R R142, SRZ ;  /* 0x00000000008e7805 */ /* 0x000fe2000001ff00 */
[----:B------:R-:W-:Y:S01]  /*06d0*/  CS2R R140, SRZ ;  /* 0x00000000008c7805 */ /* 0x000fe2000001ff00 */
[----:B------:R-:W-:Y:S01]  /*06e0*/  CS2R R138, SRZ ;  /* 0x00000000008a7805 */ /* 0x000fe2000001ff00 */
[----:B------:R-:W-:Y:S01]  /*06f0*/  CS2R R16, SRZ ;  /* 0x0000000000107805 */ /* 0x000fe2000001ff00 */
[----:B------:R-:W-:Y:S01]  /*0700*/  MOV R136, RZ ;  /* 0x000000ff00887202 */ /* 0x000fe20000000f00 */
[----:B------:R-:W-:Y:S01]  /*0710*/  IMAD.MOV.U32 R134, RZ, RZ, RZ ;  /* 0x000000ffff867224 */ /* 0x000fe200078e00ff */
        /* <DEDUP_REMOVED lines=60> */
[----:B-1----:R-:W-:Y:S01]  /*0ae0*/  SHF.R.S32.HI R2, RZ, 0x1f, R103 ;  /* 0x0000001fff027819 */ /* 0x002fe20000011467 */
[----:B------:R-:W-:Y:S01]  /*0af0*/  IMAD.MOV.U32 R3, RZ, RZ, c[0x0][0x248] ;  /* 0x00009200ff037624 */ /* 0x000fe200078e00ff */
[--C-:B------:R-:W-:Y:S01]  /*0b00*/  SHF.R.S32.HI R34, RZ, 0x1f, R35.reuse ;  /* 0x0000001fff227819 */ /* 0x100fe20000011423 */
[----:B------:R-:W-:Y:S01]  /*0b10*/  IMAD.SHL.U32 R5, R103, 0x4, RZ ;  /* 0x0000000467057824 */ /* 0x000fe200078e00ff */
[-C--:B------:R-:W-:Y:S01]  /*0b20*/  IADD3 R28, P0, R0, R103.reuse, RZ ;  /* 0x00000067001c7210 */ /* 0x080fe20007f1e0ff */
[----:B------:R-:W-:Y:S01]  /*0b30*/  IMAD.MOV.U32 R12, RZ, RZ, R35 ;  /* 0x000000ffff0c7224 */ /* 0x000fe200078e0023 */
[----:B------:R-:W-:Y:S01]  /*0b40*/  ISETP.NE.AND P3, PT, R3, 0x1, PT ;  /* 0x000000010300780c */ /* 0x000fe20003f65270 */
[----:B------:R-:W-:Y:S01]  /*0b50*/  IMAD R4, R34, c[0x0][0x270], RZ ;  /* 0x00009c0022047a24 */ /* 0x000fe200078e02ff */
[----:B------:R-:W-:Y:S01]  /*0b60*/  LEA.HI.X.SX32 R29, R0, R2, 0x1, P0 ;  /* 0x00000002001d7211 */ /* 0x000fe200000f0eff */
[----:B------:R-:W-:Y:S01]  /*0b70*/  IMAD R7, R34, c[0x0][0x288], RZ ;  /* 0x0000a20022077a24 */ /* 0x000fe200078e02ff */
[----:B------:R-:W-:Y:S01]  /*0b80*/  SHF.R.S32.HI R0, RZ, 0x1f, R8 ;  /* 0x0000001fff007819 */ /* 0x000fe20000011408 */
[----:B-----5:R-:W-:Y:S01]  /*0b90*/  IMAD R32, R101, -0x80, R13 ;  /* 0xffffff8065207824 */ /* 0x020fe200078e020d */
[----:B------:R-:W-:Y:S01]  /*0ba0*/  IADD3 R2, P0, R5, R8, RZ ;  /* 0x0000000805027210 */ /* 0x000fe20007f1e0ff */
[----:B------:R-:W-:Y:S01]  /*0bb0*/  IMAD R7, R35, c[0x0][0x28c], R7 ;  /* 0x0000a30023077a24 */ /* 0x000fe200078e0207 */
[----:B------:R-:W-:Y:S01]  /*0bc0*/  SHF.R.S32.HI R33, RZ, 0x1f, R103 ;  /* 0x0000001fff217819 */ /* 0x000fe20000011467 */
[----:B------:R-:W-:Y:S01]  /*0bd0*/  ULDC.64 UR4, c[0x0][0x1d8] ;  /* 0x0000760000047ab9 */ /* 0x000fe20000000a00 */
[----:B------:R-:W-:Y:S01]  /*0be0*/  LEA.HI.X.SX32 R3, R5, R0, 0x1, P0 ;  /* 0x0000000005037211 */ /* 0x000fe200000f0eff */
[----:B------:R-:W-:Y:S01]  /*0bf0*/  IMAD R0, R35, c[0x0][0x274], R4 ;  /* 0x00009d0023007a24 */ /* 0x000fe200078e0204 */
[----:B------:R-:W-:Y:S01]  /*0c00*/  LEA.HI R9, R33, R103, RZ, 0x3 ;  /* 0x0000006721097211 */ /* 0x000fe200078f18ff */
[C---:B------:R-:W-:Y:S01]  /*0c10*/  @P3 IMAD.HI.U32 R10, R35.reuse, c[0x0][0x24c], RZ ;  /* 0x00009300230a3a27 */ /* 0x040fe200078e00ff */
[----:B------:R-:W-:Y:S01]  /*0c20*/  SHF.R.S32.HI R23, RZ, 0x1f, R105 ;  /* 0x0000001fff177819 */ /* 0x000fe20000011469 */
[----:B------:R-:W-:Y:S01]  /*0c30*/  USHF.L.U32 UR7, UR4, 0x6, URZ ;  /* 0x0000000604077899 */ /* 0x000fe2000800063f */
[----:B------:R-:W-:Y:S01]  /*0c40*/  SHF.R.S32.HI R36, RZ, 0x3, R9 ;  /* 0x00000003ff247819 */ /* 0x000fe20000011409 */
[C---:B------:R-:W-:Y:S01]  /*0c50*/  IMAD.WIDE.U32 R4, R35.reuse, c[0x0][0x270], R2 ;  /* 0x00009c0023047a25 */ /* 0x040fe200078e0002 */
[----:B------:R-:W-:Y:S01]  /*0c60*/  @P3 SHF.R.U32.HI R12, RZ, c[0x0][0x250], R10 ;  /* 0x00009400ff0c3a19 */ /* 0x000fe2000001160a */
[----:B------:R-:W-:Y:S01]  /*0c70*/  UMOV UR10, 0x6 ;  /* 0x00000006000a7882 */ /* 0x000fe20000000000 */
[----:B------:R-:W-:Y:S01]  /*0c80*/  SHF.R.S32.HI R11, RZ, 0x1f, R36 ;  /* 0x0000001fff0b7819 */ /* 0x000fe20000011424 */
[----:B------:R-:W-:Y:S01]  /*0c90*/  IMAD.WIDE.U32 R2, R35, c[0x0][0x288], R2 ;  /* 0x0000a20023027a25 */ /* 0x000fe200078e0002 */
[C---:B------:R-:W-:Y:S01]  /*0ca0*/  IADD3 R8, P1, R36.reuse, R14, RZ ;  /* 0x0000000e24087210 */ /* 0x040fe20007f3e0ff */
[----:B------:R-:W-:Y:S01]  /*0cb0*/  USHF.L.U64.HI UR6, UR4, UR10, UR5 ;  /* 0x0000000a04067299 */ /* 0x000fe20008010205 */
[----:B------:R-:W-:Y:S01]  /*0cc0*/  IADD3 R6, P0, R36, R15, RZ ;  /* 0x0000000f24067210 */ /* 0x000fe20007f1e0ff */
[----:B------:R-:W-:Y:S01]  /*0cd0*/  IMAD.IADD R5, R5, 0x1, R0 ;  /* 0x0000000105057824 */ /* 0x000fe200078e0200 */
[----:B------:R-:W-:Y:S01]  /*0ce0*/  LOP3.LUT R0, R9, 0xfffffff8, RZ, 0xc0, !PT ;  /* 0xfffffff809007812 */ /* 0x000fe200078ec0ff */
[----:B------:R-:W-:Y:S01]  /*0cf0*/  IMAD.IADD R3, R3, 0x1, R7 ;  /* 0x0000000103037824 */ /* 0x000fe200078e0207 */
[-C--:B------:R-:W-:Y:S01]  /*0d00*/  LEA.HI.X.SX32 R10, R14, R11.reuse, 0x1, P1 ;  /* 0x0000000b0e0a7211 */ /* 0x080fe200008f0eff */
[----:B------:R-:W-:Y:S01]  /*0d10*/  UIADD3 UR9, UP0, UR7, 0x80, URZ ;  /* 0x0000008007097890 */ /* 0x000fe2000ff1e03f */
[----:B------:R-:W-:Y:S01]  /*0d20*/  LEA.HI.X.SX32 R7, R15, R11, 0x1, P0 ;  /* 0x0000000b0f077211 */ /* 0x000fe200000f0eff */
[----:B------:R-:W-:Y:S01]  /*0d30*/  IMAD.SHL.U32 R11, R36, 0x40, RZ ;  /* 0x00000040240b7824 */ /* 0x000fe200078e00ff */
[----:B------:R-:W-:Y:S01]  /*0d40*/  LEA.HI R9, R33, R103, RZ, 0x6 ;  /* 0x0000006721097211 */ /* 0x000fe200078f30ff */
[----:B------:R-:W-:Y:S01]  /*0d50*/  IMAD.IADD R27, R103, 0x1, -R0 ;  /* 0x00000001671b7824 */ /* 0x000fe200078e0a00 */
[----:B------:R-:W-:Y:S01]  /*0d60*/  SEL R25, R23, RZ, !P2 ;  /* 0x000000ff17197207 */ /* 0x000fe20005000000 */
[----:B------:R-:W-:Y:S01]  /*0d70*/  IMAD.WIDE R14, R101, 0x80, R6 ;  /* 0x00000080650e7825 */ /* 0x000fe200078e0206 */
[----:B------:R-:W-:Y:S01]  /*0d80*/  SHF.R.S32.HI R26, RZ, 0x6, R9 ;  /* 0x00000006ff1a7819 */ /* 0x000fe20000011409 */
[----:B------:R-:W-:Y:S01]  /*0d90*/  UIADD3.X UR8, URZ, UR6, URZ, UP0, !UPT ;  /* 0x000000063f087290 */ /* 0x000fe200087fe43f */
[----:B------:R-:W-:Y:S01]  /*0da0*/  LOP3.LUT R0, R11, 0x1c0, RZ, 0xc0, !PT ;  /* 0x000001c00b007812 */ /* 0x000fe200078ec0ff */
[----:B------:R-:W-:Y:S01]  /*0db0*/  IMAD.SHL.U32 R16, R27, 0x8, RZ ;  /* 0x000000081b107824 */ /* 0x000fe200078e00ff */
[----:B------:R-:W-:Y:S01]  /*0dc0*/  SEL R30, R105, RZ, !P2 ;  /* 0x000000ff691e7207 */ /* 0x000fe20005000000 */
[----:B------:R-:W-:Y:S01]  /*0dd0*/  IMAD.SHL.U32 R212, R26, 0x200, RZ ;  /* 0x000002001ad47824 */ /* 0x000fe200078e00ff */
[----:B------:R-:W-:Y:S01]  /*0de0*/  ULDC.64 UR4, c[0x0][0x1a8] ;  /* 0x00006a0000047ab9 */ /* 0x000fe20000000a00 */
[C---:B------:R-:W-:Y:S01]  /*0df0*/  IMAD R7, R25.reuse, c[0x0][0x278], RZ ;  /* 0x00009e0019077a24 */ /* 0x040fe200078e02ff */
[----:B------:R-:W-:Y:S01]  /*0e00*/  LOP3.LUT R9, R0, 0x38, R16, 0xf8, !PT ;  /* 0x0000003800097812 */ /* 0x000fe200078ef810 */
[----:B------:R-:W-:Y:S01]  /*0e10*/  IMAD R6, R25, c[0x0][0x290], RZ ;  /* 0x0000a40019067a24 */ /* 0x000fe200078e02ff */
[----:B------:R-:W-:Y:S01]  /*0e20*/  SHF.R.U32.HI R0, RZ, 0x3, R0 ;  /* 0x00000003ff007819 */ /* 0x000fe20000011600 */
[C---:B------:R-:W-:Y:S01]  /*0e30*/  IMAD R22, R30.reuse, c[0x0][0x27c], R7 ;  /* 0x00009f001e167a24 */ /* 0x040fe200078e0207 */
[----:B------:R-:W-:Y:S01]  /*0e40*/  SHF.R.S32.HI R17, RZ, 0x1f, R16 ;  /* 0x0000001fff117819 */ /* 0x000fe20000011410 */
[----:B------:R-:W-:Y:S01]  /*0e50*/  IMAD R18, R30, c[0x0][0x294], R6 ;  /* 0x0000a5001e127a24 */ /* 0x000fe200078e0206 */
[----:B------:R-:W-:Y:S01]  /*0e60*/  LOP3.LUT R31, R212, R9, R0, 0xf6, !PT ;  /* 0x00000009d41f7212 */ /* 0x000fe200078ef600 */
[C---:B------:R-:W-:Y:S01]  /*0e70*/  IMAD R7, R10.reuse, c[0x0][0x208], RZ ;  /* 0x000082000a077a24 */ /* 0x040fe200078e02ff */
[----:B------:R-:W-:Y:S01]  /*0e80*/  SHF.R.S32.HI R0, RZ, 0x1f, R12 ;  /* 0x0000001fff007819 */ /* 0x000fe2000001140c */
[----:B------:R-:W-:Y:S01]  /*0e90*/  IMAD R9, R10, c[0x0][0x178], RZ ;  /* 0x00005e000a097a24 */ /* 0x000fe200078e02ff */
[----:B------:R-:W-:Y:S01]  /*0ea0*/  USHF.L.U64.HI UR5, UR4, UR10, UR5 ;  /* 0x0000000a04057299 */ /* 0x000fe20008010205 */
[----:B------:R-:W-:Y:S01]  /*0eb0*/  IMAD R20, R8, c[0x0][0x20c], R7 ;  /* 0x0000830008147a24 */ /* 0x000fe200078e0207 */
[----:B------:R-:W-:Y:S01]  /*0ec0*/  LOP3.LUT R230, R230, 0xfffffff7, RZ, 0xc0, !PT ;  /* 0xfffffff7e6e67812 */ /* 0x000fe200078ec0ff */
[----:B------:R-:W-:-:S02]  /*0ed0*/  IMAD R6, R0, c[0x0][0x1e0], RZ ;  /* 0x0000780000067a24 */ /* 0x000fc400078e02ff */
[----:B------:R-:W-:Y:S02]  /*0ee0*/  IMAD R0, R0, c[0x0][0x1b0], RZ ;  /* 0x00006c0000007a24 */ /* 0x000fe400078e02ff */
[----:B------:R-:W-:Y:S02]  /*0ef0*/  IMAD R21, R12, c[0x0][0x1e4], R6 ;  /* 0x000079000c157a24 */ /* 0x000fe400078e0206 */
[----:B------:R-:W-:-:S04]  /*0f00*/  IMAD.WIDE.U32 R6, R30, c[0x0][0x278], R4 ;  /* 0x00009e001e067a25 */ /* 0x000fc800078e0004 */
[----:B------:R-:W-:Y:S01]  /*0f10*/  IMAD R24, R12, c[0x0][0x1b4], R0 ;  /* 0x00006d000c187a24 */ /* 0x000fe200078e0200 */
[----:B------:R-:W-:Y:S01]  /*0f20*/  LEA R40, P1, R6, c[0x0][0x258], 0x2 ;  /* 0x0000960006287a11 */ /* 0x000fe200078210ff */
[----:B------:R-:W-:-:S04]  /*0f30*/  IMAD.WIDE.U32 R2, R30, c[0x0][0x290], R2 ;  /* 0x0000a4001e027a25 */ /* 0x000fc800078e0002 */
[----:B------:R-:W-:Y:S01]  /*0f40*/  IMAD.IADD R0, R7, 0x1, R22 ;  /* 0x0000000107007824 */ /* 0x000fe200078e0216 */
[----:B------:R-:W-:Y:S01]  /*0f50*/  LEA R38, P0, R2, c[0x0][0x280], 0x2 ;  /* 0x0000a00002267a11 */ /* 0x000fe200078010ff */
[----:B------:R-:W-:-:S03]  /*0f60*/  IMAD.WIDE.U32 R10, R12, c[0x0][0x1e0], R16 ;  /* 0x000078000c0a7a25 */ /* 0x000fc600078e0010 */
[----:B------:R-:W-:Y:S01]  /*0f70*/  LEA.HI.X R41, R6, c[0x0][0x25c], R0, 0x2, P1 ;  /* 0x0000970006297a11 */ /* 0x000fe200008f1400 */
[C---:B------:R-:W-:Y:S01]  /*0f80*/  IMAD R19, R8.reuse, c[0x0][0x17c], R9 ;  /* 0x00005f0008137a24 */ /* 0x040fe200078e0209 */
[----:B------:R-:W-:Y:S01]  /*0f90*/  SEL R0, R23, RZ, !P4 ;  /* 0x000000ff17007207 */ /* 0x000fe20006000000 */
[C-C-:B------:R-:W-:Y:S02]  /*0fa0*/  IMAD.WIDE.U32 R4, R8.reuse, c[0x0][0x178], R16.reuse ;  /* 0x00005e0008047a25 */ /* 0x140fe400078e0010 */
[----:B------:R-:W-:Y:S02]  /*0fb0*/  STL.64 [R1+0x18], R40 ;  /* 0x0000182801007387 */ /* 0x000fe40000100a00 */
[----:B------:R-:W-:-:S04]  /*0fc0*/  IMAD.WIDE.U32 R8, R8, c[0x0][0x208], R16 ;  /* 0x0000820008087a25 */ /* 0x000fc800078e0010 */
[----:B------:R-:W-:Y:S02]  /*0fd0*/  IMAD.IADD R18, R3, 0x1, R18 ;  /* 0x0000000103127824 */ /* 0x000fe400078e0212 */
[----:B------:R-:W-:-:S03]  /*0fe0*/  IMAD.WIDE.U32 R12, R12, c[0x0][0x1b0], R16 ;  /* 0x00006c000c0c7a25 */ /* 0x000fc600078e0010 */
[----:B------:R-:W-:Y:S01]  /*0ff0*/  LEA.HI.X R39, R2, c[0x0][0x284], R18, 0x2, P0 ;  /* 0x0000a10002277a11 */ /* 0x000fe200000f1412 */
[----:B------:R-:W-:Y:S02]  /*1000*/  IMAD.IADD R3, R11, 0x1, R21 ;  /* 0x000000010b037824 */ /* 0x000fe400078e0215 */
[----:B------:R-:W-:Y:S02]  /*1010*/  IMAD R11, R34, c[0x0][0x180], RZ ;  /* 0x00006000220b7a24 */ /* 0x000fe400078e02ff */
[----:B------:R-:W-:Y:S01]  /*1020*/  IMAD.MOV.U32 R6, RZ, RZ, R4 ;  /* 0x000000ffff067224 */ /* 0x000fe200078e0004 */
[----:B------:R-:W-:Y:S01]  /*1030*/  STL.64 [R1+0x10], R38 ;  /* 0x0000102601007387 */ /* 0x000fe20000100a00 */
[----:B------:R-:W-:Y:S02]  /*1040*/  IMAD.MOV.U32 R4, RZ, RZ, R8 ;  /* 0x000000ffff047224 */ /* 0x000fe400078e0008 */
[----:B------:R-:W-:Y:S02]  /*1050*/  IMAD.MOV.U32 R8, RZ, RZ, R12 ;  /* 0x000000ffff087224 */ /* 0x000fe400078e000c */
[----:B------:R-:W-:-:S02]  /*1060*/  IMAD.IADD R7, R5, 0x1, R19 ;  /* 0x0000000105077824 */ /* 0x000fc400078e0213 */
[----:B------:R-:W-:Y:S01]  /*1070*/  IMAD.MOV.U32 R2, RZ, RZ, R10 ;  /* 0x000000ffff027224 */ /* 0x000fe200078e000a */
[----:B------:R-:W-:Y:S01]  /*1080*/  SEL R10, R105, RZ, !P4 ;  /* 0x000000ff690a7207 */ /* 0x000fe20006000000 */
[----:B------:R-:W-:Y:S01]  /*1090*/  IMAD R12, R35, c[0x0][0x184], R11 ;  /* 0x00006100230c7a24 */ /* 0x000fe200078e020b */
[----:B------:R-:W-:Y:S01]  /*10a0*/  ISETP.GE.AND P4, PT, R16, c[0x0][0x1cc], PT ;  /* 0x0000730010007a0c */ /* 0x000fe20003f86270 */
[----:B------:R-:W-:Y:S02]  /*10b0*/  IMAD.IADD R5, R9, 0x1, R20 ;  /* 0x0000000109057824 */ /* 0x000fe400078e0214 */
[C---:B------:R-:W-:Y:S02]  /*10c0*/  IMAD R11, R0.reuse, c[0x0][0x1e8], RZ ;  /* 0x00007a00000b7a24 */ /* 0x040fe400078e02ff */
[----:B------:R-:W-:Y:S02]  /*10d0*/  IMAD.IADD R9, R13, 0x1, R24 ;  /* 0x000000010d097824 */ /* 0x000fe400078e0218 */
[----:B------:R-:W-:-:S02]  /*10e0*/  IMAD R0, R0, c[0x0][0x1b8], RZ ;  /* 0x00006e0000007a24 */ /* 0x000fc400078e02ff */
[----:B------:R-:W-:-:S04]  /*10f0*/  IMAD.WIDE.U32 R6, R35, c[0x0][0x180], R6 ;  /* 0x0000600023067a25 */ /* 0x000fc800078e0006 */
[C---:B------:R-:W-:Y:S02]  /*1100*/  IMAD R11, R10.reuse, c[0x0][0x1ec], R11 ;  /* 0x00007b000a0b7a24 */ /* 0x040fe400078e020b */
[----:B------:R-:W-:-:S04]  /*1110*/  IMAD.WIDE.U32 R2, R10, c[0x0][0x1e8], R2 ;  /* 0x00007a000a027a25 */ /* 0x000fc800078e0002 */
[C---:B------:R-:W-:Y:S02]  /*1120*/  IMAD R18, R10.reuse, c[0x0][0x1bc], R0 ;  /* 0x00006f000a127a24 */ /* 0x040fe400078e0200 */
[----:B------:R-:W-:-:S04]  /*1130*/  IMAD.WIDE.U32 R8, R10, c[0x0][0x1b8], R8 ;  /* 0x00006e000a087a25 */ /* 0x000fc800078e0008 */
[----:B------:R-:W-:Y:S02]  /*1140*/  IMAD R10, R25, c[0x0][0x188], RZ ;  /* 0x00006200190a7a24 */ /* 0x000fe400078e02ff */
[----:B------:R-:W-:Y:S02]  /*1150*/  IMAD.IADD R7, R7, 0x1, R12 ;  /* 0x0000000107077824 */ /* 0x000fe400078e020c */
[----:B------:R-:W-:Y:S02]  /*1160*/  IMAD R13, R34, c[0x0][0x210], RZ ;  /* 0x00008400220d7a24 */ /* 0x000fe400078e02ff */
[----:B------:R-:W-:Y:S02]  /*1170*/  IMAD R12, R30, c[0x0][0x18c], R10 ;  /* 0x000063001e0c7a24 */ /* 0x000fe400078e020a */
[----:B------:R-:W-:Y:S02]  /*1180*/  IMAD R10, R15, c[0x0][0x1d8], RZ ;  /* 0x000076000f0a7a24 */ /* 0x000fe400078e02ff */
[----:B------:R-:W-:-:S02]  /*1190*/  IMAD R13, R35, c[0x0][0x214], R13 ;  /* 0x00008500230d7a24 */ /* 0x000fc400078e020d */
[----:B------:R-:W-:-:S04]  /*11a0*/  IMAD.WIDE.U32 R4, R35, c[0x0][0x210], R4 ;  /* 0x0000840023047a25 */ /* 0x000fc800078e0004 */
[----:B------:R-:W-:Y:S02]  /*11b0*/  IMAD.IADD R9, R9, 0x1, R18 ;  /* 0x0000000109097824 */ /* 0x000fe400078e0212 */
[----:B------:R-:W-:Y:S02]  /*11c0*/  IMAD.IADD R3, R3, 0x1, R11 ;  /* 0x0000000103037824 */ /* 0x000fe400078e020b */
[----:B------:R-:W-:Y:S02]  /*11d0*/  IMAD R0, R25, c[0x0][0x218], RZ ;  /* 0x0000860019007a24 */ /* 0x000fe400078e02ff */
[----:B------:R-:W-:Y:S02]  /*11e0*/  IMAD R18, R14, c[0x0][0x1dc], R10 ;  /* 0x000077000e127a24 */ /* 0x000fe400078e020a */
[----:B------:R-:W-:-:S04]  /*11f0*/  IMAD.WIDE.U32 R10, R30, c[0x0][0x188], R6 ;  /* 0x000062001e0a7a25 */ /* 0x000fc800078e0006 */
[----:B------:R-:W-:Y:S01]  /*1200*/  IMAD.IADD R5, R5, 0x1, R13 ;  /* 0x0000000105057824 */ /* 0x000fe200078e020d */
[----:B------:R-:W-:Y:S01]  /*1210*/  LEA R22, P2, R10, c[0x0][0x160], 0x1 ;  /* 0x000058000a167a11 */ /* 0x000fe200078408ff */
[----:B------:R-:W-:Y:S02]  /*1220*/  IMAD R13, R30, c[0x0][0x21c], R0 ;  /* 0x000087001e0d7a24 */ /* 0x000fe400078e0200 */
[----:B------:R-:W-:-:S04]  /*1230*/  IMAD.WIDE.U32 R6, R14, c[0x0][0x1d8], R2 ;  /* 0x000076000e067a25 */ /* 0x000fc800078e0002 */
[----:B------:R-:W-:Y:S01]  /*1240*/  IMAD.IADD R0, R11, 0x1, R12 ;  /* 0x000000010b007824 */ /* 0x000fe200078e020c */
[----:B------:R-:W-:Y:S01]  /*1250*/  LEA R2, P0, R6, c[0x0][0x1c0], 0x1 ;  /* 0x0000700006027a11 */ /* 0x000fe200078008ff */
[----:B------:R-:W-:Y:S01]  /*1260*/  IMAD.IADD R3, R7, 0x1, R18 ;  /* 0x0000000107037824 */ /* 0x000fe200078e0212 */
[----:B------:R-:W-:Y:S01]  /*1270*/  IADD3 R18, R16, 0x40, RZ ;  /* 0x0000004010127810 */ /* 0x000fe20007ffe0ff */
[----:B------:R-:W-:Y:S01]  /*1280*/  IMAD.WIDE.U32 R4, R30, c[0x0][0x218], R4 ;  /* 0x000086001e047a25 */ /* 0x000fe200078e0004 */
[----:B------:R-:W-:Y:S02]  /*1290*/  LEA.HI.X R23, R10, c[0x0][0x164], R0, 0x1, P2 ;  /* 0x000059000a177a11 */ /* 0x000fe400010f0c00 */
[----:B------:R-:W-:Y:S01]  /*12a0*/  ISETP.GE.AND P3, PT, R18, c[0x0][0x1cc], PT ;  /* 0x0000730012007a0c */ /* 0x000fe20003f66270 */
[----:B------:R-:W-:Y:S01]  /*12b0*/  IMAD R15, R15, c[0x0][0x1a8], RZ ;  /* 0x00006a000f0f7a24 */ /* 0x000fe200078e02ff */
[----:B------:R-:W-:Y:S01]  /*12c0*/  LEA R20, P1, R4, c[0x0][0x1f0], 0x1 ;  /* 0x00007c0004147a11 */ /* 0x000fe200078208ff */
[----:B------:R-:W-:Y:S01]  /*12d0*/  IMAD.IADD R0, R32, 0x1, -R36 ;  /* 0x0000000120007824 */ /* 0x000fe200078e0a24 */
[----:B------:R-:W-:Y:S01]  /*12e0*/  LEA.HI.X R3, R6, c[0x0][0x1c4], R3, 0x1, P0 ;  /* 0x0000710006037a11 */ /* 0x000fe200000f0c03 */
[----:B------:R-:W-:Y:S01]  /*12f0*/  IMAD.IADD R5, R5, 0x1, R13 ;  /* 0x0000000105057824 */ /* 0x000fe200078e020d */
[----:B------:R-:W-:Y:S01]  /*1300*/  STL.64 [R1], R22 ;  /* 0x0000001601007387 */ /* 0x000fe20000100a00 */
[----:B------:R-:W-:Y:S01]  /*1310*/  IMAD R15, R14, c[0x0][0x1ac], R15 ;  /* 0x00006b000e0f7a24 */ /* 0x000fe200078e020f */
[----:B------:R-:W-:Y:S01]  /*1320*/  ISETP.LT.OR P2, PT, R0, 0x1, P4 ;  /* 0x000000010000780c */ /* 0x000fe20002741670 */
[----:B------:R-:W-:Y:S01]  /*1330*/  IMAD.WIDE.U32 R12, R14, c[0x0][0x1a8], R8 ;  /* 0x00006a000e0c7a25 */ /* 0x000fe200078e0008 */
[----:B------:R-:W-:-:S02]  /*1340*/  ISETP.LT.OR P6, PT, R0, 0x1, P3 ;  /* 0x000000010000780c */ /* 0x000fc40001fc1670 */
[----:B------:R-:W-:Y:S01]  /*1350*/  LEA.HI.X R21, R4, c[0x0][0x1f4], R5, 0x1, P1 ;  /* 0x00007d0004157a11 */ /* 0x000fe200008f0c05 */
[----:B------:R-:W-:Y:S01]  /*1360*/  IMAD.IADD R5, R13, 0x1, R15 ;  /* 0x000000010d057824 */ /* 0x000fe200078e020f */
[----:B------:R-:W-:Y:S01]  /*1370*/  LEA R6, P0, R12, c[0x0][0x190], 0x1 ;  /* 0x000064000c067a11 */ /* 0x000fe200078008ff */
[----:B------:R-:W-:Y:S01]  /*1380*/  IMAD.SHL.U32 R8, R31, 0x2, RZ ;  /* 0x000000021f087824 */ /* 0x000fe200078e00ff */
[----:B------:R-:W-:Y:S01]  /*1390*/  ISETP.LT.OR P5, PT, R0, 0x21, P4 ;  /* 0x000000210000780c */ /* 0x000fe200027a1670 */
[----:B------:R1:W-:Y:S01]  /*13a0*/  STL.64 [R1+0x8], R20 ;  /* 0x0000081401007387 */ /* 0x0003e20000100a00 */
[----:B------:R-:W-:Y:S01]  /*13b0*/  LEA.HI.X R7, R12, c[0x0][0x194], R5, 0x1, P0 ;  /* 0x000065000c077a11 */ /* 0x000fe200000f0c05 */
[----:B------:R-:W-:Y:S01]  /*13c0*/  IMAD.U32 R12, RZ, RZ, UR7 ;  /* 0x00000007ff0c7e24 */ /* 0x000fe2000f8e00ff */
[----:B------:R-:W-:Y:S01]  /*13d0*/  IADD3 R4, P1, R2, UR7, RZ ;  /* 0x0000000702047c10 */ /* 0x000fe2000ff3e0ff */
[----:B------:R-:W-:Y:S01]  /*13e0*/  @!PT LDS RZ, [RZ] ;  /* 0x00000000fffff984 */ /* 0x000fe20000000800 */
[----:B------:R-:W-:Y:S01]  /*13f0*/  @!PT LDS RZ, [RZ] ;  /* 0x00000000fffff984 */ /* 0x000fe20000000800 */
[----:B------:R-:W-:Y:S01]  /*1400*/  @!PT LDS RZ, [RZ] ;  /* 0x00000000fffff984 */ /* 0x000fe20000000800 */
[----:B------:R2:W-:Y:S01]  /*1410*/  LDGSTS.E.BYPASS.LTC128B.128 [R8+0x8080], [R2.64], !P2 ;  /* 0x0808000002087fae */ /* 0x0005e2000d101d50 */
[----:B------:R-:W-:-:S02]  /*1420*/  IADD3 R9, -R36, UR14, RZ ;  /* 0x0000000e24097c10 */ /* 0x000fc4000fffe1ff */
[----:B------:R-:W-:Y:S01]  /*1430*/  IADD3.X R5, R3, UR6, RZ, P1, !PT ;  /* 0x0000000603057c10 */ /* 0x000fe20008ffe4ff */
[----:B------:R2:W-:Y:S01]  /*1440*/  LDGSTS.E.BYPASS.LTC128B.128 [R8+0xc080], [R2.64+0x80], !P6 ;  /* 0x0c08008002087fae */ /* 0x0005e2000f101d50 */
[----:B------:R-:W-:Y:S02]  /*1450*/  IADD3 R12, P2, P1, R12, 0x80, R2 ;  /* 0x000000800c0c7810 */ /* 0x000fe4000795e002 */
[C---:B------:R-:W-:Y:S01]  /*1460*/  ISETP.LT.OR P6, PT, R0.reuse, 0x21, P3 ;  /* 0x000000210000780c */ /* 0x040fe20001fc1670 */
[----:B------:R3:W-:Y:S01]  /*1470*/  LDGSTS.E.BYPASS.LTC128B.128 [R8+0x9080], [R4.64], !P5 ;  /* 0x0908000004087fae */ /* 0x0007e2000e901d50 */
[----:B------:R-:W-:Y:S02]  /*1480*/  IADD3.X R13, RZ, UR6, R3, P2, P1 ;  /* 0x00000006ff0d7c10 */ /* 0x000fe400097e2403 */
[C---:B------:R-:W-:Y:S02]  /*1490*/  ISETP.LT.OR P5, PT, R0.reuse, 0x41, P4 ;  /* 0x000000410000780c */ /* 0x040fe400027a1670 */
[----:B------:R-:W-:-:S02]  /*14a0*/  ISETP.LT.OR P2, PT, R0, 0x41, P3 ;  /* 0x000000410000780c */ /* 0x000fc40001f41670 */
[C---:B------:R-:W-:Y:S02]  /*14b0*/  ISETP.LT.OR P1, PT, R0.reuse, 0x61, P4 ;  /* 0x000000610000780c */ /* 0x040fe40002721670 */
[----:B------:R-:W-:Y:S02]  /*14c0*/  ISETP.LT.OR P4, PT, R0, 0x61, P3 ;  /* 0x000000610000780c */ /* 0x000fe40001f81670 */
[----:B------:R-:W-:Y:S01]  /*14d0*/  ISETP.GE.AND P3, PT, R16, c[0x0][0x19c], PT ;  /* 0x0000670010007a0c */ /* 0x000fe20003f66270 */
[----:B------:R4:W-:Y:S01]  /*14e0*/  LDGSTS.E.BYPASS.LTC128B.128 [R8+0xd080], [R12.64], !P6 ;  /* 0x0d0800000c087fae */ /* 0x0009e2000f101d50 */
[----:B------:R-:W-:Y:S02]  /*14f0*/  LEA.HI R15, R33, R103, RZ, 0x5 ;  /* 0x00000067210f7211 */ /* 0x000fe400078f28ff */
[----:B------:R-:W-:Y:S02]  /*1500*/  ISETP.LT.OR P6, PT, R0, 0x1, P3 ;  /* 0x000000010000780c */ /* 0x000fe40001fc1670 */
[----:B--2---:R-:W-:-:S04]  /*1510*/  IADD3 R2, P0, R4, UR7, RZ ;  /* 0x0000000704027c10 */ /* 0x004fc8000ff1e0ff */
[----:B------:R-:W-:Y:S02]  /*1520*/  IADD3.X R3, R5, UR6, RZ, P0, !PT ;  /* 0x0000000605037c10 */ /* 0x000fe400087fe4ff */
[----:B------:R-:W-:-:S03]  /*1530*/  IADD3 R10, P0, R4, UR9, RZ ;  /* 0x00000009040a7c10 */ /* 0x000fc6000ff1e0ff */
[----:B------:R2:W-:Y:S01]  /*1540*/  LDGSTS.E.BYPASS.LTC128B.128 [R8+0xa080], [R2.64], !P5 ;  /* 0x0a08000002087fae */ /* 0x0005e2000e901d50 */
[----:B------:R-:W-:Y:S02]  /*1550*/  IADD3.X R11, R5, UR8, RZ, P0, !PT ;  /* 0x00000008050b7c10 */ /* 0x000fe400087fe4ff */
[----:B---3--:R-:W-:-:S03]  /*1560*/  IADD3 R4, P0, R2, UR7, RZ ;  /* 0x0000000702047c10 */ /* 0x008fc6000ff1e0ff */
[----:B------:R3:W-:Y:S01]  /*1570*/  LDGSTS.E.BYPASS.LTC128B.128 [R8+0xe080], [R10.64], !P2 ;  /* 0x0e0800000a087fae */ /* 0x0007e2000d101d50 */
[----:B------:R-:W-:Y:S01]  /*1580*/  IADD3.X R5, R3, UR6, RZ, P0, !PT ;  /* 0x0000000603057c10 */ /* 0x000fe200087fe4ff */
[----:B------:R-:W-:Y:S01]  /*1590*/  USHF.L.U32 UR6, UR4, 0x6, URZ ;  /* 0x0000000604067899 */ /* 0x000fe2000800063f */
[----:B------:R-:W-:-:S03]  /*15a0*/  ISETP.GE.AND P2, PT, R18, c[0x0][0x19c], PT ;  /* 0x0000670012007a0c */ /* 0x000fc60003f46270 */
[----:B------:R1:W-:Y:S01]  /*15b0*/  LDGSTS.E.BYPASS.LTC128B.128 [R8+0xb080], [R4.64], !P1 ;  /* 0x0b08000004087fae */ /* 0x0003e2000c901d50 */
[----:B------:R-:W-:Y:S01]  /*15c0*/  ISETP.LT.OR P5, PT, R0, 0x1, P2 ;  /* 0x000000010000780c */ /* 0x000fe200017a1670 */
[----:B------:R-:W-:-:S04]  /*15d0*/  UIADD3 UR4, UP0, UR6, 0x80, URZ ;  /* 0x0000008006047890 */ /* 0x000fc8000ff1e03f */
[----:B------:R-:W-:Y:S02]  /*15e0*/  UIADD3.X UR7, URZ, UR5, URZ, UP0, !UPT ;  /* 0x000000053f077290 */ /* 0x000fe400087fe43f */
[----:B------:R-:W-:Y:S01]  /*15f0*/  UISETP.GE.AND UP0, UPT, UR14, 0x41, UPT ;  /* 0x000000410e00788c */ /* 0x000fe2000bf06270 */
[----:B--2---:R-:W-:-:S04]  /*1600*/  IADD3 R2, P0, R2, UR9, RZ ;  /* 0x0000000902027c10 */ /* 0x004fc8000ff1e0ff */
[----:B------:R-:W-:Y:S01]  /*1610*/  IADD3.X R3, R3, UR8, RZ, P0, !PT ;  /* 0x0000000803037c10 */ /* 0x000fe200087fe4ff */
[----:B---3--:R-:W-:-:S04]  /*1620*/  IMAD.U32 R10, RZ, RZ, UR6 ;  /* 0x00000006ff0a7e24 */ /* 0x008fc8000f8e00ff */
[----:B------:R2:W-:Y:S01]  /*1630*/  LDGSTS.E.BYPASS.LTC128B.128 [R8+0xf080], [R2.64], !P4 ;  /* 0x0f08000002087fae */ /* 0x0005e2000e101d50 */
[----:B------:R-:W-:Y:S02]  /*1640*/  ISETP.LT.OR P4, PT, R0, 0x21, P3 ;  /* 0x000000210000780c */ /* 0x000fe40001f81670 */
[----:B------:R-:W-:Y:S01]  /*1650*/  IADD3 R10, P1, P0, R10, 0x80, R6 ;  /* 0x000000800a0a7810 */ /* 0x000fe2000783e006 */
[----:B------:R3:W-:Y:S01]  /*1660*/  LDGSTS.E.BYPASS.LTC128B.128 [R8+0x80], [R6.64], !P6 ;  /* 0x0008000006087fae */ /* 0x0007e2000f101d50 */
[----:B------:R-:W-:Y:S02]  /*1670*/  ISETP.GE.AND P6, PT, R18, c[0x0][0x16c], PT ;  /* 0x00005b0012007a0c */ /* 0x000fe40003fc6270 */
[----:B------:R-:W-:Y:S01]  /*1680*/  IADD3.X R11, RZ, UR5, R7, P1, P0 ;  /* 0x00000005ff0b7c10 */ /* 0x000fe20008fe0407 */
[----:B------:R3:W-:Y:S01]  /*1690*/  LDGSTS.E.BYPASS.LTC128B.128 [R8+0x4080], [R6.64+0x80], !P5 ;  /* 0x0408008006087fae */ /* 0x0007e2000e901d50 */
[----:B------:R-:W-:Y:S02]  /*16a0*/  ISETP.LT.OR P1, PT, R0, 0x21, P2 ;  /* 0x000000210000780c */ /* 0x000fe40001721670 */
[----:B-1----:R-:W-:-:S02]  /*16b0*/  IADD3 R4, P0, R6, UR6, RZ ;  /* 0x0000000606047c10 */ /* 0x002fc4000ff1e0ff */
[----:B------:R-:W-:Y:S02]  /*16c0*/  ISETP.LT.OR P5, PT, R0, 0x61, P2 ;  /* 0x000000610000780c */ /* 0x000fe400017a1670 */
[----:B------:R-:W-:-:S05]  /*16d0*/  IADD3.X R5, R7, UR5, RZ, P0, !PT ;  /* 0x0000000507057c10 */ /* 0x000fca00087fe4ff */
[----:B------:R1:W-:Y:S01]  /*16e0*/  LDGSTS.E.BYPASS.LTC128B.128 [R8+0x1080], [R4.64], !P4 ;  /* 0x0108000004087fae */ /* 0x0003e2000e101d50 */
[C---:B------:R-:W-:Y:S02]  /*16f0*/  ISETP.LT.OR P4, PT, R0.reuse, 0x41, P3 ;  /* 0x000000410000780c */ /* 0x040fe40001f81670 */
[----:B------:R-:W-:Y:S01]  /*1700*/  ISETP.LT.OR P3, PT, R0, 0x61, P3 ;  /* 0x000000610000780c */ /* 0x000fe20001f61670 */
[----:B------:R4:W-:Y:S01]  /*1710*/  LDGSTS.E.BYPASS.LTC128B.128 [R8+0x5080], [R10.64], !P1 ;  /* 0x050800000a087fae */ /* 0x0009e2000c901d50 */
[----:B------:R-:W-:Y:S02]  /*1720*/  ISETP.GE.AND P1, PT, R16, c[0x0][0x16c], PT ;  /* 0x00005b0010007a0c */ /* 0x000fe40003f26270 */
[----:B--2---:R-:W-:-:S04]  /*1730*/  IADD3 R2, P0, R4, UR6, RZ ;  /* 0x0000000604027c10 */ /* 0x004fc8000ff1e0ff */
[----:B------:R-:W-:Y:S02]  /*1740*/  IADD3.X R3, R5, UR5, RZ, P0, !PT ;  /* 0x0000000505037c10 */ /* 0x000fe400087fe4ff */
[----:B---3--:R-:W-:-:S03]  /*1750*/  SEL R7, RZ, 0x2, P6 ;  /* 0x00000002ff077807 */ /* 0x008fc60003000000 */
[----:B------:R2:W-:Y:S02]  /*1760*/  LDGSTS.E.BYPASS.LTC128B.128 [R8+0x2080], [R2.64], !P4 ;  /* 0x0208000002087fae */ /* 0x0005e4000e101d50 */
[----:B------:R-:W-:Y:S02]  /*1770*/  @P1 LOP3.LUT R230, R230, 0x8, RZ, 0xfc, !PT ;  /* 0x00000008e6e61812 */ /* 0x000fe400078efcff */
[----:B------:R-:W-:Y:S02]  /*1780*/  ISETP.LT.OR P1, PT, R0, 0x41, P2 ;  /* 0x000000410000780c */ /* 0x000fe40001721670 */
[C---:B------:R-:W-:Y:S02]  /*1790*/  LOP3.LUT P2, RZ, R230.reuse, 0x8, RZ, 0xc0, !PT ;  /* 0x00000008e6ff7812 */ /* 0x040fe4000784c0ff */
[----:B------:R-:W-:Y:S02]  /*17a0*/  LOP3.LUT R230, R230, 0xffffffdf, RZ, 0xc0, !PT ;  /* 0xffffffdfe6e67812 */ /* 0x000fe400078ec0ff */
[----:B------:R-:W-:-:S02]  /*17b0*/  SEL R0, RZ, 0x1, P2 ;  /* 0x00000001ff007807 */ /* 0x000fc40001000000 */
[----:B-1----:R-:W-:Y:S02]  /*17c0*/  IADD3 R4, P0, R4, UR4, RZ ;  /* 0x0000000404047c10 */ /* 0x002fe4000ff1e0ff */
[----:B------:R-:W-:Y:S01]  /*17d0*/  @P6 LOP3.LUT R230, R230, 0x20, RZ, 0xfc, !PT ;  /* 0x00000020e6e66812 */ /* 0x000fe200078efcff */
[----:B------:R-:W-:Y:S01]  /*17e0*/  IMAD.IADD R0, R7, 0x1, R0 ;  /* 0x0000000107007824 */ /* 0x000fe200078e0200 */
[----:B------:R-:W-:Y:S01]  /*17f0*/  IADD3.X R5, R5, UR7, RZ, P0, !PT ;  /* 0x0000000705057c10 */ /* 0x000fe200087fe4ff */
[----:B----4-:R-:W-:Y:S01]  /*1800*/  IMAD R10, R34, c[0x0][0x238], RZ ;  /* 0x00008e00220a7a24 */ /* 0x010fe200078e02ff */
[----:B------:R-:W-:Y:S01]  /*1810*/  IADD3 R6, P0, R2, UR6, RZ ;  /* 0x0000000602067c10 */ /* 0x000fe2000ff1e0ff */
[----:B------:R-:W-:Y:S01]  /*1820*/  UMOV UR6, 0x5 ;  /* 0x0000000500067882 */ /* 0x000fe20000000000 */
[C---:B------:R-:W-:Y:S01]  /*1830*/  LOP3.LUT P4, RZ, R0.reuse, 0x2, RZ, 0xc0, !PT ;  /* 0x0000000200ff7812 */ /* 0x040fe2000788c0ff */
[----:B------:R1:W-:Y:S01]  /*1840*/  LDGSTS.E.BYPASS.LTC128B.128 [R8+0x6080], [R4.64], !P1 ;  /* 0x0608000004087fae */ /* 0x0003e2000c901d50 */
[----:B------:R-:W-:Y:S01]  /*1850*/  IADD3.X R7, R3, UR5, RZ, P0, !PT ;  /* 0x0000000503077c10 */ /* 0x000fe200087fe4ff */
[----:B------:R-:W-:Y:S01]  /*1860*/  IMAD R10, R35, c[0x0][0x23c], R10 ;  /* 0x00008f00230a7a24 */ /* 0x000fe200078e020a */
[----:B------:R-:W-:-:S02]  /*1870*/  LOP3.LUT P0, RZ, R0, 0x1, RZ, 0xc0, !PT ;  /* 0x0000000100ff7812 */ /* 0x000fc4000780c0ff */
[----:B------:R-:W-:Y:S01]  /*1880*/  ISETP.GE.AND P6, PT, R18, c[0x0][0x1fc], PT ;  /* 0x00007f0012007a0c */ /* 0x000fe20003fc6270 */
[----:B------:R3:W-:Y:S01]  /*1890*/  LDGSTS.E.BYPASS.LTC128B.128 [R8+0x3080], [R6.64], !P3 ;  /* 0x0308000006087fae */ /* 0x0007e2000d901d50 */
[----:B--2---:R-:W-:Y:S01]  /*18a0*/  IADD3 R2, P1, R2, UR4, RZ ;  /* 0x0000000402027c10 */ /* 0x004fe2000ff3e0ff */
[----:B------:R-:W-:Y:S01]  /*18b0*/  ULDC.64 UR4, c[0x0][0x178] ;  /* 0x00005e0000047ab9 */ /* 0x000fe20000000a00 */
[----:B------:R-:W-:Y:S01]  /*18c0*/  ISETP.LT.OR P2, PT, R9, 0x1, !P0 ;  /* 0x000000010900780c */ /* 0x000fe20004741670 */
[----:B------:R-:W-:Y:S01]  /*18d0*/  USHF.L.U32 UR11, UR4, 0x6, URZ ;  /* 0x00000006040b7899 */ /* 0x000fe2000800063f */
[----:B------:R-:W-:Y:S01]  /*18e0*/  IADD3.X R3, R3, UR7, RZ, P1, !PT ;  /* 0x0000000703037c10 */ /* 0x000fe20008ffe4ff */
[----:B------:R-:W-:Y:S01]  /*18f0*/  USHF.L.U64.HI UR10, UR4, UR10, UR5 ;  /* 0x0000000a040a7299 */ /* 0x000fe20008010205 */
[----:B------:R-:W-:Y:S02]  /*1900*/  ISETP.LT.OR P3, PT, R9, 0x1, !P4 ;  /* 0x000000010900780c */ /* 0x000fe40006761670 */
[----:B------:R-:W-:Y:S01]  /*1910*/  LEA.HI R11, R33, R103, RZ, 0x4 ;  /* 0x00000067210b7211 */ /* 0x000fe200078f20ff */
[----:B------:R2:W-:Y:S01]  /*1920*/  LDGSTS.E.BYPASS.LTC128B.128 [R8+0x7080], [R2.64], !P5 ;  /* 0x0708000002087fae */ /* 0x0005e2000e901d50 */
[----:B------:R-:W-:Y:S01]  /*1930*/  ISETP.GE.AND P5, PT, R16, c[0x0][0x1fc], PT ;  /* 0x00007f0010007a0c */ /* 0x000fe20003fa6270 */
[----:B------:R-:W-:Y:S01]  /*1940*/  ULDC.64 UR4, c[0x0][0x208] ;  /* 0x0000820000047ab9 */ /* 0x000fe20000000a00 */
[----:B------:R-:W-:Y:S01]  /*1950*/  LOP3.LUT R230, R230, 0xfffffffb, RZ, 0xc0, !PT ;  /* 0xfffffffbe6e67812 */ /* 0x000fe200078ec0ff */
[----:B------:R-:W0:Y:S01]  /*1960*/  LDGDEPBAR ;  /* 0x00000000000079af */ /* 0x000e220000000000 */
[----:B------:R-:W-:Y:S01]  /*1970*/  SEL R0, RZ, 0x1, P5 ;  /* 0x00000001ff007807 */ /* 0x000fe20002800000 */
[----:B------:R-:W-:-:S02]  /*1980*/  USHF.L.U32 UR7, UR4, 0x5, URZ ;  /* 0x0000000504077899 */ /* 0x000fc4000800063f */
[----:B------:R4:W-:Y:S01]  /*1990*/  LDGSTS.E.BYPASS.LTC128B.128 [R8+0x10080], [R22.64], !P2 ;  /* 0x1008000016087fae */ /* 0x0009e2000d101d50 */
[----:B------:R-:W-:Y:S02]  /*19a0*/  USHF.L.U64.HI UR5, UR4, UR6, UR5 ;  /* 0x0000000604057299 */ /* 0x000fe40008010205 */
[----:B------:R-:W-:Y:S01]  /*19b0*/  USHF.L.U32 UR4, UR7, 0x1, URZ ;  /* 0x0000000107047899 */ /* 0x000fe2000800063f */
[----:B------:R4:W-:Y:S01]  /*19c0*/  LDGSTS.E.BYPASS.LTC128B.128 [R8+0x12080], [R22.64+0x80], !P3 ;  /* 0x1208008016087fae */ /* 0x0009e2000d901d50 */
[----:B------:R-:W-:Y:S01]  /*19d0*/  ISETP.LT.OR P3, PT, R9, 0x21, !P0 ;  /* 0x000000210900780c */ /* 0x000fe20004761670 */
[----:B------:R-:W-:Y:S01]  /*19e0*/  USHF.L.U64.HI UR5, UR7, 0x1, UR5 ;  /* 0x0000000107057899 */ /* 0x000fe20008010205 */
[----:B-1----:R-:W-:Y:S02]  /*19f0*/  IADD3 R4, P0, R22, UR11, RZ ;  /* 0x0000000b16047c10 */ /* 0x002fe4000ff1e0ff */
[----:B---3--:R-:W-:Y:S02]  /*1a00*/  SEL R6, RZ, 0x2, P6 ;  /* 0x00000002ff067807 */ /* 0x008fe40003000000 */
[----:B------:R-:W-:-:S02]  /*1a10*/  IADD3.X R5, R23, UR10, RZ, P0, !PT ;  /* 0x0000000a17057c10 */ /* 0x000fc400087fe4ff */
[----:B------:R-:W-:Y:S01]  /*1a20*/  @P5 LOP3.LUT R230, R230, 0x4, RZ, 0xfc, !PT ;  /* 0x00000004e6e65812 */ /* 0x000fe200078efcff */
[----:B------:R-:W-:-:S03]  /*1a30*/  IMAD.IADD R6, R6, 0x1, R0 ;  /* 0x0000000106067824 */ /* 0x000fc600078e0200 */
[----:B------:R-:W-:Y:S01]  /*1a40*/  LOP3.LUT R230, R230, 0xffffffef, RZ, 0xc0, !PT ;  /* 0xffffffefe6e67812 */ /* 0x000fe200078ec0ff */
[----:B------:R1:W-:Y:S01]  /*1a50*/  LDGSTS.E.BYPASS.LTC128B.128 [R8+0x11080], [R4.64], !P3 ;  /* 0x1108000004087fae */ /* 0x0003e2000d901d50 */
[----:B--2---:R-:W-:Y:S02]  /*1a60*/  IMAD.U32 R2, RZ, RZ, UR11 ;  /* 0x0000000bff027e24 */ /* 0x004fe4000f8e00ff */
[----:B------:R-:W-:-:S03]  /*1a70*/  @P6 LOP3.LUT R230, R230, 0x10, RZ, 0xfc, !PT ;  /* 0x00000010e6e66812 */ /* 0x000fc600078efcff */
[----:B------:R-:W-:Y:S02]  /*1a80*/  IADD3 R2, P2, P1, R2, 0x80, R22 ;  /* 0x0000008002027810 */ /* 0x000fe4000795e016 */
[----:B------:R-:W-:Y:S02]  /*1a90*/  LOP3.LUT R230, R230, 0xfffffffd, RZ, 0xc0, !PT ;  /* 0xfffffffde6e67812 */ /* 0x000fe400078ec0ff */
[----:B------:R-:W-:Y:S02]  /*1aa0*/  IADD3.X R3, RZ, UR10, R23, P2, P1 ;  /* 0x0000000aff037c10 */ /* 0x000fe400097e2417 */
[----:B------:R-:W-:Y:S02]  /*1ab0*/  ISETP.LT.OR P2, PT, R9, 0x21, !P4 ;  /* 0x000000210900780c */ /* 0x000fe40006741670 */
[----:B------:R-:W-:Y:S02]  /*1ac0*/  ISETP.GT.AND P4, PT, R103, 0xf, PT ;  /* 0x0000000f6700780c */ /* 0x000fe40003f84270 */
[----:B------:R-:W-:-:S04]  /*1ad0*/  LOP3.LUT P1, RZ, R6, 0x1, RZ, 0xc0, !PT ;  /* 0x0000000106ff7812 */ /* 0x000fc8000782c0ff */
[C---:B------:R-:W-:Y:S02]  /*1ae0*/  ISETP.LT.OR P0, PT, R9.reuse, 0x1, !P1 ;  /* 0x000000010900780c */ /* 0x040fe40004f01670 */
[----:B------:R-:W-:-:S03]  /*1af0*/  ISETP.LT.OR P1, PT, R9, 0x21, !P1 ;  /* 0x000000210900780c */ /* 0x000fc60004f21670 */
[----:B------:R2:W-:Y:S02]  /*1b00*/  LDGSTS.E.BYPASS.LTC128B.128 [R8+0x13080], [R2.64], !P2 ;  /* 0x1308000002087fae */ /* 0x0005e4000d101d50 */
[----:B------:R-:W-:Y:S01]  /*1b10*/  @!P4 IMAD.SHL.U32 R0, R103, 0x10, RZ ;  /* 0x000000106700c824 */ /* 0x000fe200078e00ff */
[----:B-1----:R-:W-:Y:S02]  /*1b20*/  LOP3.LUT R5, R11, 0xfffffff0, RZ, 0xc0, !PT ;  /* 0xfffffff00b057812 */ /* 0x002fe400078ec0ff */
[----:B------:R-:W-:Y:S02]  /*1b30*/  SHF.R.S32.HI R4, RZ, 0x5, R15 ;  /* 0x00000005ff047819 */ /* 0x000fe4000001140f */
[----:B------:R1:W-:Y:S01]  /*1b40*/  @!P4 LDGSTS.E.BYPASS.LTC128B.128 [R0+0x20080], [R40.64] ;  /* 0x200800002800cfae */ /* 0x0003e2000b901d50 */
[----:B------:R-:W-:Y:S01]  /*1b50*/  IMAD.IADD R5, R103, 0x1, -R5 ;  /* 0x0000000167057824 */ /* 0x000fe200078e0a05 */
[----:B------:R-:W-:Y:S02]  /*1b60*/  LEA.HI R12, R15, R4, RZ, 0x1 ;  /* 0x000000040f0c7211 */ /* 0x000fe400078f08ff */
[----:B------:R-:W0:Y:S01]  /*1b70*/  LDGDEPBAR ;  /* 0x00000000000079af */ /* 0x000e220000000000 */
[----:B------:R-:W-:-:S02]  /*1b80*/  @P4 LOP3.LUT R230, R230, 0x2, RZ, 0xfc, !PT ;  /* 0x00000002e6e64812 */ /* 0x000fc400078efcff */
[----:B------:R-:W-:Y:S01]  /*1b90*/  LOP3.LUT R12, R12, 0xfffffffe, RZ, 0xc0, !PT ;  /* 0xfffffffe0c0c7812 */ /* 0x000fe200078ec0ff */
[----:B------:R3:W-:Y:S01]  /*1ba0*/  LDGSTS.E.BYPASS.LTC128B.128 [R8+0x18080], [R20.64], !P0 ;  /* 0x1808000014087fae */ /* 0x0007e2000c101d50 */
[----:B------:R-:W-:-:S03]  /*1bb0*/  LOP3.LUT P0, RZ, R6, 0x2, RZ, 0xc0, !PT ;  /* 0x0000000206ff7812 */ /* 0x000fc6000780c0ff */
[----:B------:R-:W-:Y:S01]  /*1bc0*/  IMAD.IADD R12, R4, 0x1, -R12 ;  /* 0x00000001040c7824 */ /* 0x000fe200078e0a0c */
[C---:B------:R-:W-:Y:S02]  /*1bd0*/  ISETP.LT.OR P2, PT, R9.reuse, 0x1, !P0 ;  /* 0x000000010900780c */ /* 0x040fe40004741670 */
[----:B------:R-:W-:Y:S02]  /*1be0*/  ISETP.LT.OR P0, PT, R9, 0x21, !P0 ;  /* 0x000000210900780c */ /* 0x000fe40004701670 */
[----:B------:R-:W-:Y:S01]  /*1bf0*/  SHF.R.S32.HI R9, RZ, 0x1f, R5 ;  /* 0x0000001fff097819 */ /* 0x000fe20000011405 */
[----:B--2---:R-:W-:-:S04]  /*1c00*/  IMAD.WIDE.U32 R2, R35, c[0x0][0x238], R28 ;  /* 0x00008e0023027a25 */ /* 0x004fc800078e001c */
[----:B------:R-:W-:Y:S01]  /*1c10*/  IMAD.IADD R3, R3, 0x1, R10 ;  /* 0x0000000103037824 */ /* 0x000fe200078e020a */
[----:B------:R-:W-:-:S03]  /*1c20*/  LEA.HI R10, R9, R5, RZ, 0x3 ;  /* 0x00000005090a7211 */ /* 0x000fc600078f18ff */
[----:B------:R3:W-:Y:S01]  /*1c30*/  LDGSTS.E.BYPASS.LTC128B.128 [R8+0x1a080], [R20.64+0x80], !P2 ;  /* 0x1a08008014087fae */ /* 0x0007e2000d101d50 */
[----:B-1----:R-:W-:Y:S01]  /*1c40*/  SHF.R.S32.HI R0, RZ, 0x4, R11 ;  /* 0x00000004ff007819 */ /* 0x002fe2000001140b */
[----:B------:R-:W-:Y:S01]  /*1c50*/  IMAD R9, R25, c[0x0][0x240], RZ ;  /* 0x0000900019097a24 */ /* 0x000fe200078e02ff */
[----:B------:R-:W-:Y:S01]  /*1c60*/  IADD3 R6, P2, R20, UR4, RZ ;  /* 0x0000000414067c10 */ /* 0x000fe2000ff5e0ff */
[----:B------:R-:W-:Y:S01]  /*1c70*/  IMAD.SHL.U32 R4, R10, 0x40, RZ ;  /* 0x000000400a047824 */ /* 0x000fe200078e00ff */
[----:B------:R-:W-:Y:S01]  /*1c80*/  LEA.HI R11, R11, R0, RZ, 0x1 ;  /* 0x000000000b0b7211 */ /* 0x000fe200078f08ff */
[----:B------:R-:W-:Y:S01]  /*1c90*/  IMAD R13, R30, c[0x0][0x244], R9 ;  /* 0x000091001e0d7a24 */ /* 0x000fe200078e0209 */
[----:B------:R-:W-:Y:S02]  /*1ca0*/  IADD3.X R7, R21, UR5, RZ, P2, !PT ;  /* 0x0000000515077c10 */ /* 0x000fe400097fe4ff */
[----:B------:R-:W-:-:S03]  /*1cb0*/  LOP3.LUT R11, R11, 0xfffffffe, RZ, 0xc0, !PT ;  /* 0xfffffffe0b0b7812 */ /* 0x000fc600078ec0ff */
[----:B------:R4:W-:Y:S02]  /*1cc0*/  LDGSTS.E.BYPASS.LTC128B.128 [R8+0x19080], [R6.64], !P1 ;  /* 0x1908000006087fae */ /* 0x0009e4000c901d50 */
[----:B------:R-:W-:Y:S01]  /*1cd0*/  IMAD.IADD R206, R0, 0x1, -R11 ;  /* 0x0000000100ce7824 */ /* 0x000fe200078e0a0b */
[----:B------:R-:W-:Y:S01]  /*1ce0*/  LOP3.LUT R0, R10, 0xfffffff8, RZ, 0xc0, !PT ;  /* 0xfffffff80a007812 */ /* 0x000fe200078ec0ff */
[----:B------:R4:W-:Y:S01]  /*1cf0*/  LDGSTS.E.BYPASS.LTC128B.128 [R8+0x1b080], [R6.64+0x80], !P0 ;  /* 0x1b08008006087fae */ /* 0x0009e2000c101d50 */
[----:B------:R-:W-:-:S03]  /*1d00*/  PLOP3.LUT P0, PT, PT, PT, UP0, 0x80, 0x0 ;  /* 0x000000000000781c */ /* 0x000fc60003f0f008 */
[----:B------:R-:W-:Y:S02]  /*1d10*/  IMAD.IADD R5, R5, 0x1, -R0 ;  /* 0x0000000105057824 */ /* 0x000fe400078e0a00 */
[----:B------:R-:W-:-:S05]  /*1d20*/  @!P4 IMAD.SHL.U32 R0, R103, 0x10, RZ ;  /* 0x000000106700c824 */ /* 0x000fca00078e00ff */
[----:B------:R1:W-:Y:S01]  /*1d30*/  @!P4 LDGSTS.E.BYPASS.LTC128B.128 [R0+0x20280], [R38.64] ;  /* 0x202800002600cfae */ /* 0x0003e2000b901d50 */
[----:B---3--:R-:W-:-:S03]  /*1d40*/  IMAD.WIDE.U32 R20, R30, c[0x0][0x240], R2 ;  /* 0x000090001e147a25 */ /* 0x008fc600078e0002 */
[----:B------:R-:W0:Y:S01]  /*1d50*/  LDGDEPBAR ;  /* 0x00000000000079af */ /* 0x000e220000000000 */
[----:B------:R-:W-:Y:S02]  /*1d60*/  IMAD.SHL.U32 R3, R5, 0x40, RZ ;  /* 0x0000004005037824 */ /* 0x000fe400078e00ff */
[----:B------:R-:W-:Y:S01]  /*1d70*/  IMAD.SHL.U32 R2, R206, 0x8, RZ ;  /* 0x00000008ce027824 */ /* 0x000fe200078e00ff */
[----:B------:R4:W-:Y:S02]  /*1d80*/  STL.64 [R1+0x20], R20 ;  /* 0x0000201401007387 */ /* 0x0009e40000100a00 */
[----:B------:R-:W-:Y:S02]  /*1d90*/  LOP3.LUT R3, R3, 0x1c0, RZ, 0xc0, !PT ;  /* 0x000001c003037812 */ /* 0x000fe400078ec0ff */
[----:B------:R-:W0:Y:S02]  /*1da0*/  LDGDEPBAR ;  /* 0x00000000000079af */ /* 0x000e240000000000 */
[----:B------:R-:W-:-:S02]  /*1db0*/  LOP3.LUT R11, R3, 0x8, R2, 0xf8, !PT ;  /* 0x00000008030b7812 */ /* 0x000fc400078ef802 */
[----:B------:R-:W-:Y:S02]  /*1dc0*/  SHF.R.U32.HI R9, RZ, 0x3, R3 ;  /* 0x00000003ff097819 */ /* 0x000fe40000011603 */
[----:B------:R-:W-:Y:S02]  /*1dd0*/  LOP3.LUT R2, R4, 0xfffffe00, RZ, 0xc0, !PT ;  /* 0xfffffe0004027812 */ /* 0x000fe400078ec0ff */
[----:B------:R-:W-:Y:S01]  /*1de0*/  LOP3.LUT R4, R11, R9, RZ, 0x3c, !PT ;  /* 0x000000090b047212 */ /* 0x000fe200078e3cff */
[----:B-1----:R-:W-:-:S05]  /*1df0*/  IMAD.SHL.U32 R0, R26, 0x8, RZ ;  /* 0x000000081a007824 */ /* 0x002fca00078e00ff */
[----:B------:R-:W-:Y:S01]  /*1e00*/  LOP3.LUT R14, R0, 0x18, RZ, 0xc0, !PT ;  /* 0x00000018000e7812 */ /* 0x000fe200078ec0ff */
[----:B------:R-:W-:-:S05]  /*1e10*/  IMAD.SHL.U32 R0, R206, 0x20, RZ ;  /* 0x00000020ce007824 */ /* 0x000fca00078e00ff */
[----:B------:R-:W-:Y:S01]  /*1e20*/  LOP3.LUT R10, R14, 0x20, R0, 0xf8, !PT ;  /* 0x000000200e0a7812 */ /* 0x000fe200078ef800 */
[----:B------:R-:W-:-:S03]  /*1e30*/  IMAD.SHL.U32 R0, R12, 0x400, RZ ;  /* 0x000004000c007824 */ /* 0x000fc600078e00ff */
[----:B------:R-:W-:Y:S02]  /*1e40*/  LOP3.LUT R3, R9, R10, R3, 0x1e, !PT ;  /* 0x0000000a09037212 */ /* 0x000fe400078e1e03 */
[-C--:B------:R-:W-:Y:S01]  /*1e50*/  IADD3 R214, R4, R2.reuse, R0 ;  /* 0x0000000204d67210 */ /* 0x080fe20007ffe000 */
[----:B------:R-:W-:Y:S01]  /*1e60*/  IMAD.IADD R4, R21, 0x1, R13 ;  /* 0x0000000115047824 */ /* 0x000fe200078e020d */
[----:B------:R-:W-:Y:S02]  /*1e70*/  LOP3.LUT R217, R3, R2, RZ, 0xfc, !PT ;  /* 0x0000000203d97212 */ /* 0x000fe400078efcff */
[C---:B------:R-:W-:Y:S02]  /*1e80*/  IADD3 R2, R8.reuse, 0x18080, RZ ;  /* 0x0001808008027810 */ /* 0x040fe40007ffe0ff */
[----:B------:R-:W-:Y:S01]  /*1e90*/  IADD3 R3, R8, 0x10080, RZ ;  /* 0x0001008008037810 */ /* 0x000fe20007ffe0ff */
[----:B------:R4:W-:Y:S04]  /*1ea0*/  STL [R1+0x2c], R4 ;  /* 0x00002c0401007387 */ /* 0x0009e80000100800 */
[----:B------:R4:W-:Y:S04]  /*1eb0*/  STL [R1+0x30], R2 ;  /* 0x0000300201007387 */ /* 0x0009e80000100800 */
[----:B------:R4:W-:Y:S01]  /*1ec0*/  STL [R1+0x34], R3 ;  /* 0x0000340301007387 */ /* 0x0009e20000100800 */
[----:B------:R-:W-:Y:S05]  /*1ed0*/  @!P0 BRA `(.L_x_1132) ;  /* 0x0000015000008947 */ /* 0x000fea0003800000 */
[----:B----4-:R-:W-:Y:S01]  /*1ee0*/  IADD3 R2, P0, R6, UR4, RZ ;  /* 0x0000000406027c10 */ /* 0x010fe2000ff1e0ff */
[----:B------:R-:W-:Y:S01]  /*1ef0*/  IMAD.U32 R4, RZ, RZ, UR14 ;  /* 0x0000000eff047e24 */ /* 0x000fe2000f8e00ff */
[----:B------:R-:W-:Y:S01]  /*1f00*/  ISETP.GE.AND P1, PT, R16, c[0x0][0x1fc], PT ;  /* 0x00007f0010007a0c */ /* 0x000fe20003f26270 */
[----:B------:R-:W-:Y:S01]  /*1f10*/  BSSY B0, `(.L_x_1132) ;  /* 0x0000011000007945 */ /* 0x000fe20003800000 */
[----:B------:R-:W-:-:S02]  /*1f20*/  IADD3.X R3, R7, UR5, RZ, P0, !PT ;  /* 0x0000000507037c10 */ /* 0x000fc400087fe4ff */
[----:B------:R-:W-:Y:S02]  /*1f30*/  IADD3 R6, P0, R2, UR4, RZ ;  /* 0x0000000402067c10 */ /* 0x000fe4000ff1e0ff */
[----:B------:R-:W-:Y:S02]  /*1f40*/  IADD3 R4, R4, -0x40, -R36 ;  /* 0xffffffc004047810 */ /* 0x000fe40007ffe824 */
        /* <DEDUP_REMOVED lines=11> */
[----:B-1----:R-:W-:-:S05]  /*2000*/  SHF.L.U32 R2, R103, 0x4, RZ ;  /* 0x0000000467027819 */ /* 0x002fca00000006ff */
[----:B------:R1:W-:Y:S02]  /*2010*/  LDGSTS.E.BYPASS.LTC128B.128 [R2+0x20380], [R38.64+0x100] ;  /* 0x2038010026027fae */ /* 0x0003e4000b901d50 */
.L_x_1133:
[----:B------:R-:W-:Y:S05]  /*2020*/  BSYNC B0 ;  /* 0x0000000000007941 */ /* 0x000fea0003800000 */
.L_x_1132:
[----:B-1--4-:R-:W-:Y:S01]  /*2030*/  LEA.HI R7, R33, R103, RZ, 0x2 ;  /* 0x0000006721077211 */ /* 0x012fe200078f10ff */
[----:B------:R-:W-:Y:S01]  /*2040*/  IMAD.SHL.U32 R3, R36, 0x8, RZ ;  /* 0x0000000824037824 */ /* 0x000fe200078e00ff */
[----:B------:R-:W-:Y:S01]  /*2050*/  LOP3.LUT R6, R15, 0xffffffe0, RZ, 0xc0, !PT ;  /* 0xffffffe00f067812 */ /* 0x000fe200078ec0ff */
[----:B------:R-:W-:Y:S01]  /*2060*/  IMAD.SHL.U32 R13, R12, 0x10, RZ ;  /* 0x000000100c0d7824 */ /* 0x000fe200078e00ff */
[----:B------:R-:W-:Y:S01]  /*2070*/  LOP3.LUT R2, R7, 0x3ffffffc, RZ, 0xc0, !PT ;  /* 0x3ffffffc07027812 */ /* 0x000fe200078ec0ff */
[----:B------:R-:W-:Y:S01]  /*2080*/  IMAD.MOV.U32 R210, RZ, RZ, 0x20 ;  /* 0x00000020ffd27424 */ /* 0x000fe200078e00ff */
[--C-:B------:R-:W-:Y:S01]  /*2090*/  SHF.R.S32.HI R4, RZ, 0x2, R7.reuse ;  /* 0x00000002ff047819 */ /* 0x100fe20000011407 */
[C---:B------:R-:W-:Y:S01]  /*20a0*/  IMAD.IADD R6, R103.reuse, 0x1, -R6 ;  /* 0x0000000167067824 */ /* 0x040fe200078e0a06 */
[----:B------:R-:W-:Y:S01]  /*20b0*/  SHF.R.S32.HI R7, RZ, 0x1f, R7 ;  /* 0x0000001fff077819 */ /* 0x000fe20000011407 */
[----:B------:R-:W-:Y:S01]  /*20c0*/  IMAD.IADD R11, R103, 0x1, -R2 ;  /* 0x00000001670b7824 */ /* 0x000fe200078e0a02 */
[----:B------:R-:W-:Y:S01]  /*20d0*/  LOP3.LUT R3, R3, 0x8, RZ, 0xc0, !PT ;  /* 0x0000000803037812 */ /* 0x000fe200078ec0ff */
[----:B------:R-:W-:Y:S01]  /*20e0*/  IMAD.SHL.U32 R2, R27, 0x40, RZ ;  /* 0x000000401b027824 */ /* 0x000fe200078e00ff */
[----:B------:R-:W-:Y:S01]  /*20f0*/  LEA.HI R7, R7, R4, RZ, 0x3 ;  /* 0x0000000407077211 */ /* 0x000fe200078f18ff */
[----:B------:R-:W-:Y:S01]  /*2100*/  IMAD R11, R11, 0x2, R0 ;  /* 0x000000020b0b7824 */ /* 0x000fe200078e0200 */
[----:B------:R-:W-:Y:S01]  /*2110*/  SHF.R.S32.HI R9, RZ, 0x1f, R26 ;  /* 0x0000001fff097819 */ /* 0x000fe2000001141a */
[----:B------:R-:W0:Y:S01]  /*2120*/  LDGDEPBAR ;  /* 0x00000000000079af */ /* 0x000e220000000000 */
[----:B------:R-:W-:Y:S01]  /*2130*/  LOP3.LUT R2, R2, 0x1c0, RZ, 0xc0, !PT ;  /* 0x000001c002027812 */ /* 0x000fe200078ec0ff */
[----:B------:R-:W-:Y:S01]  /*2140*/  IMAD.MOV.U32 R211, RZ, RZ, 0x40 ;  /* 0x00000040ffd37424 */ /* 0x000fe200078e00ff */
[----:B------:R-:W-:Y:S01]  /*2150*/  LEA.HI R9, R9, R26, RZ, 0x2 ;  /* 0x0000001a09097211 */ /* 0x000fe200078f10ff */
[----:B------:R-:W-:Y:S01]  /*2160*/  IMAD.MOV.U32 R222, RZ, RZ, 0x20 ;  /* 0x00000020ffde7424 */ /* 0x000fe200078e00ff */
[----:B------:R-:W-:Y:S01]  /*2170*/  SHF.R.U32.HI R8, RZ, 0x3, R2 ;  /* 0x00000003ff087819 */ /* 0x000fe20000011602 */
[----:B------:R-:W-:Y:S01]  /*2180*/  IMAD R212, R206, 0x800, R212 ;  /* 0x00000800ced47824 */ /* 0x000fe200078e02d4 */
[----:B------:R-:W-:Y:S01]  /*2190*/  LOP3.LUT R10, R2, 0x10, R13, 0xf8, !PT ;  /* 0x00000010020a7812 */ /* 0x000fe200078ef80d */
[----:B------:R-:W-:Y:S01]  /*21a0*/  IMAD.MOV.U32 R218, RZ, RZ, 0x10 ;  /* 0x00000010ffda7424 */ /* 0x000fe200078e00ff */
[----:B------:R-:W-:Y:S01]  /*21b0*/  LOP3.LUT R12, R8, R3, R2, 0x1e, !PT ;  /* 0x00000003080c7212 */ /* 0x000fe200078e1e02 */
[----:B------:R-:W-:Y:S01]  /*21c0*/  UIADD3 UR6, UR14, 0x3f, URZ ;  /* 0x0000003f0e067890 */ /* 0x000fe2000fffe03f */
[----:B------:R-:W-:Y:S01]  /*21d0*/  LOP3.LUT R2, R7, 0xfffffff8, RZ, 0xc0, !PT ;  /* 0xfffffff807027812 */ /* 0x000fe200078ec0ff */
[----:B------:R-:W-:Y:S01]  /*21e0*/  IMAD.MOV.U32 R216, RZ, RZ, 0x40 ;  /* 0x00000040ffd87424 */ /* 0x000fe200078e00ff */
[----:B------:R-:W-:Y:S01]  /*21f0*/  LOP3.LUT R0, R9, 0xfffffffc, RZ, 0xc0, !PT ;  /* 0xfffffffc09007812 */ /* 0x000fe200078ec0ff */
[----:B------:R-:W-:Y:S01]  /*2200*/  IMAD.IADD R212, R12, 0x1, R212 ;  /* 0x000000010cd47824 */ /* 0x000fe200078e02d4 */
[----:B------:R-:W-:Y:S01]  /*2210*/  SHF.R.S32.HI R7, RZ, 0x1f, R6 ;  /* 0x0000001fff077819 */ /* 0x000fe20000011406 */
[----:B------:R-:W-:Y:S01]  /*2220*/  IMAD.IADD R4, R4, 0x1, -R2 ;  /* 0x0000000104047824 */ /* 0x000fe200078e0a02 */
[----:B------:R-:W-:Y:S01]  /*2230*/  LOP3.LUT R10, R8, R10, R3, 0x1e, !PT ;  /* 0x0000000a080a7212 */ /* 0x000fe200078e1e03 */
[----:B------:R-:W-:Y:S01]  /*2240*/  IMAD.IADD R3, R26, 0x1, -R0 ;  /* 0x000000011a037824 */ /* 0x000fe200078e0a00 */
[----:B------:R-:W-:Y:S01]  /*2250*/  LEA.HI R0, R7, R6, RZ, 0x2 ;  /* 0x0000000607007211 */ /* 0x000fe200078f10ff */
[----:B------:R-:W-:Y:S01]  /*2260*/  IMAD.SHL.U32 R2, R4, 0x40, RZ ;  /* 0x0000004004027824 */ /* 0x000fe200078e00ff */
[----:B------:R-:W-:Y:S01]  /*2270*/  LOP3.LUT P0, RZ, R27, 0x2, RZ, 0xc0, !PT ;  /* 0x000000021bff7812 */ /* 0x000fe2000780c0ff */
[----:B------:R-:W-:Y:S01]  /*2280*/  IMAD R7, R3, -0x8, R32 ;  /* 0xfffffff803077824 */ /* 0x000fe200078e0220 */
[----:B------:R-:W-:Y:S01]  /*2290*/  LOP3.LUT R3, R0, 0xfffffffc, RZ, 0xc0, !PT ;  /* 0xfffffffc00037812 */ /* 0x000fe200078ec0ff */
[----:B------:R-:W-:Y:S01]  /*22a0*/  IMAD R206, R206, 0x200, R10 ;  /* 0x00000200cece7824 */ /* 0x000fe200078e020a */
[----:B------:R-:W-:Y:S01]  /*22b0*/  LOP3.LUT R2, R2, 0x1c0, RZ, 0xc0, !PT ;  /* 0x000001c002027812 */ /* 0x000fe200078ec0ff */
[----:B------:R-:W-:Y:S01]  /*22c0*/  USHF.R.S32.HI UR4, URZ, 0x1f, UR6 ;  /* 0x0000001f3f047899 */ /* 0x000fe20008011406 */
[----:B------:R-:W-:Y:S01]  /*22d0*/  LEA.HI.SX32 R8, R0, R13, 0x1e ;  /* 0x0000000d00087211 */ /* 0x000fe200078ff2ff */
[----:B------:R-:W-:Y:S01]  /*22e0*/  IMAD.IADD R6, R6, 0x1, -R3 ;  /* 0x0000000106067824 */ /* 0x000fe200078e0a03 */
[----:B------:R-:W-:Y:S01]  /*22f0*/  SHF.R.U32.HI R0, RZ, 0x3, R2 ;  /* 0x00000003ff007819 */ /* 0x000fe20000011602 */
[----:B------:R-:W-:Y:S01]  /*2300*/  IMAD.SHL.U32 R213, R212, 0x2, RZ ;  /* 0x00000002d4d57824 */ /* 0x000fe200078e00ff */
[----:B------:R-:W-:Y:S01]  /*2310*/  SEL R210, R210, 0xffffffe0, !P0 ;  /* 0xffffffe0d2d27807 */ /* 0x000fe20004000000 */
[----:B------:R1:W-:Y:S01]  /*2320*/  STL [R1+0x28], R8 ;  /* 0x0000280801007387 */ /* 0x0003e20000100800 */
[----:B------:R-:W-:Y:S01]  /*2330*/  LOP3.LUT R2, R0, R2, R14, 0x1e, !PT ;  /* 0x0000000200027212 */ /* 0x000fe200078e1e0e */
[----:B------:R-:W-:Y:S01]  /*2340*/  IMAD.SHL.U32 R207, R206, 0x2, RZ ;  /* 0x00000002cecf7824 */ /* 0x000fe200078e00ff */
[----:B------:R-:W-:Y:S01]  /*2350*/  LOP3.LUT P0, RZ, R4, 0x4, RZ, 0xc0, !PT ;  /* 0x0000000404ff7812 */ /* 0x000fe2000780c0ff */
[----:B------:R-:W-:Y:S01]  /*2360*/  IMAD R210, R212, 0x2, R210 ;  /* 0x00000002d4d27824 */ /* 0x000fe200078e02d2 */
[----:B------:R-:W-:Y:S01]  /*2370*/  LOP3.LUT P1, RZ, R27, 0x4, RZ, 0xc0, !PT ;  /* 0x000000041bff7812 */ /* 0x000fe2000782c0ff */
[----:B------:R-:W-:Y:S01]  /*2380*/  IMAD.IADD R2, R2, 0x1, R11 ;  /* 0x0000000102027824 */ /* 0x000fe200078e020b */
[----:B------:R-:W-:Y:S01]  /*2390*/  ULEA.HI UR4, UR4, UR6, URZ, 0x6 ;  /* 0x0000000604047291 */ /* 0x000fe2000f8f303f */
[----:B------:R-:W-:Y:S01]  /*23a0*/  IMAD R231, R6, -0x2, R7 ;  /* 0xfffffffe06e77824 */ /* 0x000fe200078e0207 */
[----:B------:R-:W-:Y:S01]  /*23b0*/  SEL R211, R211, 0xffffffc0, !P1 ;  /* 0xffffffc0d3d37807 */ /* 0x000fe20004800000 */
[----:B------:R-:W-:Y:S01]  /*23c0*/  CS2R R162, SRZ ;  /* 0x0000000000a27805 */ /* 0x000fe2000001ff00 */
[----:B------:R-:W-:Y:S01]  /*23d0*/  LEA R223, R2, 0x20480, 0x1 ;  /* 0x0002048002df7811 */ /* 0x000fe200078e08ff */
[----:B------:R-:W-:Y:S01]  /*23e0*/  CS2R R160, SRZ ;  /* 0x0000000000a07805 */ /* 0x000fe2000001ff00 */
[----:B------:R-:W-:Y:S01]  /*23f0*/  LOP3.LUT P1, RZ, R5, 0x4, RZ, 0xc0, !PT ;  /* 0x0000000405ff7812 */ /* 0x000fe2000782c0ff */
[--C-:B------:R-:W-:Y:S01]  /*2400*/  IMAD R212, R212, 0x2, R211.reuse ;  /* 0x00000002d4d47824 */ /* 0x100fe200078e02d3 */
[C---:B------:R-:W-:Y:S01]  /*2410*/  IADD3 R224, R223.reuse, 0x40, RZ ;  /* 0x00000040dfe07810 */ /* 0x040fe20007ffe0ff */
[----:B------:R-:W-:Y:S01]  /*2420*/  IMAD R206, R206, 0x2, R211 ;  /* 0x00000002cece7824 */ /* 0x000fe200078e02d3 */
[----:B------:R-:W-:Y:S01]  /*2430*/  @P0 IADD3 R224, R223, -0x40, RZ ;  /* 0xffffffc0dfe00810 */ /* 0x000fe20007ffe0ff */
[----:B------:R-:W-:Y:S01]  /*2440*/  CS2R R158, SRZ ;  /* 0x00000000009e7805 */ /* 0x000fe2000001ff00 */
        /* <DEDUP_REMOVED lines=66> */
[----:B------:R-:W-:Y:S01]  /*2870*/  SEL R216, R216, 0xffffffc0, !P1 ;  /* 0xffffffc0d8d87807 */ /* 0x000fe20004800000 */
[----:B------:R-:W-:Y:S01]  /*2880*/  IMAD.IADD R220, R214, 0x1, R218 ;  /* 0x00000001d6dc7824 */ /* 0x000fe200078e02da */
[----:B------:R-:W-:Y:S01]  /*2890*/  UMOV UR5, URZ ;  /* 0x0000003f00057c82 */ /* 0x000fe20008000000 */
[----:B------:R-:W-:Y:S01]  /*28a0*/  IMAD.IADD R221, R218, 0x1, R219 ;  /* 0x00000001dadd7824 */ /* 0x000fe200078e02db */
[----:B------:R-:W-:-:S02]  /*28b0*/  UMOV UR13, 0x1 ;  /* 0x00000001000d7882 */ /* 0x000fc40000000000 */
[----:B------:R-:W-:Y:S02]  /*28c0*/  UMOV UR8, URZ ;  /* 0x0000003f00087c82 */ /* 0x000fe40008000000 */
[----:B------:R-:W-:Y:S02]  /*28d0*/  USHF.R.S32.HI UR9, URZ, 0x6, UR4 ;  /* 0x000000063f097899 */ /* 0x000fe40008011404 */
[----:B-1----:R-:W-:Y:S02]  /*28e0*/  UMOV UR12, URZ ;  /* 0x0000003f000c7c82 */ /* 0x002fe40008000000 */
.L_x_1136:
        /* <DEDUP_REMOVED lines=9> */
[CC--:B------:R-:W-:Y:S02]  /*2980*/  IADD3 R2, R214.reuse, R3.reuse, RZ ;  /* 0x00000003d6027210 */ /* 0x0c0fe40007ffe0ff */
[----:B------:R-:W-:Y:S02]  /*2990*/  IADD3 R3, R214, R3, R215 ;  /* 0x00000003d6037210 */ /* 0x000fe40007ffe0d7 */
[----:B------:R-:W-:Y:S02]  /*29a0*/  SHF.L.U32 R205, R2, 0x1, RZ ;  /* 0x0000000102cd7819 */ /* 0x000fe400000006ff */
[----:B------:R-:W-:Y:S02]  /*29b0*/  MOV R2, UR5 ;  /* 0x0000000500027c02 */ /* 0x000fe40008000f00 */
[----:B------:R-:W-:Y:S02]  /*29c0*/  SHF.L.U32 R208, R3, 0x1, RZ ;  /* 0x0000000103d07819 */ /* 0x000fe400000006ff */
[----:B------:R-:W-:Y:S02]  /*29d0*/  LEA R2, R2, R215, 0xd ;  /* 0x000000d702027211 */ /* 0x000fe400078e68ff */
[----:B------:R-:W-:Y:S01]  /*29e0*/  PLOP3.LUT P1, PT, PT, PT, UP0, 0x80, 0x0 ;  /* 0x000000000000781c */ /* 0x000fe20003f2f008 */
[----:B------:R-:W-:Y:S08]  /*29f0*/  LDSM.16.M88.4 R16, [R213+0x80] ;  /* 0x00008000d510783b */ /* 0x000ff00000000200 */
[----:B------:R-:W1:Y:S08]  /*2a00*/  LDSM.16.M88.4 R32, [R0+0x10080] ;  /* 0x010080000020783b */ /* 0x000e700000000200 */
        /* <DEDUP_REMOVED lines=11> */
[----:B------:R-:W-:Y:S01]  /*2ac0*/  LDSM.16.M88.4 R192, [R211+0x2080] ;  /* 0x00208000d3c0783b */ /* 0x000fe20000000200 */
[-C--:B---3--:R-:W-:Y:S07]  /*2ad0*/  HMMA.16816.F32 R20, R32, R164.reuse, RZ ;  /* 0x000000a42014723c */ /* 0x088fee00000018ff */
[----:B------:R-:W-:Y:S01]  /*2ae0*/  LDSM.16.M88.4 R196, [R213+0x4080] ;  /* 0x00408000d5c4783b */ /* 0x000fe20000000200 */
[C---:B------:R-:W-:Y:S07]  /*2af0*/  HMMA.16816.F32 R24, R28.reuse, R164, RZ ;  /* 0x000000a41c18723c */ /* 0x040fee00000018ff */
[----:B------:R-:W3:Y:S04]  /*2b00*/  LDL R225, [R1+0x28] ;  /* 0x0000280001e17983 */ /* 0x000ee80000100800 */
[----:B------:R-:W-:Y:S01]  /*2b10*/  LDSM.16.M88.4 R200, [R210+0x4080] ;  /* 0x00408000d2c8783b */ /* 0x000fe20000000200 */
[----:B------:R-:W-:Y:S01]  /*2b20*/  IADD3 R164, R214, R2, RZ ;  /* 0x00000002d6a47210 */ /* 0x000fe20007ffe0ff */
[-C--:B------:R-:W-:Y:S01]  /*2b30*/  HMMA.16816.F32 R28, R28, R166.reuse, RZ ;  /* 0x000000a61c1c723c */ /* 0x080fe200000018ff */
[----:B------:R-:W-:Y:S02]  /*2b40*/  MOV R2, UR5 ;  /* 0x0000000500027c02 */ /* 0x000fe40008000f00 */
[----:B------:R-:W-:Y:S02]  /*2b50*/  SHF.L.U32 R209, R164, 0x1, RZ ;  /* 0x00000001a4d17819 */ /* 0x000fe400000006ff */
[----:B------:R-:W-:Y:S03]  /*2b60*/  LEA R2, R2, R219, 0xd ;  /* 0x000000db02027211 */ /* 0x000fe600078e68ff */
[----:B------:R-:W-:Y:S01]  /*2b70*/  HMMA.16816.F32 R32, R32, R166, RZ ;  /* 0x000000a62020723c */ /* 0x000fe200000018ff */
[----:B------:R-:W5:Y:S03]  /*2b80*/  LDSM.16.M88.4 R184, [R209+0x10080] ;  /* 0x01008000d1b8783b */ /* 0x000f660000000200 */
[----:B------:R-:W-:Y:S02]  /*2b90*/  SHF.L.U32 R204, R2, 0x1, RZ ;  /* 0x0000000102cc7819 */ /* 0x000fe400000006ff */
[----:B------:R-:W-:Y:S02]  /*2ba0*/  MOV R2, UR5 ;  /* 0x0000000500027c02 */ /* 0x000fe40008000f00 */
[-C--:B----4-:R-:W-:Y:S01]  /*2bb0*/  HMMA.16816.F32 R4, R168, R172.reuse, R4 ;  /* 0x000000aca804723c */ /* 0x090fe20000001804 */
[----:B------:R-:W4:Y:S04]  /*2bc0*/  LDSM.16.M88.4 R164, [R204+0x11080] ;  /* 0x01108000cca4783b */ /* 0x000f280000000200 */
[----:B------:R-:W-:Y:S03]  /*2bd0*/  LEA R2, R2, R221, 0xd ;  /* 0x000000dd02027211 */ /* 0x000fe600078e68ff */
[C---:B-1----:R-:W-:Y:S04]  /*2be0*/  HMMA.16816.F32 R8, R176.reuse, R172, R8 ;  /* 0x000000acb008723c */ /* 0x042fe80000001808 */
[----:B------:R-:W-:Y:S02]  /*2bf0*/  SHF.L.U32 R3, R2, 0x1, RZ ;  /* 0x0000000102037819 */ /* 0x000fe400000006ff */
[----:B------:R-:W-:Y:S02]  /*2c00*/  MOV R2, UR5 ;  /* 0x0000000500027c02 */ /* 0x000fe40008000f00 */
[-C--:B------:R-:W-:Y:S04]  /*2c10*/  HMMA.16816.F32 R12, R176, R174.reuse, R12 ;  /* 0x000000aeb00c723c */ /* 0x080fe8000000180c */
[----:B------:R-:W-:Y:S04]  /*2c20*/  LEA R2, R2, R220, 0xd ;  /* 0x000000dc02027211 */ /* 0x000fe800078e68ff */
[C---:B------:R-:W-:Y:S01]  /*2c30*/  HMMA.16816.F32 R16, R168.reuse, R174, R16 ;  /* 0x000000aea810723c */ /* 0x040fe20000001810 */
[----:B------:R-:W-:Y:S03]  /*2c40*/  LDSM.16.M88.4 R172, [R208+0x10080] ;  /* 0x01008000d0ac783b */ /* 0x000fe60000000200 */
[----:B------:R-:W-:Y:S04]  /*2c50*/  SHF.L.U32 R2, R2, 0x1, RZ ;  /* 0x0000000102027819 */ /* 0x000fe800000006ff */
[-C--:B--2---:R-:W-:Y:S08]  /*2c60*/  HMMA.16816.F32 R20, R168, R180.reuse, R20 ;  /* 0x000000b4a814723c */ /* 0x084ff00000001814 */
[C---:B------:R-:W-:Y:S08]  /*2c70*/  HMMA.16816.F32 R24, R176.reuse, R180, R24 ;  /* 0x000000b4b018723c */ /* 0x040ff00000001818 */
[-C--:B------:R-:W-:Y:S01]  /*2c80*/  HMMA.16816.F32 R28, R176, R182.reuse, R28 ;  /* 0x000000b6b01c723c */ /* 0x080fe2000000181c */
[----:B------:R-:W-:Y:S07]  /*2c90*/  LDSM.16.M88.4 R176, [R211+0x80] ;  /* 0x00008000d3b0783b */ /* 0x000fee0000000200 */
[----:B------:R-:W-:Y:S01]  /*2ca0*/  HMMA.16816.F32 R32, R168, R182, R32 ;  /* 0x000000b6a820723c */ /* 0x000fe20000001820 */
[----:B------:R-:W1:Y:S07]  /*2cb0*/  LDSM.16.M88.4 R168, [R212+0x2080] ;  /* 0x00208000d4a8783b */ /* 0x000e6e0000000200 */
[-C--:B-----5:R-:W-:Y:S01]  /*2cc0*/  HMMA.16816.F32 R4, R184, R188.reuse, R4 ;  /* 0x000000bcb804723c */ /* 0x0a0fe20000001804 */
[----:B------:R-:W2:Y:S07]  /*2cd0*/  LDSM.16.M88.4 R180, [R3+0x11080] ;  /* 0x0110800003b4783b */ /* 0x000eae0000000200 */
[C---:B----4-:R-:W-:Y:S08]  /*2ce0*/  HMMA.16816.F32 R8, R164.reuse, R188, R8 ;  /* 0x000000bca408723c */ /* 0x050ff00000001808 */
[-C--:B------:R-:W-:Y:S08]  /*2cf0*/  HMMA.16816.F32 R12, R164, R190.reuse, R12 ;  /* 0x000000bea40c723c */ /* 0x080ff0000000180c */
[C---:B------:R-:W-:Y:S01]  /*2d00*/  HMMA.16816.F32 R16, R184.reuse, R190, R16 ;  /* 0x000000beb810723c */ /* 0x040fe20000001810 */
[----:B------:R-:W4:Y:S07]  /*2d10*/  LDSM.16.M88.4 R188, [R0+0x12080] ;  /* 0x0120800000bc783b */ /* 0x000f2e0000000200 */
[-C--:B-1----:R-:W-:Y:S08]  /*2d20*/  HMMA.16816.F32 R20, R184, R168.reuse, R20 ;  /* 0x000000a8b814723c */ /* 0x082ff00000001814 */
[C---:B------:R-:W-:Y:S08]  /*2d30*/  HMMA.16816.F32 R24, R164.reuse, R168, R24 ;  /* 0x000000a8a418723c */ /* 0x040ff00000001818 */
[-C--:B------:R-:W-:Y:S01]  /*2d40*/  HMMA.16816.F32 R28, R164, R170.reuse, R28 ;  /* 0x000000aaa41c723c */ /* 0x080fe2000000181c */
[----:B------:R-:W1:Y:S07]  /*2d50*/  LDSM.16.M88.4 R164, [R0+0x13080] ;  /* 0x0130800000a4783b */ /* 0x000e6e0000000200 */
[----:B------:R-:W-:Y:S01]  /*2d60*/  HMMA.16816.F32 R32, R184, R170, R32 ;  /* 0x000000aab820723c */ /* 0x000fe20000001820 */
[----:B------:R-:W5:Y:S07]  /*2d70*/  LDSM.16.M88.4 R168, [R213+0x6080] ;  /* 0x00608000d5a8783b */ /* 0x000f6e0000000200 */
[-C--:B------:R-:W-:Y:S01]  /*2d80*/  HMMA.16816.F32 R4, R172, R176.reuse, R4 ;  /* 0x000000b0ac04723c */ /* 0x080fe20000001804 */
[----:B------:R-:W1:Y:S07]  /*2d90*/  LDSM.16.M88.4 R184, [R2+0x12080] ;  /* 0x0120800002b8783b */ /* 0x000e6e0000000200 */
        /* <DEDUP_REMOVED lines=10> */
[-C--:B----4-:R-:W-:Y:S01]  /*2e40*/  HMMA.16816.F32 R4, R188, R196.reuse, R4 ;  /* 0x000000c4bc04723c */ /* 0x090fe20000001804 */
[----:B------:R-:W4:Y:S07]  /*2e50*/  LDSM.16.M88.4 R192, [R212+0x4080] ;  /* 0x00408000d4c0783b */ /* 0x000f2e0000000200 */
[C---:B-1----:R-:W-:Y:S08]  /*2e60*/  HMMA.16816.F32 R8, R164.reuse, R196, R8 ;  /* 0x000000c4a408723c */ /* 0x042ff00000001808 */
[-C--:B------:R-:W-:Y:S08]  /*2e70*/  HMMA.16816.F32 R12, R164, R198.reuse, R12 ;  /* 0x000000c6a40c723c */ /* 0x080ff0000000180c */
[C---:B------:R-:W-:Y:S01]  /*2e80*/  HMMA.16816.F32 R16, R188.reuse, R198, R16 ;  /* 0x000000c6bc10723c */ /* 0x040fe20000001810 */
[----:B------:R-:W-:Y:S07]  /*2e90*/  LDSM.16.M88.4 R196, [R211+0x4080] ;  /* 0x00408000d3c4783b */ /* 0x000fee0000000200 */
[-C--:B-----5:R-:W-:Y:S08]  /*2ea0*/  HMMA.16816.F32 R20, R188, R168.reuse, R20 ;  /* 0x000000a8bc14723c */ /* 0x0a0ff00000001814 */
        /* <DEDUP_REMOVED lines=15> */
[-C--:B----4-:R-:W-:Y:S08]  /*2fa0*/  HMMA.16816.F32 R4, R180, R192.reuse, R4 ;  /* 0x000000c0b404723c */ /* 0x090ff00000001804 */
[C---:B-1----:R-:W-:Y:S07]  /*2fb0*/  HMMA.16816.F32 R8, R164.reuse, R192, R8 ;  /* 0x000000c0a408723c */ /* 0x042fee0000001808 */
[----:B------:R-:W-:Y:S01]  /*2fc0*/  MOV R192, UR5 ;  /* 0x0000000500c07c02 */ /* 0x000fe20008000f00 */
[-C--:B------:R-:W-:Y:S04]  /*2fd0*/  HMMA.16816.F32 R12, R164, R194.reuse, R12 ;  /* 0x000000c2a40c723c */ /* 0x080fe8000000180c */
[----:B---3--:R-:W-:Y:S04]  /*2fe0*/  LEA R192, R192, R225, 0x6 ;  /* 0x000000e1c0c07211 */ /* 0x008fe800078e30ff */
[C---:B------:R-:W-:Y:S04]  /*2ff0*/  HMMA.16816.F32 R16, R180.reuse, R194, R16 ;  /* 0x000000c2b410723c */ /* 0x040fe80000001810 */
[----:B------:R-:W-:Y:S04]  /*3000*/  SHF.L.U32 R192, R192, 0x2, RZ ;  /* 0x00000002c0c07819 */ /* 0x000fe800000006ff */
[-C--:B-----5:R-:W-:Y:S08]  /*3010*/  HMMA.16816.F32 R20, R180, R168.reuse, R20 ;  /* 0x000000a8b414723c */ /* 0x0a0ff00000001814 */
        /* <DEDUP_REMOVED lines=13> */
[----:B------:R-:W2:Y:S01]  /*30f0*/  MUFU.TANH R201, R5 ;  /* 0x0000000500c97308 */ /* 0x000ea20000002400 */
[----:B------:R-:W-:Y:S02]  /*3100*/  FMUL.FTZ R9, R9, c[0x0][0x2b4] ;  /* 0x0000ad0009097a20 */ /* 0x000fe40000410000 */
[----:B------:R-:W-:Y:S02]  /*3110*/  FMUL.FTZ R10, R10, c[0x0][0x2b4] ;  /* 0x0000ad000a0a7a20 */ /* 0x000fe40000410000 */
[----:B------:R-:W-:Y:S02]  /*3120*/  FMUL.FTZ R11, R11, c[0x0][0x2b4] ;  /* 0x0000ad000b0b7a20 */ /* 0x000fe40000410000 */
[----:B------:R-:W-:Y:S02]  /*3130*/  FMUL.FTZ R12, R12, c[0x0][0x2b4] ;  /* 0x0000ad000c0c7a20 */ /* 0x000fe40000410000 */
[----:B------:R-:W-:Y:S01]  /*3140*/  FMUL.FTZ R13, R13, c[0x0][0x2b4] ;  /* 0x0000ad000d0d7a20 */ /* 0x000fe20000410000 */
[----:B------:R-:W3:Y:S01]  /*3150*/  MUFU.TANH R237, R6 ;  /* 0x0000000600ed7308 */ /* 0x000ee20000002400 */
[----:B------:R-:W-:Y:S02]  /*3160*/  FMUL.FTZ R16, R16, c[0x0][0x2b4] ;  /* 0x0000ad0010107a20 */ /* 0x000fe40000410000 */
[----:B------:R-:W-:Y:S02]  /*3170*/  FMUL.FTZ R17, R17, c[0x0][0x2b4] ;  /* 0x0000ad0011117a20 */ /* 0x000fe40000410000 */
[----:B------:R-:W-:Y:S02]  /*3180*/  FMUL.FTZ R18, R18, c[0x0][0x2b4] ;  /* 0x0000ad0012127a20 */ /* 0x000fe40000410000 */
[----:B------:R-:W-:Y:S02]  /*3190*/  FMUL.FTZ R19, R19, c[0x0][0x2b4] ;  /* 0x0000ad0013137a20 */ /* 0x000fe40000410000 */
[----:B------:R-:W-:Y:S01]  /*31a0*/  FMUL.FTZ R14, R14, c[0x0][0x2b4] ;  /* 0x0000ad000e0e7a20 */ /* 0x000fe20000410000 */
[----:B------:R4:W1:Y:S01]  /*31b0*/  MUFU.TANH R238, R7 ;  /* 0x0000000700ee7308 */ /* 0x0008620000002400 */
[----:B------:R-:W-:Y:S09]  /*31c0*/  FMUL.FTZ R15, R15, c[0x0][0x2b4] ;  /* 0x0000ad000f0f7a20 */ /* 0x000ff20000410000 */
[----:B------:R-:W1:Y:S10]  /*31d0*/  MUFU.TANH R247, R8 ;  /* 0x0000000800f77308 */ /* 0x000e740000002400 */
[----:B------:R-:W1:Y:S01]  /*31e0*/  MUFU.TANH R197, R16 ;  /* 0x0000001000c57308 */ /* 0x000e620000002400 */
[----:B----4-:R-:W4:Y:S09]  /*31f0*/  LDSM.16.M88.4 R4, [R211+0x6080] ;  /* 0x00608000d304783b */ /* 0x010f320000000200 */
[----:B------:R-:W1:Y:S10]  /*3200*/  MUFU.TANH R246, R9 ;  /* 0x0000000900f67308 */ /* 0x000e740000002400 */
[----:B------:R-:W1:Y:S10]  /*3210*/  MUFU.TANH R200, R17 ;  /* 0x0000001100c87308 */ /* 0x000e740000002400 */
[----:B------:R-:W1:Y:S10]  /*3220*/  MUFU.TANH R203, R10 ;  /* 0x0000000a00cb7308 */ /* 0x000e740000002400 */
[----:B------:R-:W1:Y:S01]  /*3230*/  MUFU.TANH R232, R18 ;  /* 0x0000001200e87308 */ /* 0x000e620000002400 */
[-C--:B----4-:R-:W-:Y:S09]  /*3240*/  HMMA.16816.F32 R20, R188, R4.reuse, R20 ;  /* 0x00000004bc14723c */ /* 0x090ff20000001814 */
[----:B------:R-:W4:Y:S01]  /*3250*/  MUFU.TANH R252, R11 ;  /* 0x0000000b00fc7308 */ /* 0x000f220000002400 */
[C---:B------:R-:W-:Y:S09]  /*3260*/  HMMA.16816.F32 R24, R172.reuse, R4, R24 ;  /* 0x00000004ac18723c */ /* 0x040ff20000001818 */
[----:B------:R5:W1:Y:S01]  /*3270*/  MUFU.TANH R235, R19 ;  /* 0x0000001300eb7308 */ /* 0x000a620000002400 */
[-C--:B------:R-:W-:Y:S04]  /*3280*/  HMMA.16816.F32 R28, R172, R6.reuse, R28 ;  /* 0x00000006ac1c723c */ /* 0x080fe8000000181c */
[----:B------:R-:W-:Y:S04]  /*3290*/  FMUL.FTZ R20, R20, c[0x0][0x2b4] ;  /* 0x0000ad0014147a20 */ /* 0x000fe80000410000 */
[----:B------:R-:W-:Y:S01]  /*32a0*/  HMMA.16816.F32 R32, R188, R6, R32 ;  /* 0x00000006bc20723c */ /* 0x000fe20000001820 */
[----:B------:R-:W1:Y:S01]  /*32b0*/  MUFU.TANH R245, R12 ;  /* 0x0000000c00f57308 */ /* 0x000e620000002400 */
[----:B------:R-:W1:Y:S02]  /*32c0*/  LDS R188, [R192+0x20080] ;  /* 0x02008000c0bc7984 */ /* 0x000e640000000800 */
[----:B------:R-:W-:Y:S02]  /*32d0*/  FMUL.FTZ R21, R21, c[0x0][0x2b4] ;  /* 0x0000ad0015157a20 */ /* 0x000fe40000410000 */
[----:B------:R-:W1:Y:S01]  /*32e0*/  LDS R189, [R192+0x200a0] ;  /* 0x0200a000c0bd7984 */ /* 0x000e620000000800 */
[----:B------:R-:W-:Y:S02]  /*32f0*/  FMUL.FTZ R22, R22, c[0x0][0x2b4] ;  /* 0x0000ad0016167a20 */ /* 0x000fe40000410000 */
[----:B------:R-:W-:Y:S01]  /*3300*/  FMUL.FTZ R23, R23, c[0x0][0x2b4] ;  /* 0x0000ad0017177a20 */ /* 0x000fe20000410000 */
[----:B------:R-:W1:Y:S01]  /*3310*/  LDS R191, [R192+0x20100] ;  /* 0x02010000c0bf7984 */ /* 0x000e620000000800 */
[----:B------:R-:W1:Y:S01]  /*3320*/  MUFU.TANH R243, R13 ;  /* 0x0000000d00f37308 */ /* 0x000e620000002400 */
[----:B------:R-:W-:Y:S02]  /*3330*/  FMUL.FTZ R24, R24, c[0x0][0x2b4] ;  /* 0x0000ad0018187a20 */ /* 0x000fe40000410000 */
[----:B------:R-:W1:Y:S01]  /*3340*/  LDS R190, [R192+0x20120] ;  /* 0x02012000c0be7984 */ /* 0x000e620000000800 */
[----:B------:R-:W-:Y:S04]  /*3350*/  DEPBAR.LE SB0, 0x1 ;  /* 0x000080400000791a */ /* 0x000fe80000000000 */
[----:B------:R-:W-:Y:S02]  /*3360*/  FMUL.FTZ R28, R28, c[0x0][0x2b4] ;  /* 0x0000ad001c1c7a20 */ /* 0x000fe40000410000 */
        /* <DEDUP_REMOVED lines=10> */
[----:B------:R-:W-:Y:S02]  /*3410*/  FMUL.FTZ R33, R33, c[0x0][0x2b4] ;  /* 0x0000ad0021217a20 */ /* 0x000fe40000410000 */
[----:B------:R-:W-:Y:S01]  /*3420*/  FMUL.FTZ R34, R34, c[0x0][0x2b4] ;  /* 0x0000ad0022227a20 */ /* 0x000fe20000410000 */
[----:B------:R-:W1:Y:S01]  /*3430*/  MUFU.TANH R250, R15 ;  /* 0x0000000f00fa7308 */ /* 0x000e620000002400 */
[----:B------:R-:W-:Y:S01]  /*3440*/  FMUL.FTZ R35, R35, c[0x0][0x2b4] ;  /* 0x0000ad0023237a20 */ /* 0x000fe20000410000 */
[----:B------:R-:W1:Y:S08]  /*3450*/  LDSM.16.M88.4 R172, [R205+0x18080] ;  /* 0x01808000cdac783b */ /* 0x000e700000000200 */
[----:B------:R-:W1:Y:S01]  /*3460*/  MUFU.TANH R236, R29 ;  /* 0x0000001d00ec7308 */ /* 0x000e620000002400 */
[----:B------:R1:W1:Y:S09]  /*3470*/  LDSM.16.M88.4 R180, [R205+0x19080] ;  /* 0x01908000cdb4783b */ /* 0x0002720000000200 */
[----:B------:R-:W1:Y:S01]  /*3480*/  MUFU.TANH R227, R20 ;  /* 0x0000001400e37308 */ /* 0x000e620000002400 */
[----:B------:R1:W1:Y:S08]  /*3490*/  LDSM.16.M88.4 R164, [R0+0x18080] ;  /* 0x0180800000a4783b */ /* 0x0002700000000200 */
[----:B-----5:R1:W1:Y:S01]  /*34a0*/  LDSM.16.M88.4 R16, [R213+0x8080] ;  /* 0x00808000d510783b */ /* 0x0202620000000200 */
[----:B------:R-:W1:Y:S07]  /*34b0*/  MUFU.TANH R244, R30 ;  /* 0x0000001e00f47308 */ /* 0x000e6e0000002400 */
[----:B------:R1:W1:Y:S03]  /*34c0*/  LDSM.16.M88.4 R168, [R213+0xa080] ;  /* 0x00a08000d5a8783b */ /* 0x0002660000000200 */
[----:B------:R-:W1:Y:S05]  /*34d0*/  MUFU.TANH R226, R21 ;  /* 0x0000001500e27308 */ /* 0x000e6a0000002400 */
[----:B------:R1:W1:Y:S05]  /*34e0*/  LDSM.16.M88.4 R176, [R210+0x8080] ;  /* 0x00808000d2b0783b */ /* 0x00026a0000000200 */
[----:B------:R5:W1:Y:S03]  /*34f0*/  MUFU.TANH R242, R31 ;  /* 0x0000001f00f27308 */ /* 0x000a660000002400 */
[----:B------:R1:W1:Y:S07]  /*3500*/  LDSM.16.M88.4 R184, [R210+0xa080] ;  /* 0x00a08000d2b8783b */ /* 0x00026e0000000200 */
[----:B------:R1:W1:Y:S10]  /*3510*/  MUFU.TANH R233, R22 ;  /* 0x0000001600e97308 */ /* 0x0002740000002400 */
[----:B------:R1:W1:Y:S01]  /*3520*/  MUFU.TANH R234, R23 ;  /* 0x0000001700ea7308 */ /* 0x0002620000002400 */
[----:B-----5:R1:W1:Y:S09]  /*3530*/  LDSM.16.M88.4 R28, [R0+0x19080] ;  /* 0x01908000001c783b */ /* 0x0202720000000200 */
[----:B------:R1:W1:Y:S10]  /*3540*/  MUFU.TANH R241, R24 ;  /* 0x0000001800f17308 */ /* 0x0002740000002400 */
[----:B------:R1:W1:Y:S10]  /*3550*/  MUFU.TANH R240, R25 ;  /* 0x0000001900f07308 */ /* 0x0002740000002400 */
[----:B------:R2:W2:Y:S10]  /*3560*/  MUFU.TANH R249, R26 ;  /* 0x0000001a00f97308 */ /* 0x0004b40000002400 */
[----:B------:R2:W2:Y:S10]  /*3570*/  MUFU.TANH R248, R27 ;  /* 0x0000001b00f87308 */ /* 0x0004b40000002400 */
[----:B-1----:R1:W1:Y:S10]  /*3580*/  MUFU.TANH R205, R32 ;  /* 0x0000002000cd7308 */ /* 0x0022740000002400 */
[----:B------:R1:W1:Y:S10]  /*3590*/  MUFU.TANH R225, R33 ;  /* 0x0000002100e17308 */ /* 0x0002740000002400 */
[----:B------:R1:W1:Y:S10]  /*35a0*/  MUFU.TANH R229, R34 ;  /* 0x0000002200e57308 */ /* 0x0002740000002400 */
[----:B------:R1:W1:Y:S01]  /*35b0*/  MUFU.TANH R228, R35 ;  /* 0x0000002300e47308 */ /* 0x0002620000002400 */
[----:B------:R-:W-:-:S05]  /*35c0*/  @P1 BRA `(.L_x_1134) ;  /* 0x0000035000001947 */ /* 0x000fca0003800000 */
[----:B--234-:R-:W2:Y:S01]  /*35d0*/  LDL.64 R8, [R1] ;  /* 0x0000000001087983 */ /* 0x01cea20000100a00 */
[----:B------:R-:W-:Y:S01]  /*35e0*/  ULDC.64 UR6, c[0x0][0x178] ;  /* 0x00005e0000067ab9 */ /* 0x000fe20000000a00 */
[----:B------:R-:W-:Y:S01]  /*35f0*/  IMAD.U32 R6, RZ, RZ, UR11 ;  /* 0x0000000bff067e24 */ /* 0x000fe2000f8e00ff */
[C---:B------:R-:W-:Y:S01]  /*3600*/  LOP3.LUT P3, RZ, R230.reuse, 0x8, RZ, 0xc0, !PT ;  /* 0x00000008e6ff7812 */ /* 0x040fe2000786c0ff */
[----:B------:R-:W3:Y:S01]  /*3610*/  LDL R5, [R1+0x34] ;  /* 0x0000340001057983 */ /* 0x000ee20000100800 */
[----:B------:R-:W-:Y:S01]  /*3620*/  LOP3.LUT P4, RZ, R230, 0x20, RZ, 0xc0, !PT ;  /* 0x00000020e6ff7812 */ /* 0x000fe2000788c0ff */
[----:B------:R-:W-:Y:S02]  /*3630*/  UIMAD.WIDE.U32 UR18, UR15, UR6, URZ ;  /* 0x000000060f1272a5 */ /* 0x000fe4000f8e003f */
[----:B------:R-:W4:Y:S01]  /*3640*/  LDL.64 R10, [R1+0x18] ;  /* 0x00001800010a7983 */ /* 0x000f220000100a00 */
[----:B------:R-:W-:Y:S03]  /*3650*/  USHF.R.S32.HI UR4, URZ, 0x1f, UR15 ;  /* 0x0000001f3f047899 */ /* 0x000fe6000801140f */
[----:B------:R-:W5:Y:S01]  /*3660*/  S2R R202, SR_TID.X ;  /* 0x0000000000ca7919 */ /* 0x000f620000002100 */
[----:B------:R-:W-:Y:S01]  /*3670*/  UIMAD UR4, UR4, UR6, URZ ;  /* 0x00000006040472a4 */ /* 0x000fe2000f8e023f */
[----:B------:R-:W-:Y:S02]  /*3680*/  IMAD.U32 R2, RZ, RZ, UR18 ;  /* 0x00000012ff027e24 */ /* 0x000fe4000f8e00ff */
[----:B------:R-:W-:Y:S01]  /*3690*/  IMAD.U32 R3, RZ, RZ, UR18 ;  /* 0x00000012ff037e24 */ /* 0x000fe2000f8e00ff */
[----:B------:R-:W-:Y:S02]  /*36a0*/  UIMAD UR4, UR15, UR7, UR4 ;  /* 0x000000070f0472a4 */ /* 0x000fe4000f8e0204 */
[----:B------:R-:W-:Y:S02]  /*36b0*/  UIMAD UR15, UR15, -0x40, UR14 ;  /* 0xffffffc00f0f78a4 */ /* 0x000fe4000f8e020e */
[----:B------:R-:W-:Y:S06]  /*36c0*/  UIADD3 UR4, UR19, UR4, URZ ;  /* 0x0000000413047290 */ /* 0x000fec000fffe03f */
[----:B------:R-:W-:Y:S01]  /*36d0*/  IMAD.U32 R0, RZ, RZ, UR4 ;  /* 0x00000004ff007e24 */ /* 0x000fe2000f8e00ff */
[----:B-----5:R-:W-:Y:S04]  /*36e0*/  SHF.R.S32.HI R4, RZ, 0x1f, R202 ;  /* 0x0000001fff047819 */ /* 0x020fe800000114ca */
[----:B------:R-:W-:Y:S04]  /*36f0*/  LEA.HI R4, R4, R202, RZ, 0x3 ;  /* 0x000000ca04047211 */ /* 0x000fe800078f18ff */
[----:B------:R-:W-:Y:S04]  /*3700*/  SHF.R.S32.HI R4, RZ, 0x3, R4 ;  /* 0x00000003ff047819 */ /* 0x000fe80000011404 */
[----:B------:R-:W-:Y:S02]  /*3710*/  IADD3 R4, -R4, UR15, RZ ;  /* 0x0000000f04047c10 */ /* 0x000fe4000fffe1ff */
[----:B--2---:R-:W-:Y:S04]  /*3720*/  LEA R2, P1, R2, R8, 0x7 ;  /* 0x0000000802027211 */ /* 0x004fe800078238ff */
[----:B------:R-:W-:Y:S01]  /*3730*/  LEA.HI.X R3, R3, R9, R0, 0x7, P1 ;  /* 0x0000000903037211 */ /* 0x000fe200008f3c00 */
[----:B------:R-:W-:Y:S01]  /*3740*/  IMAD.U32 R0, RZ, RZ, UR13 ;  /* 0x0000000dff007e24 */ /* 0x000fe2000f8e00ff */
[----:B------:R-:W-:Y:S03]  /*3750*/  IADD3 R6, P2, P1, R6, 0x80, R2 ;  /* 0x0000008006067810 */ /* 0x000fe6000795e002 */
[----:B---3--:R-:W-:Y:S01]  /*3760*/  IMAD R0, R0, 0x4000, R5 ;  /* 0x0000400000007824 */ /* 0x008fe200078e0205 */
[----:B------:R-:W-:Y:S01]  /*3770*/  IADD3.X R7, RZ, UR10, R3, P2, P1 ;  /* 0x0000000aff077c10 */ /* 0x000fe200097e2403 */
[----:B------:R-:W2:Y:S01]  /*3780*/  S2R R5, SR_TID.X ;  /* 0x0000000000057919 */ /* 0x000ea20000002100 */
[----:B------:R-:W-:Y:S04]  /*3790*/  IADD3 R8, P1, R2, UR11, RZ ;  /* 0x0000000b02087c10 */ /* 0x000fe8000ff3e0ff */
[----:B------:R-:W-:Y:S02]  /*37a0*/  IADD3.X R9, R3, UR10, RZ, P1, !PT ;  /* 0x0000000a03097c10 */ /* 0x000fe40008ffe4ff */
        /* <DEDUP_REMOVED lines=9> */
[C---:B------:R-:W-:Y:S02]  /*3840*/  ISETP.LT.OR P1, PT, R4.reuse, 0x21, P3 ;  /* 0x000000210400780c */ /* 0x040fe40001f21670 */
[C---:B--2---:R-:W-:Y:S01]  /*3850*/  ISETP.GT.AND P3, PT, R5.reuse, 0xf, PT ;  /* 0x0000000f0500780c */ /* 0x044fe20003f64270 */
[----:B------:R-:W-:Y:S10]  /*3860*/  IMAD.SHL.U32 R5, R5, 0x4, RZ ;  /* 0x0000000405057824 */ /* 0x000ff400078e00ff */
[----:B------:R2:W-:Y:S01]  /*3870*/  LDGSTS.E.BYPASS.LTC128B.128 [R0+0x1000], [R8.64], !P1 ;  /* 0x0100000008007fae */ /* 0x0005e2000c901d50 */
[----:B------:R-:W-:Y:S01]  /*3880*/  ISETP.LT.OR P1, PT, R4, 0x21, P4 ;  /* 0x000000210400780c */ /* 0x000fe20002721670 */
[----:B---3--:R-:W-:Y:S11]  /*3890*/  IMAD.U32 R3, RZ, RZ, UR8 ;  /* 0x00000008ff037e24 */ /* 0x008ff6000f8e00ff */
[----:B------:R-:W-:Y:S01]  /*38a0*/  @!UPT UIADD3 URZ, URZ, URZ, URZ ;  /* 0x0000003f3f3ff290 */ /* 0x000fe2000fffe03f */
[----:B------:R2:W-:Y:S01]  /*38b0*/  LDGSTS.E.BYPASS.LTC128B.128 [R0+0x3000], [R6.64], !P1 ;  /* 0x0300000006007fae */ /* 0x0005e2000c901d50 */
[----:B------:R-:W-:Y:S04]  /*38c0*/  IMAD.U32 R2, RZ, RZ, UR13 ;  /* 0x0000000dff027e24 */ /* 0x000fe8000f8e00ff */
[----:B------:R-:W-:Y:S01]  /*38d0*/  @!P3 IMAD R4, R2, 0x40, R5 ;  /* 0x000000400204b824 */ /* 0x000fe200078e0205 */
[----:B------:R-:W-:Y:S03]  /*38e0*/  @!P3 LEA R2, R3, 0x40, 0x6 ;  /* 0x000000400302b811 */ /* 0x000fe600078e30ff */
[----:B------:R-:W-:Y:S02]  /*38f0*/  @!P3 IMAD.SHL.U32 R4, R4, 0x4, RZ ;  /* 0x000000040404b824 */ /* 0x000fe400078e00ff */
[----:B----4-:R-:W-:Y:S05]  /*3900*/  @!P3 IMAD.WIDE R2, R2, 0x4, R10 ;  /* 0x000000040202b825 */ /* 0x010fea00078e020a */
[----:B------:R2:W-:Y:S02]  /*3910*/  @!P3 LDGSTS.E.BYPASS.LTC128B.128 [R4+0x20080], [R2.64] ;  /* 0x200800000204bfae */ /* 0x0005e4000b901d50 */
.L_x_1134:
[-C--:B--234-:R-:W-:Y:S01]  /*3920*/  HMMA.16816.F32 R4, R164, R16.reuse, RZ ;  /* 0x00000010a404723c */ /* 0x09cfe200000018ff */
[----:B------:R-:W0:Y:S01]  /*3930*/  LDGDEPBAR ;  /* 0x00000000000079af */ /* 0x000e220000000000 */
[----:B------:R-:W-:Y:S01]  /*3940*/  USHF.L.U32 UR4, UR5, 0xd, URZ ;  /* 0x0000000d05047899 */ /* 0x000fe2000800063f */
[C---:B------:R-:W-:Y:S01]  /*3950*/  ISETP.GT.AND P1, PT, R231.reuse, RZ, PT ;  /* 0x000000ffe700720c */ /* 0x040fe20003f24270 */
[----:B------:R-:W-:Y:S01]  /*3960*/  UIADD3 UR15, UR8, 0x2, URZ ;  /* 0x00000002080f7890 */ /* 0x000fe2000fffe03f */
[----:B------:R-:W-:Y:S01]  /*3970*/  ISETP.GT.AND P6, PT, R231, 0x20, PT ;  /* 0x00000020e700780c */ /* 0x000fe20003fc4270 */
[----:B------:R-:W-:Y:S01]  /*3980*/  UIADD3 UR6, UR4, 0x10, URZ ;  /* 0x0000001004067890 */ /* 0x000fe2000fffe03f */
[----:B------:R-:W-:Y:S01]  /*3990*/  FSEL R202, R247, -INF , P1 ;  /* 0xff800000f7ca7808 */ /* 0x000fe20000800000 */
[C---:B------:R-:W-:Y:S01]  /*39a0*/  HMMA.16816.F32 R8, R28.reuse, R16, RZ ;  /* 0x000000101c08723c */ /* 0x040fe200000018ff */
[----:B------:R-:W-:Y:S01]  /*39b0*/  MOV R2, UR4 ;  /* 0x0000000400027c02 */ /* 0x000fe20008000f00 */
[----:B------:R-:W-:Y:S01]  /*39c0*/  UISETP.GE.AND UP0, UPT, UR15, UR9, UPT ;  /* 0x000000090f00728c */ /* 0x000fe2000bf06270 */
[C---:B------:R-:W-:Y:S02]  /*39d0*/  ISETP.GT.AND P5, PT, R231.reuse, 0x21, PT ;  /* 0x00000021e700780c */ /* 0x040fe40003fa4270 */
[----:B------:R-:W-:Y:S02]  /*39e0*/  IADD3 R0, R214, UR4, RZ ;  /* 0x00000004d6007c10 */ /* 0x000fe4000fffe0ff */
[C---:B------:R-:W-:Y:S01]  /*39f0*/  ISETP.GT.AND P4, PT, R231.reuse, 0x40, PT ;  /* 0x00000040e700780c */ /* 0x040fe20003f84270 */
[-C--:B------:R-:W-:Y:S01]  /*3a00*/  HMMA.16816.F32 R12, R28, R18.reuse, RZ ;  /* 0x000000121c0c723c */ /* 0x080fe200000018ff */
[----:B------:R-:W-:Y:S02]  /*3a10*/  SHF.L.U32 R0, R0, 0x1, RZ ;  /* 0x0000000100007819 */ /* 0x000fe400000006ff */
[C---:B------:R-:W-:Y:S02]  /*3a20*/  ISETP.GT.AND P3, PT, R231.reuse, 0x41, PT ;  /* 0x00000041e700780c */ /* 0x040fe40003f64270 */
[C---:B------:R-:W-:Y:S02]  /*3a30*/  ISETP.GT.AND P2, PT, R231.reuse, 0x60, PT ;  /* 0x00000060e700780c */ /* 0x040fe40003f44270 */
[----:B------:R-:W-:Y:S01]  /*3a40*/  FSEL R3, R226, -INF , P3 ;  /* 0xff800000e2037808 */ /* 0x000fe20001800000 */
[C---:B------:R-:W-:Y:S04]  /*3a50*/  HMMA.16816.F32 R16, R164.reuse, R18, RZ ;  /* 0x00000012a410723c */ /* 0x040fe800000018ff */
[----:B------:R-:W-:Y:S04]  /*3a60*/  LOP3.LUT R230, R230, 0xffffffbf, RZ, 0xc0, !PT ;  /* 0xffffffbfe6e67812 */ /* 0x000fe800078ec0ff */
[-C--:B------:R-:W-:Y:S01]  /*3a70*/  HMMA.16816.F32 R20, R164, R168.reuse, RZ ;  /* 0x000000a8a414723c */ /* 0x080fe200000018ff */
[----:B------:R-:W-:Y:S07]  /*3a80*/  @P0 LOP3.LUT R230, R230, 0x40, RZ, 0xfc, !PT ;  /* 0x00000040e6e60812 */ /* 0x000fee00078efcff */
[C---:B------:R-:W-:Y:S08]  /*3a90*/  HMMA.16816.F32 R24, R28.reuse, R168, RZ ;  /* 0x000000a81c18723c */ /* 0x040ff000000018ff */
[-C--:B------:R-:W-:Y:S08]  /*3aa0*/  HMMA.16816.F32 R28, R28, R170.reuse, RZ ;  /* 0x000000aa1c1c723c */ /* 0x080ff000000018ff */
[----:B-1----:R-:W-:Y:S01]  /*3ab0*/  HMMA.16816.F32 R32, R164, R170, RZ ;  /* 0x000000aaa420723c */ /* 0x002fe200000018ff */
[----:B------:R-:W-:Y:S07]  /*3ac0*/  LDSM.16.M88.4 R164, [R209+0x18080] ;  /* 0x01808000d1a4783b */ /* 0x000fee0000000200 */
[-C--:B------:R-:W-:Y:S01]  /*3ad0*/  HMMA.16816.F32 R4, R172, R176.reuse, R4 ;  /* 0x000000b0ac04723c */ /* 0x080fe20000001804 */
[----:B------:R-:W1:Y:S07]  /*3ae0*/  LDSM.16.M88.4 R168, [R212+0x8080] ;  /* 0x00808000d4a8783b */ /* 0x000e6e0000000200 */
[C---:B------:R-:W-:Y:S08]  /*3af0*/  HMMA.16816.F32 R8, R180.reuse, R176, R8 ;  /* 0x000000b0b408723c */ /* 0x040ff00000001808 */
        /* <DEDUP_REMOVED lines=8> */
[----:B------:R-:W2:Y:S06]  /*3b80*/  LDSM.16.M88.4 R172, [R209+0x19080] ;  /* 0x01908000d1ac783b */ /* 0x000eac0000000200 */
[----:B------:R-:W-:Y:S01]  /*3b90*/  MOV R186, R203 ;  /* 0x000000cb00ba7202 */ /* 0x000fe20000000f00 */
[-C--:B-1----:R-:W-:Y:S05]  /*3ba0*/  HMMA.16816.F32 R4, R164, R168.reuse, R4 ;  /* 0x000000a8a404723c */ /* 0x082fea0000001804 */
[----:B------:R-:W-:Y:S03]  /*3bb0*/  FSEL R203, R186, -INF , P1 ;  /* 0xff800000bacb7808 */ /* 0x000fe60000800000 */
[C---:B--2---:R-:W-:Y:S08]  /*3bc0*/  HMMA.16816.F32 R8, R172.reuse, R168, R8 ;  /* 0x000000a8ac08723c */ /* 0x044ff00000001808 */
        /* <DEDUP_REMOVED lines=8> */
[----:B------:R-:W2:Y:S08]  /*3c50*/  LDSM.16.M88.4 R164, [R208+0x19080] ;  /* 0x01908000d0a4783b */ /* 0x000eb00000000200 */
[----:B------:R-:W3:Y:S01]  /*3c60*/  LDSM.16.M88.4 R176, [R211+0xa080] ;  /* 0x00a08000d3b0783b */ /* 0x000ee20000000200 */
        /* <DEDUP_REMOVED lines=8> */
[----:B------:R-:W1:Y:S07]  /*3cf0*/  LDSM.16.M88.4 R164, [R0+0x1a080] ;  /* 0x01a0800000a4783b */ /* 0x000e6e0000000200 */
[----:B------:R-:W-:Y:S01]  /*3d00*/  HMMA.16816.F32 R32, R168, R178, R32 ;  /* 0x000000b2a820723c */ /* 0x000fe20000001820 */
[----:B------:R2:W3:Y:S08]  /*3d10*/  LDSM.16.M88.4 R168, [R0+0x1b080] ;  /* 0x01b0800000a8783b */ /* 0x0004f00000000200 */
[----:B------:R-:W4:Y:S03]  /*3d20*/  LDSM.16.M88.4 R176, [R213+0xe080] ;  /* 0x00e08000d5b0783b */ /* 0x000f260000000200 */
[----:B--2---:R-:W-:Y:S02]  /*3d30*/  MOV R0, UR6 ;  /* 0x0000000600007c02 */ /* 0x004fe40008000f00 */
[----:B------:R-:W-:Y:S02]  /*3d40*/  @P0 IADD3 R0, R2, -0x10, RZ ;  /* 0xfffffff002000810 */ /* 0x000fe40007ffe0ff */
[----:B------:R-:W-:Y:S02]  /*3d50*/  ISETP.GT.AND P0, PT, R231, 0x1, PT ;  /* 0x00000001e700780c */ /* 0x000fe40003f04270 */
[----:B------:R-:W-:Y:S02]  /*3d60*/  IADD3 R0, R214, R0, RZ ;  /* 0x00000000d6007210 */ /* 0x000fe40007ffe0ff */
[----:B------:R-:W-:Y:S01]  /*3d70*/  FSEL R2, R205, -INF , P2 ;  /* 0xff800000cd027808 */ /* 0x000fe20001000000 */
[-C--:B-1----:R-:W-:Y:S05]  /*3d80*/  HMMA.16816.F32 R4, R164, R172.reuse, R4 ;  /* 0x000000aca404723c */ /* 0x082fea0000001804 */
[----:B------:R-:W-:Y:S02]  /*3d90*/  SHF.L.U32 R0, R0, 0x1, RZ ;  /* 0x0000000100007819 */ /* 0x000fe400000006ff */
[----:B------:R-:W-:Y:S01]  /*3da0*/  FSEL R187, R252, -INF , P0 ;  /* 0xff800000fcbb7808 */ /* 0x000fe20000000000 */
[C---:B---3--:R-:W-:Y:S04]  /*3db0*/  HMMA.16816.F32 R8, R168.reuse, R172, R8 ;  /* 0x000000aca808723c */ /* 0x048fe80000001808 */
[----:B------:R-:W-:Y:S04]  /*3dc0*/  FFMA.FTZ R187, R187, c[0x0][0x29c], -R190 ;  /* 0x0000a700bbbb7a23 */ /* 0x000fe800000108be */
[-C--:B------:R-:W-:Y:S02]  /*3dd0*/  HMMA.16816.F32 R12, R168, R174.reuse, R12 ;  /* 0x000000aea80c723c */ /* 0x080fe4000000180c */
[----:B------:R-:W-:Y:S06]  /*3de0*/  MUFU.EX2 R187, R187 ;  /* 0x000000bb00bb7308 */ /* 0x000fec0000000800 */
[C---:B------:R-:W-:Y:S01]  /*3df0*/  HMMA.16816.F32 R16, R164.reuse, R174, R16 ;  /* 0x000000aea410723c */ /* 0x040fe20000001810 */
[----:B------:R-:W-:Y:S07]  /*3e00*/  LDSM.16.M88.4 R172, [R210+0xc080] ;  /* 0x00c08000d2ac783b */ /* 0x000fee0000000200 */
[-C--:B----4-:R-:W-:Y:S08]  /*3e10*/  HMMA.16816.F32 R20, R164, R176.reuse, R20 ;  /* 0x000000b0a414723c */ /* 0x090ff00000001814 */
        /* <DEDUP_REMOVED lines=16> */
[----:B------:R-:W2:Y:S08]  /*3f20*/  LDSM.16.M88.4 R168, [R212+0xe080] ;  /* 0x00e08000d4a8783b */ /* 0x000eb00000000200 */
[----:B------:R-:W-:Y:S01]  /*3f30*/  LDSM.16.M88.4 R176, [R211+0xc080] ;  /* 0x00c08000d3b0783b */ /* 0x000fe20000000200 */
[-C--:B-1----:R-:W-:Y:S08]  /*3f40*/  HMMA.16816.F32 R4, R164, R172.reuse, R4 ;  /* 0x000000aca404723c */ /* 0x082ff00000001804 */
[C---:B------:R-:W-:Y:S08]  /*3f50*/  HMMA.16816.F32 R8, R180.reuse, R172, R8 ;  /* 0x000000acb408723c */ /* 0x040ff00000001808 */
[-C--:B------:R-:W-:Y:S08]  /*3f60*/  HMMA.16816.F32 R12, R180, R174.reuse, R12 ;  /* 0x000000aeb40c723c */ /* 0x080ff0000000180c */
[C---:B------:R-:W-:Y:S01]  /*3f70*/  HMMA.16816.F32 R16, R164.reuse, R174, R16 ;  /* 0x000000aea410723c */ /* 0x040fe20000001810 */
[----:B------:R-:W1:Y:S07]  /*3f80*/  LDSM.16.M88.4 R172, [R208+0x1a080] ;  /* 0x01a08000d0ac783b */ /* 0x000e6e0000000200 */
[-C--:B--2---:R-:W-:Y:S08]  /*3f90*/  HMMA.16816.F32 R20, R164, R168.reuse, R20 ;  /* 0x000000a8a414723c */ /* 0x084ff00000001814 */
[C---:B------:R-:W-:Y:S07]  /*3fa0*/  HMMA.16816.F32 R24, R180.reuse, R168, R24 ;  /* 0x000000a8b418723c */ /* 0x040fee0000001818 */
[----:B------:R-:W-:Y:S01]  /*3fb0*/  FSEL R169, R201, -INF , P0 ;  /* 0xff800000c9a97808 */ /* 0x000fe20000000000 */
[-C--:B------:R-:W-:Y:S01]  /*3fc0*/  HMMA.16816.F32 R28, R180, R170.reuse, R28 ;  /* 0x000000aab41c723c */ /* 0x080fe2000000181c */
[----:B------:R-:W2:Y:S03]  /*3fd0*/  LDSM.16.M88.4 R180, [R208+0x1b080] ;  /* 0x01b08000d0b4783b */ /* 0x000ea60000000200 */
[----:B------:R-:W-:Y:S01]  /*3fe0*/  FSEL R168, R197, -INF , P6 ;  /* 0xff800000c5a87808 */ /* 0x000fe20003000000 */
[--C-:B------:R-:W-:Y:S03]  /*3ff0*/  FFMA.FTZ R169, R169, c[0x0][0x29c], -R188.reuse ;  /* 0x0000a700a9a97a23 */ /* 0x100fe600000108bc */
[----:B------:R-:W-:Y:S01]  /*4000*/  HMMA.16816.F32 R32, R164, R170, R32 ;  /* 0x000000aaa420723c */ /* 0x000fe20000001820 */
[----:B------:R-:W3:Y:S06]  /*4010*/  LDSM.16.M88.4 R164, [R211+0xe080] ;  /* 0x00e08000d3a4783b */ /* 0x000eec0000000200 */
[----:B------:R-:W-:Y:S01]  /*4020*/  FSEL R170, R204, -INF , P1 ;  /* 0xff800000ccaa7808 */ /* 0x000fe20000800000 */
[--C-:B------:R-:W-:Y:S01]  /*4030*/  FFMA.FTZ R171, R168, c[0x0][0x29c], -R188.reuse ;  /* 0x0000a700a8ab7a23 */ /* 0x100fe200000108bc */
[-C--:B-1----:R-:W-:Y:S05]  /*4040*/  HMMA.16816.F32 R4, R172, R176.reuse, R4 ;  /* 0x000000b0ac04723c */ /* 0x082fea0000001804 */
[--C-:B------:R-:W-:Y:S01]  /*4050*/  FFMA.FTZ R170, R170, c[0x0][0x29c], -R188.reuse ;  /* 0x0000a700aaaa7a23 */ /* 0x100fe200000108bc */
[----:B------:R-:W-:Y:S03]  /*4060*/  FSEL R168, R238, -INF , P0 ;  /* 0xff800000eea87808 */ /* 0x000fe60000000000 */
[----:B------:R1:W4:Y:S03]  /*4070*/  MUFU.EX2 R184, R170 ;  /* 0x000000aa00b87308 */ /* 0x0003260000000800 */
[--C-:B------:R-:W-:Y:S07]  /*4080*/  FFMA.FTZ R198, R168, c[0x0][0x29c], -R189.reuse ;  /* 0x0000a700a8c67a23 */ /* 0x100fee00000108bd */
[----:B------:R-:W-:Y:S01]  /*4090*/  MUFU.EX2 R198, R198 ;  /* 0x000000c600c67308 */ /* 0x000fe20000000800 */
[C---:B--2---:R-:W-:Y:S09]  /*40a0*/  HMMA.16816.F32 R8, R180.reuse, R176, R8 ;  /* 0x000000b0b408723c */ /* 0x044ff20000001808 */
[----:B------:R-:W2:Y:S03]  /*40b0*/  MUFU.EX2 R168, R169 ;  /* 0x000000a900a87308 */ /* 0x000ea60000000800 */
[----:B------:R-:W-:Y:S01]  /*40c0*/  FSEL R176, R237, -INF , P1 ;  /* 0xff800000edb07808 */ /* 0x000fe20000800000 */
[-C--:B------:R-:W-:Y:S03]  /*40d0*/  HMMA.16816.F32 R12, R180, R178.reuse, R12 ;  /* 0x000000b2b40c723c */ /* 0x080fe6000000180c */
[----:B------:R-:W-:Y:S01]  /*40e0*/  ISETP.GT.AND P1, PT, R231, 0x61, PT ;  /* 0x00000061e700780c */ /* 0x000fe20003f24270 */
[--C-:B------:R-:W-:Y:S01]  /*40f0*/  FFMA.FTZ R199, R176, c[0x0][0x29c], -R189.reuse ;  /* 0x0000a700b0c77a23 */ /* 0x100fe200000108bd */
[----:B-1----:R-:W-:Y:S02]  /*4100*/  FSEL R170, R249, -INF , P4 ;  /* 0xff800000f9aa7808 */ /* 0x002fe40002000000 */
[----:B------:R-:W-:Y:S01]  /*4110*/  FSEL R0, R225, -INF , P1 ;  /* 0xff800000e1007808 */ /* 0x000fe20000800000 */
[C---:B------:R-:W-:Y:S04]  /*4120*/  HMMA.16816.F32 R16, R172.reuse, R178, R16 ;  /* 0x000000b2ac10723c */ /* 0x040fe80000001810 */
[----:B------:R-:W-:Y:S03]  /*4130*/  FSEL R176, R245, -INF , P6 ;  /* 0xff800000f5b07808 */ /* 0x000fe60003000000 */
[----:B------:R-:W-:Y:S01]  /*4140*/  FSEL R179, R250, -INF , P5 ;  /* 0xff800000fab37808 */ /* 0x000fe20002800000 */
[-C--:B---3--:R-:W-:Y:S08]  /*4150*/  HMMA.16816.F32 R20, R172, R164.reuse, R20 ;  /* 0x000000a4ac14723c */ /* 0x088ff00000001814 */
[C---:B------:R-:W-:Y:S07]  /*4160*/  HMMA.16816.F32 R24, R180.reuse, R164, R24 ;  /* 0x000000a4b418723c */ /* 0x040fee0000001818 */
[----:B------:R-:W-:Y:S01]  /*4170*/  FSEL R165, R200, -INF , P5 ;  /* 0xff800000c8a57808 */ /* 0x000fe20002800000 */
[-C--:B------:R-:W-:Y:S04]  /*4180*/  HMMA.16816.F32 R28, R180, R166.reuse, R28 ;  /* 0x000000a6b41c723c */ /* 0x080fe8000000181c */
[----:B------:R-:W-:Y:S01]  /*4190*/  FSEL R164, R227, -INF , P4 ;  /* 0xff800000e3a47808 */ /* 0x000fe20002000000 */
[--C-:B------:R-:W-:Y:S01]  /*41a0*/  FFMA.FTZ R177, R165, c[0x0][0x29c], -R188.reuse ;  /* 0x0000a700a5b17a23 */ /* 0x100fe200000108bc */
[----:B------:R-:W-:Y:S01]  /*41b0*/  FSEL R165, R235, -INF , P5 ;  /* 0xff800000eba57808 */ /* 0x000fe20002800000 */
[--C-:B------:R-:W-:Y:S01]  /*41c0*/  FFMA.FTZ R180, R3, c[0x0][0x29c], -R188.reuse ;  /* 0x0000a70003b47a23 */ /* 0x100fe200000108bc */
[----:B------:R-:W-:Y:S01]  /*41d0*/  HMMA.16816.F32 R32, R172, R166, R32 ;  /* 0x000000a6ac20723c */ /* 0x000fe20000001820 */
[----:B------:R1:W3:Y:S03]  /*41e0*/  MUFU.EX2 R167, R171 ;  /* 0x000000ab00a77308 */ /* 0x0002e60000000800 */
[--C-:B------:R-:W-:Y:S01]  /*41f0*/  FFMA.FTZ R178, R164, c[0x0][0x29c], -R188.reuse ;  /* 0x0000a700a4b27a23 */ /* 0x100fe200000108bc */
[----:B------:R-:W-:Y:S01]  /*4200*/  FSEL R164, R233, -INF , P4 ;  /* 0xff800000e9a47808 */ /* 0x000fe20002000000 */
[--C-:B------:R-:W-:Y:S01]  /*4210*/  FFMA.FTZ R181, R2, c[0x0][0x29c], -R188.reuse ;  /* 0x0000a70002b57a23 */ /* 0x100fe200000108bc */
[----:B------:R-:W-:Y:S01]  /*4220*/  FSEL R166, R232, -INF , P6 ;  /* 0xff800000e8a67808 */ /* 0x000fe20003000000 */
[----:B------:R-:W-:Y:S01]  /*4230*/  FFMA.FTZ R188, R0, c[0x0][0x29c], -R188 ;  /* 0x0000a70000bc7a23 */ /* 0x000fe200000108bc */
[----:B------:R-:W-:Y:S03]  /*4240*/  FSEL R0, R228, -INF , P1 ;  /* 0xff800000e4007808 */ /* 0x000fe60000800000 */
[----:B------:R-:W-:Y:S01]  /*4250*/  FSEL R3, R234, -INF , P3 ;  /* 0xff800000ea037808 */ /* 0x000fe20001800000 */
[--C-:B------:R-:W-:Y:S01]  /*4260*/  FFMA.FTZ R196, R166, c[0x0][0x29c], -R189.reuse ;  /* 0x0000a700a6c47a23 */ /* 0x100fe200000108bd */
[----:B------:R-:W-:Y:S01]  /*4270*/  FSEL R2, R229, -INF , P2 ;  /* 0xff800000e5027808 */ /* 0x000fe20001000000 */
[--C-:B------:R-:W-:Y:S01]  /*4280*/  FFMA.FTZ R195, R165, c[0x0][0x29c], -R189.reuse ;  /* 0x0000a700a5c37a23 */ /* 0x100fe200000108bd */
[----:B------:R-:W5:Y:S01]  /*4290*/  MUFU.EX2 R166, R177 ;  /* 0x000000b100a67308 */ /* 0x000f620000000800 */
        /* <DEDUP_REMOVED lines=8> */
[----:B------:R-:W2:Y:S01]  /*4320*/  LDS R0, [R192+0x20280] ;  /* 0x02028000c0007984 */ /* 0x000ea20000000800 */
[----:B------:R-:W-:Y:S01]  /*4330*/  FFMA.FTZ R2, -R204, R204, 1 ;  /* 0x3f800000cc027423 */ /* 0x000fe200000101cc */
[----:B------:R-:W-:Y:S01]  /*4340*/  MUFU.EX2 R165, R178 ;  /* 0x000000b200a57308 */ /* 0x000fe20000000800 */
[----:B------:R-:W-:Y:S01]  /*4350*/  FFMA.FTZ R3, -R197, R197, 1 ;  /* 0x3f800000c5037423 */ /* 0x000fe200000101c5 */
[----:B------:R-:W-:Y:S01]  /*4360*/  LOP3.LUT P0, RZ, R230, 0x40, RZ, 0xc0, !PT ;  /* 0x00000040e6ff7812 */ /* 0x000fe2000780c0ff */
[--C-:B------:R-:W-:Y:S02]  /*4370*/  FFMA.FTZ R173, R202, c[0x0][0x29c], -R191.reuse ;  /* 0x0000a700caad7a23 */ /* 0x100fe400000108bf */
[--C-:B------:R-:W-:Y:S02]  /*4380*/  FFMA.FTZ R172, R183, c[0x0][0x29c], -R191.reuse ;  /* 0x0000a700b7ac7a23 */ /* 0x100fe400000108bf */
[--C-:B-1----:R-:W-:Y:S02]  /*4390*/  FFMA.FTZ R171, R176, c[0x0][0x29c], -R191.reuse ;  /* 0x0000a700b0ab7a23 */ /* 0x102fe400000108bf */
[--C-:B------:R-:W-:Y:S01]  /*43a0*/  FFMA.FTZ R169, R175, c[0x0][0x29c], -R191.reuse ;  /* 0x0000a700afa97a23 */ /* 0x100fe200000108bf */
[----:B------:R-:W1:Y:S01]  /*43b0*/  MUFU.EX2 R164, R180 ;  /* 0x000000b400a47308 */ /* 0x000e620000000800 */
[--C-:B------:R-:W-:Y:S02]  /*43c0*/  FFMA.FTZ R174, R174, c[0x0][0x29c], -R191.reuse ;  /* 0x0000a700aeae7a23 */ /* 0x100fe400000108bf */
[--C-:B------:R-:W-:Y:S02]  /*43d0*/  FFMA.FTZ R183, R203, c[0x0][0x29c], -R190.reuse ;  /* 0x0000a700cbb77a23 */ /* 0x100fe400000108be */
[--C-:B------:R-:W-:Y:S02]  /*43e0*/  FFMA.FTZ R203, R170, c[0x0][0x29c], -R190.reuse ;  /* 0x0000a700aacb7a23 */ /* 0x100fe400000108be */
[----:B------:R-:W-:Y:S03]  /*43f0*/  FFMA.FTZ R202, R179, c[0x0][0x29c], -R190 ;  /* 0x0000a700b3ca7a23 */ /* 0x000fe600000108be */
[----:B------:R-:W-:Y:S10]  /*4400*/  MUFU.EX2 R170, R199 ;  /* 0x000000c700aa7308 */ /* 0x000ff40000000800 */
[----:B------:R-:W-:Y:S01]  /*4410*/  MUFU.EX2 R178, R173 ;  /* 0x000000ad00b27308 */ /* 0x000fe20000000800 */
[--C-:B--2---:R-:W-:Y:S02]  /*4420*/  FADD.FTZ R4, R4, -R0.reuse ;  /* 0x8000000004047221 */ /* 0x104fe40000010000 */
[--C-:B------:R-:W-:Y:S07]  /*4430*/  FADD.FTZ R5, R5, -R0.reuse ;  /* 0x8000000005057221 */ /* 0x100fee0000010000 */
[----:B------:R2:W-:Y:S01]  /*4440*/  MUFU.EX2 R180, R171 ;  /* 0x000000ab00b47308 */ /* 0x0005e20000000800 */
[----:B----4-:R-:W-:Y:S02]  /*4450*/  FMUL.FTZ R4, R184, R4 ;  /* 0x00000004b8047220 */ /* 0x010fe40000410000 */
[----:B------:R-:W-:Y:S02]  /*4460*/  FMUL.FTZ R5, R168, R5 ;  /* 0x00000005a8057220 */ /* 0x000fe40000410000 */
[----:B------:R-:W-:Y:S01]  /*4470*/  FMUL.FTZ R204, R4, R2 ;  /* 0x0000000204cc7220 */ /* 0x000fe20000410000 */
[----:B------:R-:W-:Y:S01]  /*4480*/  FSEL R4, R244, -INF , P2 ;  /* 0xff800000f4047808 */ /* 0x000fe20001000000 */
[----:B------:R-:W-:Y:S02]  /*4490*/  FFMA.FTZ R2, -R201, R201, 1 ;  /* 0x3f800000c9027423 */ /* 0x000fe400000101c9 */
[--C-:B------:R-:W-:Y:S01]  /*44a0*/  FADD.FTZ R33, R33, -R0.reuse ;  /* 0x8000000021217221 */ /* 0x100fe20000010000 */
[----:B------:R4:W-:Y:S01]  /*44b0*/  MUFU.EX2 R179, R169 ;  /* 0x000000a900b37308 */ /* 0x0009e20000000800 */
[----:B------:R-:W-:Y:S01]  /*44c0*/  FMUL.FTZ R209, R5, R2 ;  /* 0x0000000205d17220 */ /* 0x000fe20000410000 */
[----:B------:R-:W-:Y:S01]  /*44d0*/  FSEL R5, R240, -INF , P3 ;  /* 0xff800000f0057808 */ /* 0x000fe20001800000 */
[----:B------:R-:W-:Y:S01]  /*44e0*/  FADD.FTZ R2, R16, -R0 ;  /* 0x8000000010027221 */ /* 0x000fe20000010000 */
[----:B------:R-:W-:Y:S01]  /*44f0*/  FSEL R16, R248, -INF , P3 ;  /* 0xff800000f8107808 */ /* 0x000fe20001800000 */
[----:B------:R-:W-:Y:S02]  /*4500*/  FFMA.FTZ R208, R4, c[0x0][0x29c], -R190 ;  /* 0x0000a70004d07a23 */ /* 0x000fe400000108be */
[----:B---3--:R-:W-:Y:S01]  /*4510*/  FMUL.FTZ R2, R167, R2 ;  /* 0x00000002a7027220 */ /* 0x008fe20000410000 */
[----:B-----5:R-:W-:Y:S01]  /*4520*/  F2FP.PACK_AB R167, R166, R167 ;  /* 0x000000a7a6a7723e */ /* 0x020fe200000000ff */
[--C-:B------:R-:W-:Y:S01]  /*4530*/  FFMA.FTZ R175, R5, c[0x0][0x29c], -R191.reuse ;  /* 0x0000a70005af7a23 */ /* 0x100fe200000108bf */
[----:B------:R-:W-:Y:S01]  /*4540*/  MUFU.EX2 R4, R193 ;  /* 0x000000c100047308 */ /* 0x000fe20000000800 */
[----:B------:R-:W-:Y:S02]  /*4550*/  FMUL.FTZ R201, R2, R3 ;  /* 0x0000000302c97220 */ /* 0x000fe40000410000 */
[--C-:B------:R-:W-:Y:S01]  /*4560*/  FADD.FTZ R2, R17, -R0.reuse ;  /* 0x8000000011027221 */ /* 0x100fe20000010000 */
[----:B--2---:R-:W-:Y:S01]  /*4570*/  F2FP.PACK_AB R171, R168, R184 ;  /* 0x000000b8a8ab723e */ /* 0x004fe200000000ff */
[----:B------:R-:W-:Y:S01]  /*4580*/  FFMA.FTZ R3, -R200, R200, 1 ;  /* 0x3f800000c8037423 */ /* 0x000fe200000101c8 */
[----:B------:R-:W-:Y:S01]  /*4590*/  F2FP.PACK_AB R168, R209, R204 ;  /* 0x000000ccd1a8723e */ /* 0x000fe200000000ff */
[----:B------:R-:W-:Y:S01]  /*45a0*/  FMUL.FTZ R2, R166, R2 ;  /* 0x00000002a6027220 */ /* 0x000fe20000410000 */
[----:B-1----:R-:W-:Y:S02]  /*45b0*/  F2FP.PACK_AB R166, R164, R165 ;  /* 0x000000a5a4a6723e */ /* 0x002fe400000000ff */
[----:B------:R-:W-:Y:S01]  /*45c0*/  MUFU.EX2 R17, R196 ;  /* 0x000000c400117308 */ /* 0x000fe20000000800 */
[----:B------:R-:W-:Y:S02]  /*45d0*/  FMUL.FTZ R200, R2, R3 ;  /* 0x0000000302c87220 */ /* 0x000fe40000410000 */
[--C-:B------:R-:W-:Y:S02]  /*45e0*/  FADD.FTZ R2, R20, -R0.reuse ;  /* 0x8000000014027221 */ /* 0x100fe40000010000 */
[----:B------:R-:W-:Y:S01]  /*45f0*/  FFMA.FTZ R3, -R227, R227, 1 ;  /* 0x3f800000e3037423 */ /* 0x000fe200000101e3 */
[----:B------:R-:W-:Y:S01]  /*4600*/  MOV R227, R186 ;  /* 0x000000ba00e37202 */ /* 0x000fe20000000f00 */
[----:B------:R-:W-:Y:S01]  /*4610*/  FMUL.FTZ R2, R165, R2 ;  /* 0x00000002a5027220 */ /* 0x000fe20000410000 */
[----:B----4-:R-:W-:Y:S02]  /*4620*/  F2FP.PACK_AB R169, R200, R201 ;  /* 0x000000c9c8a9723e */ /* 0x010fe400000000ff */
[----:B------:R1:W-:Y:S01]  /*4630*/  MUFU.EX2 R20, R188 ;  /* 0x000000bc00147308 */ /* 0x0003e20000000800 */
[----:B------:R-:W-:Y:S02]  /*4640*/  FMUL.FTZ R197, R2, R3 ;  /* 0x0000000302c57220 */ /* 0x000fe40000410000 */
[--C-:B------:R-:W-:Y:S02]  /*4650*/  FADD.FTZ R2, R21, -R0.reuse ;  /* 0x8000000015027221 */ /* 0x100fe40000010000 */
[----:B------:R-:W-:Y:S02]  /*4660*/  FFMA.FTZ R3, -R226, R226, 1 ;  /* 0x3f800000e2037423 */ /* 0x000fe400000101e2 */
[----:B------:R-:W-:Y:S03]  /*4670*/  FMUL.FTZ R2, R164, R2 ;  /* 0x00000002a4027220 */ /* 0x000fe60000410000 */
[----:B------:R-:W2:Y:S01]  /*4680*/  MUFU.EX2 R21, R181 ;  /* 0x000000b500157308 */ /* 0x000ea20000000800 */
[----:B------:R-:W-:Y:S01]  /*4690*/  FMUL.FTZ R186, R2, R3 ;  /* 0x0000000302ba7220 */ /* 0x000fe20000410000 */
[----:B------:R-:W-:Y:S01]  /*46a0*/  FSEL R3, R239, -INF , P2 ;  /* 0xff800000ef037808 */ /* 0x000fe20001000000 */
[----:B------:R-:W-:Y:S02]  /*46b0*/  FADD.FTZ R2, R32, -R0 ;  /* 0x8000000020027221 */ /* 0x000fe40000010000 */
[----:B------:R-:W-:Y:S01]  /*46c0*/  FFMA.FTZ R0, -R205, R205, 1 ;  /* 0x3f800000cd007423 */ /* 0x000fe200000101cd */
[----:B------:R-:W-:Y:S01]  /*46d0*/  F2FP.PACK_AB R173, R186, R197 ;  /* 0x000000c5baad723e */ /* 0x000fe200000000ff */
[--C-:B------:R-:W-:Y:S01]  /*46e0*/  FFMA.FTZ R176, R3, c[0x0][0x29c], -R191.reuse ;  /* 0x0000a70003b07a23 */ /* 0x100fe200000108bf */
[----:B------:R-:W-:Y:S01]  /*46f0*/  FSEL R3, R242, -INF , P1 ;  /* 0xff800000f2037808 */ /* 0x000fe20000800000 */
[--C-:B------:R-:W-:Y:S01]  /*4700*/  FFMA.FTZ R205, R16, c[0x0][0x29c], -R190.reuse ;  /* 0x0000a70010cd7a23 */ /* 0x100fe200000108be */
[----:B------:R-:W-:Y:S01]  /*4710*/  MUFU.EX2 R32, R189 ;  /* 0x000000bd00207308 */ /* 0x000fe20000000800 */
[--C-:B-1----:R-:W-:Y:S02]  /*4720*/  FFMA.FTZ R188, R182, c[0x0][0x29c], -R190.reuse ;  /* 0x0000a700b6bc7a23 */ /* 0x102fe400000108be */
[----:B------:R-:W-:Y:S07]  /*4730*/  FFMA.FTZ R190, R3, c[0x0][0x29c], -R190 ;  /* 0x0000a70003be7a23 */ /* 0x000fee00000108be */
[----:B------:R-:W-:Y:S01]  /*4740*/  MUFU.EX2 R3, R185 ;  /* 0x000000b900037308 */ /* 0x000fe20000000800 */
[----:B--2---:R-:W-:Y:S01]  /*4750*/  FMUL.FTZ R2, R21, R2 ;  /* 0x0000000215027220 */ /* 0x004fe20000410000 */
[----:B------:R-:W-:Y:S03]  /*4760*/  F2FP.PACK_AB R164, R20, R21 ;  /* 0x0000001514a4723e */ /* 0x000fe600000000ff */
[----:B------:R-:W-:Y:S01]  /*4770*/  FMUL.FTZ R181, R2, R0 ;  /* 0x0000000002b57220 */ /* 0x000fe20000410000 */
[----:B------:R-:W-:Y:S01]  /*4780*/  FSEL R0, R236, -INF , P1 ;  /* 0xff800000ec007808 */ /* 0x000fe20000800000 */
[----:B------:R-:W-:Y:S03]  /*4790*/  FMUL.FTZ R2, R20, R33 ;  /* 0x0000002114027220 */ /* 0x000fe60000410000 */
[----:B------:R-:W-:Y:S01]  /*47a0*/  MUFU.EX2 R185, R174 ;  /* 0x000000ae00b97308 */ /* 0x000fe20000000800 */
[----:B------:R-:W-:Y:S01]  /*47b0*/  FFMA.FTZ R20, -R234, R234, 1 ;  /* 0x3f800000ea147423 */ /* 0x000fe200000101ea */
[----:B------:R-:W-:Y:S01]  /*47c0*/  PLOP3.LUT P1, PT, PT, PT, UP0, 0x80, 0x0 ;  /* 0x000000000000781c */ /* 0x000fe20003f2f008 */
[----:B------:R-:W-:Y:S02]  /*47d0*/  FFMA.FTZ R191, R0, c[0x0][0x29c], -R191 ;  /* 0x0000a70000bf7a23 */ /* 0x000fe400000108bf */
[----:B------:R-:W-:Y:S04]  /*47e0*/  FFMA.FTZ R0, -R225, R225, 1 ;  /* 0x3f800000e1007423 */ /* 0x000fe800000101e1 */
[----:B------:R-:W-:Y:S01]  /*47f0*/  FMUL.FTZ R33, R2, R0 ;  /* 0x0000000002217220 */ /* 0x000fe20000410000 */
[----:B------:R-:W1:Y:S01]  /*4800*/  MUFU.EX2 R16, R195 ;  /* 0x000000c300107308 */ /* 0x000e620000000800 */
[----:B------:R-:W2:Y:S01]  /*4810*/  LDS R0, [R192+0x202a0] ;  /* 0x0202a000c0007984 */ /* 0x000ea20000000800 */
[----:B------:R-:W-:Y:S08]  /*4820*/  FFMA.FTZ R2, -R237, R237, 1 ;  /* 0x3f800000ed027423 */ /* 0x000ff000000101ed */
[----:B------:R3:W-:Y:S10]  /*4830*/  MUFU.EX2 R189, R172 ;  /* 0x000000ac00bd7308 */ /* 0x0007f40000000800 */
[----:B------:R-:W4:Y:S10]  /*4840*/  MUFU.EX2 R5, R194 ;  /* 0x000000c200057308 */ /* 0x000f340000000800 */
[----:B------:R-:W-:Y:S01]  /*4850*/  MUFU.EX2 R182, R175 ;  /* 0x000000af00b67308 */ /* 0x000fe20000000800 */
[----:B---3--:R-:W-:Y:S02]  /*4860*/  F2FP.PACK_AB R172, R33, R181 ;  /* 0x000000b521ac723e */ /* 0x008fe400000000ff */
[----:B-1----:R-:W-:Y:S07]  /*4870*/  F2FP.PACK_AB R33, R16, R17 ;  /* 0x000000111021723e */ /* 0x002fee00000000ff */
[----:B------:R-:W-:Y:S01]  /*4880*/  MUFU.EX2 R176, R176 ;  /* 0x000000b000b07308 */ /* 0x000fe20000000800 */
[--C-:B--2---:R-:W-:Y:S02]  /*4890*/  FADD.FTZ R6, R6, -R0.reuse ;  /* 0x8000000006067221 */ /* 0x104fe40000010000 */
[--C-:B------:R-:W-:Y:S01]  /*48a0*/  FADD.FTZ R7, R7, -R0.reuse ;  /* 0x8000000007077221 */ /* 0x100fe20000010000 */
[----:B----4-:R-:W-:Y:S01]  /*48b0*/  F2FP.PACK_AB R21, R4, R5 ;  /* 0x000000050415723e */ /* 0x010fe200000000ff */
[----:B------:R-:W-:Y:S01]  /*48c0*/  FMUL.FTZ R6, R170, R6 ;  /* 0x00000006aa067220 */ /* 0x000fe20000410000 */
[C---:B------:R-:W-:Y:S01]  /*48d0*/  F2FP.PACK_AB R170, R198.reuse, R170 ;  /* 0x000000aac6aa723e */ /* 0x040fe200000000ff */
[----:B------:R-:W-:Y:S02]  /*48e0*/  FMUL.FTZ R7, R198, R7 ;  /* 0x00000007c6077220 */ /* 0x000fe40000410000 */
[----:B------:R-:W-:Y:S01]  /*48f0*/  FMUL.FTZ R177, R6, R2 ;  /* 0x0000000206b17220 */ /* 0x000fe20000410000 */
[----:B------:R-:W-:Y:S01]  /*4900*/  MUFU.EX2 R183, R183 ;  /* 0x000000b700b77308 */ /* 0x000fe20000000800 */
[----:B------:R-:W-:Y:S02]  /*4910*/  FFMA.FTZ R2, -R238, R238, 1 ;  /* 0x3f800000ee027423 */ /* 0x000fe400000101ee */
[----:B------:R-:W-:Y:S02]  /*4920*/  FFMA.FTZ R6, -R232, R232, 1 ;  /* 0x3f800000e8067423 */ /* 0x000fe400000101e8 */
[----:B------:R-:W-:Y:S02]  /*4930*/  FMUL.FTZ R7, R7, R2 ;  /* 0x0000000207077220 */ /* 0x000fe40000410000 */
[--C-:B------:R-:W-:Y:S02]  /*4940*/  FADD.FTZ R2, R18, -R0.reuse ;  /* 0x8000000012027221 */ /* 0x100fe40000010000 */
[--C-:B------:R-:W-:Y:S01]  /*4950*/  FADD.FTZ R19, R19, -R0.reuse ;  /* 0x8000000013137221 */ /* 0x100fe20000010000 */
[----:B------:R-:W-:Y:S01]  /*4960*/  F2FP.PACK_AB R165, R7, R177 ;  /* 0x000000b107a5723e */ /* 0x000fe200000000ff */
[----:B------:R-:W-:Y:S01]  /*4970*/  FMUL.FTZ R2, R17, R2 ;  /* 0x0000000211027220 */ /* 0x000fe20000410000 */
[----:B------:R-:W-:Y:S01]  /*4980*/  MUFU.EX2 R190, R190 ;  /* 0x000000be00be7308 */ /* 0x000fe20000000800 */
[----:B------:R-:W-:Y:S02]  /*4990*/  FMUL.FTZ R19, R16, R19 ;  /* 0x0000001310137220 */ /* 0x000fe40000410000 */
[----:B------:R-:W-:Y:S02]  /*49a0*/  FMUL.FTZ R174, R2, R6 ;  /* 0x0000000602ae7220 */ /* 0x000fe40000410000 */
[----:B------:R-:W1:Y:S01]  /*49b0*/  LDS R2, [R192+0x20300] ;  /* 0x02030000c0027984 */ /* 0x000e620000000800 */
[----:B------:R-:W-:Y:S02]  /*49c0*/  FFMA.FTZ R17, -R235, R235, 1 ;  /* 0x3f800000eb117423 */ /* 0x000fe400000101eb */
[--C-:B------:R-:W-:Y:S02]  /*49d0*/  FADD.FTZ R35, R35, -R0.reuse ;  /* 0x8000000023237221 */ /* 0x100fe40000010000 */
[----:B------:R-:W2:Y:S01]  /*49e0*/  MUFU.EX2 R6, R191 ;  /* 0x000000bf00067308 */ /* 0x000ea20000000800 */
[--C-:B------:R-:W-:Y:S02]  /*49f0*/  FADD.FTZ R23, R23, -R0.reuse ;  /* 0x8000000017177221 */ /* 0x100fe40000010000 */
[--C-:B------:R-:W-:Y:S02]  /*4a00*/  FADD.FTZ R34, R34, -R0.reuse ;  /* 0x8000000022227221 */ /* 0x100fe40000010000 */
[----:B------:R-:W-:Y:S01]  /*4a10*/  FMUL.FTZ R18, R19, R17 ;  /* 0x0000001113127220 */ /* 0x000fe20000410000 */
[----:B------:R-:W-:Y:S01]  /*4a20*/  F2FP.PACK_AB R17, R32, R3 ;  /* 0x000000032011723e */ /* 0x000fe200000000ff */
[----:B------:R-:W-:Y:S02]  /*4a30*/  FADD.FTZ R7, R22, -R0 ;  /* 0x8000000016077221 */ /* 0x000fe40000010000 */
[----:B------:R-:W-:Y:S01]  /*4a40*/  FMUL.FTZ R23, R4, R23 ;  /* 0x0000001704177220 */ /* 0x000fe20000410000 */
[----:B------:R-:W-:Y:S01]  /*4a50*/  F2FP.PACK_AB R18, R18, R174 ;  /* 0x000000ae1212723e */ /* 0x000fe200000000ff */
[----:B------:R-:W-:Y:S01]  /*4a60*/  FMUL.FTZ R34, R3, R34 ;  /* 0x0000002203227220 */ /* 0x000fe20000410000 */
[----:B------:R-:W-:Y:S01]  /*4a70*/  MUFU.EX2 R174, R188 ;  /* 0x000000bc00ae7308 */ /* 0x000fe20000000800 */
[----:B------:R-:W-:Y:S02]  /*4a80*/  FMUL.FTZ R32, R32, R35 ;  /* 0x0000002320207220 */ /* 0x000fe40000410000 */
[----:B------:R-:W-:Y:S02]  /*4a90*/  FFMA.FTZ R3, -R229, R229, 1 ;  /* 0x3f800000e5037423 */ /* 0x000fe400000101e5 */
[----:B------:R-:W-:Y:S02]  /*4aa0*/  FFMA.FTZ R0, -R228, R228, 1 ;  /* 0x3f800000e4007423 */ /* 0x000fe400000101e4 */
[----:B------:R-:W-:Y:S02]  /*4ab0*/  FMUL.FTZ R20, R23, R20 ;  /* 0x0000001417147220 */ /* 0x000fe40000410000 */
[----:B------:R-:W-:Y:S01]  /*4ac0*/  FMUL.FTZ R3, R34, R3 ;  /* 0x0000000322037220 */ /* 0x000fe20000410000 */
[----:B------:R-:W3:Y:S01]  /*4ad0*/  MUFU.EX2 R23, R202 ;  /* 0x000000ca00177308 */ /* 0x000ee20000000800 */
[----:B------:R-:W-:Y:S02]  /*4ae0*/  FMUL.FTZ R0, R32, R0 ;  /* 0x0000000020007220 */ /* 0x000fe40000410000 */
[----:B------:R-:W-:Y:S02]  /*4af0*/  FFMA.FTZ R4, -R246, R246, 1 ;  /* 0x3f800000f6047423 */ /* 0x000fe400000101f6 */
[----:B------:R-:W-:Y:S01]  /*4b00*/  FMUL.FTZ R7, R5, R7 ;  /* 0x0000000705077220 */ /* 0x000fe20000410000 */
[----:B------:R-:W-:Y:S01]  /*4b10*/  F2FP.PACK_AB R19, R0, R3 ;  /* 0x000000030013723e */ /* 0x000fe200000000ff */
[----:B------:R-:W-:Y:S01]  /*4b20*/  FFMA.FTZ R0, -R247, R247, 1 ;  /* 0x3f800000f7007423 */ /* 0x000fe200000101f7 */
[----:B--2---:R-:W-:Y:S01]  /*4b30*/  F2FP.PACK_AB R5, R6, R176 ;  /* 0x000000b00605723e */ /* 0x004fe200000000ff */
[----:B------:R-:W-:Y:S01]  /*4b40*/  FFMA.FTZ R3, -R245, R245, 1 ;  /* 0x3f800000f5037423 */ /* 0x000fe200000101f5 */
[----:B------:R-:W-:Y:S01]  /*4b50*/  MUFU.EX2 R34, R203 ;  /* 0x000000cb00227308 */ /* 0x000fe20000000800 */
[----:B------:R-:W-:Y:S02]  /*4b60*/  FFMA.FTZ R16, -R233, R233, 1 ;  /* 0x3f800000e9107423 */ /* 0x000fe400000101e9 */
[--C-:B-1----:R-:W-:Y:S02]  /*4b70*/  FADD.FTZ R8, R8, -R2.reuse ;  /* 0x8000000208087221 */ /* 0x102fe40000010000 */
[--C-:B------:R-:W-:Y:S02]  /*4b80*/  FADD.FTZ R9, R9, -R2.reuse ;  /* 0x8000000209097221 */ /* 0x100fe40000010000 */
[----:B------:R-:W-:Y:S02]  /*4b90*/  FMUL.FTZ R8, R178, R8 ;  /* 0x00000008b2087220 */ /* 0x000fe40000410000 */
[--C-:B------:R-:W-:Y:S01]  /*4ba0*/  FADD.FTZ R12, R12, -R2.reuse ;  /* 0x800000020c0c7221 */ /* 0x100fe20000010000 */
[----:B------:R-:W1:Y:S01]  /*4bb0*/  MUFU.EX2 R22, R205 ;  /* 0x000000cd00167308 */ /* 0x000e620000000800 */
[--C-:B------:R-:W-:Y:S02]  /*4bc0*/  FADD.FTZ R13, R13, -R2.reuse ;  /* 0x800000020d0d7221 */ /* 0x100fe40000010000 */
[----:B------:R-:W-:Y:S02]  /*4bd0*/  FMUL.FTZ R9, R189, R9 ;  /* 0x00000009bd097220 */ /* 0x000fe40000410000 */
[----:B------:R-:W-:Y:S02]  /*4be0*/  FMUL.FTZ R12, R180, R12 ;  /* 0x0000000cb40c7220 */ /* 0x000fe40000410000 */
[----:B------:R-:W-:Y:S02]  /*4bf0*/  FMUL.FTZ R13, R179, R13 ;  /* 0x0000000db30d7220 */ /* 0x000fe40000410000 */
[----:B------:R-:W-:Y:S02]  /*4c00*/  FMUL.FTZ R175, R8, R0 ;  /* 0x0000000008af7220 */ /* 0x000fe40000410000 */
[----:B------:R-:W-:Y:S02]  /*4c10*/  FFMA.FTZ R0, -R243, R243, 1 ;  /* 0x3f800000f3007423 */ /* 0x000fe400000101f3 */
[--C-:B------:R-:W-:Y:S02]  /*4c20*/  FADD.FTZ R24, R24, -R2.reuse ;  /* 0x8000000218187221 */ /* 0x100fe40000010000 */
[--C-:B------:R-:W-:Y:S02]  /*4c30*/  FADD.FTZ R29, R29, -R2.reuse ;  /* 0x800000021d1d7221 */ /* 0x100fe40000010000 */
[--C-:B------:R-:W-:Y:S02]  /*4c40*/  FADD.FTZ R25, R25, -R2.reuse ;  /* 0x8000000219197221 */ /* 0x100fe40000010000 */
[----:B------:R-:W-:Y:S02]  /*4c50*/  FADD.FTZ R28, R28, -R2 ;  /* 0x800000021c1c7221 */ /* 0x000fe40000010000 */
[----:B------:R-:W-:Y:S01]  /*4c60*/  FMUL.FTZ R177, R9, R4 ;  /* 0x0000000409b17220 */ /* 0x000fe20000410000 */
[----:B------:R-:W-:Y:S01]  /*4c70*/  F2FP.PACK_AB R4, R182, R185 ;  /* 0x000000b9b604723e */ /* 0x000fe200000000ff */
[----:B------:R-:W-:Y:S02]  /*4c80*/  FMUL.FTZ R35, R12, R3 ;  /* 0x000000030c237220 */ /* 0x000fe40000410000 */
[----:B------:R-:W-:Y:S02]  /*4c90*/  FMUL.FTZ R32, R13, R0 ;  /* 0x000000000d207220 */ /* 0x000fe40000410000 */
[----:B------:R-:W-:Y:S01]  /*4ca0*/  FMUL.FTZ R12, R185, R24 ;  /* 0x00000018b90c7220 */ /* 0x000fe20000410000 */
[----:B------:R-:W2:Y:S01]  /*4cb0*/  LDS R0, [R192+0x20320] ;  /* 0x02032000c0007984 */ /* 0x000ea20000000800 */
[----:B------:R-:W-:Y:S01]  /*4cc0*/  FMUL.FTZ R25, R182, R25 ;  /* 0x00000019b6197220 */ /* 0x000fe20000410000 */
[----:B------:R4:W5:Y:S01]  /*4cd0*/  MUFU.EX2 R13, R208 ;  /* 0x000000d0000d7308 */ /* 0x0009620000000800 */
[----:B------:R-:W-:Y:S01]  /*4ce0*/  FMUL.FTZ R28, R176, R28 ;  /* 0x0000001cb01c7220 */ /* 0x000fe20000410000 */
[----:B------:R-:W-:Y:S01]  /*4cf0*/  STS [R223], R171 ;  /* 0x000000abdf007388 */ /* 0x000fe20000000800 */
[----:B------:R-:W-:Y:S02]  /*4d00*/  FMUL.FTZ R6, R6, R29 ;  /* 0x0000001d06067220 */ /* 0x000fe40000410000 */
[----:B------:R-:W-:Y:S01]  /*4d10*/  FFMA.FTZ R9, -R241, R241, 1 ;  /* 0x3f800000f1097423 */ /* 0x000fe200000101f1 */
[----:B------:R-:W-:Y:S01]  /*4d20*/  STS [R223+0x400], R170 ;  /* 0x000400aadf007388 */ /* 0x000fe20000000800 */
[----:B------:R-:W-:Y:S02]  /*4d30*/  FFMA.FTZ R8, -R240, R240, 1 ;  /* 0x3f800000f0087423 */ /* 0x000fe400000101f0 */
[----:B------:R-:W-:Y:S01]  /*4d40*/  FFMA.FTZ R3, -R239, R239, 1 ;  /* 0x3f800000ef037423 */ /* 0x000fe200000101ef */
[----:B------:R-:W-:Y:S01]  /*4d50*/  STS [R224], R167 ;  /* 0x000000a7e0007388 */ /* 0x000fe20000000800 */
[----:B------:R-:W-:Y:S02]  /*4d60*/  FFMA.FTZ R2, -R236, R236, 1 ;  /* 0x3f800000ec027423 */ /* 0x000fe400000101ec */
[----:B------:R-:W-:Y:S01]  /*4d70*/  FMUL.FTZ R3, R28, R3 ;  /* 0x000000031c037220 */ /* 0x000fe20000410000 */
[----:B------:R-:W-:Y:S01]  /*4d80*/  STS [R224+0x400], R33 ;  /* 0x00040021e0007388 */ /* 0x000fe20000000800 */
[----:B------:R-:W-:Y:S02]  /*4d90*/  FMUL.FTZ R12, R12, R9 ;  /* 0x000000090c0c7220 */ /* 0x000fe40000410000 */
[----:B------:R-:W-:Y:S01]  /*4da0*/  FMUL.FTZ R9, R25, R8 ;  /* 0x0000000819097220 */ /* 0x000fe20000410000 */
[----:B------:R-:W-:Y:S01]  /*4db0*/  F2FP.PACK_AB R8, R32, R35 ;  /* 0x000000232008723e */ /* 0x000fe200000000ff */
[----:B------:R-:W-:Y:S01]  /*4dc0*/  FMUL.FTZ R2, R6, R2 ;  /* 0x0000000206027220 */ /* 0x000fe20000410000 */
[----:B------:R-:W-:Y:S01]  /*4dd0*/  F2FP.PACK_AB R6, R177, R175 ;  /* 0x000000afb106723e */ /* 0x000fe200000000ff */
[----:B------:R-:W-:Y:S01]  /*4de0*/  FMUL.FTZ R7, R7, R16 ;  /* 0x0000001007077220 */ /* 0x000fe20000410000 */
[----:B------:R-:W-:Y:S02]  /*4df0*/  F2FP.PACK_AB R16, R189, R178 ;  /* 0x000000b2bd10723e */ /* 0x000fe400000000ff */
[----:B------:R-:W-:Y:S02]  /*4e00*/  F2FP.PACK_AB R9, R9, R12 ;  /* 0x0000000c0909723e */ /* 0x000fe400000000ff */
[----:B------:R-:W-:Y:S01]  /*4e10*/  F2FP.PACK_AB R12, R2, R3 ;  /* 0x00000003020c723e */ /* 0x000fe200000000ff */
[----:B------:R-:W-:Y:S01]  /*4e20*/  STS [R223+0x1000], R16 ;  /* 0x00100010df007388 */ /* 0x000fe20000000800 */
[----:B------:R-:W-:Y:S02]  /*4e30*/  F2FP.PACK_AB R3, R187, R183 ;  /* 0x000000b7bb03723e */ /* 0x000fe400000000ff */
[----:B---3--:R-:W-:Y:S02]  /*4e40*/  F2FP.PACK_AB R2, R23, R174 ;  /* 0x000000ae1702723e */ /* 0x008fe400000000ff */
[----:B------:R-:W-:Y:S01]  /*4e50*/  F2FP.PACK_AB R20, R20, R7 ;  /* 0x000000071414723e */ /* 0x000fe200000000ff */
[----:B------:R3:W-:Y:S01]  /*4e60*/  STS [R223+0x1400], R3 ;  /* 0x00140003df007388 */ /* 0x0007e20000000800 */
[----:B------:R-:W-:Y:S02]  /*4e70*/  F2FP.PACK_AB R7, R179, R180 ;  /* 0x000000b4b307723e */ /* 0x000fe400000000ff */
[----:B----4-:R-:W-:Y:S01]  /*4e80*/  SEL R208, R222, 0xffffffe0, !P0 ;  /* 0xffffffe0ded07807 */ /* 0x010fe20004000000 */
[----:B------:R1:W-:Y:S01]  /*4e90*/  STS [R224+0x1400], R2 ;  /* 0x00140002e0007388 */ /* 0x0003e20000000800 */
[--C-:B--2---:R-:W-:Y:S02]  /*4ea0*/  FADD.FTZ R10, R10, -R0.reuse ;  /* 0x800000000a0a7221 */ /* 0x104fe40000010000 */
[--C-:B------:R-:W-:Y:S01]  /*4eb0*/  FADD.FTZ R11, R11, -R0.reuse ;  /* 0x800000000b0b7221 */ /* 0x100fe20000010000 */
[----:B------:R2:W-:Y:S01]  /*4ec0*/  STS [R224+0x1000], R7 ;  /* 0x00100007e0007388 */ /* 0x0005e20000000800 */
[--C-:B------:R-:W-:Y:S02]  /*4ed0*/  FADD.FTZ R14, R14, -R0.reuse ;  /* 0x800000000e0e7221 */ /* 0x100fe40000010000 */
[--C-:B------:R-:W-:Y:S01]  /*4ee0*/  FADD.FTZ R15, R15, -R0.reuse ;  /* 0x800000000f0f7221 */ /* 0x100fe20000010000 */
[----:B------:R-:W-:Y:S01]  /*4ef0*/  STS [R223+0x2000], R166 ;  /* 0x002000a6df007388 */ /* 0x000fe20000000800 */
[----:B------:R-:W-:Y:S02]  /*4f00*/  FMUL.FTZ R14, R174, R14 ;  /* 0x0000000eae0e7220 */ /* 0x000fe40000410000 */
[----:B------:R-:W-:Y:S01]  /*4f10*/  FMUL.FTZ R15, R23, R15 ;  /* 0x0000000f170f7220 */ /* 0x000fe20000410000 */
[----:B------:R-:W-:Y:S01]  /*4f20*/  STS [R223+0x2400], R21 ;  /* 0x00240015df007388 */ /* 0x000fe20000000800 */
[--C-:B------:R-:W-:Y:S02]  /*4f30*/  FADD.FTZ R26, R26, -R0.reuse ;  /* 0x800000001a1a7221 */ /* 0x100fe40000010000 */
[--C-:B------:R-:W-:Y:S01]  /*4f40*/  FADD.FTZ R27, R27, -R0.reuse ;  /* 0x800000001b1b7221 */ /* 0x100fe20000010000 */
[----:B------:R-:W-:Y:S01]  /*4f50*/  STS [R224+0x2000], R164 ;  /* 0x002000a4e0007388 */ /* 0x000fe20000000800 */
[--C-:B------:R-:W-:Y:S02]  /*4f60*/  FADD.FTZ R30, R30, -R0.reuse ;  /* 0x800000001e1e7221 */ /* 0x100fe40000010000 */
[----:B------:R-:W-:Y:S01]  /*4f70*/  FADD.FTZ R31, R31, -R0 ;  /* 0x800000001f1f7221 */ /* 0x000fe20000010000 */
[----:B------:R-:W-:Y:S01]  /*4f80*/  STS [R224+0x2400], R17 ;  /* 0x00240011e0007388 */ /* 0x000fe20000000800 */
[----:B---3--:R-:W-:Y:S02]  /*4f90*/  FFMA.FTZ R3, -R252, R252, 1 ;  /* 0x3f800000fc037423 */ /* 0x008fe400000101fc */
[----:B------:R-:W-:Y:S01]  /*4fa0*/  FFMA.FTZ R0, -R248, R248, 1 ;  /* 0x3f800000f8007423 */ /* 0x000fe200000101f8 */
[----:B------:R3:W-:Y:S01]  /*4fb0*/  STS [R223+0x3000], R4 ;  /* 0x00300004df007388 */ /* 0x0007e20000000800 */
[----:B-1----:R-:W-:Y:S01]  /*4fc0*/  F2FP.PACK_AB R2, R22, R34 ;  /* 0x000000221602723e */ /* 0x002fe200000000ff */
[----:B------:R-:W-:Y:S02]  /*4fd0*/  FMUL.FTZ R31, R190, R31 ;  /* 0x0000001fbe1f7220 */ /* 0x000fe40000410000 */
[----:B--2---:R-:W-:Y:S02]  /*4fe0*/  FMUL.FTZ R7, R183, R10 ;  /* 0x0000000ab7077220 */ /* 0x004fe40000410000 */
[----:B------:R1:W-:Y:S01]  /*4ff0*/  STS [R223+0x3400], R2 ;  /* 0x00340002df007388 */ /* 0x0003e20000000800 */
[----:B------:R-:W-:Y:S03]  /*5000*/  FMUL.FTZ R10, R187, R11 ;  /* 0x0000000bbb0a7220 */ /* 0x000fe60000410000 */
[----:B------:R2:W-:Y:S01]  /*5010*/  STS [R224+0x3000], R5 ;  /* 0x00300005e0007388 */ /* 0x0005e20000000800 */
[----:B------:R-:W-:Y:S02]  /*5020*/  FMUL.FTZ R10, R10, R3 ;  /* 0x000000030a0a7220 */ /* 0x000fe40000410000 */
[----:B------:R-:W-:Y:S04]  /*5030*/  FFMA.FTZ R3, -R250, R250, 1 ;  /* 0x3f800000fa037423 */ /* 0x000fe800000101fa */
[----:B------:R-:W-:Y:S02]  /*5040*/  FMUL.FTZ R3, R15, R3 ;  /* 0x000000030f037220 */ /* 0x000fe40000410000 */
[----:B---3--:R-:W-:Y:S04]  /*5050*/  FFMA.FTZ R4, -R251, R251, 1 ;  /* 0x3f800000fb047423 */ /* 0x008fe800000101fb */
[----:B------:R-:W-:Y:S02]  /*5060*/  FMUL.FTZ R4, R14, R4 ;  /* 0x000000040e047220 */ /* 0x000fe40000410000 */
[----:B-1----:R-:W-:Y:S03]  /*5070*/  FFMA.FTZ R2, -R227, R227, 1 ;  /* 0x3f800000e3027423 */ /* 0x002fe600000101e3 */
[----:B------:R-:W-:Y:S01]  /*5080*/  F2FP.PACK_AB R4, R3, R4 ;  /* 0x000000040304723e */ /* 0x000fe200000000ff */
[----:B------:R-:W-:Y:S01]  /*5090*/  FMUL.FTZ R7, R7, R2 ;  /* 0x0000000207077220 */ /* 0x000fe20000410000 */
[----:B-----5:R-:W-:Y:S01]  /*50a0*/  F2FP.PACK_AB R2, R190, R13 ;  /* 0x0000000dbe02723e */ /* 0x020fe200000000ff */
[----:B------:R-:W-:Y:S02]  /*50b0*/  FFMA.FTZ R3, -R249, R249, 1 ;  /* 0x3f800000f9037423 */ /* 0x000fe400000101f9 */
[----:B--2---:R-:W-:Y:S02]  /*50c0*/  FMUL.FTZ R5, R13, R30 ;  /* 0x0000001e0d057220 */ /* 0x004fe40000410000 */
[----:B------:R1:W-:Y:S04]  /*50d0*/  STS [R224+0x3400], R2 ;  /* 0x00340002e0007388 */ /* 0x0003e80000000800 */
[----:B------:R-:W-:Y:S01]  /*50e0*/  BAR.SYNC.DEFER_BLOCKING 0x0 ;  /* 0x0000000000007b1d */ /* 0x000fe20000010000 */
[----:B-1----:R-:W-:Y:S01]  /*50f0*/  F2FP.PACK_AB R2, R10, R7 ;  /* 0x000000070a02723e */ /* 0x002fe200000000ff */
[----:B------:R-:W-:Y:S06]  /*5100*/  FMUL.FTZ R10, R34, R26 ;  /* 0x0000001a220a7220 */ /* 0x000fec0000410000 */
[----:B------:R-:W-:Y:S01]  /*5110*/  STS [R223+0x4000], R168 ;  /* 0x004000a8df007388 */ /* 0x000fe20000000800 */
[----:B------:R-:W-:Y:S02]  /*5120*/  FMUL.FTZ R7, R22, R27 ;  /* 0x0000001b16077220 */ /* 0x000fe40000410000 */
[----:B------:R-:W-:Y:S01]  /*5130*/  FMUL.FTZ R10, R10, R3 ;  /* 0x000000030a0a7220 */ /* 0x000fe20000410000 */
[----:B------:R-:W-:Y:S01]  /*5140*/  STS [R223+0x4400], R165 ;  /* 0x004400a5df007388 */ /* 0x000fe20000000800 */
[----:B------:R-:W-:Y:S02]  /*5150*/  FMUL.FTZ R7, R7, R0 ;  /* 0x0000000007077220 */ /* 0x000fe40000410000 */
[----:B------:R-:W-:Y:S01]  /*5160*/  FFMA.FTZ R3, -R244, R244, 1 ;  /* 0x3f800000f4037423 */ /* 0x000fe200000101f4 */
[----:B------:R-:W-:Y:S01]  /*5170*/  STS [R224+0x4000], R169 ;  /* 0x004000a9e0007388 */ /* 0x000fe20000000800 */
[----:B------:R-:W-:Y:S02]  /*5180*/  FFMA.FTZ R0, -R242, R242, 1 ;  /* 0x3f800000f2007423 */ /* 0x000fe400000101f2 */
[----:B------:R-:W-:Y:S01]  /*5190*/  FMUL.FTZ R5, R5, R3 ;  /* 0x0000000305057220 */ /* 0x000fe20000410000 */
[----:B------:R-:W-:Y:S01]  /*51a0*/  STS [R224+0x4400], R18 ;  /* 0x00440012e0007388 */ /* 0x000fe20000000800 */
[----:B------:R-:W-:Y:S01]  /*51b0*/  FMUL.FTZ R0, R31, R0 ;  /* 0x000000001f007220 */ /* 0x000fe20000410000 */
[----:B------:R-:W-:Y:S02]  /*51c0*/  F2FP.PACK_AB R3, R7, R10 ;  /* 0x0000000a0703723e */ /* 0x000fe400000000ff */
[----:B------:R1:W-:Y:S02]  /*51d0*/  STS [R223+0x5400], R2 ;  /* 0x00540002df007388 */ /* 0x0003e40000000800 */
[----:B------:R-:W-:Y:S02]  /*51e0*/  F2FP.PACK_AB R0, R0, R5 ;  /* 0x000000050000723e */ /* 0x000fe400000000ff */
[----:B------:R-:W-:Y:S04]  /*51f0*/  STS [R223+0x5000], R6 ;  /* 0x00500006df007388 */ /* 0x000fe80000000800 */
[----:B------:R-:W-:Y:S04]  /*5200*/  STS [R224+0x5000], R8 ;  /* 0x00500008e0007388 */ /* 0x000fe80000000800 */
[----:B------:R-:W-:Y:S04]  /*5210*/  STS [R224+0x5400], R4 ;  /* 0x00540004e0007388 */ /* 0x000fe80000000800 */
[----:B------:R-:W-:Y:S04]  /*5220*/  STS [R223+0x6000], R173 ;  /* 0x006000addf007388 */ /* 0x000fe80000000800 */
[----:B------:R-:W-:Y:S04]  /*5230*/  STS [R223+0x6400], R20 ;  /* 0x00640014df007388 */ /* 0x000fe80000000800 */
[----:B------:R-:W-:Y:S01]  /*5240*/  STS [R224+0x6000], R172 ;  /* 0x006000ace0007388 */ /* 0x000fe20000000800 */
[----:B-1----:R-:W-:Y:S03]  /*5250*/  IADD3 R2, R217, UR4, RZ ;  /* 0x00000004d9027c10 */ /* 0x002fe6000fffe0ff */
[----:B------:R-:W-:Y:S01]  /*5260*/  STS [R224+0x6400], R19 ;  /* 0x00640013e0007388 */ /* 0x000fe20000000800 */
[----:B------:R-:W-:Y:S03]  /*5270*/  SHF.L.U32 R2, R2, 0x1, RZ ;  /* 0x0000000102027819 */ /* 0x000fe600000006ff */
[----:B------:R-:W-:Y:S04]  /*5280*/  STS [R223+0x7000], R9 ;  /* 0x00700009df007388 */ /* 0x000fe80000000800 */
[----:B------:R1:W-:Y:S04]  /*5290*/  STS [R223+0x7400], R3 ;  /* 0x00740003df007388 */ /* 0x0003e80000000800 */
[----:B------:R-:W-:Y:S04]  /*52a0*/  STS [R224+0x7000], R12 ;  /* 0x0070000ce0007388 */ /* 0x000fe80000000800 */
[----:B------:R2:W-:Y:S04]  /*52b0*/  STS [R224+0x7400], R0 ;  /* 0x00740000e0007388 */ /* 0x0005e80000000800 */
[----:B------:R-:W-:Y:S08]  /*52c0*/  LDSM.16.MT88.4 R4, [R207+0x20480] ;  /* 0x02048000cf04783b */ /* 0x000ff00000004200 */
[----:B------:R-:W3:Y:S01]  /*52d0*/  LDSM.16.MT88.4 R8, [R2+0x18080] ;  /* 0x018080000208783b */ /* 0x000ee20000004200 */
[----:B-1----:R-:W-:Y:S07]  /*52e0*/  SHF.L.U32 R3, R214, 0x1, RZ ;  /* 0x00000001d6037819 */ /* 0x002fee00000006ff */
[----:B------:R-:W1:Y:S01]  /*52f0*/  LDSM.16.MT88.4 R12, [R206+0x20480] ;  /* 0x02048000ce0c783b */ /* 0x000e620000004200 */
[----:B------:R-:W-:Y:S02]  /*5300*/  IADD3 R205, R3, R208, RZ ;  /* 0x000000d003cd7210 */ /* 0x000fe40007ffe0ff */
[----:B--2---:R-:W-:Y:S05]  /*5310*/  SHF.L.U32 R0, R217, 0x1, RZ ;  /* 0x00000001d9007819 */ /* 0x004fea00000006ff */
[----:B------:R-:W2:Y:S08]  /*5320*/  LDSM.16.MT88.4 R16, [R207+0x22480] ;  /* 0x02248000cf10783b */ /* 0x000eb00000004200 */
[----:B------:R-:W4:Y:S08]  /*5330*/  LDSM.16.MT88.4 R20, [R206+0x22480] ;  /* 0x02248000ce14783b */ /* 0x000f300000004200 */
[----:B------:R-:W5:Y:S01]  /*5340*/  LDSM.16.MT88.4 R24, [R2+0x1a080] ;  /* 0x01a080000218783b */ /* 0x000f620000004200 */
[-C--:B---3--:R-:W-:Y:S07]  /*5350*/  HMMA.16816.F32 R36, R4, R8.reuse, R36 ;  /* 0x000000080424723c */ /* 0x088fee0000001824 */
[----:B------:R-:W-:Y:S01]  /*5360*/  LDSM.16.MT88.4 R28, [R207+0x20c80] ;  /* 0x020c8000cf1c783b */ /* 0x000fe20000004200 */
[-C--:B-1----:R-:W-:Y:S07]  /*5370*/  HMMA.16816.F32 R40, R12, R8.reuse, R40 ;  /* 0x000000080c28723c */ /* 0x082fee0000001828 */
[----:B------:R-:W1:Y:S01]  /*5380*/  LDSM.16.MT88.4 R32, [R2+0x18880] ;  /* 0x018880000220783b */ /* 0x000e620000004200 */
[-C--:B--2---:R-:W-:Y:S07]  /*5390*/  HMMA.16816.F32 R44, R16, R8.reuse, R44 ;  /* 0x00000008102c723c */ /* 0x084fee000000182c */
        /* <DEDUP_REMOVED lines=11> */
[-C--:B-----5:R-:W-:Y:S07]  /*5450*/  HMMA.16816.F32 R68, R4, R24.reuse, R68 ;  /* 0x000000180444723c */ /* 0x0a0fee0000001844 */
        /* <DEDUP_REMOVED lines=13> */
[----:B------:R-:W5:Y:S07]  /*5530*/  LDSM.16.MT88.4 R4, [R207+0x21480] ;  /* 0x02148000cf04783b */ /* 0x000f6e0000004200 */
        /* <DEDUP_REMOVED lines=18> */
[-C--:B-----5:R-:W-:Y:S08]  /*5660*/  HMMA.16816.F32 R36, R4, R8.reuse, R36 ;  /* 0x000000080424723c */ /* 0x0a0ff00000001824 */
        /* <DEDUP_REMOVED lines=42> */
[----:B-12-4-:R-:W2:Y:S01]  /*5910*/  LDL.64 R228, [R1+0x8] ;  /* 0x0000080001e47983 */ /* 0x016ea20000100a00 */
[----:B------:R-:W-:Y:S01]  /*5920*/  ULDC.64 UR6, c[0x0][0x208] ;  /* 0x0000820000067ab9 */ /* 0x000fe20000000a00 */
[C---:B------:R-:W-:Y:S01]  /*5930*/  LOP3.LUT P6, RZ, R230.reuse, 0x4, RZ, 0xc0, !PT ;  /* 0x00000004e6ff7812 */ /* 0x040fe200078cc0ff */
[----:B------:R-:W-:Y:S01]  /*5940*/  UIMAD.WIDE.U32 UR18, UR15, UR6, URZ ;  /* 0x000000060f1272a5 */ /* 0x000fe2000f8e003f */
[----:B------:R-:W3:Y:S01]  /*5950*/  LDL R204, [R1+0x30] ;  /* 0x0000300001cc7983 */ /* 0x000ee20000100800 */
[----:B------:R-:W-:Y:S01]  /*5960*/  LOP3.LUT P5, RZ, R230, 0x10, RZ, 0xc0, !PT ;  /* 0x00000010e6ff7812 */ /* 0x000fe200078ac0ff */
[----:B------:R-:W-:Y:S01]  /*5970*/  IMAD.MOV.U32 R11, RZ, RZ, c[0x0][0x208] ;  /* 0x00008200ff0b7624 */ /* 0x000fe200078e00ff */
[----:B------:R-:W-:Y:S01]  /*5980*/  USHF.R.S32.HI UR4, URZ, 0x1f, UR15 ;  /* 0x0000001f3f047899 */ /* 0x000fe2000801140f */
[----:B------:R-:W4:Y:S01]  /*5990*/  LDL.64 R226, [R1+0x10] ;  /* 0x0000100001e27983 */ /* 0x000f220000100a00 */
[----:B------:R-:W-:Y:S02]  /*59a0*/  IMAD.U32 R6, RZ, RZ, UR18 ;  /* 0x00000012ff067e24 */ /* 0x000fe4000f8e00ff */
[----:B------:R-:W-:Y:S01]  /*59b0*/  UIMAD UR4, UR4, UR6, URZ ;  /* 0x00000006040472a4 */ /* 0x000fe2000f8e023f */
[----:B------:R-:W1:Y:S01]  /*59c0*/  S2R R237, SR_TID.X ;  /* 0x0000000000ed7919 */ /* 0x000e620000002100 */
[C---:B------:R-:W-:Y:S02]  /*59d0*/  IMAD.SHL.U32 R10, R11.reuse, 0x40, RZ ;  /* 0x000000400b0a7824 */ /* 0x040fe400078e00ff */
[----:B------:R-:W-:Y:S01]  /*59e0*/  UIMAD UR4, UR15, UR7, UR4 ;  /* 0x000000070f0472a4 */ /* 0x000fe2000f8e0204 */
[----:B------:R-:W-:Y:S01]  /*59f0*/  IMAD.U32 R7, RZ, RZ, UR19 ;  /* 0x00000013ff077e24 */ /* 0x000fe2000f8e00ff */
[----:B------:R-:W-:Y:S01]  /*5a00*/  USHF.L.U32 UR15, UR15, 0x6, URZ ;  /* 0x000000060f0f7899 */ /* 0x000fe2000800063f */
[----:B------:R-:W-:Y:S01]  /*5a10*/  IMAD.MOV.U32 R7, RZ, RZ, 0x6 ;  /* 0x00000006ff077424 */ /* 0x000fe200078e00ff */
[----:B------:R-:W-:Y:S04]  /*5a20*/  UIADD3 UR4, UR19, UR4, URZ ;  /* 0x0000000413047290 */ /* 0x000fe8000fffe03f */
[----:B------:R-:W-:Y:S01]  /*5a30*/  SHF.L.U64.HI R11, R11, R7, c[0x0][0x20c] ;  /* 0x000083000b0b7619 */ /* 0x000fe20000010207 */
[----:B------:R-:W-:Y:S02]  /*5a40*/  IMAD.U32 R12, RZ, RZ, UR15 ;  /* 0x0000000fff0c7e24 */ /* 0x000fe4000f8e00ff */
[----:B------:R-:W-:Y:S01]  /*5a50*/  IMAD.U32 R5, RZ, RZ, UR4 ;  /* 0x00000004ff057e24 */ /* 0x000fe2000f8e00ff */
[----:B-1----:R-:W-:Y:S04]  /*5a60*/  SHF.R.S32.HI R225, RZ, 0x1f, R237 ;  /* 0x0000001fffe17819 */ /* 0x002fe800000114ed */
[----:B------:R-:W-:Y:S04]  /*5a70*/  LEA.HI R225, R225, R237, RZ, 0x3 ;  /* 0x000000ede1e17211 */ /* 0x000fe800078f18ff */
[----:B------:R-:W-:Y:S04]  /*5a80*/  SHF.R.S32.HI R225, RZ, 0x3, R225 ;  /* 0x00000003ffe17819 */ /* 0x000fe800000114e1 */
[----:B------:R-:W-:Y:S02]  /*5a90*/  IADD3 R7, -R225, UR14, -R12 ;  /* 0x0000000ee1077c10 */ /* 0x000fe4000fffe90c */
[----:B------:R-:W1:Y:S01]  /*5aa0*/  S2R R225, SR_TID.X ;  /* 0x0000000000e17919 */ /* 0x000e620000002100 */
[C---:B--2---:R-:W-:Y:S04]  /*5ab0*/  LEA R4, P1, R6.reuse, R228, 0x7 ;  /* 0x000000e406047211 */ /* 0x044fe800078238ff */
[----:B------:R-:W-:Y:S01]  /*5ac0*/  LEA.HI.X R5, R6, R229, R5, 0x7, P1 ;  /* 0x000000e506057211 */ /* 0x000fe200008f3c05 */
[----:B------:R-:W-:Y:S01]  /*5ad0*/  IMAD.U32 R6, RZ, RZ, UR12 ;  /* 0x0000000cff067e24 */ /* 0x000fe2000f8e00ff */
[----:B------:R-:W-:Y:S03]  /*5ae0*/  IADD3 R8, P2, P1, R10, 0x80, R4 ;  /* 0x000000800a087810 */ /* 0x000fe6000795e004 */
[----:B---3--:R-:W-:Y:S01]  /*5af0*/  IMAD R6, R6, 0x4000, R204 ;  /* 0x0000400006067824 */ /* 0x008fe200078e02cc */
[C-C-:B------:R-:W-:Y:S02]  /*5b00*/  IADD3.X R9, R11.reuse, RZ, R5.reuse, P2, P1 ;  /* 0x000000ff0b097210 */ /* 0x140fe400017e2405 */
[----:B------:R-:W-:Y:S05]  /*5b10*/  IADD3 R10, P1, R10, R4, RZ ;  /* 0x000000040a0a7210 */ /* 0x000fea0007f3e0ff */
        /* <DEDUP_REMOVED lines=10> */
[----:B------:R-:W-:Y:S02]  /*5bc0*/  ISETP.LT.OR P1, PT, R7, 0x21, P6 ;  /* 0x000000210700780c */ /* 0x000fe40003721670 */
[C---:B-1----:R-:W-:Y:S01]  /*5bd0*/  ISETP.GT.AND P6, PT, R225.reuse, 0xf, PT ;  /* 0x0000000fe100780c */ /* 0x042fe20003fc4270 */
[----:B------:R-:W-:Y:S10]  /*5be0*/  IMAD.SHL.U32 R225, R225, 0x4, RZ ;  /* 0x00000004e1e17824 */ /* 0x000ff400078e00ff */
[----:B------:R1:W-:Y:S01]  /*5bf0*/  LDGSTS.E.BYPASS.LTC128B.128 [R6+0x1000], [R10.64], !P1 ;  /* 0x010000000a067fae */ /* 0x0003e2000c901d50 */
[----:B------:R-:W-:Y:S01]  /*5c00*/  ISETP.LT.OR P1, PT, R7, 0x21, P5 ;  /* 0x000000210700780c */ /* 0x000fe20002f21670 */
[----:B--2---:R-:W-:Y:S11]  /*5c10*/  IMAD.U32 R4, RZ, RZ, UR12 ;  /* 0x0000000cff047e24 */ /* 0x004ff6000f8e00ff */
[----:B------:R-:W-:Y:S01]  /*5c20*/  @!UPT UIADD3 URZ, URZ, URZ, URZ ;  /* 0x0000003f3f3ff290 */ /* 0x000fe2000fffe03f */
[----:B------:R1:W-:Y:S01]  /*5c30*/  LDGSTS.E.BYPASS.LTC128B.128 [R6+0x3000], [R8.64], !P1 ;  /* 0x0300000008067fae */ /* 0x0003e2000c901d50 */
[----:B------:R-:W-:Y:S04]  /*5c40*/  @!P6 IMAD R4, R4, 0x40, R225 ;  /* 0x000000400404e824 */ /* 0x000fe800078e02e1 */
[----:B------:R-:W-:Y:S02]  /*5c50*/  @!P6 IMAD.SHL.U32 R7, R4, 0x4, RZ ;  /* 0x000000040407e824 */ /* 0x000fe400078e00ff */
[----:B----4-:R-:W-:Y:S05]  /*5c60*/  @!P6 IMAD.WIDE R4, R12, 0x4, R226 ;  /* 0x000000040c04e825 */ /* 0x010fea00078e02e2 */
[----:B------:R1:W-:Y:S02]  /*5c70*/  @!P6 LDGSTS.E.BYPASS.LTC128B.128 [R7+0x20280], [R4.64] ;  /* 0x202800000407efae */ /* 0x0003e4000b901d50 */
.L_x_1135:
[-C--:B-12-4-:R-:W-:Y:S01]  /*5c80*/  HMMA.16816.F32 R4, R164, R16.reuse, RZ ;  /* 0x00000010a404723c */ /* 0x096fe200000018ff */
[----:B------:R-:W-:Y:S01]  /*5c90*/  LDSM.16.MT88.4 R184, [R0+0x1080] ;  /* 0x0010800000b8783b */ /* 0x000fe20000004200 */
[----:B------:R-:W-:Y:S02]  /*5ca0*/  USHF.L.U32 UR4, UR8, 0xd, URZ ;  /* 0x0000000d08047899 */ /* 0x000fe4000800063f */
[----:B------:R-:W-:Y:S01]  /*5cb0*/  IMAD.IADD R204, R3, 0x1, R216 ;  /* 0x0000000103cc7824 */ /* 0x000fe200078e02d8 */
[----:B------:R-:W-:Y:S01]  /*5cc0*/  UIADD3 UR8, UR8, 0x1, URZ ;  /* 0x0000000108087890 */ /* 0x000fe2000fffe03f */
[----:B------:R-:W-:Y:S01]  /*5cd0*/  LDSM.16.MT88.4 R192, [R0+0x5080] ;  /* 0x0050800000c0783b */ /* 0x000fe20000004200 */
[----:B------:R-:W-:Y:S01]  /*5ce0*/  UIADD3 UR7, UR5, 0x1, URZ ;  /* 0x0000000105077890 */ /* 0x000fe2000fffe03f */
[C---:B------:R-:W-:Y:S01]  /*5cf0*/  HMMA.16816.F32 R8, R28.reuse, R16, RZ ;  /* 0x000000101c08723c */ /* 0x040fe200000018ff */
[----:B------:R-:W-:Y:S02]  /*5d00*/  UISETP.GE.AND UP0, UPT, UR8, UR9, UPT ;  /* 0x000000090800728c */ /* 0x000fe4000bf06270 */
[----:B------:R-:W1:Y:S01]  /*5d10*/  LDSM.16.M88.4 R180, [R204+0x24480] ;  /* 0x02448000ccb4783b */ /* 0x000e620000000200 */
[----:B------:R-:W-:Y:S02]  /*5d20*/  UISETP.GE.AND UP3, UPT, UR5, 0x1, UPT ;  /* 0x000000010500788c */ /* 0x000fe4000bf66270 */
[----:B------:R-:W-:Y:S02]  /*5d30*/  UIADD3 UR6, UR13, 0x1, URZ ;  /* 0x000000010d067890 */ /* 0x000fe4000fffe03f */
[-C--:B------:R-:W-:Y:S01]  /*5d40*/  HMMA.16816.F32 R12, R28, R18.reuse, RZ ;  /* 0x000000121c0c723c */ /* 0x080fe200000018ff */
[----:B------:R-:W2:Y:S01]  /*5d50*/  LDSM.16.M88.4 R188, [R204+0x25480] ;  /* 0x02548000ccbc783b */ /* 0x000ea20000000200 */
[----:B------:R-:W-:Y:S02]  /*5d60*/  UISETP.GE.AND UP2, UPT, UR13, 0x1, UPT ;  /* 0x000000010d00788c */ /* 0x000fe4000bf46270 */
[----:B------:R-:W-:Y:S02]  /*5d70*/  UISETP.GE.AND UP1, UPT, UR12, 0x1, UPT ;  /* 0x000000010c00788c */ /* 0x000fe4000bf26270 */
[----:B------:R-:W3:Y:S01]  /*5d80*/  LDL.64 R226, [R1+0x20] ;  /* 0x0000200001e27983 */ /* 0x000ee20000100a00 */
[----:B------:R-:W-:Y:S01]  /*5d90*/  USEL UR5, UR7, URZ, !UP3 ;  /* 0x0000003f07057287 */ /* 0x000fe2000d800000 */
[C---:B------:R-:W-:Y:S01]  /*5da0*/  HMMA.16816.F32 R16, R164.reuse, R18, RZ ;  /* 0x00000012a410723c */ /* 0x040fe200000018ff */
[----:B------:R-:W-:Y:S02]  /*5db0*/  USEL UR13, UR6, URZ, !UP2 ;  /* 0x0000003f060d7287 */ /* 0x000fe4000d000000 */
[----:B------:R-:W4:Y:S05]  /*5dc0*/  LDL R209, [R1+0x2c] ;  /* 0x00002c0001d17983 */ /* 0x000f2a0000100800 */
[-C--:B------:R-:W-:Y:S01]  /*5dd0*/  HMMA.16816.F32 R20, R164, R168.reuse, RZ ;  /* 0x000000a8a414723c */ /* 0x080fe200000018ff */
[----:B------:R-:W0:Y:S07]  /*5de0*/  LDGDEPBAR ;  /* 0x00000000000079af */ /* 0x000e2e0000000000 */
[C---:B------:R-:W-:Y:S08]  /*5df0*/  HMMA.16816.F32 R24, R28.reuse, R168, RZ ;  /* 0x000000a81c18723c */ /* 0x040ff000000018ff */
[-C--:B------:R-:W-:Y:S08]  /*5e00*/  HMMA.16816.F32 R28, R28, R170.reuse, RZ ;  /* 0x000000aa1c1c723c */ /* 0x080ff000000018ff */
[----:B------:R-:W-:Y:S01]  /*5e10*/  HMMA.16816.F32 R32, R164, R170, RZ ;  /* 0x000000aaa420723c */ /* 0x000fe200000018ff */
[----:B------:R-:W-:Y:S07]  /*5e20*/  LDSM.16.MT88.4 R168, [R0+0x1880] ;  /* 0x0018800000a8783b */ /* 0x000fee0000004200 */
[-C--:B------:R-:W-:Y:S08]  /*5e30*/  HMMA.16816.F32 R4, R172, R176.reuse, R4 ;  /* 0x000000b0ac04723c */ /* 0x080ff00000001804 */
[C---:B------:R-:W-:Y:S07]  /*5e40*/  HMMA.16816.F32 R8, R196.reuse, R176, R8 ;  /* 0x000000b0c408723c */ /* 0x040fee0000001808 */
[----:B------:R-:W-:Y:S01]  /*5e50*/  IMAD.IADD R176, R208, 0x1, R204 ;  /* 0x00000001d0b07824 */ /* 0x000fe200078e02cc */
[-C--:B------:R-:W-:Y:S04]  /*5e60*/  HMMA.16816.F32 R12, R196, R178.reuse, R12 ;  /* 0x000000b2c40c723c */ /* 0x080fe8000000180c */
[----:B------:R-:W5:Y:S04]  /*5e70*/  LDSM.16.M88.4 R164, [R176+0x24480] ;  /* 0x02448000b0a4783b */ /* 0x000f680000000200 */
[C---:B------:R-:W-:Y:S01]  /*5e80*/  HMMA.16816.F32 R16, R172.reuse, R178, R16 ;  /* 0x000000b2ac10723c */ /* 0x040fe20000001810 */
[----:B------:R-:W2:Y:S07]  /*5e90*/  LDSM.16.M88.4 R176, [R176+0x25480] ;  /* 0x02548000b0b0783b */ /* 0x000eae0000000200 */
[-C--:B------:R-:W-:Y:S08]  /*5ea0*/  HMMA.16816.F32 R20, R172, R200.reuse, R20 ;  /* 0x000000c8ac14723c */ /* 0x080ff00000001814 */
[C---:B------:R-:W-:Y:S08]  /*5eb0*/  HMMA.16816.F32 R24, R196.reuse, R200, R24 ;  /* 0x000000c8c418723c */ /* 0x040ff00000001818 */
[-C--:B------:R-:W-:Y:S01]  /*5ec0*/  HMMA.16816.F32 R28, R196, R202.reuse, R28 ;  /* 0x000000cac41c723c */ /* 0x080fe2000000181c */
[----:B------:R-:W5:Y:S07]  /*5ed0*/  LDSM.16.MT88.4 R196, [R0+0x5880] ;  /* 0x0058800000c4783b */ /* 0x000f6e0000004200 */
[----:B------:R-:W-:Y:S01]  /*5ee0*/  HMMA.16816.F32 R32, R172, R202, R32 ;  /* 0x000000caac20723c */ /* 0x000fe20000001820 */
[----:B------:R-:W-:Y:S05]  /*5ef0*/  LDSM.16.M88.4 R172, [R3+0x26480] ;  /* 0x0264800003ac783b */ /* 0x000fea0000000200 */
[----:B------:R-:W-:Y:S02]  /*5f00*/  LDSM.16.M88.4 R200, [R204+0x27480] ;  /* 0x02748000ccc8783b */ /* 0x000fe40000000200 */
[-C--:B-1----:R-:W-:Y:S08]  /*5f10*/  HMMA.16816.F32 R4, R180, R184.reuse, R4 ;  /* 0x000000b8b404723c */ /* 0x082ff00000001804 */
[C---:B--2---:R-:W-:Y:S08]  /*5f20*/  HMMA.16816.F32 R8, R188.reuse, R184, R8 ;  /* 0x000000b8bc08723c */ /* 0x044ff00000001808 */
[-C--:B------:R-:W-:Y:S08]  /*5f30*/  HMMA.16816.F32 R12, R188, R186.reuse, R12 ;  /* 0x000000babc0c723c */ /* 0x080ff0000000180c */
[C---:B------:R-:W-:Y:S01]  /*5f40*/  HMMA.16816.F32 R16, R180.reuse, R186, R16 ;  /* 0x000000bab410723c */ /* 0x040fe20000001810 */
[----:B------:R-:W1:Y:S07]  /*5f50*/  LDSM.16.MT88.4 R184, [R0+0x2080] ;  /* 0x0020800000b8783b */ /* 0x000e6e0000004200 */
[-C--:B------:R-:W-:Y:S08]  /*5f60*/  HMMA.16816.F32 R20, R180, R192.reuse, R20 ;  /* 0x000000c0b414723c */ /* 0x080ff00000001814 */
[C---:B------:R-:W-:Y:S08]  /*5f70*/  HMMA.16816.F32 R24, R188.reuse, R192, R24 ;  /* 0x000000c0bc18723c */ /* 0x040ff00000001818 */
[-C--:B------:R-:W-:Y:S01]  /*5f80*/  HMMA.16816.F32 R28, R188, R194.reuse, R28 ;  /* 0x000000c2bc1c723c */ /* 0x080fe2000000181c */
[----:B------:R2:W1:Y:S07]  /*5f90*/  LDSM.16.M88.4 R188, [R3+0x27480] ;  /* 0x0274800003bc783b */ /* 0x00046e0000000200 */
[----:B------:R-:W-:Y:S01]  /*5fa0*/  HMMA.16816.F32 R32, R180, R194, R32 ;  /* 0x000000c2b420723c */ /* 0x000fe20000001820 */
[----:B------:R-:W1:Y:S05]  /*5fb0*/  LDSM.16.MT88.4 R180, [R0+0x6080] ;  /* 0x0060800000b4783b */ /* 0x000e6a0000004200 */
[----:B------:R-:W-:Y:S02]  /*5fc0*/  LDSM.16.M88.4 R192, [R205+0x27480] ;  /* 0x02748000cdc0783b */ /* 0x000fe40000000200 */
[-C--:B-----5:R-:W-:Y:S08]  /*5fd0*/  HMMA.16816.F32 R4, R164, R168.reuse, R4 ;  /* 0x000000a8a404723c */ /* 0x0a0ff00000001804 */
[C---:B------:R-:W-:Y:S04]  /*5fe0*/  HMMA.16816.F32 R8, R176.reuse, R168, R8 ;  /* 0x000000a8b008723c */ /* 0x040fe80000001808 */
[----:B--2---:R-:W-:Y:S04]  /*5ff0*/  IADD3 R3, R216, R3, R208 ;  /* 0x00000003d8037210 */ /* 0x004fe80007ffe0d0 */
        /* <DEDUP_REMOVED lines=8> */
[----:B------:R-:W5:Y:S05]  /*6080*/  LDSM.16.MT88.4 R164, [R0+0x6880] ;  /* 0x0068800000a4783b */ /* 0x000f6a0000004200 */
[----:B------:R-:W-:Y:S02]  /*6090*/  LDSM.16.MT88.4 R196, [R0+0x3080] ;  /* 0x0030800000c4783b */ /* 0x000fe40000004200 */
[-C--:B-1----:R-:W-:Y:S08]  /*60a0*/  HMMA.16816.F32 R4, R172, R184.reuse, R4 ;  /* 0x000000b8ac04723c */ /* 0x082ff00000001804 */
[C---:B------:R-:W-:Y:S08]  /*60b0*/  HMMA.16816.F32 R8, R188.reuse, R184, R8 ;  /* 0x000000b8bc08723c */ /* 0x040ff00000001808 */
[-C--:B------:R-:W-:Y:S08]  /*60c0*/  HMMA.16816.F32 R12, R188, R186.reuse, R12 ;  /* 0x000000babc0c723c */ /* 0x080ff0000000180c */
[C---:B------:R-:W-:Y:S01]  /*60d0*/  HMMA.16816.F32 R16, R172.reuse, R186, R16 ;  /* 0x000000baac10723c */ /* 0x040fe20000001810 */
[----:B------:R-:W1:Y:S07]  /*60e0*/  LDSM.16.M88.4 R184, [R204+0x26480] ;  /* 0x02648000ccb8783b */ /* 0x000e6e0000000200 */
[-C--:B------:R-:W-:Y:S08]  /*60f0*/  HMMA.16816.F32 R20, R172, R180.reuse, R20 ;  /* 0x000000b4ac14723c */ /* 0x080ff00000001814 */
[C---:B------:R-:W-:Y:S08]  /*6100*/  HMMA.16816.F32 R24, R188.reuse, R180, R24 ;  /* 0x000000b4bc18723c */ /* 0x040ff00000001818 */
[-C--:B------:R-:W-:Y:S01]  /*6110*/  HMMA.16816.F32 R28, R188, R182.reuse, R28 ;  /* 0x000000b6bc1c723c */ /* 0x080fe2000000181c */
[----:B------:R-:W-:Y:S07]  /*6120*/  LDSM.16.M88.4 R188, [R3+0x27480] ;  /* 0x0274800003bc783b */ /* 0x000fee0000000200 */
[----:B------:R-:W-:Y:S01]  /*6130*/  HMMA.16816.F32 R32, R172, R182, R32 ;  /* 0x000000b6ac20723c */ /* 0x000fe20000001820 */
[----:B------:R-:W1:Y:S05]  /*6140*/  LDSM.16.MT88.4 R172, [R0+0x7080] ;  /* 0x0070800000ac783b */ /* 0x000e6a0000004200 */
[----:B------:R-:W-:Y:S02]  /*6150*/  LDSM.16.MT88.4 R180, [R0+0x3880] ;  /* 0x0038800000b4783b */ /* 0x000fe40000004200 */
[-C--:B--2---:R-:W-:Y:S08]  /*6160*/  HMMA.16816.F32 R4, R168, R176.reuse, R4 ;  /* 0x000000b0a804723c */ /* 0x084ff00000001804 */
[C---:B------:R-:W-:Y:S08]  /*6170*/  HMMA.16816.F32 R8, R192.reuse, R176, R8 ;  /* 0x000000b0c008723c */ /* 0x040ff00000001808 */
[-C--:B------:R-:W-:Y:S08]  /*6180*/  HMMA.16816.F32 R12, R192, R178.reuse, R12 ;  /* 0x000000b2c00c723c */ /* 0x080ff0000000180c */
[C---:B------:R-:W-:Y:S01]  /*6190*/  HMMA.16816.F32 R16, R168.reuse, R178, R16 ;  /* 0x000000b2a810723c */ /* 0x040fe20000001810 */
[----:B------:R2:W3:Y:S07]  /*61a0*/  LDSM.16.M88.4 R176, [R3+0x26480] ;  /* 0x0264800003b0783b */ /* 0x0004ee0000000200 */
[-C--:B-----5:R-:W-:Y:S08]  /*61b0*/  HMMA.16816.F32 R20, R168, R164.reuse, R20 ;  /* 0x000000a4a814723c */ /* 0x0a0ff00000001814 */
[C---:B------:R-:W-:Y:S08]  /*61c0*/  HMMA.16816.F32 R24, R192.reuse, R164, R24 ;  /* 0x000000a4c018723c */ /* 0x040ff00000001818 */
[-C--:B------:R-:W-:Y:S01]  /*61d0*/  HMMA.16816.F32 R28, R192, R166.reuse, R28 ;  /* 0x000000a6c01c723c */ /* 0x080fe2000000181c */
[----:B--2---:R-:W-:Y:S07]  /*61e0*/  IMAD.U32 R3, RZ, RZ, UR4 ;  /* 0x00000004ff037e24 */ /* 0x004fee000f8e00ff */
[----:B------:R-:W-:Y:S01]  /*61f0*/  HMMA.16816.F32 R32, R168, R166, R32 ;  /* 0x000000a6a820723c */ /* 0x000fe20000001820 */
[----:B------:R3:W2:Y:S07]  /*6200*/  LDSM.16.MT88.4 R164, [R0+0x7880] ;  /* 0x0078800000a4783b */ /* 0x0006ae0000004200 */
[-C--:B-1----:R-:W-:Y:S08]  /*6210*/  HMMA.16816.F32 R4, R184, R196.reuse, R4 ;  /* 0x000000c4b804723c */ /* 0x082ff00000001804 */
[C---:B------:R-:W-:Y:S08]  /*6220*/  HMMA.16816.F32 R8, R200.reuse, R196, R8 ;  /* 0x000000c4c808723c */ /* 0x040ff00000001808 */
[-C--:B------:R-:W-:Y:S04]  /*6230*/  HMMA.16816.F32 R12, R200, R198.reuse, R12 ;  /* 0x000000c6c80c723c */ /* 0x080fe8000000180c */
[----:B---3--:R-:W-:Y:S01]  /*6240*/  IADD3 R0, P1, R226, UR4, RZ ;  /* 0x00000004e2007c10 */ /* 0x008fe2000ff3e0ff */
[----:B------:R-:W-:Y:S03]  /*6250*/  UIADD3 UR4, UR12, 0x1, URZ ;  /* 0x000000010c047890 */ /* 0x000fe6000fffe03f */
[C---:B------:R-:W-:Y:S01]  /*6260*/  HMMA.16816.F32 R16, R184.reuse, R198, R16 ;  /* 0x000000c6b810723c */ /* 0x040fe20000001810 */
[----:B------:R-:W-:Y:S03]  /*6270*/  USEL UR12, UR4, URZ, !UP1 ;  /* 0x0000003f040c7287 */ /* 0x000fe6000c800000 */
[----:B----4-:R-:W-:Y:S02]  /*6280*/  LEA.HI.X.SX32 R3, R3, R209, 0x1, P1 ;  /* 0x000000d103037211 */ /* 0x010fe400008f0eff */
[C---:B------:R-:W-:Y:S02]  /*6290*/  LEA R168, P1, R0.reuse, c[0x0][0x220], 0x2 ;  /* 0x0000880000a87a11 */ /* 0x040fe400078210ff */
[-C--:B------:R-:W-:Y:S04]  /*62a0*/  HMMA.16816.F32 R20, R184, R172.reuse, R20 ;  /* 0x000000acb814723c */ /* 0x080fe80000001814 */
[----:B------:R-:W-:Y:S02]  /*62b0*/  LEA.HI.X R169, R0, c[0x0][0x224], R3, 0x2, P1 ;  /* 0x0000890000a97a11 */ /* 0x000fe400008f1403 */
[----:B------:R-:W-:Y:S02]  /*62c0*/  PLOP3.LUT P1, PT, PT, PT, UP0, 0x80, 0x0 ;  /* 0x000000000000781c */ /* 0x000fe40003f2f008 */
[C---:B------:R-:W-:Y:S08]  /*62d0*/  HMMA.16816.F32 R24, R200.reuse, R172, R24 ;  /* 0x000000acc818723c */ /* 0x040ff00000001818 */
[-C--:B------:R-:W-:Y:S08]  /*62e0*/  HMMA.16816.F32 R28, R200, R174.reuse, R28 ;  /* 0x000000aec81c723c */ /* 0x080ff0000000181c */
[----:B------:R-:W-:Y:S01]  /*62f0*/  HMMA.16816.F32 R32, R184, R174, R32 ;  /* 0x000000aeb820723c */ /* 0x000fe20000001820 */
[----:B------:R-:W-:Y:S07]  /*6300*/  LDSM.16.MT88.4 R172, [R206+0x26c80] ;  /* 0x026c8000ceac783b */ /* 0x000fee0000004200 */
[-C--:B------:R-:W-:Y:S08]  /*6310*/  HMMA.16816.F32 R4, R176, R180.reuse, R4 ;  /* 0x000000b4b004723c */ /* 0x080ff00000001804 */
[C---:B------:R-:W-:Y:S08]  /*6320*/  HMMA.16816.F32 R8, R188.reuse, R180, R8 ;  /* 0x000000b4bc08723c */ /* 0x040ff00000001808 */
[-C--:B------:R-:W-:Y:S07]  /*6330*/  HMMA.16816.F32 R12, R188, R182.reuse, R12 ;  /* 0x000000b6bc0c723c */ /* 0x080fee000000180c */
[----:B------:R-:W-:Y:S01]  /*6340*/  RED.E.ADD.F32.FTZ.RN.STRONG.GPU [R168.64], R4 ;  /* 0x00000004a800798e */ /* 0x000fe2000c10e790 */
[C---:B------:R-:W-:Y:S04]  /*6350*/  HMMA.16816.F32 R16, R176.reuse, R182, R16 ;  /* 0x000000b6b010723c */ /* 0x040fe80000001810 */
[----:B------:R-:W-:Y:S04]  /*6360*/  RED.E.ADD.F32.FTZ.RN.STRONG.GPU [R168.64+0x400], R5 ;  /* 0x00040005a800798e */ /* 0x000fe8000c10e790 */
[-C--:B--2---:R-:W-:Y:S01]  /*6370*/  HMMA.16816.F32 R20, R176, R164.reuse, R20 ;  /* 0x000000a4b014723c */ /* 0x084fe20000001814 */
        /* <DEDUP_REMOVED lines=25> */
[-C--:B-1----:R-:W-:Y:S04]  /*6510*/  HMMA.16816.F32 R100, R4, R8.reuse, R100 ;  /* 0x000000080464723c */ /* 0x082fe80000001864 */
        /* <DEDUP_REMOVED lines=40> */
[----:B------:R-:W5:Y:S02]  /*67a0*/  LDSM.16.MT88.4 R24, [R206+0x27480] ;  /* 0x02748000ce18783b */ /* 0x000f640000004200 */
[-C--:B--2---:R-:W-:Y:S08]  /*67b0*/  HMMA.16816.F32 R100, R32, R164.reuse, R100 ;  /* 0x000000a42064723c */ /* 0x084ff00000001864 */
[-C--:B-1----:R-:W-:Y:S08]  /*67c0*/  HMMA.16816.F32 R104, R168, R164.reuse, R104 ;  /* 0x000000a4a868723c */ /* 0x082ff00000001868 */
[-C--:B---3--:R-:W-:Y:S08]  /*67d0*/  HMMA.16816.F32 R108, R28, R164.reuse, R108 ;  /* 0x000000a41c6c723c */ /* 0x088ff0000000186c */
        /* <DEDUP_REMOVED lines=21> */
[C---:B-----5:R-:W-:Y:S08]  /*6930*/  HMMA.16816.F32 R112, R24.reuse, R12, R112 ;  /* 0x0000000c1870723c */ /* 0x060ff00000001870 */
        /* <DEDUP_REMOVED lines=94> */
.L_x_1131:
[----:B------:R-:W-:Y:S05]  /*6f20*/  @P0 BRA `(.L_x_1137) ;  /* 0x00001ec000000947 */ /* 0x000fea0003800000 */
[----:B------:R-:W2:Y:S01]  /*6f30*/  LDL R101, [R1+0x38] ;  /* 0x0000380001657983 */ /* 0x000ea20000100800 */
[----:B------:R-:W-:Y:S02]  /*6f40*/  F2FP.PACK_AB R36, R37, R36 ;  /* 0x000000242524723e */ /* 0x000fe400000000ff */
[----:B------:R-:W-:Y:S01]  /*6f50*/  F2FP.PACK_AB R38, R39, R38 ;  /* 0x000000262726723e */ /* 0x000fe200000000ff */
[----:B------:R-:W3:Y:S01]  /*6f60*/  S2R R37, SR_TID.X ;  /* 0x0000000000257919 */ /* 0x000ee20000002100 */
        /* <DEDUP_REMOVED lines=12> */
[----:B---3--:R-:W-:Y:S02]  /*7030*/  SHF.R.S32.HI R35, RZ, 0x1f, R37 ;  /* 0x0000001fff237819 */ /* 0x008fe40000011425 */
[----:B------:R-:W-:Y:S02]  /*7040*/  F2FP.PACK_AB R52, R53, R52 ;  /* 0x000000343534723e */ /* 0x000fe400000000ff */
[----:B------:R-:W-:-:S02]  /*7050*/  LEA.HI R5, R35, R37, RZ, 0x2 ;  /* 0x0000002523057211 */ /* 0x000fc400078f10ff */
[C---:B-1----:R-:W-:Y:S02]  /*7060*/  LEA.HI R2, R35.reuse, R37, RZ, 0x5 ;  /* 0x0000002523027211 */ /* 0x042fe400078f28ff */
[--C-:B------:R-:W-:Y:S02]  /*7070*/  SHF.R.S32.HI R7, RZ, 0x2, R5.reuse ;  /* 0x00000002ff077819 */ /* 0x100fe40000011405 */
[----:B------:R-:W-:Y:S02]  /*7080*/  SHF.R.S32.HI R0, RZ, 0x1f, R5 ;  /* 0x0000001fff007819 */ /* 0x000fe40000011405 */
[----:B------:R-:W-:Y:S02]  /*7090*/  SHF.R.S32.HI R3, RZ, 0x5, R2 ;  /* 0x00000005ff037819 */ /* 0x000fe40000011402 */
[----:B------:R-:W-:Y:S02]  /*70a0*/  LEA.HI R0, R0, R7, RZ, 0x3 ;  /* 0x0000000700007211 */ /* 0x000fe400078f18ff */
[----:B------:R-:W-:-:S02]  /*70b0*/  LEA.HI R6, R35, R37, RZ, 0x6 ;  /* 0x0000002523067211 */ /* 0x000fc400078f30ff */
[----:B------:R-:W-:Y:S02]  /*70c0*/  LOP3.LUT R0, R0, 0xfffffff8, RZ, 0xc0, !PT ;  /* 0xfffffff800007812 */ /* 0x000fe400078ec0ff */
[----:B------:R-:W-:Y:S02]  /*70d0*/  SHF.R.U32.HI R6, RZ, 0x3, R6 ;  /* 0x00000003ff067819 */ /* 0x000fe40000011606 */
[----:B------:R-:W-:Y:S01]  /*70e0*/  LOP3.LUT R5, R5, 0x3ffffffc, RZ, 0xc0, !PT ;  /* 0x3ffffffc05057812 */ /* 0x000fe200078ec0ff */
[----:B------:R-:W-:Y:S01]  /*70f0*/  IMAD.IADD R7, R7, 0x1, -R0 ;  /* 0x0000000107077824 */ /* 0x000fe200078e0a00 */
[----:B------:R-:W-:Y:S02]  /*7100*/  LEA.HI R0, R2, R3, RZ, 0x1 ;  /* 0x0000000302007211 */ /* 0x000fe400078f08ff */
[----:B------:R-:W-:Y:S01]  /*7110*/  F2FP.PACK_AB R54, R55, R54 ;  /* 0x000000363736723e */ /* 0x000fe200000000ff */
[----:B------:R-:W-:Y:S01]  /*7120*/  IMAD.SHL.U32 R2, R7, 0x40, RZ ;  /* 0x0000004007027824 */ /* 0x000fe200078e00ff */
[----:B------:R-:W-:-:S02]  /*7130*/  LOP3.LUT R4, R0, 0x1ffffe, RZ, 0xc0, !PT ;  /* 0x001ffffe00047812 */ /* 0x000fc400078ec0ff */
[----:B------:R-:W-:Y:S02]  /*7140*/  LOP3.LUT P0, RZ, R7, 0x4, RZ, 0xc0, !PT ;  /* 0x0000000407ff7812 */ /* 0x000fe4000780c0ff */
[----:B------:R-:W-:Y:S01]  /*7150*/  LOP3.LUT R0, R2, 0x1c0, RZ, 0xc0, !PT ;  /* 0x000001c002007812 */ /* 0x000fe200078ec0ff */
[----:B------:R-:W-:Y:S01]  /*7160*/  IMAD.IADD R3, R3, 0x1, -R4 ;  /* 0x0000000103037824 */ /* 0x000fe200078e0a04 */
[----:B------:R-:W-:Y:S01]  /*7170*/  F2FP.PACK_AB R68, R69, R68 ;  /* 0x000000444544723e */ /* 0x000fe200000000ff */
[----:B------:R-:W-:Y:S01]  /*7180*/  IMAD.IADD R2, R37, 0x1, -R5 ;  /* 0x0000000125027824 */ /* 0x000fe200078e0a05 */
[----:B------:R-:W-:Y:S02]  /*7190*/  LOP3.LUT R4, R0, 0x18, R6, 0xf8, !PT ;  /* 0x0000001800047812 */ /* 0x000fe400078ef806 */
[----:B------:R-:W-:Y:S01]  /*71a0*/  SHF.R.U32.HI R0, RZ, 0x3, R0 ;  /* 0x00000003ff007819 */ /* 0x000fe20000011600 */
[----:B------:R-:W-:Y:S01]  /*71b0*/  IMAD R2, R3, 0x200, R2 ;  /* 0x0000020003027824 */ /* 0x000fe200078e0202 */
[----:B------:R-:W-:-:S02]  /*71c0*/  F2FP.PACK_AB R70, R71, R70 ;  /* 0x000000464746723e */ /* 0x000fc400000000ff */
[----:B------:R-:W-:Y:S02]  /*71d0*/  LOP3.LUT R0, R4, R0, RZ, 0x3c, !PT ;  /* 0x0000000004007212 */ /* 0x000fe400078e3cff */
[----:B------:R-:W-:Y:S02]  /*71e0*/  F2FP.PACK_AB R96, R97, R96 ;  /* 0x000000606160723e */ /* 0x000fe400000000ff */
[----:B------:R-:W-:Y:S01]  /*71f0*/  F2FP.PACK_AB R98, R99, R98 ;  /* 0x000000626362723e */ /* 0x000fe200000000ff */
[----:B------:R-:W-:Y:S01]  /*7200*/  IMAD.U32 R0, R2, 0x2, R0 ;  /* 0x0000000202007824 */ /* 0x000fe200078e0000 */
[----:B------:R-:W-:Y:S02]  /*7210*/  F2FP.PACK_AB R72, R73, R72 ;  /* 0x000000484948723e */ /* 0x000fe400000000ff */
[----:B------:R-:W-:Y:S01]  /*7220*/  F2FP.PACK_AB R74, R75, R74 ;  /* 0x0000004a4b4a723e */ /* 0x000fe200000000ff */
[----:B------:R-:W-:Y:S01]  /*7230*/  IMAD.SHL.U32 R0, R0, 0x2, RZ ;  /* 0x0000000200007824 */ /* 0x000fe200078e00ff */
[----:B------:R-:W-:Y:S01]  /*7240*/  BAR.SYNC.DEFER_BLOCKING 0x1, 0x100 ;  /* 0x0044000000007b1d */ /* 0x000fe20000010000 */
[----:B------:R-:W-:-:S02]  /*7250*/  F2FP.PACK_AB R92, R93, R92 ;  /* 0x0000005c5d5c723e */ /* 0x000fc400000000ff */
[----:B------:R-:W-:Y:S02]  /*7260*/  F2FP.PACK_AB R94, R95, R94 ;  /* 0x0000005e5f5e723e */ /* 0x000fe400000000ff */
[C---:B------:R-:W-:Y:S02]  /*7270*/  IADD3 R2, R0.reuse, 0x40, RZ ;  /* 0x0000004000027810 */ /* 0x040fe40007ffe0ff */
[----:B------:R-:W-:Y:S02]  /*7280*/  @P0 IADD3 R2, R0, -0x40, RZ ;  /* 0xffffffc000020810 */ /* 0x000fe40007ffe0ff */
[----:B------:R-:W-:Y:S02]  /*7290*/  F2FP.PACK_AB R76, R77, R76 ;  /* 0x0000004c4d4c723e */ /* 0x000fe400000000ff */
[----:B------:R-:W-:Y:S02]  /*72a0*/  F2FP.PACK_AB R78, R79, R78 ;  /* 0x0000004e4f4e723e */ /* 0x000fe400000000ff */
[----:B------:R-:W-:-:S02]  /*72b0*/  F2FP.PACK_AB R88, R89, R88 ;  /* 0x000000585958723e */ /* 0x000fc400000000ff */
[----:B------:R-:W-:Y:S02]  /*72c0*/  F2FP.PACK_AB R90, R91, R90 ;  /* 0x0000005a5b5a723e */ /* 0x000fe400000000ff */
[----:B------:R-:W-:Y:S02]  /*72d0*/  F2FP.PACK_AB R80, R81, R80 ;  /* 0x000000505150723e */ /* 0x000fe400000000ff */
[----:B------:R-:W-:Y:S02]  /*72e0*/  F2FP.PACK_AB R82, R83, R82 ;  /* 0x000000525352723e */ /* 0x000fe400000000ff */
        /* <DEDUP_REMOVED lines=34> */
[----:B-----5:R-:W-:Y:S01]  /*7510*/  F2FP.PACK_AB R15, R139, R138 ;  /* 0x0000008a8b0f723e */ /* 0x020fe200000000ff */
        /* <DEDUP_REMOVED lines=16> */
[----:B------:R-:W-:-:S03]  /*7620*/  ISETP.NE.U32.AND P0, PT, RZ, c[0x0][0x358], PT ;  /* 0x0000d600ff007a0c */ /* 0x000fc60003f05070 */
[----:B------:R-:W-:Y:S01]  /*7630*/  STS [R0+0xc480], R70 ;  /* 0x00c4804600007388 */ /* 0x000fe20000000800 */
[----:B------:R-:W-:Y:S02]  /*7640*/  ISETP.NE.AND.EX P1, PT, RZ, c[0x0][0x35c], PT, P0 ;  /* 0x0000d700ff007a0c */ /* 0x000fe40003f25300 */
[----:B------:R-:W-:Y:S01]  /*7650*/  ISETP.NE.U32.AND P0, PT, RZ, c[0x0][0x360], PT ;  /* 0x0000d800ff007a0c */ /* 0x000fe20003f05070 */
[----:B------:R-:W-:Y:S03]  /*7660*/  STS [R2+0xc080], R96 ;  /* 0x00c0806002007388 */ /* 0x000fe60000000800 */
[----:B------:R-:W-:Y:S01]  /*7670*/  ISETP.NE.AND.EX P0, PT, RZ, c[0x0][0x364], PT, P0 ;  /* 0x0000d900ff007a0c */ /* 0x000fe20003f05300 */
        /* <DEDUP_REMOVED lines=39> */
[----:B------:R2:W-:Y:S04]  /*78f0*/  STS [R2+0x6080], R4 ;  /* 0x0060800402007388 */ /* 0x0005e80000000800 */
[----:B------:R-:W-:Y:S04]  /*7900*/  STS [R2+0x6480], R3 ;  /* 0x0064800302007388 */ /* 0x000fe80000000800 */
[----:B------:R-:W-:Y:S01]  /*7910*/  STS [R0+0x7080], R9 ;  /* 0x0070800900007388 */ /* 0x000fe20000000800 */
[----:B-1----:R-:W-:-:S03]  /*7920*/  IMAD.MOV.U32 R6, RZ, RZ, 0x4 ;  /* 0x00000004ff067424 */ /* 0x002fc600078e00ff */
[----:B------:R-:W-:Y:S04]  /*7930*/  STS [R0+0x7480], R12 ;  /* 0x0074800c00007388 */ /* 0x000fe80000000800 */
[----:B------:R-:W-:Y:S04]  /*7940*/  STS [R2+0x7080], R11 ;  /* 0x0070800b02007388 */ /* 0x000fe80000000800 */
[----:B------:R1:W-:Y:S01]  /*7950*/  STS [R2+0x7480], R10 ;  /* 0x0074800a02007388 */ /* 0x0003e20000000800 */
[----:B------:R-:W-:Y:S02]  /*7960*/  IMAD.MOV.U32 R8, RZ, RZ, c[0x0][0x2f0] ;  /* 0x0000bc00ff087624 */ /* 0x000fe400078e00ff */
[CC--:B--2---:R-:W-:Y:S01]  /*7970*/  IMAD.WIDE R4, R101.reuse, R6.reuse, c[0x0][0x358] ;  /* 0x0000d60065047625 */ /* 0x0c4fe200078e0206 */
[----:B------:R-:W-:Y:S03]  /*7980*/  BAR.SYNC.DEFER_BLOCKING 0x1, 0x100 ;  /* 0x0044000000007b1d */ /* 0x000fe60000010000 */
[----:B-1----:R-:W-:-:S03]  /*7990*/  @P0 IMAD.WIDE R2, R101, R6, c[0x0][0x360] ;  /* 0x0000d80065020625 */ /* 0x002fc600078e0206 */
[----:B------:R-:W2:Y:S04]  /*79a0*/  @P1 LDG.E R0, [R4.64] ;  /* 0x0000001004001981 */ /* 0x000ea8000c1e1900 */
[----:B------:R1:W5:Y:S01]  /*79b0*/  @P0 LDG.E R8, [R2.64] ;  /* 0x0000001002080981 */ /* 0x000362000c1e1900 */
[----:B------:R-:W-:Y:S02]  /*79c0*/  CS2R R6, SRZ ;  /* 0x0000000000067805 */ /* 0x000fe4000001ff00 */
[--C-:B--2---:R-:W-:Y:S01]  /*79d0*/  @P1 SHF.R.S32.HI R7, RZ, 0x1f, R0.reuse ;  /* 0x0000001fff071819 */ /* 0x104fe20000011400 */
[----:B------:R-:W-:Y:S01]  /*79e0*/  @P1 IMAD.MOV.U32 R6, RZ, RZ, R0 ;  /* 0x000000ffff061224 */ /* 0x000fe200078e0000 */
[----:B------:R-:W-:Y:S05]  /*79f0*/  @P0 BRA `(.L_x_1138) ;  /* 0x0000004000000947 */ /* 0x000fea0003800000 */
[----:B-1----:R-:W-:Y:S05]  /*7a00*/  @!P1 BRA `(.L_x_1138) ;  /* 0x0000003000009947 */ /* 0x002fea0003800000 */
[----:B------:R-:W2:Y:S04]  /*7a10*/  LDG.E R2, [R4.64] ;  /* 0x0000001004027981 */ /* 0x000ea8000c1e1900 */
[----:B------:R-:W2:Y:S02]  /*7a20*/  LDG.E R0, [R4.64+0x4] ;  /* 0x0000041004007981 */ /* 0x000ea4000c1e1900 */
[----:B--2--5:R-:W-:-:S02]  /*7a30*/  IADD3 R8, -R2, R0, RZ ;  /* 0x0000000002087210 */ /* 0x024fc40007ffe1ff */
.L_x_1138:
[CC--:B-1----:R-:W-:Y:S01]  /*7a40*/  LEA.HI R2, R35.reuse, R37.reuse, RZ, 0x4 ;  /* 0x0000002523027211 */ /* 0x0c2fe200078f20ff */
[----:B------:R-:W1:Y:S01]  /*7a50*/  S2R R9, SR_CTAID.X ;  /* 0x0000000000097919 */ /* 0x000e620000002500 */
[----:B------:R-:W-:Y:S01]  /*7a60*/  LEA.HI R4, R35, R37, RZ, 0x7 ;  /* 0x0000002523047211 */ /* 0x000fe200078f38ff */
[----:B------:R-:W-:Y:S01]  /*7a70*/  BSSY B0, `(.L_x_1139) ;  /* 0x0000041000007945 */ /* 0x000fe20003800000 */
[----:B------:R-:W-:Y:S01]  /*7a80*/  LOP3.LUT R0, R2, 0xfffffff0, RZ, 0xc0, !PT ;  /* 0xfffffff002007812 */ /* 0x000fe200078ec0ff */
[----:B------:R-:W2:Y:S01]  /*7a90*/  S2R R31, SR_CTAID.Y ;  /* 0x00000000001f7919 */ /* 0x000ea20000002600 */
[----:B------:R-:W-:Y:S01]  /*7aa0*/  SHF.R.S32.HI R14, RZ, 0x4, R2 ;  /* 0x00000004ff0e7819 */ /* 0x000fe20000011402 */
[----:B------:R-:W-:Y:S01]  /*7ab0*/  IMAD.SHL.U32 R4, R4, 0x4, RZ ;  /* 0x0000000404047824 */ /* 0x000fe200078e00ff */
[----:B------:R-:W-:Y:S01]  /*7ac0*/  SEL R28, R101, RZ, !P1 ;  /* 0x000000ff651c7207 */ /* 0x000fe20004800000 */
[----:B------:R-:W-:Y:S01]  /*7ad0*/  IMAD.IADD R0, R37, 0x1, -R0 ;  /* 0x0000000125007824 */ /* 0x000fe200078e0a00 */
[C---:B------:R-:W-:Y:S01]  /*7ae0*/  IADD3 R6, P0, R14.reuse, R6, RZ ;  /* 0x000000060e067210 */ /* 0x040fe20007f1e0ff */
[----:B------:R-:W-:-:S02]  /*7af0*/  IMAD.SHL.U32 R2, R14, 0x40, RZ ;  /* 0x000000400e027824 */ /* 0x000fc400078e00ff */
[----:B------:R-:W-:Y:S01]  /*7b00*/  IMAD.SHL.U32 R12, R0, 0x8, RZ ;  /* 0x00000008000c7824 */ /* 0x000fe200078e00ff */
[----:B------:R-:W-:Y:S02]  /*7b10*/  SHF.R.S32.HI R3, RZ, 0x1f, R0 ;  /* 0x0000001fff037819 */ /* 0x000fe40000011400 */
[----:B------:R-:W-:Y:S02]  /*7b20*/  LOP3.LUT R2, R2, 0x1c0, RZ, 0xc0, !PT ;  /* 0x000001c002027812 */ /* 0x000fe400078ec0ff */
[----:B------:R-:W-:Y:S02]  /*7b30*/  LEA.HI R3, R3, R0, RZ, 0x3 ;  /* 0x0000000003037211 */ /* 0x000fe400078f18ff */
[----:B------:R-:W-:Y:S02]  /*7b40*/  LOP3.LUT R5, R2, 0x38, R12, 0xf8, !PT ;  /* 0x0000003802057812 */ /* 0x000fe400078ef80c */
[----:B------:R-:W-:Y:S01]  /*7b50*/  SHF.R.U32.HI R0, RZ, 0x3, R2 ;  /* 0x00000003ff007819 */ /* 0x000fe20000011602 */
[----:B------:R-:W-:Y:S01]  /*7b60*/  IMAD.SHL.U32 R2, R3, 0x400, RZ ;  /* 0x0000040003027824 */ /* 0x000fe200078e00ff */
[----:B------:R-:W-:-:S02]  /*7b70*/  LOP3.LUT R3, R4, 0x7ffffe00, RZ, 0xc0, !PT ;  /* 0x7ffffe0004037812 */ /* 0x000fc400078ec0ff */
[----:B------:R-:W-:Y:S01]  /*7b80*/  LOP3.LUT R0, R5, R0, RZ, 0x3c, !PT ;  /* 0x0000000005007212 */ /* 0x000fe200078e3cff */
[----:B-1---5:R-:W-:Y:S01]  /*7b90*/  IMAD R5, R9, -0x80, R8 ;  /* 0xffffff8009057824 */ /* 0x022fe200078e0208 */
[----:B------:R-:W-:Y:S02]  /*7ba0*/  LOP3.LUT R2, R2, 0x7fffe000, RZ, 0xc0, !PT ;  /* 0x7fffe00002027812 */ /* 0x000fe400078ec0ff */
[----:B--2---:R-:W-:Y:S02]  /*7bb0*/  SHF.R.S32.HI R84, RZ, 0x1f, R31 ;  /* 0x0000001fff547819 */ /* 0x004fe4000001141f */
[----:B------:R-:W-:Y:S02]  /*7bc0*/  IADD3 R0, R0, R2, R3 ;  /* 0x0000000200007210 */ /* 0x000fe40007ffe003 */
[----:B------:R-:W-:Y:S01]  /*7bd0*/  IMNMX R15, R5, 0x80, PT ;  /* 0x00000080050f7817 */ /* 0x000fe20003800200 */
[----:B------:R-:W-:Y:S01]  /*7be0*/  IMAD R2, R84, c[0x0][0x338], RZ ;  /* 0x0000ce0054027a24 */ /* 0x000fe200078e02ff */
[----:B------:R-:W-:Y:S01]  /*7bf0*/  SHF.R.S32.HI R13, RZ, 0x1f, R12 ;  /* 0x0000001fff0d7819 */ /* 0x000fe2000001140c */
[----:B------:R-:W-:Y:S01]  /*7c00*/  IMAD.SHL.U32 R0, R0, 0x2, RZ ;  /* 0x0000000200007824 */ /* 0x000fe200078e00ff */
[C---:B------:R-:W-:Y:S01]  /*7c10*/  ISETP.GE.AND P2, PT, R14.reuse, R15, PT ;  /* 0x0000000f0e00720c */ /* 0x040fe20003f46270 */
[C---:B------:R-:W-:Y:S01]  /*7c20*/  IMAD R8, R31.reuse, c[0x0][0x33c], R2 ;  /* 0x0000cf001f087a24 */ /* 0x040fe200078e0202 */
[----:B------:R-:W-:Y:S01]  /*7c30*/  SHF.R.S32.HI R4, RZ, 0x1f, R101 ;  /* 0x0000001fff047819 */ /* 0x000fe20000011465 */
[----:B------:R-:W-:Y:S01]  /*7c40*/  IMAD.WIDE.U32 R2, R31, c[0x0][0x338], R12 ;  /* 0x0000ce001f027a25 */ /* 0x000fe200078e000c */
[----:B------:R1:W2:Y:S01]  /*7c50*/  LDS.128 R20, [R0+0x8880] ;  /* 0x0088800000147984 */ /* 0x0002a20000000c00 */
[----:B------:R-:W-:-:S02]  /*7c60*/  LEA.HI.X.SX32 R7, R14, R7, 0x1, P0 ;  /* 0x000000070e077211 */ /* 0x000fc400000f0eff */
[----:B------:R-:W-:Y:S01]  /*7c70*/  ISETP.GE.OR P0, PT, R12, c[0x0][0x324], P2 ;  /* 0x0000c9000c007a0c */ /* 0x000fe20001706670 */
[----:B------:R1:W3:Y:S01]  /*7c80*/  LDS.128 R24, [R0+0x9080] ;  /* 0x0090800000187984 */ /* 0x0002e20000000c00 */
[----:B------:R-:W-:Y:S01]  /*7c90*/  SEL R29, R4, RZ, !P1 ;  /* 0x000000ff041d7207 */ /* 0x000fe20004800000 */
[----:B------:R-:W-:Y:S01]  /*7ca0*/  IMAD.IADD R3, R3, 0x1, R8 ;  /* 0x0000000103037824 */ /* 0x000fe200078e0208 */
[----:B------:R-:W-:Y:S01]  /*7cb0*/  P2R R30, PR, RZ, 0x4 ;  /* 0x00000004ff1e7803 */ /* 0x000fe20000000000 */
[----:B------:R1:W4:Y:S01]  /*7cc0*/  LDS.128 R32, [R0+0x9880] ;  /* 0x0098800000207984 */ /* 0x0003220000000c00 */
[----:B------:R-:W-:-:S03]  /*7cd0*/  IMAD.WIDE R6, R9, 0x80, R6 ;  /* 0x0000008009067825 */ /* 0x000fc600078e0206 */
[----:B------:R1:W1:Y:S01]  /*7ce0*/  LDS.128 R36, [R0+0xa080] ;  /* 0x00a0800000247984 */ /* 0x0002620000000c00 */
[----:B------:R-:W-:Y:S02]  /*7cf0*/  IMAD R4, R29, c[0x0][0x340], RZ ;  /* 0x0000d0001d047a24 */ /* 0x000fe400078e02ff */
[C---:B------:R-:W-:Y:S01]  /*7d00*/  IMAD.WIDE.U32 R10, R28.reuse, c[0x0][0x340], R2 ;  /* 0x0000d0001c0a7a25 */ /* 0x040fe200078e0002 */
[----:B------:R1:W1:Y:S03]  /*7d10*/  LDS.128 R40, [R0+0xa880] ;  /* 0x00a8800000287984 */ /* 0x0002660000000c00 */
[----:B------:R-:W-:Y:S01]  /*7d20*/  IMAD R4, R28, c[0x0][0x344], R4 ;  /* 0x0000d1001c047a24 */ /* 0x000fe200078e0204 */
[----:B------:R1:W1:Y:S03]  /*7d30*/  LDS.128 R44, [R0+0xb080] ;  /* 0x00b08000002c7984 */ /* 0x0002660000000c00 */
[----:B------:R-:W-:Y:S01]  /*7d40*/  IMAD.IADD R9, R11, 0x1, R4 ;  /* 0x000000010b097824 */ /* 0x000fe200078e0204 */
[----:B------:R1:W1:Y:S04]  /*7d50*/  LDS.128 R48, [R0+0xb880] ;  /* 0x00b8800000307984 */ /* 0x0002680000000c00 */
[----:B------:R1:W1:Y:S04]  /*7d60*/  LDS.128 R52, [R0+0x80] ;  /* 0x0000800000347984 */ /* 0x0002680000000c00 */
[----:B------:R1:W1:Y:S04]  /*7d70*/  LDS.128 R56, [R0+0x880] ;  /* 0x0008800000387984 */ /* 0x0002680000000c00 */
[----:B------:R1:W1:Y:S04]  /*7d80*/  LDS.128 R60, [R0+0x1080] ;  /* 0x00108000003c7984 */ /* 0x0002680000000c00 */
[----:B------:R1:W1:Y:S04]  /*7d90*/  LDS.128 R64, [R0+0x1880] ;  /* 0x0018800000407984 */ /* 0x0002680000000c00 */
[----:B------:R1:W1:Y:S04]  /*7da0*/  LDS.128 R68, [R0+0x2080] ;  /* 0x0020800000447984 */ /* 0x0002680000000c00 */
[----:B------:R1:W1:Y:S04]  /*7db0*/  LDS.128 R72, [R0+0x2880] ;  /* 0x0028800000487984 */ /* 0x0002680000000c00 */
[----:B------:R1:W1:Y:S04]  /*7dc0*/  LDS.128 R76, [R0+0x3080] ;  /* 0x00308000004c7984 */ /* 0x0002680000000c00 */
[----:B------:R1:W1:Y:S01]  /*7dd0*/  LDS.128 R80, [R0+0x3880] ;  /* 0x0038800000507984 */ /* 0x0002620000000c00 */
[----:B------:R-:W-:Y:S05]  /*7de0*/  @P0 BRA `(.L_x_1140) ;  /* 0x0000009000000947 */ /* 0x000fea0003800000 */
[----:B--234-:R2:W3:Y:S01]  /*7df0*/  LDS.128 R16, [R0+0x8080] ;  /* 0x0080800000107984 */ /* 0x01c4e20000000c00 */
[----:B------:R-:W-:-:S05]  /*7e00*/  MOV R8, R10 ;  /* 0x0000000a00087202 */ /* 0x000fca0000000f00 */
[----:B------:R-:W-:-:S05]  /*7e10*/  IMAD.WIDE.U32 R2, R6, c[0x0][0x330], R8 ;  /* 0x0000cc0006027a25 */ /* 0x000fca00078e0008 */
[----:B------:R-:W-:Y:S01]  /*7e20*/  LEA R4, P0, R2, c[0x0][0x318], 0x1 ;  /* 0x0000c60002047a11 */ /* 0x000fe200078008ff */
[----:B-12---:R-:W-:-:S04]  /*7e30*/  IMAD R0, R7, c[0x0][0x330], RZ ;  /* 0x0000cc0007007a24 */ /* 0x006fc800078e02ff */
[----:B------:R-:W-:-:S05]  /*7e40*/  IMAD R0, R6, c[0x0][0x334], R0 ;  /* 0x0000cd0006007a24 */ /* 0x000fca00078e0200 */
[----:B------:R-:W-:-:S04]  /*7e50*/  IADD3 R0, R3, R0, RZ ;  /* 0x0000000003007210 */ /* 0x000fc80007ffe0ff */
[----:B------:R-:W-:-:S05]  /*7e60*/  LEA.HI.X R5, R2, c[0x0][0x31c], R0, 0x1, P0 ;  /* 0x0000c70002057a11 */ /* 0x000fca00000f0c00 */
[----:B---3--:R1:W-:Y:S02]  /*7e70*/  STG.E.128 [R4.64], R16 ;  /* 0x0000001004007986 */ /* 0x0083e4000c101d10 */
.L_x_1140:
[----:B--234-:R-:W-:Y:S05]  /*7e80*/  BSYNC B0 ;  /* 0x0000000000007941 */ /* 0x01cfea0003800000 */
.L_x_1139:
[----:B-1----:R-:W-:Y:S01]  /*7e90*/  IADD3 R0, R14, 0x10, RZ ;  /* 0x000000100e007810 */ /* 0x002fe20007ffe0ff */
[----:B------:R-:W-:Y:S03]  /*7ea0*/  BSSY B0, `(.L_x_1141) ;  /* 0x0000010000007945 */ /* 0x000fe60003800000 */
[----:B------:R-:W-:-:S04]  /*7eb0*/  ISETP.GE.AND P0, PT, R0, R15, PT ;  /* 0x0000000f0000720c */ /* 0x000fc80003f06270 */
[----:B------:R-:W-:Y:S02]  /*7ec0*/  P2R R16, PR, RZ, 0x1 ;  /* 0x00000001ff107803 */ /* 0x000fe40000000000 */
        /* <DEDUP_REMOVED lines=13> */
.L_x_1142:
[----:B------:R-:W-:Y:S05]  /*7fa0*/  BSYNC B0 ;  /* 0x0000000000007941 */ /* 0x000fea0003800000 */
.L_x_1141:
        /* <DEDUP_REMOVED lines=16> */
.L_x_1144:
[----:B------:R-:W-:Y:S05]  /*80b0*/  BSYNC B0 ;  /* 0x0000000000007941 */ /* 0x000fea0003800000 */
.L_x_1143:
        /* <DEDUP_REMOVED lines=16> */
.L_x_1146:
[----:B------:R-:W-:Y:S05]  /*81c0*/  BSYNC B0 ;  /* 0x0000000000007941 */ /* 0x000fea0003800000 */
.L_x_1145:
        /* <DEDUP_REMOVED lines=16> */
.L_x_1148:
[----:B------:R-:W-:Y:S05]  /*82d0*/  BSYNC B0 ;  /* 0x0000000000007941 */ /* 0x000fea0003800000 */
.L_x_1147:
        /* <DEDUP_REMOVED lines=16> */
.L_x_1150:
[----:B------:R-:W-:Y:S05]  /*83e0*/  BSYNC B0 ;  /* 0x0000000000007941 */ /* 0x000fea0003800000 */
.L_x_1149:
        /* <DEDUP_REMOVED lines=16> */
.L_x_1152:
[----:B------:R-:W-:Y:S05]  /*84f0*/  BSYNC B0 ;  /* 0x0000000000007941 */ /* 0x000fea0003800000 */
.L_x_1151:
        /* <DEDUP_REMOVED lines=10> */
[----:B-1----:R-:W-:-:S04]  /*85a0*/  IMAD.WIDE.U32 R4, R0, c[0x0][0x330], R2 ;  /* 0x0000cc0000047a25 */ /* 0x002fc800078e0002 */
[----:B------:R-:W-:Y:S01]  /*85b0*/  IMAD R0, R0, c[0x0][0x334], R8 ;  /* 0x0000cd0000007a24 */ /* 0x000fe200078e0208 */
[----:B------:R-:W-:-:S04]  /*85c0*/  LEA R2, P0, R4, c[0x0][0x318], 0x1 ;  /* 0x0000c60004027a11 */ /* 0x000fc800078008ff */
[----:B------:R-:W-:-:S04]  /*85d0*/  IADD3 R0, R5, R0, RZ ;  /* 0x0000000005007210 */ /* 0x000fc80007ffe0ff */
[----:B------:R-:W-:-:S05]  /*85e0*/  LEA.HI.X R3, R4, c[0x0][0x31c], R0, 0x1, P0 ;  /* 0x0000c70004037a11 */ /* 0x000fca00000f0c00 */
[----:B------:R1:W-:Y:S02]  /*85f0*/  STG.E.128 [R2.64], R48 ;  /* 0x0000003002007986 */ /* 0x0003e4000c101d10 */
.L_x_1154:
[----:B------:R-:W-:Y:S05]  /*8600*/  BSYNC B0 ;  /* 0x0000000000007941 */ /* 0x000fea0003800000 */
.L_x_1153:
[----:B------:R-:W-:Y:S01]  /*8610*/  ISETP.NE.AND P0, PT, R30, RZ, PT ;  /* 0x000000ff1e00720c */ /* 0x000fe20003f05270 */
[----:B------:R-:W-:Y:S01]  /*8620*/  IMAD R0, R84, c[0x0][0x308], RZ ;  /* 0x0000c20054007a24 */ /* 0x000fe200078e02ff */
[----:B------:R-:W-:Y:S01]  /*8630*/  BSSY B0, `(.L_x_1155) ;  /* 0x0000012000007945 */ /* 0x000fe20003800000 */
[----:B-1----:R-:W-:Y:S01]  /*8640*/  IMAD.WIDE.U32 R2, R31, c[0x0][0x308], R12 ;  /* 0x0000c2001f027a25 */ /* 0x002fe200078e000c */
[----:B------:R-:W-:-:S03]  /*8650*/  ISETP.GE.OR P0, PT, R12, c[0x0][0x2f4], P0 ;  /* 0x0000bd000c007a0c */ /* 0x000fc60000706670 */
        /* <DEDUP_REMOVED lines=15> */
.L_x_1156:
[----:B------:R-:W-:Y:S05]  /*8750*/  BSYNC B0 ;  /* 0x0000000000007941 */ /* 0x000fea0003800000 */
.L_x_1155:
[----:B------:R-:W-:Y:S01]  /*8760*/  ISETP.NE.AND P0, PT, R16, RZ, PT ;  /* 0x000000ff1000720c */ /* 0x000fe20003f05270 */
[----:B------:R-:W-:Y:S03]  /*8770*/  BSSY B0, `(.L_x_1157) ;  /* 0x000000e000007945 */ /* 0x000fe60003800000 */
        /* <DEDUP_REMOVED lines=13> */
.L_x_1158:
[----:B------:R-:W-:Y:S05]  /*8850*/  BSYNC B0 ;  /* 0x0000000000007941 */ /* 0x000fea0003800000 */
.L_x_1157:
[----:B------:R-:W-:Y:S01]  /*8860*/  ISETP.GE.OR P0, PT, R12, c[0x0][0x2f4], P6 ;  /* 0x0000bd000c007a0c */ /* 0x000fe20003706670 */
[----:B------:R-:W-:-:S12]  /*8870*/  BSSY B0, `(.L_x_1159) ;  /* 0x000000d000007945 */ /* 0x000fd80003800000 */
        /* <DEDUP_REMOVED lines=12> */
.L_x_1160:
[----:B------:R-:W-:Y:S05]  /*8940*/  BSYNC B0 ;  /* 0x0000000000007941 */ /* 0x000fea0003800000 */
.L_x_1159:
        /* <DEDUP_REMOVED lines=14> */
.L_x_1162:
[----:B------:R-:W-:Y:S05]  /*8a30*/  BSYNC B0 ;  /* 0x0000000000007941 */ /* 0x000fea0003800000 */
.L_x_1161:
        /* <DEDUP_REMOVED lines=14> */
.L_x_1164:
[----:B------:R-:W-:Y:S05]  /*8b20*/  BSYNC B0 ;  /* 0x0000000000007941 */ /* 0x000fea0003800000 */
.L_x_1163:
        /* <DEDUP_REMOVED lines=14> */
.L_x_1166:
[----:B------:R-:W-:Y:S05]  /*8c10*/  BSYNC B0 ;  /* 0x0000000000007941 */ /* 0x000fea0003800000 */
.L_x_1165:
        /* <DEDUP_REMOVED lines=14> */
.L_x_1168:
[----:B------:R-:W-:Y:S05]  /*8d00*/  BSYNC B0 ;  /* 0x0000000000007941 */ /* 0x000fea0003800000 */
.L_x_1167:
[----:B------:R-:W-:-:S13]  /*8d10*/  ISETP.GE.OR P0, PT, R12, c[0x0][0x2f4], P1 ;  /* 0x0000bd000c007a0c */ /* 0x000fda0000f06670 */
[----:B------:R-:W-:Y:S05]  /*8d20*/  @P0 EXIT ;  /* 0x000000000000094d */ /* 0x000fea0003800000 */
[----:B------:R-:W-:Y:S01]  /*8d30*/  IADD3 R6, P0, R6, 0x70, RZ ;  /* 0x0000007006067810 */ /* 0x000fe20007f1e0ff */
[----:B------:R-:W-:Y:S01]  /*8d40*/  IMAD.MOV.U32 R2, RZ, RZ, R10 ;  /* 0x000000ffff027224 */ /* 0x000fe200078e000a */
[----:B------:R-:W-:-:S03]  /*8d50*/  MOV R3, R9 ;  /* 0x0000000900037202 */ /* 0x000fc60000000f00 */
[----:B------:R-:W-:Y:S02]  /*8d60*/  IMAD.X R0, RZ, RZ, R7, P0 ;  /* 0x000000ffff007224 */ /* 0x000fe400000e0607 */
[----:B-1----:R-:W-:-:S04]  /*8d70*/  IMAD.WIDE.U32 R4, R6, c[0x0][0x300], R2 ;  /* 0x0000c00006047a25 */ /* 0x002fc800078e0002 */
[----:B------:R-:W-:Y:S01]  /*8d80*/  IMAD R0, R0, c[0x0][0x300], RZ ;  /* 0x0000c00000007a24 */ /* 0x000fe200078e02ff */
[----:B------:R-:W-:-:S03]  /*8d90*/  LEA R2, P0, R4, c[0x0][0x2e8], 0x1 ;  /* 0x0000ba0004027a11 */ /* 0x000fc600078008ff */
[----:B------:R-:W-:-:S05]  /*8da0*/  IMAD R0, R6, c[0x0][0x304], R0 ;  /* 0x0000c10006007a24 */ /* 0x000fca00078e0200 */
[----:B------:R-:W-:-:S04]  /*8db0*/  IADD3 R0, R5, R0, RZ ;  /* 0x0000000005007210 */ /* 0x000fc80007ffe0ff */
[----:B------:R-:W-:-:S05]  /*8dc0*/  LEA.HI.X R3, R4, c[0x0][0x2ec], R0, 0x1, P0 ;  /* 0x0000bb0004037a11 */ /* 0x000fca00000f0c00 */
[----:B------:R-:W-:Y:S01]  /*8dd0*/  STG.E.128 [R2.64], R80 ;  /* 0x0000005002007986 */ /* 0x000fe2000c101d10 */
[----:B------:R-:W-:Y:S05]  /*8de0*/  EXIT ;  /* 0x000000000000794d */ /* 0x000fea0003800000 */
.L_x_1137:
[----:B------:R-:W2:Y:S01]  /*8df0*/  LDL R8, [R1+0x38] ;  /* 0x0000380001087983 */ /* 0x000ea20000100800 */
[----:B------:R-:W-:Y:S01]  /*8e00*/  ISETP.NE.U32.AND P0, PT, RZ, c[0x0][0x358], PT ;  /* 0x0000d600ff007a0c */ /* 0x000fe20003f05070 */
[----:B-1----:R-:W-:-:S03]  /*8e10*/  IMAD.MOV.U32 R2, RZ, RZ, 0x4 ;  /* 0x00000004ff027424 */ /* 0x002fc600078e00ff */
[----:B------:R-:W-:Y:S02]  /*8e20*/  ISETP.NE.AND.EX P1, PT, RZ, c[0x0][0x35c], PT, P0 ;  /* 0x0000d700ff007a0c */ /* 0x000fe40003f25300 */
[----:B------:R-:W-:-:S04]  /*8e30*/  ISETP.NE.U32.AND P0, PT, RZ, c[0x0][0x360], PT ;  /* 0x0000d800ff007a0c */ /* 0x000fc80003f05070 */
[----:B------:R-:W-:Y:S01]  /*8e40*/  ISETP.NE.AND.EX P0, PT, RZ, c[0x0][0x364], PT, P0 ;  /* 0x0000d900ff007a0c */ /* 0x000fe20003f05300 */
[----:B--2---:R-:W-:-:S06]  /*8e50*/  IMAD.WIDE R4, R8, R2, c[0x0][0x358] ;  /* 0x0000d60008047625 */ /* 0x004fcc00078e0202 */
[----:B------:R-:W2:Y:S01]  /*8e60*/  @P1 LDG.E R0, [R4.64] ;  /* 0x0000001004001981 */ /* 0x000ea2000c1e1900 */
[----:B------:R-:W-:-:S05]  /*8e70*/  IMAD.MOV.U32 R6, RZ, RZ, c[0x0][0x2f0] ;  /* 0x0000bc00ff067624 */ /* 0x000fca00078e00ff */
[----:B------:R-:W-:-:S05]  /*8e80*/  @P0 IMAD.WIDE R2, R8, R2, c[0x0][0x360] ;  /* 0x0000d80008020625 */ /* 0x000fca00078e0202 */
[----:B------:R1:W5:Y:S02]  /*8e90*/  @P0 LDG.E R6, [R2.64] ;  /* 0x0000001002060981 */ /* 0x000364000c1e1900 */
[----:B-1----:R-:W-:Y:S02]  /*8ea0*/  CS2R R2, SRZ ;  /* 0x0000000000027805 */ /* 0x002fe4000001ff00 */
[--C-:B--2---:R-:W-:Y:S01]  /*8eb0*/  @P1 SHF.R.S32.HI R3, RZ, 0x1f, R0.reuse ;  /* 0x0000001fff031819 */ /* 0x104fe20000011400 */
[----:B------:R-:W-:Y:S01]  /*8ec0*/  @P1 IMAD.MOV.U32 R2, RZ, RZ, R0 ;  /* 0x000000ffff021224 */ /* 0x000fe200078e0000 */
[----:B------:R-:W-:Y:S05]  /*8ed0*/  @P0 BRA `(.L_x_1169) ;  /* 0x0000004000000947 */ /* 0x000fea0003800000 */
[----:B------:R-:W-:Y:S05]  /*8ee0*/  @!P1 BRA `(.L_x_1169) ;  /* 0x0000003000009947 */ /* 0x000fea0003800000 */
[----:B------:R1:W2:Y:S04]  /*8ef0*/  LDG.E R0, [R4.64] ;  /* 0x0000001004007981 */ /* 0x0002a8000c1e1900 */
[----:B-1----:R-:W2:Y:S02]  /*8f00*/  LDG.E R4, [R4.64+0x4] ;  /* 0x0000041004047981 */ /* 0x002ea4000c1e1900 */
[----:B--2--5:R-:W-:-:S02]  /*8f10*/  IADD3 R6, -R0, R4, RZ ;  /* 0x0000000400067210 */ /* 0x024fc40007ffe1ff */
.L_x_1169:
[----:B------:R-:W1:Y:S01]  /*8f20*/  S2R R5, SR_TID.X ;  /* 0x0000000000057919 */ /* 0x000e620000002100 */
[----:B------:R-:W-:Y:S01]  /*8f30*/  SEL R16, R8, RZ, !P1 ;  /* 0x000000ff08107207 */ /* 0x000fe20004800000 */
[----:B------:R-:W-:Y:S02]  /*8f40*/  BSSY B0, `(.L_x_1170) ;  /* 0x0000025000007945 */ /* 0x000fe40003800000 */
[----:B------:R-:W2:Y:S04]  /*8f50*/  S2R R9, SR_CTAID.X ;  /* 0x0000000000097919 */ /* 0x000ea80000002500 */
[----:B------:R-:W3:Y:S01]  /*8f60*/  S2R R20, SR_CTAID.Y ;  /* 0x0000000000147919 */ /* 0x000ee20000002600 */
[----:B-1----:R-:W-:-:S04]  /*8f70*/  SHF.R.S32.HI R4, RZ, 0x1f, R5 ;  /* 0x0000001fff047819 */ /* 0x002fc80000011405 */
[----:B------:R-:W-:Y:S01]  /*8f80*/  LEA.HI R4, R4, R5, RZ, 0x4 ;  /* 0x0000000504047211 */ /* 0x000fe200078f20ff */
[----:B--2--5:R-:W-:-:S03]  /*8f90*/  IMAD R15, R9, -0x80, R6 ;  /* 0xffffff80090f7824 */ /* 0x024fc600078e0206 */
[----:B------:R-:W-:Y:S02]  /*8fa0*/  LOP3.LUT R0, R4, 0x1ffffff0, RZ, 0xc0, !PT ;  /* 0x1ffffff004007812 */ /* 0x000fe400078ec0ff */
[----:B------:R-:W-:Y:S02]  /*8fb0*/  SHF.R.S32.HI R14, RZ, 0x4, R4 ;  /* 0x00000004ff0e7819 */ /* 0x000fe40000011404 */
[----:B---3--:R-:W-:Y:S01]  /*8fc0*/  SHF.R.S32.HI R21, RZ, 0x1f, R20 ;  /* 0x0000001fff157819 */ /* 0x008fe20000011414 */
[----:B------:R-:W-:Y:S01]  /*8fd0*/  IMAD.IADD R0, R5, 0x1, -R0 ;  /* 0x0000000105007824 */ /* 0x000fe200078e0a00 */
[C---:B------:R-:W-:Y:S02]  /*8fe0*/  IADD3 R2, P0, R14.reuse, R2, RZ ;  /* 0x000000020e027210 */ /* 0x040fe40007f1e0ff */
[----:B------:R-:W-:Y:S01]  /*8ff0*/  ISETP.GE.AND P2, PT, R14, R15, PT ;  /* 0x0000000f0e00720c */ /* 0x000fe20003f46270 */
[----:B------:R-:W-:Y:S01]  /*9000*/  IMAD.SHL.U32 R12, R0, 0x8, RZ ;  /* 0x00000008000c7824 */ /* 0x000fe200078e00ff */
[----:B------:R-:W-:Y:S01]  /*9010*/  SHF.R.S32.HI R0, RZ, 0x1f, R8 ;  /* 0x0000001fff007819 */ /* 0x000fe20000011408 */
[----:B------:R-:W-:Y:S01]  /*9020*/  IMAD R7, R21, c[0x0][0x308], RZ ;  /* 0x0000c20015077a24 */ /* 0x000fe200078e02ff */
[----:B------:R-:W-:-:S02]  /*9030*/  LEA.HI.X.SX32 R3, R14, R3, 0x1, P0 ;  /* 0x000000030e037211 */ /* 0x000fc400000f0eff */
[--C-:B------:R-:W-:Y:S01]  /*9040*/  SHF.R.S32.HI R13, RZ, 0x1f, R12.reuse ;  /* 0x0000001fff0d7819 */ /* 0x100fe2000001140c */
[----:B------:R-:W-:Y:S01]  /*9050*/  IMAD R7, R20, c[0x0][0x30c], R7 ;  /* 0x0000c30014077a24 */ /* 0x000fe200078e0207 */
[----:B------:R-:W-:Y:S02]  /*9060*/  ISETP.GE.OR P0, PT, R12, c[0x0][0x2f4], P2 ;  /* 0x0000bd000c007a0c */ /* 0x000fe40001706670 */
[----:B------:R-:W-:Y:S01]  /*9070*/  SEL R17, R0, RZ, !P1 ;  /* 0x000000ff00117207 */ /* 0x000fe20004800000 */
[----:B------:R-:W-:Y:S01]  /*9080*/  IMAD.WIDE.U32 R4, R20, c[0x0][0x308], R12 ;  /* 0x0000c20014047a25 */ /* 0x000fe200078e000c */
[----:B------:R-:W-:-:S03]  /*9090*/  P2R R18, PR, RZ, 0x4 ;  /* 0x00000004ff127803 */ /* 0x000fc60000000000 */
[----:B------:R-:W-:Y:S02]  /*90a0*/  IMAD.IADD R5, R7, 0x1, R5 ;  /* 0x0000000107057824 */ /* 0x000fe400078e0205 */
[----:B------:R-:W-:Y:S02]  /*90b0*/  IMAD R8, R17, c[0x0][0x310], RZ ;  /* 0x0000c40011087a24 */ /* 0x000fe400078e02ff */
[----:B------:R-:W-:-:S04]  /*90c0*/  IMAD.WIDE.U32 R10, R16, c[0x0][0x310], R4 ;  /* 0x0000c400100a7a25 */ /* 0x000fc800078e0004 */
[----:B------:R-:W-:Y:S02]  /*90d0*/  IMAD R8, R16, c[0x0][0x314], R8 ;  /* 0x0000c50010087a24 */ /* 0x000fe400078e0208 */
[----:B------:R-:W-:-:S04]  /*90e0*/  IMAD.WIDE R6, R9, 0x80, R2 ;  /* 0x0000008009067825 */ /* 0x000fc800078e0202 */
        /* <DEDUP_REMOVED lines=10> */
.L_x_1171:
[----:B------:R-:W-:Y:S05]  /*9190*/  BSYNC B0 ;  /* 0x0000000000007941 */ /* 0x000fea0003800000 */
.L_x_1170:
[----:B------:R-:W-:Y:S01]  /*91a0*/  IADD3 R0, R14, 0x10, RZ ;  /* 0x000000100e007810 */ /* 0x000fe20007ffe0ff */
        /* <DEDUP_REMOVED lines=16> */
.L_x_1173:
[----:B------:R-:W-:Y:S05]  /*92b0*/  BSYNC B0 ;  /* 0x0000000000007941 */ /* 0x000fea0003800000 */
.L_x_1172:
        /* <DEDUP_REMOVED lines=16> */
.L_x_1175:
[----:B------:R-:W-:Y:S05]  /*93c0*/  BSYNC B0 ;  /* 0x0000000000007941 */ /* 0x000fea0003800000 */
.L_x_1174:
        /* <DEDUP_REMOVED lines=16> */
.L_x_1177:
[----:B------:R-:W-:Y:S05]  /*94d0*/  BSYNC B0 ;  /* 0x0000000000007941 */ /* 0x000fea0003800000 */
.L_x_1176:
        /* <DEDUP_REMOVED lines=16> */
.L_x_1179:
[----:B------:R-:W-:Y:S05]  /*95e0*/  BSYNC B0 ;  /* 0x0000000000007941 */ /* 0x000fea0003800000 */
.L_x_1178:
        /* <DEDUP_REMOVED lines=16> */
.L_x_1181:
[----:B------:R-:W-:Y:S05]  /*96f0*/  BSYNC B0 ;  /* 0x0000000000007941 */ /* 0x000fea0003800000 */
.L_x_1180:
        /* <DEDUP_REMOVED lines=16> */
.L_x_1183:
[----:B------:R-:W-:Y:S05]  /*9800*/  BSYNC B0 ;  /* 0x0000000000007941 */ /* 0x000fea0003800000 */
.L_x_1182:
        /* <DEDUP_REMOVED lines=15> */
[----:B------:R1:W-:Y:S02]  /*9900*/  STG.E.128 [R2.64], RZ ;  /* 0x000000ff02007986 */ /* 0x0003e4000c101d10 */
.L_x_1185:
[----:B------:R-:W-:Y:S05]  /*9910*/  BSYNC B0 ;  /* 0x0000000000007941 */ /* 0x000fea0003800000 */
.L_x_1184:
        /* <DEDUP_REMOVED lines=20> */
.L_x_1187:
[----:B------:R-:W-:Y:S05]  /*9a60*/  BSYNC B0 ;  /* 0x0000000000007941 */ /* 0x000fea0003800000 */
.L_x_1186:
        /* <DEDUP_REMOVED lines=15> */
.L_x_1189:
[----:B------:R-:W-:Y:S05]  /*9b60*/  BSYNC B0 ;  /* 0x0000000000007941 */ /* 0x000fea0003800000 */
.L_x_1188:
        /* <DEDUP_REMOVED lines=14> */
.L_x_1191:
[----:B------:R-:W-:Y:S05]  /*9c50*/  BSYNC B0 ;  /* 0x0000000000007941 */ /* 0x000fea0003800000 */
.L_x_1190:
        /* <DEDUP_REMOVED lines=14> */
.L_x_1193:
[----:B------:R-:W-:Y:S05]  /*9d40*/  BSYNC B0 ;  /* 0x0000000000007941 */ /* 0x000fea0003800000 */
.L_x_1192:
        /* <DEDUP_REMOVED lines=14> */
.L_x_1195:
[----:B------:R-:W-:Y:S05]  /*9e30*/  BSYNC B0 ;  /* 0x0000000000007941 */ /* 0x000fea0003800000 */
.L_x_1194:
        /* <DEDUP_REMOVED lines=14> */
.L_x_1197:
[----:B------:R-:W-:Y:S05]  /*9f20*/  BSYNC B0 ;  /* 0x0000000000007941 */ /* 0x000fea0003800000 */
.L_x_1196:
        /* <DEDUP_REMOVED lines=14> */
.L_x_1199:
[----:B------:R-:W-:Y:S05]  /*a010*/  BSYNC B0 ;  /* 0x0000000000007941 */ /* 0x000fea0003800000 */
.L_x_1198:
        /* <DEDUP_REMOVED lines=12> */
[----:B------:R-:W-:Y:S01]  /*a0e0*/  STG.E.128 [R2.64], RZ ;  /* 0x000000ff02007986 */ /* 0x000fe2000c101d10 */
[----:B------:R-:W-:Y:S05]  /*a0f0*/  EXIT ;  /* 0x000000000000794d */ /* 0x000fea0003800000 */
.L_x_1200:
        /* <DEDUP_REMOVED lines=16> */
.L_x_2321:


//--------------------- .text._ZN7cutlass13device_kernelIN5flash19enable_sm80_to_sm89INS1_16FlashAttnBwdSm80INS1_25CollectiveMainloopBwdSm80ILi2ELi2EN4cute5tupleIJNS5_1CILi64EEENS7_ILi128EEES9_EEENS_6half_tEfNS_4arch4Sm80ELb0ELb0ELb1ELb1ELb1ELb0ELb0ELb0ELi2ELi2ELi2ELi2ELb0EEENS1_21CollectiveEpilogueBwdISA_SB_SD_Li256ELb1ELb0ELi4EEENS1_19SingleTileSchedulerILb1ELb0ELb0ELi128EEEEEEEEEvNT_6ParamsE --------------------------
	.section	.text._ZN7cutlass13device_kernelIN5flash19enable_sm80_to_sm89INS1_16FlashAttnBwdSm80INS1_25CollectiveMainloopBwdSm80ILi2ELi2EN4cute5tupleIJNS5_1CILi64EEENS7_ILi128EEES9_EEENS_6half_tEfNS_4arch4Sm80ELb0ELb0ELb1ELb1ELb1ELb0ELb0ELb0ELi2ELi2ELi2ELi2ELb0EEENS1_21CollectiveEpilogueBwdISA_SB_SD_Li256ELb1ELb0ELi4EEENS1_19SingleTileSchedulerILb1ELb0ELb0ELi128EEEEEEEEEvNT_6ParamsE,"ax",@progbits
	.sectioninfo	@"SHI_REGISTERS=255"
	.align	128
.text._ZN7cutlass13device_kernelIN5flash19enable_sm80_to_sm89INS1_16FlashAttnBwdSm80INS1_25CollectiveMainloopBwdSm80ILi2ELi2EN4cute5tupleIJNS5_1CILi64EEENS7_ILi128EEES9_EEENS_6half_tEfNS_4arch4Sm80ELb0ELb0ELb1ELb1ELb1ELb0ELb0ELb0ELi2ELi2ELi2ELi2ELb0EEENS1_21CollectiveEpilogueBwdISA_SB_SD_Li256ELb1ELb0ELi4EEENS1_19SingleTileSchedulerILb1ELb0ELb0ELi128EEEEEEEEEvNT_6ParamsE:
        .type           _ZN7cutlass13device_kernelIN5flash19enable_sm80_to_sm89INS1_16FlashAttnBwdSm80INS1_25CollectiveMainloopBwdSm80ILi2ELi2EN4cute5tupleIJNS5_1CILi64EEENS7_ILi128EEES9_EEENS_6half_tEfNS_4arch4Sm80ELb0ELb0ELb1ELb1ELb1ELb0ELb0ELb0ELi2ELi2ELi2ELi2ELb0EEENS1_21CollectiveEpilogueBwdISA_SB_SD_Li256ELb1ELb0ELi4EEENS1_19SingleTileSchedulerILb1ELb0ELb0ELi128EEEEEEEEEvNT_6ParamsE,@function
        .size           _ZN7cutlass13device_kernelIN5flash19enable_sm80_to_sm89INS1_16FlashAttnBwdSm80INS1_25CollectiveMainloopBwdSm80ILi2ELi2EN4cute5tupleIJNS5_1CILi64EEENS7_ILi128EEES9_EEENS_6half_tEfNS_4arch4Sm80ELb0ELb0ELb1ELb1ELb1ELb0ELb0ELb0ELi2ELi2ELi2ELi2ELb0EEENS1_21CollectiveEpilogueBwdISA_SB_SD_Li256ELb1ELb0ELi4EEENS1_19SingleTileSchedulerILb1ELb0ELb0ELi128EEEEEEEEEvNT_6ParamsE,(.L_x_2322 - _ZN7cutlass13device_kernelIN5flash19enable_sm80_to_sm89INS1_16FlashAttnBwdSm80INS1_25CollectiveMainloopBwdSm80ILi2ELi2EN4cute5tupleIJNS5_1CILi64EEENS7_ILi128EEES9_EEENS_6half_tEfNS_4arch4Sm80ELb0ELb0ELb1ELb1ELb1ELb0ELb0ELb0ELi2ELi2ELi2ELi2ELb0EEENS1_21CollectiveEpilogueBwdISA_SB_SD_Li256ELb1ELb0ELi4EEENS1_19SingleTileSchedulerILb1ELb0ELb0ELi128EEEEEEEEEvNT_6ParamsE)
        .other          _ZN7cutlass13device_kernelIN5flash19enable_sm80_to_sm89INS1_16FlashAttnBwdSm80INS1_25CollectiveMainloopBwdSm80ILi2ELi2EN4cute5tupleIJNS5_1CILi64EEENS7_ILi128EEES9_EEENS_6half_tEfNS_4arch4Sm80ELb0ELb0ELb1ELb1ELb1ELb0ELb0ELb0ELi2ELi2ELi2ELi2ELb0EEENS1_21CollectiveEpilogueBwdISA_SB_SD_Li256ELb1ELb0ELi4EEENS1_19SingleTileSchedulerILb1ELb0ELb0ELi128EEEEEEEEEvNT_6ParamsE,@"STO_CUDA_ENTRY STV_DEFAULT"
_ZN7cutlass13device_kernelIN5flash19enable_sm80_to_sm89INS1_16FlashAttnBwdSm80INS1_25CollectiveMainloopBwdSm80ILi2ELi2EN4cute5tupleIJNS5_1CILi64EEENS7_ILi128EEES9_EEENS_6half_tEfNS_4arch4Sm80ELb0ELb0ELb1ELb1ELb1ELb0ELb0ELb0ELi2ELi2ELi2ELi2ELb0EEENS1_21CollectiveEpilogueBwdISA_SB_SD_Li256ELb1ELb0ELi4EEENS1_19SingleTileSchedulerILb1ELb0ELb0ELi128EEEEEEEEEvNT_6ParamsE:
        /* <DEDUP_REMOVED lines=18> */
.L_x_1202:
        /* <DEDUP_REMOVED lines=8> */
.L_x_1204:
[----:B------:R-:W-:Y:S02]  /*01a0*/  MOV R0, c[0x0][0x3a4] ;  /* 0x0000e90000007a02 */ /* 0x000fe40000000f00 */
.L_x_1203:
[----:B-1----:R-:W-:-:S05]  /*01b0*/  IMAD.SHL.U32 R2, R101, 0x80, RZ ;  /* 0x0000008065027824 */ /* 0x002fca00078e00ff */
[----:B-----5:R-:W-:-:S04]  /*01c0*/  ISETP.GE.AND P0, PT, R2, R0, PT ;  /* 0x000000000200720c */ /* 0x020fc80003f06270 */
[----:B------:R-:W-:-:S05]  /*01d0*/  SEL R0, R5, 0xffffffff, !P0 ;  /* 0xffffffff05007807 */ /* 0x000fca0004000000 */
[----:B------:R1:W-:Y:S01]  /*01e0*/  STL [R1+0x38], R0 ;  /* 0x0000380001007387 */ /* 0x0003e20000100800 */
[----:B------:R-:W-:Y:S05]  /*01f0*/  BRA `(.L_x_1205) ;  /* 0x0000012000007947 */ /* 0x000fea0003800000 */
.L_x_1201:
[----:B---34-:R-:W-:-:S04]  /*0200*/  ISETP.NE.U32.AND P0, PT, RZ, c[0x0][0x3c0], PT ;  /* 0x0000f000ff007a0c */ /* 0x018fc80003f05070 */
[----:B------:R-:W-:-:S13]  /*0210*/  ISETP.NE.AND.EX P0, PT, RZ, c[0x0][0x3c4], PT, P0 ;  /* 0x0000f100ff007a0c */ /* 0x000fda0003f05300 */
[----:B------:R-:W-:Y:S05]  /*0220*/  @!P0 BRA `(.L_x_1206) ;  /* 0x0000002000008947 */ /* 0x000fea0003800000 */
[----:B------:R1:W5:Y:S01]  /*0230*/  LDG.E R0, [R2.64] ;  /* 0x0000001002007981 */ /* 0x000362000c1e1900 */
[----:B------:R-:W-:Y:S05]  /*0240*/  BRA `(.L_x_1207) ;  /* 0x0000009000007947 */ /* 0x000fea0003800000 */
.L_x_1206:
        /* <DEDUP_REMOVED lines=8> */
.L_x_1208:
[----:B------:R-:W-:Y:S02]  /*02d0*/  MOV R0, c[0x0][0x3a4] ;  /* 0x0000e90000007a02 */ /* 0x000fe40000000f00 */
.L_x_1207:
[----:B-1----:R-:W-:-:S05]  /*02e0*/  IMAD.SHL.U32 R2, R101, 0x80, RZ ;  /* 0x0000008065027824 */ /* 0x002fca00078e00ff */
[----:B-----5:R-:W-:-:S04]  /*02f0*/  ISETP.GE.AND P0, PT, R2, R0, PT ;  /* 0x000000000200720c */ /* 0x020fc80003f06270 */
[----:B------:R-:W-:-:S05]  /*0300*/  SEL R0, R5, 0xffffffff, !P0 ;  /* 0xffffffff05007807 */ /* 0x000fca0004000000 */
[----:B------:R1:W-:Y:S04]  /*0310*/  STL [R1+0x38], R0 ;  /* 0x0000380001007387 */ /* 0x0003e80000100800 */
.L_x_1205:
        /* <DEDUP_REMOVED lines=32> */
.L_x_1209:
[----:B-1-3--:R-:W-:-:S04]  /*0520*/  ISETP.NE.U32.AND P0, PT, RZ, c[0x0][0x2e0], PT ;  /* 0x0000b800ff007a0c */ /* 0x00afc80003f05070 */
[----:B------:R-:W-:-:S13]  /*0530*/  ISETP.NE.AND.EX P0, PT, RZ, c[0x0][0x2e4], PT, P0 ;  /* 0x0000b900ff007a0c */ /* 0x000fda0003f05300 */
[----:B------:R-:W-:Y:S05]  /*0540*/  @!P0 BRA `(.L_x_1210) ;  /* 0x0000003000008947 */ /* 0x000fea0003800000 */
[----:B------:R-:W-:-:S05]  /*0550*/  IMAD.WIDE R2, R105, R9, c[0x0][0x2e0] ;  /* 0x0000b80069027625 */ /* 0x000fca00078e0209 */
[----:B------:R1:W5:Y:S01]  /*0560*/  LDG.E R13, [R2.64] ;  /* 0x00000010020d7981 */ /* 0x000362000c1e1900 */
[----:B------:R-:W-:Y:S05]  /*0570*/  BRA `(.L_x_1211) ;  /* 0x0000004000007947 */ /* 0x000fea0003800000 */
.L_x_1210:
[----:B------:R-:W-:Y:S05]  /*0580*/  @!P4 BRA `(.L_x_1211) ;  /* 0x000000300000c947 */ /* 0x000fea0003800000 */
[----:B------:R-:W2:Y:S04]  /*0590*/  LDG.E R0, [R4.64] ;  /* 0x0000001004007981 */ /* 0x000ea8000c1e1900 */
[----:B------:R-:W2:Y:S02]  /*05a0*/  LDG.E R2, [R4.64+0x4] ;  /* 0x0000041004027981 */ /* 0x000ea4000c1e1900 */
[----:B--2---:R-:W-:Y:S02]  /*05b0*/  IADD3 R13, -R0, R2, RZ ;  /* 0x00000002000d7210 */ /* 0x004fe40007ffe1ff */
.L_x_1211:
        /* <DEDUP_REMOVED lines=422> */
.L_x_1214:
[----:B------:R-:W-:Y:S05]  /*2020*/  BSYNC B0 ;  /* 0x0000000000007941 */ /* 0x000fea0003800000 */
.L_x_1213:
        /* <DEDUP_REMOVED lines=140> */
.L_x_1217:
        /* <DEDUP_REMOVED lines=259> */
.L_x_1215:
        /* <DEDUP_REMOVED lines=566> */
.L_x_1216:
        /* <DEDUP_REMOVED lines=298> */
.L_x_1212:
        /* <DEDUP_REMOVED lines=178> */
.L_x_1219:
        /* <DEDUP_REMOVED lines=68> */
.L_x_1221:
[----:B--234-:R-:W-:Y:S05]  /*7e80*/  BSYNC B0 ;  /* 0x0000000000007941 */ /* 0x01cfea0003800000 */
.L_x_1220:
        /* <DEDUP_REMOVED lines=17> */
.L_x_1223:
[----:B------:R-:W-:Y:S05]  /*7fa0*/  BSYNC B0 ;  /* 0x0000000000007941 */ /* 0x000fea0003800000 */
.L_x_1222:
        /* <DEDUP_REMOVED lines=16> */
.L_x_1225:
[----:B------:R-:W-:Y:S05]  /*80b0*/  BSYNC B0 ;  /* 0x0000000000007941 */ /* 0x000fea0003800000 */
.L_x_1224:
        /* <DEDUP_REMOVED lines=16> */
.L_x_1227:
[----:B------:R-:W-:Y:S05]  /*81c0*/  BSYNC B0 ;  /* 0x0000000000007941 */ /* 0x000fea0003800000 */
.L_x_1226:
        /* <DEDUP_REMOVED lines=16> */
.L_x_1229:
[----:B------:R-:W-:Y:S05]  /*82d0*/  BSYNC B0 ;  /* 0x0000000000007941 */ /* 0x000fea0003800000 */
.L_x_1228:
        /* <DEDUP_REMOVED lines=16> */
.L_x_1231:
[----:B------:R-:W-:Y:S05]  /*83e0*/  BSYNC B0 ;  /* 0x0000000000007941 */ /* 0x000fea0003800000 */
.L_x_1230:
        /* <DEDUP_REMOVED lines=16> */
.L_x_1233:
[----:B------:R-:W-:Y:S05]  /*84f0*/  BSYNC B0 ;  /* 0x0000000000007941 */ /* 0x000fea0003800000 */
.L_x_1232:
        /* <DEDUP_REMOVED lines=16> */
.L_x_1235:
[----:B------:R-:W-:Y:S05]  /*8600*/  BSYNC B0 ;  /* 0x0000000000007941 */ /* 0x000fea0003800000 */
.L_x_1234:
        /* <DEDUP_REMOVED lines=20> */
.L_x_1237:
[----:B------:R-:W-:Y:S05]  /*8750*/  BSYNC B0 ;  /* 0x0000000000007941 */ /* 0x000fea0003800000 */
.L_x_1236:
        /* <DEDUP_REMOVED lines=15> */
.L_x_1239:
[----:B------:R-:W-:Y:S05]  /*8850*/  BSYNC B0 ;  /* 0x0000000000007941 */ /* 0x000fea0003800000 */
.L_x_1238:
        /* <DEDUP_REMOVED lines=14> */
.L_x_1241:
[----:B------:R-:W-:Y:S05]  /*8940*/  BSYNC B0 ;  /* 0x0000000000007941 */ /* 0x000fea0003800000 */
.L_x_1240:
        /* <DEDUP_REMOVED lines=14> */
.L_x_1243:
[----:B------:R-:W-:Y:S05]  /*8a30*/  BSYNC B0 ;  /* 0x0000000000007941 */ /* 0x000fea0003800000 */
.L_x_1242:
        /* <DEDUP_REMOVED lines=14> */
.L_x_1245:
[----:B------:R-:W-:Y:S05]  /*8b20*/  BSYNC B0 ;  /* 0x0000000000007941 */ /* 0x000fea0003800000 */
.L_x_1244:
        /* <DEDUP_REMOVED lines=14> */
.L_x_1247:
[----:B------:R-:W-:Y:S05]  /*8c10*/  BSYNC B0 ;  /* 0x0000000000007941 */ /* 0x000fea0003800000 */
.L_x_1246:
        /* <DEDUP_REMOVED lines=14> */
.L_x_1249:
[----:B------:R-:W-:Y:S05]  /*8d00*/  BSYNC B0 ;  /* 0x0000000000007941 */ /* 0x000fea0003800000 */
.L_x_1248:
        /* <DEDUP_REMOVED lines=14> */
.L_x_1218:
        /* <DEDUP_REMOVED lines=19> */
.L_x_1250:
        /* <DEDUP_REMOVED lines=39> */
.L_x_1252:
[----:B------:R-:W-:Y:S05]  /*9190*/  BSYNC B0 ;  /* 0x0000000000007941 */ /* 0x000fea0003800000 */
.L_x_1251:
        /* <DEDUP_REMOVED lines=17> */
.L_x_1254:
[----:B------:R-:W-:Y:S05]  /*92b0*/  BSYNC B0 ;  /* 0x0000000000007941 */ /* 0x000fea0003800000 */
.L_x_1253:
        /* <DEDUP_REMOVED lines=16> */
.L_x_1256:
[----:B------:R-:W-:Y:S05]  /*93c0*/  BSYNC B0 ;  /* 0x0000000000007941 */ /* 0x000fea0003800000 */
.L_x_1255:
        /* <DEDUP_REMOVED lines=16> */
.L_x_1258:
[----:B------:R-:W-:Y:S05]  /*94d0*/  BSYNC B0 ;  /* 0x0000000000007941 */ /* 0x000fea0003800000 */
.L_x_1257:
        /* <DEDUP_REMOVED lines=16> */
.L_x_1260:
[----:B------:R-:W-:Y:S05]  /*95e0*/  BSYNC B0 ;  /* 0x0000000000007941 */ /* 0x000fea0003800000 */
.L_x_1259:
        /* <DEDUP_REMOVED lines=16> */
.L_x_1262:
[----:B------:R-:W-:Y:S05]  /*96f0*/  BSYNC B0 ;  /* 0x0000000000007941 */ /* 0x000fea0003800000 */
.L_x_1261:
        /* <DEDUP_REMOVED lines=16> */
.L_x_1264:
[----:B------:R-:W-:Y:S05]  /*9800*/  BSYNC B0 ;  /* 0x0000000000007941 */ /* 0x000fea0003800000 */
.L_x_1263:
        /* <DEDUP_REMOVED lines=16> */
.L_x_1266:
[----:B------:R-:W-:Y:S05]  /*9910*/  BSYNC B0 ;  /* 0x0000000000007941 */ /* 0x000fea0003800000 */
.L_x_1265:
        /* <DEDUP_REMOVED lines=20> */
.L_x_1268:
[----:B------:R-:W-:Y:S05]  /*9a60*/  BSYNC B0 ;  /* 0x0000000000007941 */ /* 0x000fea0003800000 */
.L_x_1267:
        /* <DEDUP_REMOVED lines=15> */
.L_x_1270:
[----:B------:R-:W-:Y:S05]  /*9b60*/  BSYNC B0 ;  /* 0x0000000000007941 */ /* 0x000fea0003800000 */
.L_x_1269:
        /* <DEDUP_REMOVED lines=14> */
.L_x_1272:
[----:B------:R-:W-:Y:S05]  /*9c50*/  BSYNC B0 ;  /* 0x0000000000007941 */ /* 0x000fea0003800000 */
.L_x_1271:
        /* <DEDUP_REMOVED lines=14> */
.L_x_1274:
[----:B------:R-:W-:Y:S05]  /*9d40*/  BSYNC B0 ;  /* 0x0000000000007941 */ /* 0x000fea0003800000 */
.L_x_1273:
        /* <DEDUP_REMOVED lines=14> */
.L_x_1276:
[----:B------:R-:W-:Y:S05]  /*9e30*/  BSYNC B0 ;  /* 0x0000000000007941 */ /* 0x000fea0003800000 */
.L_x_1275:
        /* <DEDUP_REMOVED lines=14> */
.L_x_1278:
[----:B------:R-:W-:Y:S05]  /*9f20*/  BSYNC B0 ;  /* 0x0000000000007941 */ /* 0x000fea0003800000 */
.L_x_1277:
        /* <DEDUP_REMOVED lines=14> */
.L_x_1280:
[----:B------:R-:W-:Y:S05]  /*a010*/  BSYNC B0 ;  /* 0x0000000000007941 */ /* 0x000fea0003800000 */
.L_x_1279:
        /* <DEDUP_REMOVED lines=14> */
.L_x_1281:
        /* <DEDUP_REMOVED lines=16> */
.L_x_2322:


//--------------------- .text._ZN7cutlass13device_kernelIN5flash19enable_sm80_to_sm89INS1_16FlashAttnBwdSm80INS1_25CollectiveMainloopBwdSm80ILi2ELi2EN4cute5tupleIJNS5_1CILi64EEENS7_ILi128EEES9_EEENS_6half_tEfNS_4arch4Sm80ELb0ELb0ELb1ELb1ELb0ELb0ELb0ELb0ELi2ELi2ELi2ELi2ELb0EEENS1_24CollectiveEpilogueBwdGQAISA_fSD_Li256ELb1ELb0EEENS1_19SingleTileSchedulerILb1ELb0ELb0ELi128EEEEEEEEEvNT_6ParamsE --------------------------
	.section	.text._ZN7cutlass13device_kernelIN5flash19enable_sm80_to_sm89INS1_16FlashAttnBwdSm80INS1_25CollectiveMainloopBwdSm80ILi2ELi2EN4cute5tupleIJNS5_1CILi64EEENS7_ILi128EEES9_EEENS_6half_tEfNS_4arch4Sm80ELb0ELb0ELb1ELb1ELb0ELb0ELb0ELb0ELi2ELi2ELi2ELi2ELb0EEENS1_24CollectiveEpilogueBwdGQAISA_fSD_Li256ELb1ELb0EEENS1_19SingleTileSchedulerILb1ELb0ELb0ELi128EEEEEEEEEvNT_6ParamsE,"ax",@progbits
	.sectioninfo	@"SHI_REGISTERS=255"
	.align	128
.text._ZN7cutlass13device_kernelIN5flash19enable_sm80_to_sm89INS1_16FlashAttnBwdSm80INS1_25CollectiveMainloopBwdSm80ILi2ELi2EN4cute5tupleIJNS5_1CILi64EEENS7_ILi128EEES9_EEENS_6half_tEfNS_4arch4Sm80ELb0ELb0ELb1ELb1ELb0ELb0ELb0ELb0ELi2ELi2ELi2ELi2ELb0EEENS1_24CollectiveEpilogueBwdGQAISA_fSD_Li256ELb1ELb0EEENS1_19SingleTileSchedulerILb1ELb0ELb0ELi128EEEEEEEEEvNT_6ParamsE:
        .type           _ZN7cutlass13device_kernelIN5flash19enable_sm80_to_sm89INS1_16FlashAttnBwdSm80INS1_25CollectiveMainloopBwdSm80ILi2ELi2EN4cute5tupleIJNS5_1CILi64EEENS7_ILi128EEES9_EEENS_6half_tEfNS_4arch4Sm80ELb0ELb0ELb1ELb1ELb0ELb0ELb0ELb0ELi2ELi2ELi2ELi2ELb0EEENS1_24CollectiveEpilogueBwdGQAISA_fSD_Li256ELb1ELb0EEENS1_19SingleTileSchedulerILb1ELb0ELb0ELi128EEEEEEEEEvNT_6ParamsE,@function
        .size           _ZN7cutlass13device_kernelIN5flash19enable_sm80_to_sm89INS1_16FlashAttnBwdSm80INS1_25CollectiveMainloopBwdSm80ILi2ELi2EN4cute5tupleIJNS5_1CILi64EEENS7_ILi128EEES9_EEENS_6half_tEfNS_4arch4Sm80ELb0ELb0ELb1ELb1ELb0ELb0ELb0ELb0ELi2ELi2ELi2ELi2ELb0EEENS1_24CollectiveEpilogueBwdGQAISA_fSD_Li256ELb1ELb0EEENS1_19SingleTileSchedulerILb1ELb0ELb0ELi128EEEEEEEEEvNT_6ParamsE,(.L_x_2323 - _ZN7cutlass13device_kernelIN5flash19enable_sm80_to_sm89INS1_16FlashAttnBwdSm80INS1_25CollectiveMainloopBwdSm80ILi2ELi2EN4cute5tupleIJNS5_1CILi64EEENS7_ILi128EEES9_EEENS_6half_tEfNS_4arch4Sm80ELb0ELb0ELb1ELb1ELb0ELb0ELb0ELb0ELi2ELi2ELi2ELi2ELb0EEENS1_24CollectiveEpilogueBwdGQAISA_fSD_Li256ELb1ELb0EEENS1_19SingleTileSchedulerILb1ELb0ELb0ELi128EEEEEEEEEvNT_6ParamsE)
        .other          _ZN7cutlass13device_kernelIN5flash19enable_sm80_to_sm89INS1_16FlashAttnBwdSm80INS1_25CollectiveMainloopBwdSm80ILi2ELi2EN4cute5tupleIJNS5_1CILi64EEENS7_ILi128EEES9_EEENS_6half_tEfNS_4arch4Sm80ELb0ELb0ELb1ELb1ELb0ELb0ELb0ELb0ELi2ELi2ELi2ELi2ELb0EEENS1_24CollectiveEpilogueBwdGQAISA_fSD_Li256ELb1ELb0EEENS1_19SingleTileSchedulerILb1ELb0ELb0ELi128EEEEEEEEEvNT_6ParamsE,@"STO_CUDA_ENTRY STV_DEFAULT"
_ZN7cutlass13device_kernelIN5flash19enable_sm80_to_sm89INS1_16FlashAttnBwdSm80INS1_25CollectiveMainloopBwdSm80ILi2ELi2EN4cute5tupleIJNS5_1CILi64EEENS7_ILi128EEES9_EEENS_6half_tEfNS_4arch4Sm80ELb0ELb0ELb1ELb1ELb0ELb0ELb0ELb0ELi2ELi2ELi2ELi2ELb0EEENS1_24CollectiveEpilogueBwdGQAISA_fSD_Li256ELb1ELb0EEENS1_19SingleTileSchedulerILb1ELb0ELb0ELi128EEEEEEEEEvNT_6ParamsE:
        /* <DEDUP_REMOVED lines=18> */
.L_x_1283:
        /* <DEDUP_REMOVED lines=8> */
.L_x_1285:
[----:B------:R-:W-:Y:S02]  /*01a0*/  MOV R0, c[0x0][0x3ac] ;  /* 0x0000eb0000007a02 */ /* 0x000fe40000000f00 */
.L_x_1284:
[----:B-1----:R-:W-:-:S05]  /*01b0*/  IMAD.SHL.U32 R2, R18, 0x80, RZ ;  /* 0x0000008012027824 */ /* 0x002fca00078e00ff */
[----:B-----5:R-:W-:-:S04]  /*01c0*/  ISETP.GE.AND P0, PT, R2, R0, PT ;  /* 0x000000000200720c */ /* 0x020fc80003f06270 */
[----:B------:R-:W-:-:S05]  /*01d0*/  SEL R0, R5, 0xffffffff, !P0 ;  /* 0xffffffff05007807 */ /* 0x000fca0004000000 */
[----:B------:R1:W-:Y:S01]  /*01e0*/  STL [R1+0x38], R0 ;  /* 0x0000380001007387 */ /* 0x0003e20000100800 */
[----:B------:R-:W-:Y:S05]  /*01f0*/  BRA `(.L_x_1286) ;  /* 0x0000012000007947 */ /* 0x000fea0003800000 */
.L_x_1282:
[----:B---34-:R-:W-:-:S04]  /*0200*/  ISETP.NE.U32.AND P0, PT, RZ, c[0x0][0x3c8], PT ;  /* 0x0000f200ff007a0c */ /* 0x018fc80003f05070 */
[----:B------:R-:W-:-:S13]  /*0210*/  ISETP.NE.AND.EX P0, PT, RZ, c[0x0][0x3cc], PT, P0 ;  /* 0x0000f300ff007a0c */ /* 0x000fda0003f05300 */
[----:B------:R-:W-:Y:S05]  /*0220*/  @!P0 BRA `(.L_x_1287) ;  /* 0x0000002000008947 */ /* 0x000fea0003800000 */
[----:B------:R1:W5:Y:S01]  /*0230*/  LDG.E R0, [R2.64] ;  /* 0x0000001002007981 */ /* 0x000362000c1e1900 */
[----:B------:R-:W-:Y:S05]  /*0240*/  BRA `(.L_x_1288) ;  /* 0x0000009000007947 */ /* 0x000fea0003800000 */
.L_x_1287:
        /* <DEDUP_REMOVED lines=8> */
.L_x_1289:
[----:B------:R-:W-:Y:S02]  /*02d0*/  MOV R0, c[0x0][0x3ac] ;  /* 0x0000eb0000007a02 */ /* 0x000fe40000000f00 */
.L_x_1288:
[----:B-1----:R-:W-:-:S05]  /*02e0*/  IMAD.SHL.U32 R2, R18, 0x80, RZ ;  /* 0x0000008012027824 */ /* 0x002fca00078e00ff */
[----:B-----5:R-:W-:-:S04]  /*02f0*/  ISETP.GE.AND P0, PT, R2, R0, PT ;  /* 0x000000000200720c */ /* 0x020fc80003f06270 */
[----:B------:R-:W-:-:S05]  /*0300*/  SEL R0, R5, 0xffffffff, !P0 ;  /* 0xffffffff05007807 */ /* 0x000fca0004000000 */
[----:B------:R1:W-:Y:S04]  /*0310*/  STL [R1+0x38], R0 ;  /* 0x0000380001007387 */ /* 0x0003e80000100800 */
.L_x_1286:
        /* <DEDUP_REMOVED lines=8> */
[----:B------:R-:W-:-:S04]  /*03a0*/  ISETP.NE.U32.AND P4, PT, RZ, c[0x0][0x2d0], PT ;  /* 0x0000b400ff007a0c */ /* 0x000fc80003f85070 */
[----:B------:R-:W-:-:S05]  /*03b0*/  ISETP.NE.AND.EX P4, PT, RZ, c[0x0][0x2d4], PT, P4 ;  /* 0x0000b500ff007a0c */ /* 0x000fca0003f85340 */
[CC--:B------:R-:W-:Y:S02]  /*03c0*/  @P0 IMAD.WIDE R2, R165.reuse, R9.reuse, c[0x0][0x2d8] ;  /* 0x0000b600a5020625 */ /* 0x0c0fe400078e0209 */
[----:B-1----:R-:W2:Y:S04]  /*03d0*/  @P2 LDG.E R0, [R4.64] ;  /* 0x0000001004002981 */ /* 0x002ea8000c1e1900 */
[----:B------:R1:W3:Y:S04]  /*03e0*/  @P0 LDG.E R8, [R2.64] ;  /* 0x0000001002080981 */ /* 0x0002e8000c1e1900 */
[----:B------:R-:W4:Y:S01]  /*03f0*/  @P2 LDG.E R7, [R4.64] ;  /* 0x0000001004072981 */ /* 0x000f22000c1e1900 */
[----:B-1----:R-:W-:-:S05]  /*0400*/  IMAD.WIDE R2, R165, R9, c[0x0][0x2d0] ;  /* 0x0000b400a5027625 */ /* 0x002fca00078e0209 */
[----:B------:R-:W5:Y:S01]  /*0410*/  @P4 LDG.E R6, [R2.64] ;  /* 0x0000001002064981 */ /* 0x000f62000c1e1900 */
[----:B------:R-:W-:Y:S01]  /*0420*/  ULDC UR14, c[0x0][0x168] ;  /* 0x00005a00000e7ab9 */ /* 0x000fe20000000800 */
[----:B------:R-:W-:Y:S01]  /*0430*/  CS2R R10, SRZ ;  /* 0x00000000000a7805 */ /* 0x000fe2000001ff00 */
[----:B------:R-:W-:Y:S01]  /*0440*/  CS2R R14, SRZ ;  /* 0x00000000000e7805 */ /* 0x000fe2000001ff00 */
[----:B------:R-:W-:Y:S02]  /*0450*/  IMAD.MOV.U32 R17, RZ, RZ, c[0x0][0x198] ;  /* 0x00006600ff117624 */ /* 0x000fe400078e00ff */
[----:B--2---:R-:W-:Y:S01]  /*0460*/  @P2 IMAD R0, R165, 0x40, R0 ;  /* 0x00000040a5002824 */ /* 0x004fe200078e0200 */
[----:B---3--:R1:W2:Y:S01]  /*0470*/  @P0 R2UR UR14, R8 ;  /* 0x00000000080e03c2 */ /* 0x0082a200000e0000 */
[--C-:B----4-:R-:W-:Y:S01]  /*0480*/  @P2 SHF.R.S32.HI R11, RZ, 0x1f, R7.reuse ;  /* 0x0000001fff0b2819 */ /* 0x110fe20000011407 */
[----:B------:R-:W-:Y:S02]  /*0490*/  @P2 IMAD.MOV.U32 R10, RZ, RZ, R7 ;  /* 0x000000ffff0a2224 */ /* 0x000fe400078e0007 */
[----:B-1----:R-:W-:-:S04]  /*04a0*/  @P2 SHF.R.S32.HI R8, RZ, 0x1f, R0 ;  /* 0x0000001fff082819 */ /* 0x002fc80000011400 */
[----:B------:R-:W-:Y:S01]  /*04b0*/  @P2 LEA.HI R0, R8, R0, RZ, 0x6 ;  /* 0x0000000008002211 */ /* 0x000fe200078f30ff */
[----:B------:R-:W-:Y:S01]  /*04c0*/  IMAD.MOV.U32 R8, RZ, RZ, RZ ;  /* 0x000000ffff087224 */ /* 0x000fe200078e00ff */
[--C-:B-----5:R-:W-:Y:S01]  /*04d0*/  @P4 SHF.R.S32.HI R15, RZ, 0x1f, R6.reuse ;  /* 0x0000001fff0f4819 */ /* 0x120fe20000011406 */
[----:B------:R-:W-:Y:S01]  /*04e0*/  @P4 IMAD.MOV.U32 R14, RZ, RZ, R6 ;  /* 0x000000ffff0e4224 */ /* 0x000fe200078e0006 */
[----:B------:R-:W-:Y:S01]  /*04f0*/  @P2 LOP3.LUT R8, R0, 0xffffffc0, RZ, 0xc0, !PT ;  /* 0xffffffc000082812 */ /* 0x000fe200078ec0ff */
[----:B------:R-:W-:Y:S05]  /*0500*/  @P0 BRA `(.L_x_1290) ;  /* 0x0000006000000947 */ /* 0x000fea0003800000 */
[----:B--2---:R-:W-:Y:S05]  /*0510*/  @!P2 BRA `(.L_x_1290) ;  /* 0x000000500000a947 */ /* 0x004fea0003800000 */
[----:B------:R1:W2:Y:S04]  /*0520*/  LDG.E R0, [R4.64] ;  /* 0x0000001004007981 */ /* 0x0002a8000c1e1900 */
[----:B-1----:R-:W3:Y:S01]  /*0530*/  LDG.E R4, [R4.64+0x4] ;  /* 0x0000041004047981 */ /* 0x002ee2000c1e1900 */
[----:B--2---:R-:W1:Y:S08]  /*0540*/  R2UR UR14, R0 ;  /* 0x00000000000e73c2 */ /* 0x004e7000000e0000 */
[----:B---3--:R-:W1:Y:S02]  /*0550*/  R2UR UR4, R4 ;  /* 0x00000000040473c2 */ /* 0x008e6400000e0000 */
[----:B-1----:R-:W-:-:S06]  /*0560*/  UIADD3 UR14, -UR14, UR4, URZ ;  /* 0x000000040e0e7290 */ /* 0x002fcc000fffe13f */
.L_x_1290:
[----:B--2---:R-:W-:-:S04]  /*0570*/  ISETP.NE.U32.AND P0, PT, RZ, c[0x0][0x2e0], PT ;  /* 0x0000b800ff007a0c */ /* 0x004fc80003f05070 */
[----:B------:R-:W-:-:S13]  /*0580*/  ISETP.NE.AND.EX P0, PT, RZ, c[0x0][0x2e4], PT, P0 ;  /* 0x0000b900ff007a0c */ /* 0x000fda0003f05300 */
[----:B------:R-:W-:Y:S05]  /*0590*/  @!P0 BRA `(.L_x_1291) ;  /* 0x0000003000008947 */ /* 0x000fea0003800000 */
[----:B------:R-:W-:-:S05]  /*05a0*/  IMAD.WIDE R2, R165, R9, c[0x0][0x2e0] ;  /* 0x0000b800a5027625 */ /* 0x000fca00078e0209 */
[----:B------:R1:W5:Y:S01]  /*05b0*/  LDG.E R17, [R2.64] ;  /* 0x0000001002117981 */ /* 0x000362000c1e1900 */
[----:B------:R-:W-:Y:S05]  /*05c0*/  BRA `(.L_x_1292) ;  /* 0x0000004000007947 */ /* 0x000fea0003800000 */
.L_x_1291:
[----:B------:R-:W-:Y:S05]  /*05d0*/  @!P4 BRA `(.L_x_1292) ;  /* 0x000000300000c947 */ /* 0x000fea0003800000 */
[----:B------:R1:W2:Y:S04]  /*05e0*/  LDG.E R0, [R2.64] ;  /* 0x0000001002007981 */ /* 0x0002a8000c1e1900 */
[----:B-1----:R-:W2:Y:S02]  /*05f0*/  LDG.E R2, [R2.64+0x4] ;  /* 0x0000041002027981 */ /* 0x002ea4000c1e1900 */
[----:B--2---:R-:W-:Y:S02]  /*0600*/  IADD3 R17, -R0, R2, RZ ;  /* 0x0000000200117210 */ /* 0x004fe40007ffe1ff */
.L_x_1292:
        /* <DEDUP_REMOVED lines=69> */
[--C-:B-1----:R-:W-:Y:S01]  /*0a60*/  SHF.R.S32.HI R2, RZ, 0x1f, R164.reuse ;  /* 0x0000001fff027819 */ /* 0x102fe200000114a4 */
[----:B------:R-:W-:Y:S01]  /*0a70*/  IMAD.SHL.U32 R5, R164, 0x4, RZ ;  /* 0x00000004a4057824 */ /* 0x000fe200078e00ff */
[--C-:B------:R-:W-:Y:S01]  /*0a80*/  SHF.R.S32.HI R34, RZ, 0x1f, R35.reuse ;  /* 0x0000001fff227819 */ /* 0x100fe20000011423 */
[----:B------:R-:W-:Y:S01]  /*0a90*/  IMAD.MOV.U32 R3, RZ, RZ, c[0x0][0x248] ;  /* 0x00009200ff037624 */ /* 0x000fe200078e00ff */
[----:B------:R-:W-:Y:S01]  /*0aa0*/  IADD3 R28, P0, R0, R164, RZ ;  /* 0x000000a4001c7210 */ /* 0x000fe20007f1e0ff */
[----:B------:R-:W-:Y:S01]  /*0ab0*/  IMAD.MOV.U32 R12, RZ, RZ, R35 ;  /* 0x000000ffff0c7224 */ /* 0x000fe200078e0023 */
[----:B------:R-:W-:Y:S01]  /*0ac0*/  SHF.R.S32.HI R33, RZ, 0x1f, R164 ;  /* 0x0000001fff217819 */ /* 0x000fe200000114a4 */
[----:B------:R-:W-:Y:S01]  /*0ad0*/  IMAD R4, R34, c[0x0][0x270], RZ ;  /* 0x00009c0022047a24 */ /* 0x000fe200078e02ff */
[----:B------:R-:W-:Y:S01]  /*0ae0*/  LEA.HI.X.SX32 R29, R0, R2, 0x1, P0 ;  /* 0x00000002001d7211 */ /* 0x000fe200000f0eff */
[----:B------:R-:W-:Y:S01]  /*0af0*/  IMAD R7, R34, c[0x0][0x288], RZ ;  /* 0x0000a20022077a24 */ /* 0x000fe200078e02ff */
[----:B------:R-:W-:Y:S01]  /*0b00*/  SHF.R.S32.HI R0, RZ, 0x1f, R8 ;  /* 0x0000001fff007819 */ /* 0x000fe20000011408 */
[----:B-----5:R-:W-:Y:S01]  /*0b10*/  IMAD R32, R18, -0x80, R17 ;  /* 0xffffff8012207824 */ /* 0x020fe200078e0211 */
[----:B------:R-:W-:Y:S01]  /*0b20*/  IADD3 R2, P0, R5, R8, RZ ;  /* 0x0000000805027210 */ /* 0x000fe20007f1e0ff */
[----:B------:R-:W-:Y:S01]  /*0b30*/  IMAD R7, R35, c[0x0][0x28c], R7 ;  /* 0x0000a30023077a24 */ /* 0x000fe200078e0207 */
[----:B------:R-:W-:Y:S01]  /*0b40*/  ISETP.NE.AND P3, PT, R3, 0x1, PT ;  /* 0x000000010300780c */ /* 0x000fe20003f65270 */
[----:B------:R-:W-:Y:S01]  /*0b50*/  ULDC.64 UR4, c[0x0][0x1d8] ;  /* 0x0000760000047ab9 */ /* 0x000fe20000000a00 */
[----:B------:R-:W-:Y:S01]  /*0b60*/  LEA.HI.X.SX32 R3, R5, R0, 0x1, P0 ;  /* 0x0000000005037211 */ /* 0x000fe200000f0eff */
[----:B------:R-:W-:Y:S01]  /*0b70*/  IMAD R0, R35, c[0x0][0x274], R4 ;  /* 0x00009d0023007a24 */ /* 0x000fe200078e0204 */
[----:B------:R-:W-:Y:S01]  /*0b80*/  LEA.HI R9, R33, R164, RZ, 0x3 ;  /* 0x000000a421097211 */ /* 0x000fe200078f18ff */
[----:B------:R-:W-:Y:S01]  /*0b90*/  USHF.L.U32 UR7, UR4, 0x6, URZ ;  /* 0x0000000604077899 */ /* 0x000fe2000800063f */
[----:B------:R-:W-:Y:S01]  /*0ba0*/  SHF.R.S32.HI R23, RZ, 0x1f, R165 ;  /* 0x0000001fff177819 */ /* 0x000fe200000114a5 */
[----:B------:R-:W-:Y:S01]  /*0bb0*/  IMAD.WIDE.U32 R4, R35, c[0x0][0x270], R2 ;  /* 0x00009c0023047a25 */ /* 0x000fe200078e0002 */
[----:B------:R-:W-:Y:S01]  /*0bc0*/  SHF.R.S32.HI R36, RZ, 0x3, R9 ;  /* 0x00000003ff247819 */ /* 0x000fe20000011409 */
[----:B------:R-:W-:Y:S01]  /*0bd0*/  UMOV UR10, 0x6 ;  /* 0x00000006000a7882 */ /* 0x000fe20000000000 */
[----:B------:R-:W-:Y:S01]  /*0be0*/  SEL R25, R23, RZ, !P2 ;  /* 0x000000ff17197207 */ /* 0x000fe20005000000 */
[----:B------:R-:W-:Y:S01]  /*0bf0*/  IMAD.IADD R5, R5, 0x1, R0 ;  /* 0x0000000105057824 */ /* 0x000fe200078e0200 */
[----:B------:R-:W-:Y:S01]  /*0c00*/  SHF.R.S32.HI R13, RZ, 0x1f, R36 ;  /* 0x0000001fff0d7819 */ /* 0x000fe20000011424 */
[----:B------:R-:W-:Y:S01]  /*0c10*/  @P3 IMAD.HI.U32 R16, R35, c[0x0][0x24c], RZ ;  /* 0x0000930023103a27 */ /* 0x000fe200078e00ff */
[C---:B------:R-:W-:Y:S01]  /*0c20*/  IADD3 R8, P1, R36.reuse, R10, RZ ;  /* 0x0000000a24087210 */ /* 0x040fe20007f3e0ff */
[----:B------:R-:W-:Y:S01]  /*0c30*/  USHF.L.U64.HI UR6, UR4, UR10, UR5 ;  /* 0x0000000a04067299 */ /* 0x000fe20008010205 */
[----:B------:R-:W-:Y:S01]  /*0c40*/  LOP3.LUT R0, R9, 0xfffffff8, RZ, 0xc0, !PT ;  /* 0xfffffff809007812 */ /* 0x000fe200078ec0ff */
[----:B------:R-:W-:Y:S01]  /*0c50*/  IMAD.WIDE.U32 R2, R35, c[0x0][0x288], R2 ;  /* 0x0000a20023027a25 */ /* 0x000fe200078e0002 */
[----:B------:R-:W-:Y:S01]  /*0c60*/  LEA.HI R9, R33, R164, RZ, 0x6 ;  /* 0x000000a421097211 */ /* 0x000fe200078f30ff */
[----:B------:R-:W-:Y:S01]  /*0c70*/  UIADD3 UR9, UP0, UR7, 0x80, URZ ;  /* 0x0000008007097890 */ /* 0x000fe2000ff1e03f */
[----:B------:R-:W-:Y:S01]  /*0c80*/  @P3 SHF.R.U32.HI R12, RZ, c[0x0][0x250], R16 ;  /* 0x00009400ff0c3a19 */ /* 0x000fe20000011610 */
[----:B------:R-:W-:Y:S01]  /*0c90*/  IMAD.X R10, R13, 0x1, R11, P1 ;  /* 0x000000010d0a7824 */ /* 0x000fe200008e060b */
[----:B------:R-:W-:Y:S01]  /*0ca0*/  SHF.R.S32.HI R26, RZ, 0x6, R9 ;  /* 0x00000006ff1a7819 */ /* 0x000fe20000011409 */
[C---:B------:R-:W-:Y:S01]  /*0cb0*/  IMAD.SHL.U32 R11, R36.reuse, 0x40, RZ ;  /* 0x00000040240b7824 */ /* 0x040fe200078e00ff */
[----:B------:R-:W-:Y:S01]  /*0cc0*/  IADD3 R6, P0, R36, R14, RZ ;  /* 0x0000000e24067210 */ /* 0x000fe20007f1e0ff */
[----:B------:R-:W-:Y:S01]  /*0cd0*/  IMAD.IADD R27, R164, 0x1, -R0 ;  /* 0x00000001a41b7824 */ /* 0x000fe200078e0a00 */
[----:B------:R-:W-:Y:S01]  /*0ce0*/  SEL R30, R165, RZ, !P2 ;  /* 0x000000ffa51e7207 */ /* 0x000fe20005000000 */
[----:B------:R-:W-:Y:S01]  /*0cf0*/  IMAD.IADD R3, R3, 0x1, R7 ;  /* 0x0000000103037824 */ /* 0x000fe200078e0207 */
[----:B------:R-:W-:Y:S01]  /*0d00*/  LOP3.LUT R0, R11, 0x1c0, RZ, 0xc0, !PT ;  /* 0x000001c00b007812 */ /* 0x000fe200078ec0ff */
[----:B------:R-:W-:Y:S01]  /*0d10*/  IMAD.SHL.U32 R16, R27, 0x8, RZ ;  /* 0x000000081b107824 */ /* 0x000fe200078e00ff */
[----:B------:R-:W-:Y:S01]  /*0d20*/  UIADD3.X UR8, URZ, UR6, URZ, UP0, !UPT ;  /* 0x000000063f087290 */ /* 0x000fe200087fe43f */
[----:B------:R-:W-:Y:S01]  /*0d30*/  IMAD.SHL.U32 R212, R26, 0x200, RZ ;  /* 0x000002001ad47824 */ /* 0x000fe200078e00ff */
[----:B------:R-:W-:Y:S01]  /*0d40*/  ULDC.64 UR4, c[0x0][0x1a8] ;  /* 0x00006a0000047ab9 */ /* 0x000fe20000000a00 */
[----:B------:R-:W-:Y:S01]  /*0d50*/  IMAD.X R7, R13, 0x1, R15, P0 ;  /* 0x000000010d077824 */ /* 0x000fe200000e060f */
[----:B------:R-:W-:Y:S01]  /*0d60*/  LOP3.LUT R9, R0, 0x38, R16, 0xf8, !PT ;  /* 0x0000003800097812 */ /* 0x000fe200078ef810 */
[----:B------:R-:W-:Y:S01]  /*0d70*/  IMAD.WIDE.U32 R2, R30, c[0x0][0x290], R2 ;  /* 0x0000a4001e027a25 */ /* 0x000fe200078e0002 */
[----:B------:R-:W-:Y:S01]  /*0d80*/  SHF.R.U32.HI R0, RZ, 0x3, R0 ;  /* 0x00000003ff007819 */ /* 0x000fe20000011600 */
[----:B------:R-:W-:Y:S01]  /*0d90*/  USHF.L.U64.HI UR5, UR4, UR10, UR5 ;  /* 0x0000000a04057299 */ /* 0x000fe20008010205 */
[----:B------:R-:W-:Y:S01]  /*0da0*/  SHF.R.S32.HI R17, RZ, 0x1f, R16 ;  /* 0x0000001fff117819 */ /* 0x000fe20000011410 */
[----:B------:R-:W-:Y:S01]  /*0db0*/  IMAD.WIDE R14, R18, 0x80, R6 ;  /* 0x00000080120e7825 */ /* 0x000fe200078e0206 */
[----:B------:R-:W-:-:S02]  /*0dc0*/  LOP3.LUT R31, R212, R9, R0, 0xf6, !PT ;  /* 0x00000009d41f7212 */ /* 0x000fc400078ef600 */
[----:B------:R-:W-:Y:S01]  /*0dd0*/  SHF.R.S32.HI R0, RZ, 0x1f, R12 ;  /* 0x0000001fff007819 */ /* 0x000fe2000001140c */
[C---:B------:R-:W-:Y:S01]  /*0de0*/  IMAD R7, R25.reuse, c[0x0][0x278], RZ ;  /* 0x00009e0019077a24 */ /* 0x040fe200078e02ff */
[----:B------:R-:W-:Y:S01]  /*0df0*/  LEA R38, P0, R2, c[0x0][0x280], 0x2 ;  /* 0x0000a00002267a11 */ /* 0x000fe200078010ff */
[----:B------:R-:W-:Y:S01]  /*0e00*/  IMAD R6, R25, c[0x0][0x290], RZ ;  /* 0x0000a40019067a24 */ /* 0x000fe200078e02ff */
[----:B------:R-:W-:Y:S01]  /*0e10*/  LOP3.LUT R229, R229, 0xfffffff7, RZ, 0xc0, !PT ;  /* 0xfffffff7e5e57812 */ /* 0x000fe200078ec0ff */
[C---:B------:R-:W-:Y:S02]  /*0e20*/  IMAD R22, R30.reuse, c[0x0][0x27c], R7 ;  /* 0x00009f001e167a24 */ /* 0x040fe400078e0207 */
[----:B------:R-:W-:Y:S02]  /*0e30*/  IMAD R18, R30, c[0x0][0x294], R6 ;  /* 0x0000a5001e127a24 */ /* 0x000fe400078e0206 */
[----:B------:R-:W-:Y:S02]  /*0e40*/  IMAD R7, R10, c[0x0][0x208], RZ ;  /* 0x000082000a077a24 */ /* 0x000fe400078e02ff */
[----:B------:R-:W-:-:S02]  /*0e50*/  IMAD R6, R0, c[0x0][0x1e0], RZ ;  /* 0x0000780000067a24 */ /* 0x000fc400078e02ff */
[----:B------:R-:W-:Y:S02]  /*0e60*/  IMAD R0, R0, c[0x0][0x1b0], RZ ;  /* 0x00006c0000007a24 */ /* 0x000fe400078e02ff */
[----:B------:R-:W-:Y:S02]  /*0e70*/  IMAD R20, R8, c[0x0][0x20c], R7 ;  /* 0x0000830008147a24 */ /* 0x000fe400078e0207 */
[----:B------:R-:W-:Y:S02]  /*0e80*/  IMAD R21, R12, c[0x0][0x1e4], R6 ;  /* 0x000079000c157a24 */ /* 0x000fe400078e0206 */
[----:B------:R-:W-:-:S04]  /*0e90*/  IMAD.WIDE.U32 R6, R30, c[0x0][0x278], R4 ;  /* 0x00009e001e067a25 */ /* 0x000fc800078e0004 */
[----:B------:R-:W-:Y:S01]  /*0ea0*/  IMAD R9, R10, c[0x0][0x178], RZ ;  /* 0x00005e000a097a24 */ /* 0x000fe200078e02ff */
[----:B------:R-:W-:Y:S01]  /*0eb0*/  LEA R40, P1, R6, c[0x0][0x258], 0x2 ;  /* 0x0000960006287a11 */ /* 0x000fe200078210ff */
[C---:B------:R-:W-:Y:S02]  /*0ec0*/  IMAD R24, R12.reuse, c[0x0][0x1b4], R0 ;  /* 0x00006d000c187a24 */ /* 0x040fe400078e0200 */
[----:B------:R-:W-:Y:S02]  /*0ed0*/  IMAD.IADD R0, R7, 0x1, R22 ;  /* 0x0000000107007824 */ /* 0x000fe400078e0216 */
        /* <DEDUP_REMOVED lines=187> */
[C---:B------:R-:W-:Y:S01]  /*1a90*/  @!P4 IMAD.SHL.U32 R0, R164.reuse, 0x10, RZ ;  /* 0x00000010a400c824 */ /* 0x040fe200078e00ff */
        /* <DEDUP_REMOVED lines=80> */
.L_x_1295:
[----:B------:R-:W-:Y:S05]  /*1fa0*/  BSYNC B0 ;  /* 0x0000000000007941 */ /* 0x000fea0003800000 */
.L_x_1294:
        /* <DEDUP_REMOVED lines=140> */
.L_x_1298:
        /* <DEDUP_REMOVED lines=259> */
.L_x_1296:
        /* <DEDUP_REMOVED lines=17> */
[----:B------:R-:W-:Y:S02]  /*39b0*/  ISETP.GT.AND P2, PT, R231, 0x60, PT ;  /* 0x00000060e700780c */ /* 0x000fe40003f44270 */
        /* <DEDUP_REMOVED lines=548> */
.L_x_1297:
        /* <DEDUP_REMOVED lines=298> */
.L_x_1293:
[----:B------:R-:W-:Y:S05]  /*6ea0*/  @P0 EXIT ;  /* 0x000000000000094d */ /* 0x000fea0003800000 */
[----:B------:R-:W2:Y:S01]  /*6eb0*/  LDL.LU R9, [R1+0x38] ;  /* 0x0000380001097983 */ /* 0x000ea20000300800 */
[----:B------:R-:W-:-:S04]  /*6ec0*/  ISETP.NE.U32.AND P0, PT, RZ, c[0x0][0x360], PT ;  /* 0x0000d800ff007a0c */ /* 0x000fc80003f05070 */
[----:B------:R-:W-:-:S13]  /*6ed0*/  ISETP.NE.AND.EX P0, PT, RZ, c[0x0][0x364], PT, P0 ;  /* 0x0000d900ff007a0c */ /* 0x000fda0003f05300 */
[----:B-1----:R-:W-:-:S04]  /*6ee0*/  @P0 IMAD.MOV.U32 R2, RZ, RZ, 0x4 ;  /* 0x00000004ff020424 */ /* 0x002fc800078e00ff */
[----:B--2---:R-:W-:-:S05]  /*6ef0*/  @P0 IMAD.WIDE R2, R9, R2, c[0x0][0x360] ;  /* 0x0000d80009020625 */ /* 0x004fca00078e0202 */
[----:B------:R1:W2:Y:S01]  /*6f00*/  @P0 LDG.E R0, [R2.64] ;  /* 0x0000001002000981 */ /* 0x0002a2000c1e1900 */
[----:B------:R-:W3:Y:S03]  /*6f10*/  S2UR UR5, SR_CTAID.X ;  /* 0x00000000000579c3 */ /* 0x000ee60000002500 */
[----:B------:R-:W4:Y:S04]  /*6f20*/  S2R R5, SR_TID.X ;  /* 0x0000000000057919 */ /* 0x000f280000002100 */
[----:B-1----:R-:W1:Y:S01]  /*6f30*/  S2R R3, SR_CTAID.Y ;  /* 0x0000000000037919 */ /* 0x002e620000002600 */
[----:B------:R-:W-:Y:S01]  /*6f40*/  IMAD.MOV.U32 R2, RZ, RZ, c[0x0][0x338] ;  /* 0x0000ce00ff027624 */ /* 0x000fe200078e00ff */
[----:B---3--:R-:W-:Y:S01]  /*6f50*/  USHF.L.U32 UR5, UR5, 0xe, URZ ;  /* 0x0000000e05057899 */ /* 0x008fe2000800063f */
[----:B----4-:R-:W-:Y:S01]  /*6f60*/  SHF.R.S32.HI R6, RZ, 0x1f, R5 ;  /* 0x0000001fff067819 */ /* 0x010fe20000011405 */
[----:B------:R-:W-:Y:S02]  /*6f70*/  BAR.SYNC.DEFER_BLOCKING 0x1, 0x100 ;  /* 0x0044000000007b1d */ /* 0x000fe40000010000 */
[----:B------:R-:W-:Y:S01]  /*6f80*/  ISETP.NE.AND P1, PT, R2, 0x1, PT ;  /* 0x000000010200780c */ /* 0x000fe20003f25270 */
[----:B------:R-:W-:-:S12]  /*6f90*/  USHF.R.S32.HI UR4, URZ, 0x1f, UR5 ;  /* 0x0000001f3f047899 */ /* 0x000fd80008011405 */
[----:B-1----:R-:W-:-:S04]  /*6fa0*/  @P1 IMAD.HI.U32 R4, R3, c[0x0][0x33c], RZ ;  /* 0x0000cf0003041a27 */ /* 0x002fc800078e00ff */
[----:B--2---:R-:W-:-:S05]  /*6fb0*/  @P0 IMAD R0, R9, 0x80, R0 ;  /* 0x0000008009000824 */ /* 0x004fca00078e0200 */
[----:B------:R-:W-:-:S04]  /*6fc0*/  @P0 SHF.R.S32.HI R2, RZ, 0x1f, R0 ;  /* 0x0000001fff020819 */ /* 0x000fc80000011400 */
[----:B------:R-:W-:Y:S01]  /*6fd0*/  @P0 LEA.HI R2, R2, R0, RZ, 0x7 ;  /* 0x0000000002020211 */ /* 0x000fe200078f38ff */
[----:B------:R-:W-:Y:S01]  /*6fe0*/  IMAD.MOV.U32 R0, RZ, RZ, R3 ;  /* 0x000000ffff007224 */ /* 0x000fe200078e0003 */
[----:B------:R-:W-:Y:S02]  /*6ff0*/  @P1 SHF.R.U32.HI R0, RZ, c[0x0][0x340], R4 ;  /* 0x0000d000ff001a19 */ /* 0x000fe40000011604 */
[----:B------:R-:W-:Y:S02]  /*7000*/  @P0 SHF.L.U32 R2, R2, 0x7, RZ ;  /* 0x0000000702020819 */ /* 0x000fe400000006ff */
[----:B------:R-:W-:Y:S02]  /*7010*/  SHF.R.S32.HI R4, RZ, 0x1f, R0 ;  /* 0x0000001fff047819 */ /* 0x000fe40000011400 */
[----:B------:R-:W-:-:S04]  /*7020*/  @P0 LOP3.LUT R2, R2, 0xffffc000, RZ, 0xc0, !PT ;  /* 0xffffc00002020812 */ /* 0x000fc800078ec0ff */
[----:B------:R-:W-:Y:S02]  /*7030*/  @P0 SHF.R.S32.HI R3, RZ, 0x1f, R2 ;  /* 0x0000001fff030819 */ /* 0x000fe40000011402 */
[----:B------:R-:W-:-:S06]  /*7040*/  @!P0 CS2R R2, SRZ ;  /* 0x0000000000028805 */ /* 0x000fcc000001ff00 */
[----:B------:R-:W-:Y:S01]  /*7050*/  IADD3 R2, P2, P1, R2, UR5, R5 ;  /* 0x0000000502027c10 */ /* 0x000fe2000f95e005 */
[C---:B------:R-:W-:Y:S02]  /*7060*/  IMAD R5, R4.reuse, c[0x0][0x328], RZ ;  /* 0x0000ca0004057a24 */ /* 0x040fe400078e02ff */
[----:B------:R-:W-:Y:S01]  /*7070*/  IMAD R4, R4, c[0x0][0x300], RZ ;  /* 0x0000c00004047a24 */ /* 0x000fe200078e02ff */
[----:B------:R-:W-:Y:S01]  /*7080*/  IADD3.X R3, R3, UR4, R6, P2, P1 ;  /* 0x0000000403037c10 */ /* 0x000fe200097e2406 */
[C---:B------:R-:W-:Y:S01]  /*7090*/  IMAD R7, R0.reuse, c[0x0][0x32c], R5 ;  /* 0x0000cb0000077a24 */ /* 0x040fe200078e0205 */
[----:B------:R-:W-:Y:S01]  /*70a0*/  SHF.R.S32.HI R6, RZ, 0x1f, R9 ;  /* 0x0000001fff067819 */ /* 0x000fe20000011409 */
[C---:B------:R-:W-:Y:S02]  /*70b0*/  IMAD R8, R0.reuse, c[0x0][0x304], R4 ;  /* 0x0000c10000087a24 */ /* 0x040fe400078e0204 */
[----:B------:R-:W-:-:S04]  /*70c0*/  IMAD.WIDE.U32 R4, R0, c[0x0][0x328], R2 ;  /* 0x0000ca0000047a25 */ /* 0x000fc800078e0002 */
[----:B------:R-:W-:Y:S01]  /*70d0*/  IMAD.WIDE.U32 R2, R0, c[0x0][0x300], R2 ;  /* 0x0000c00000027a25 */ /* 0x000fe200078e0002 */
[----:B------:R-:W-:Y:S02]  /*70e0*/  SEL R0, R6, RZ, !P0 ;  /* 0x000000ff06007207 */ /* 0x000fe40004000000 */
[----:B------:R-:W-:Y:S01]  /*70f0*/  SEL R6, R9, RZ, !P0 ;  /* 0x000000ff09067207 */ /* 0x000fe20004000000 */
[----:B------:R-:W-:Y:S01]  /*7100*/  IMAD.IADD R5, R5, 0x1, R7 ;  /* 0x0000000105057824 */ /* 0x000fe200078e0207 */
[----:B------:R-:W-:Y:S01]  /*7110*/  IADD3 R3, R3, R8, RZ ;  /* 0x0000000803037210 */ /* 0x000fe20007ffe0ff */
[C---:B------:R-:W-:Y:S02]  /*7120*/  IMAD R10, R0.reuse, c[0x0][0x330], RZ ;  /* 0x0000cc00000a7a24 */ /* 0x040fe400078e02ff */
[----:B------:R-:W-:Y:S02]  /*7130*/  IMAD R0, R0, c[0x0][0x308], RZ ;  /* 0x0000c20000007a24 */ /* 0x000fe400078e02ff */
[----:B------:R-:W-:-:S02]  /*7140*/  IMAD R10, R6, c[0x0][0x334], R10 ;  /* 0x0000cd00060a7a24 */ /* 0x000fc400078e020a */
[----:B------:R-:W-:-:S04]  /*7150*/  IMAD.WIDE.U32 R8, R6, c[0x0][0x330], R4 ;  /* 0x0000cc0006087a25 */ /* 0x000fc800078e0004 */
[----:B------:R-:W-:Y:S01]  /*7160*/  IMAD R0, R6, c[0x0][0x30c], R0 ;  /* 0x0000c30006007a24 */ /* 0x000fe200078e0200 */
[----:B------:R-:W-:Y:S01]  /*7170*/  LEA R4, P1, R8, c[0x0][0x310], 0x2 ;  /* 0x0000c40008047a11 */ /* 0x000fe200078210ff */
[----:B------:R-:W-:-:S04]  /*7180*/  IMAD.WIDE.U32 R6, R6, c[0x0][0x308], R2 ;  /* 0x0000c20006067a25 */ /* 0x000fc800078e0002 */
[----:B------:R-:W-:Y:S01]  /*7190*/  IMAD.IADD R3, R9, 0x1, R10 ;  /* 0x0000000109037824 */ /* 0x000fe200078e020a */
[----:B------:R-:W-:Y:S02]  /*71a0*/  IADD3 R0, R7, R0, RZ ;  /* 0x0000000007007210 */ /* 0x000fe40007ffe0ff */
[----:B------:R-:W-:Y:S02]  /*71b0*/  LEA R2, P0, R6, c[0x0][0x2e8], 0x2 ;  /* 0x0000ba0006027a11 */ /* 0x000fe400078010ff */
[----:B------:R-:W-:Y:S02]  /*71c0*/  LEA.HI.X R5, R8, c[0x0][0x314], R3, 0x2, P1 ;  /* 0x0000c50008057a11 */ /* 0x000fe400008f1403 */
[----:B------:R-:W-:-:S03]  /*71d0*/  LEA.HI.X R3, R6, c[0x0][0x2ec], R0, 0x2, P0 ;  /* 0x0000bb0006037a11 */ /* 0x000fc600000f1400 */
        /* <DEDUP_REMOVED lines=129> */
.L_x_1299:
        /* <DEDUP_REMOVED lines=9> */
.L_x_2323:


//--------------------- .text._ZN7cutlass13device_kernelIN5flash19enable_sm80_to_sm89INS1_16FlashAttnBwdSm80INS1_25CollectiveMainloopBwdSm80ILi2ELi2EN4cute5tupleIJNS5_1CILi64EEENS7_ILi128EEES9_EEENS_6half_tEfNS_4arch4Sm80ELb0ELb0ELb1ELb1ELb1ELb0ELb0ELb0ELi2ELi2ELi2ELi2ELb0EEENS1_24CollectiveEpilogueBwdGQAISA_fSD_Li256ELb1ELb1EEENS1_19SingleTileSchedulerILb1ELb0ELb0ELi128EEEEEEEEEvNT_6ParamsE --------------------------
	.section	.text._ZN7cutlass13device_kernelIN5flash19enable_sm80_to_sm89INS1_16FlashAttnBwdSm80INS1_25CollectiveMainloopBwdSm80ILi2ELi2EN4cute5tupleIJNS5_1CILi64EEENS7_ILi128EEES9_EEENS_6half_tEfNS_4arch4Sm80ELb0ELb0ELb1ELb1ELb1ELb0ELb0ELb0ELi2ELi2ELi2ELi2ELb0EEENS1_24CollectiveEpilogueBwdGQAISA_fSD_Li256ELb1ELb1EEENS1_19SingleTileSchedulerILb1ELb0ELb0ELi128EEEEEEEEEvNT_6ParamsE,"ax",@progbits
	.sectioninfo	@"SHI_REGISTERS=255"
	.align	128
.text._ZN7cutlass13device_kernelIN5flash19enable_sm80_to_sm89INS1_16FlashAttnBwdSm80INS1_25CollectiveMainloopBwdSm80ILi2ELi2EN4cute5tupleIJNS5_1CILi64EEENS7_ILi128EEES9_EEENS_6half_tEfNS_4arch4Sm80ELb0ELb0ELb1ELb1ELb1ELb0ELb0ELb0ELi2ELi2ELi2ELi2ELb0EEENS1_24CollectiveEpilogueBwdGQAISA_fSD_Li256ELb1ELb1EEENS1_19SingleTileSchedulerILb1ELb0ELb0ELi128EEEEEEEEEvNT_6ParamsE:
        .type           _ZN7cutlass13device_kernelIN5flash19enable_sm80_to_sm89INS1_16FlashAttnBwdSm80INS1_25CollectiveMainloopBwdSm80ILi2ELi2EN4cute5tupleIJNS5_1CILi64EEENS7_ILi128EEES9_EEENS_6half_tEfNS_4arch4Sm80ELb0ELb0ELb1ELb1ELb1ELb0ELb0ELb0ELi2ELi2ELi2ELi2ELb0EEENS1_24CollectiveEpilogueBwdGQAISA_fSD_Li256ELb1ELb1EEENS1_19SingleTileSchedulerILb1ELb0ELb0ELi128EEEEEEEEEvNT_6ParamsE,@function
        .size           _ZN7cutlass13device_kernelIN5flash19enable_sm80_to_sm89INS1_16FlashAttnBwdSm80INS1_25CollectiveMainloopBwdSm80ILi2ELi2EN4cute5tupleIJNS5_1CILi64EEENS7_ILi128EEES9_EEENS_6half_tEfNS_4arch4Sm80ELb0ELb0ELb1ELb1ELb1ELb0ELb0ELb0ELi2ELi2ELi2ELi2ELb0EEENS1_24CollectiveEpilogueBwdGQAISA_fSD_Li256ELb1ELb1EEENS1_19SingleTileSchedulerILb1ELb0ELb0ELi128EEEEEEEEEvNT_6ParamsE,(.L_x_2324 - _ZN7cutlass13device_kernelIN5flash19enable_sm80_to_sm89INS1_16FlashAttnBwdSm80INS1_25CollectiveMainloopBwdSm80ILi2ELi2EN4cute5tupleIJNS5_1CILi64EEENS7_ILi128EEES9_EEENS_6half_tEfNS_4arch4Sm80ELb0ELb0ELb1ELb1ELb1ELb0ELb0ELb0ELi2ELi2ELi2ELi2ELb0EEENS1_24CollectiveEpilogueBwdGQAISA_fSD_Li256ELb1ELb1EEENS1_19SingleTileSchedulerILb1ELb0ELb0ELi128EEEEEEEEEvNT_6ParamsE)
        .other          _ZN7cutlass13device_kernelIN5flash19enable_sm80_to_sm89INS1_16FlashAttnBwdSm80INS1_25CollectiveMainloopBwdSm80ILi2ELi2EN4cute5tupleIJNS5_1CILi64EEENS7_ILi128EEES9_EEENS_6half_tEfNS_4arch4Sm80ELb0ELb0ELb1ELb1ELb1ELb0ELb0ELb0ELi2ELi2ELi2ELi2ELb0EEENS1_24CollectiveEpilogueBwdGQAISA_fSD_Li256ELb1ELb1EEENS1_19SingleTileSchedulerILb1ELb0ELb0ELi128EEEEEEEEEvNT_6ParamsE,@"STO_CUDA_ENTRY STV_DEFAULT"
_ZN7cutlass13device_kernelIN5flash19enable_sm80_to_sm89INS1_16FlashAttnBwdSm80INS1_25CollectiveMainloopBwdSm80ILi2ELi2EN4cute5tupleIJNS5_1CILi64EEENS7_ILi128EEES9_EEENS_6half_tEfNS_4arch4Sm80ELb0ELb0ELb1ELb1ELb1ELb0ELb0ELb0ELi2ELi2ELi2ELi2ELb0EEENS1_24CollectiveEpilogueBwdGQAISA_fSD_Li256ELb1ELb1EEENS1_19SingleTileSchedulerILb1ELb0ELb0ELi128EEEEEEEEEvNT_6ParamsE:
        /* <DEDUP_REMOVED lines=18> */
.L_x_1301:
        /* <DEDUP_REMOVED lines=8> */
.L_x_1303:
[----:B------:R-:W-:Y:S02]  /*01a0*/  MOV R0, c[0x0][0x3ac] ;  /* 0x0000eb0000007a02 */ /* 0x000fe40000000f00 */
.L_x_1302:
[----:B-1----:R-:W-:-:S05]  /*01b0*/  IMAD.SHL.U32 R2, R18, 0x80, RZ ;  /* 0x0000008012027824 */ /* 0x002fca00078e00ff */
[----:B-----5:R-:W-:-:S04]  /*01c0*/  ISETP.GE.AND P0, PT, R2, R0, PT ;  /* 0x000000000200720c */ /* 0x020fc80003f06270 */
[----:B------:R-:W-:-:S05]  /*01d0*/  SEL R0, R5, 0xffffffff, !P0 ;  /* 0xffffffff05007807 */ /* 0x000fca0004000000 */
[----:B------:R1:W-:Y:S01]  /*01e0*/  STL [R1+0x38], R0 ;  /* 0x0000380001007387 */ /* 0x0003e20000100800 */
[----:B------:R-:W-:Y:S05]  /*01f0*/  BRA `(.L_x_1304) ;  /* 0x0000012000007947 */ /* 0x000fea0003800000 */
.L_x_1300:
[----:B---34-:R-:W-:-:S04]  /*0200*/  ISETP.NE.U32.AND P0, PT, RZ, c[0x0][0x3c8], PT ;  /* 0x0000f200ff007a0c */ /* 0x018fc80003f05070 */
[----:B------:R-:W-:-:S13]  /*0210*/  ISETP.NE.AND.EX P0, PT, RZ, c[0x0][0x3cc], PT, P0 ;  /* 0x0000f300ff007a0c */ /* 0x000fda0003f05300 */
[----:B------:R-:W-:Y:S05]  /*0220*/  @!P0 BRA `(.L_x_1305) ;  /* 0x0000002000008947 */ /* 0x000fea0003800000 */
[----:B------:R1:W5:Y:S01]  /*0230*/  LDG.E R0, [R2.64] ;  /* 0x0000001002007981 */ /* 0x000362000c1e1900 */
[----:B------:R-:W-:Y:S05]  /*0240*/  BRA `(.L_x_1306) ;  /* 0x0000009000007947 */ /* 0x000fea0003800000 */
.L_x_1305:
        /* <DEDUP_REMOVED lines=8> */
.L_x_1307:
[----:B------:R-:W-:Y:S02]  /*02d0*/  MOV R0, c[0x0][0x3ac] ;  /* 0x0000eb0000007a02 */ /* 0x000fe40000000f00 */
.L_x_1306:
[----:B-1----:R-:W-:-:S05]  /*02e0*/  IMAD.SHL.U32 R2, R18, 0x80, RZ ;  /* 0x0000008012027824 */ /* 0x002fca00078e00ff */
[----:B-----5:R-:W-:-:S04]  /*02f0*/  ISETP.GE.AND P0, PT, R2, R0, PT ;  /* 0x000000000200720c */ /* 0x020fc80003f06270 */
[----:B------:R-:W-:-:S05]  /*0300*/  SEL R0, R5, 0xffffffff, !P0 ;  /* 0xffffffff05007807 */ /* 0x000fca0004000000 */
[----:B------:R1:W-:Y:S04]  /*0310*/  STL [R1+0x38], R0 ;  /* 0x0000380001007387 */ /* 0x0003e80000100800 */
.L_x_1304:
        /* <DEDUP_REMOVED lines=37> */
.L_x_1308:
[----:B--2---:R-:W-:-:S04]  /*0570*/  ISETP.NE.U32.AND P0, PT, RZ, c[0x0][0x2e0], PT ;  /* 0x0000b800ff007a0c */ /* 0x004fc80003f05070 */
[----:B------:R-:W-:-:S13]  /*0580*/  ISETP.NE.AND.EX P0, PT, RZ, c[0x0][0x2e4], PT, P0 ;  /* 0x0000b900ff007a0c */ /* 0x000fda0003f05300 */
[----:B------:R-:W-:Y:S05]  /*0590*/  @!P0 BRA `(.L_x_1309) ;  /* 0x0000003000008947 */ /* 0x000fea0003800000 */
[----:B------:R-:W-:-:S05]  /*05a0*/  IMAD.WIDE R2, R165, R9, c[0x0][0x2e0] ;  /* 0x0000b800a5027625 */ /* 0x000fca00078e0209 */
[----:B------:R1:W5:Y:S01]  /*05b0*/  LDG.E R17, [R2.64] ;  /* 0x0000001002117981 */ /* 0x000362000c1e1900 */
[----:B------:R-:W-:Y:S05]  /*05c0*/  BRA `(.L_x_1310) ;  /* 0x0000004000007947 */ /* 0x000fea0003800000 */
.L_x_1309:
[----:B------:R-:W-:Y:S05]  /*05d0*/  @!P4 BRA `(.L_x_1310) ;  /* 0x000000300000c947 */ /* 0x000fea0003800000 */
[----:B------:R1:W2:Y:S04]  /*05e0*/  LDG.E R0, [R2.64] ;  /* 0x0000001002007981 */ /* 0x0002a8000c1e1900 */
[----:B-1----:R-:W2:Y:S02]  /*05f0*/  LDG.E R2, [R2.64+0x4] ;  /* 0x0000041002027981 */ /* 0x002ea4000c1e1900 */
[----:B--2---:R-:W-:Y:S02]  /*0600*/  IADD3 R17, -R0, R2, RZ ;  /* 0x0000000200117210 */ /* 0x004fe40007ffe1ff */
.L_x_1310:
        /* <DEDUP_REMOVED lines=409> */
.L_x_1313:
[----:B------:R-:W-:Y:S05]  /*1fa0*/  BSYNC B0 ;  /* 0x0000000000007941 */ /* 0x000fea0003800000 */
.L_x_1312:
        /* <DEDUP_REMOVED lines=140> */
.L_x_1316:
        /* <DEDUP_REMOVED lines=259> */
.L_x_1314:
        /* <DEDUP_REMOVED lines=566> */
.L_x_1315:
        /* <DEDUP_REMOVED lines=298> */
.L_x_1311:
[----:B------:R-:W-:Y:S05]  /*6ea0*/  @P0 EXIT ;  /* 0x000000000000094d */ /* 0x000fea0003800000 */
[----:B------:R-:W2:Y:S01]  /*6eb0*/  LDL.LU R11, [R1+0x38] ;  /* 0x00003800010b7983 */ /* 0x000ea20000300800 */
[----:B------:R-:W-:-:S04]  /*6ec0*/  ISETP.NE.U32.AND P0, PT, RZ, c[0x0][0x360], PT ;  /* 0x0000d800ff007a0c */ /* 0x000fc80003f05070 */
[----:B------:R-:W-:-:S13]  /*6ed0*/  ISETP.NE.AND.EX P0, PT, RZ, c[0x0][0x364], PT, P0 ;  /* 0x0000d900ff007a0c */ /* 0x000fda0003f05300 */
[----:B-1----:R-:W-:Y:S01]  /*6ee0*/  @P0 IMAD.MOV.U32 R2, RZ, RZ, 0x4 ;  /* 0x00000004ff020424 */ /* 0x002fe200078e00ff */
[----:B------:R-:W1:Y:S01]  /*6ef0*/  S2UR UR6, SR_CTAID.X ;  /* 0x00000000000679c3 */ /* 0x000e620000002500 */
[----:B------:R-:W3:Y:S02]  /*6f00*/  S2R R5, SR_CTAID.Y ;  /* 0x0000000000057919 */ /* 0x000ee40000002600 */
[----:B--2---:R-:W-:-:S06]  /*6f10*/  @P0 IMAD.WIDE R2, R11, R2, c[0x0][0x360] ;  /* 0x0000d8000b020625 */ /* 0x004fcc00078e0202 */
[----:B------:R2:W4:Y:S01]  /*6f20*/  @P0 LDG.E R2, [R2.64] ;  /* 0x0000001002020981 */ /* 0x000522000c1e1900 */
[----:B------:R-:W-:Y:S01]  /*6f30*/  IMAD.MOV.U32 R0, RZ, RZ, c[0x0][0x338] ;  /* 0x0000ce00ff007624 */ /* 0x000fe200078e00ff */
[----:B------:R-:W-:Y:S01]  /*6f40*/  ULDC UR5, c[0x0][0x358] ;  /* 0x0000d60000057ab9 */ /* 0x000fe20000000800 */
[----:B---3--:R-:W-:Y:S01]  /*6f50*/  IMAD.MOV.U32 R7, RZ, RZ, R5 ;  /* 0x000000ffff077224 */ /* 0x008fe200078e0005 */
[----:B------:R-:W3:Y:S01]  /*6f60*/  S2R R10, SR_TID.X ;  /* 0x00000000000a7919 */ /* 0x000ee20000002100 */
[----:B-1----:R-:W-:-:S03]  /*6f70*/  UIMAD UR5, UR6, UR5, URZ ;  /* 0x00000005060572a4 */ /* 0x002fc6000f8e023f */
[----:B------:R-:W-:Y:S01]  /*6f80*/  BAR.SYNC.DEFER_BLOCKING 0x1, 0x100 ;  /* 0x0044000000007b1d */ /* 0x000fe20000010000 */
[----:B------:R-:W-:Y:S01]  /*6f90*/  ISETP.NE.AND P1, PT, R0, 0x1, PT ;  /* 0x000000010000780c */ /* 0x000fe20003f25270 */
[C---:B------:R-:W-:Y:S01]  /*6fa0*/  IMAD R0, R11.reuse, c[0x0][0x2f4], RZ ;  /* 0x0000bd000b007a24 */ /* 0x040fe200078e02ff */
[----:B------:R-:W-:Y:S02]  /*6fb0*/  SHF.R.S32.HI R16, RZ, 0x1f, R11 ;  /* 0x0000001fff107819 */ /* 0x000fe4000001140b */
[----:B------:R-:W-:Y:S01]  /*6fc0*/  SEL R12, R11, RZ, !P0 ;  /* 0x000000ff0b0c7207 */ /* 0x000fe20004000000 */
[----:B------:R-:W-:Y:S01]  /*6fd0*/  ULDC UR4, c[0x0][0x2f4] ;  /* 0x0000bd0000047ab9 */ /* 0x000fe20000000800 */
[----:B------:R-:W-:Y:S01]  /*6fe0*/  SHF.R.S32.HI R15, RZ, 0x1f, R0 ;  /* 0x0000001fff0f7819 */ /* 0x000fe20000011400 */
[----:B------:R-:W-:Y:S01]  /*6ff0*/  UIMAD UR5, UR5, UR4, URZ ;  /* 0x00000004050572a4 */ /* 0x000fe2000f8e023f */
[----:B------:R-:W-:Y:S01]  /*7000*/  BSSY B0, `(.L_x_1317) ;  /* 0x000001c000007945 */ /* 0x000fe20003800000 */
[----:B------:R-:W-:-:S02]  /*7010*/  SEL R16, R16, RZ, !P0 ;  /* 0x000000ff10107207 */ /* 0x000fc40004000000 */
[----:B------:R-:W-:Y:S02]  /*7020*/  USHF.R.S32.HI UR4, URZ, 0x1f, UR5 ;  /* 0x0000001f3f047899 */ /* 0x000fe40008011405 */
[----:B--2---:R-:W-:-:S05]  /*7030*/  @P1 IMAD.HI.U32 R3, R5, c[0x0][0x33c], RZ ;  /* 0x0000cf0005031a27 */ /* 0x004fca00078e00ff */
[----:B------:R-:W-:-:S04]  /*7040*/  @P1 SHF.R.U32.HI R7, RZ, c[0x0][0x340], R3 ;  /* 0x0000d000ff071a19 */ /* 0x000fc80000011603 */
[--C-:B------:R-:W-:Y:S01]  /*7050*/  IADD3 R0, P2, P1, R0, UR5, R7.reuse ;  /* 0x0000000500007c10 */ /* 0x100fe2000f95e007 */
[--C-:B------:R-:W-:Y:S01]  /*7060*/  IMAD.MOV R6, RZ, RZ, -R7.reuse ;  /* 0x000000ffff067224 */ /* 0x100fe200078e0a07 */
[----:B------:R-:W-:-:S03]  /*7070*/  SHF.R.S32.HI R13, RZ, 0x1f, R7 ;  /* 0x0000001fff0d7819 */ /* 0x000fc60000011407 */
[----:B------:R-:W-:Y:S01]  /*7080*/  IMAD.SHL.U32 R14, R0, 0x4, RZ ;  /* 0x00000004000e7824 */ /* 0x000fe200078e00ff */
[----:B------:R-:W-:Y:S01]  /*7090*/  IADD3.X R15, R15, UR4, R13, P2, P1 ;  /* 0x000000040f0f7c10 */ /* 0x000fe200097e240d */
[----:B------:R-:W-:Y:S01]  /*70a0*/  IMAD R6, R6, c[0x0][0x338], R5 ;  /* 0x0000ce0006067a24 */ /* 0x000fe200078e0205 */
[----:B---3--:R-:W-:Y:S02]  /*70b0*/  ISETP.NE.AND P2, PT, R10, RZ, PT ;  /* 0x000000ff0a00720c */ /* 0x008fe40003f45270 */
[----:B------:R-:W-:Y:S02]  /*70c0*/  SHF.L.U64.HI R15, R0, 0x2, R15 ;  /* 0x00000002000f7819 */ /* 0x000fe4000001020f */
[----:B------:R-:W-:-:S04]  /*70d0*/  IADD3 R4, P1, R14, c[0x0][0x350], RZ ;  /* 0x0000d4000e047a10 */ /* 0x000fc80007f3e0ff */
[----:B------:R-:W-:Y:S01]  /*70e0*/  IADD3.X R5, R15, c[0x0][0x354], RZ, P1, !PT ;  /* 0x0000d5000f057a10 */ /* 0x000fe20000ffe4ff */
[----:B----4-:R-:W-:-:S05]  /*70f0*/  @P0 IMAD R2, R11, 0x80, R2 ;  /* 0x000000800b020824 */ /* 0x010fca00078e0202 */
[----:B------:R-:W-:-:S04]  /*7100*/  @P0 SHF.R.S32.HI R3, RZ, 0x1f, R2 ;  /* 0x0000001fff030819 */ /* 0x000fc80000011402 */
[----:B------:R-:W-:-:S05]  /*7110*/  @P0 LEA.HI R2, R3, R2, RZ, 0x7 ;  /* 0x0000000203020211 */ /* 0x000fca00078f38ff */
[----:B------:R-:W-:-:S05]  /*7120*/  @P0 IMAD.SHL.U32 R2, R2, 0x80, RZ ;  /* 0x0000008002020824 */ /* 0x000fca00078e00ff */
[----:B------:R-:W-:-:S04]  /*7130*/  @P0 LOP3.LUT R8, R2, 0xffffc000, RZ, 0xc0, !PT ;  /* 0xffffc00002080812 */ /* 0x000fc800078ec0ff */
[----:B------:R-:W-:Y:S02]  /*7140*/  @P0 SHF.R.S32.HI R9, RZ, 0x1f, R8 ;  /* 0x0000001fff090819 */ /* 0x000fe40000011408 */
[----:B------:R-:W-:Y:S01]  /*7150*/  @!P0 CS2R R8, SRZ ;  /* 0x0000000000088805 */ /* 0x000fe2000001ff00 */
[----:B------:R-:W-:Y:S05]  /*7160*/  @P2 BRA `(.L_x_1318) ;  /* 0x0000005000002947 */ /* 0x000fea0003800000 */
.L_x_1319:
[----:B------:R-:W2:Y:S01]  /*7170*/  LDG.E.STRONG.GPU R0, [R4.64] ;  /* 0x0000001004007981 */ /* 0x000ea2000c1ef900 */
[----:B------:R-:W-:Y:S01]  /*7180*/  YIELD ;  /* 0x0000000000007946 */ /* 0x000fe20003800000 */
[----:B--2---:R-:W-:Y:S01]  /*7190*/  ISETP.NE.AND P0, PT, R0, R6, PT ;  /* 0x000000060000720c */ /* 0x004fe20003f05270 */
[----:B------:R-:W-:-:S12]  /*71a0*/  CCTL.IVALL ;  /* 0x00000000ff00798f */ /* 0x000fd80002000000 */
[----:B------:R-:W-:Y:S05]  /*71b0*/  @P0 BRA `(.L_x_1319) ;  /* 0xffffffb000000947 */ /* 0x000fea000383ffff */
.L_x_1318:
[----:B------:R-:W-:Y:S05]  /*71c0*/  BSYNC B0 ;  /* 0x0000000000007941 */ /* 0x000fea0003800000 */
.L_x_1317:
[----:B-----5:R-:W-:Y:S01]  /*71d0*/  MOV R17, 0xffffffff ;  /* 0xffffffff00117802 */ /* 0x020fe20000000f00 */
[----:B------:R-:W-:Y:S05]  /*71e0*/  BRA.CONV ~URZ, `(.L_x_1320) ;  /* 0x000000237f007947 */ /* 0x000fea000b800000 */
[----:B------:R-:W-:Y:S02]  /*71f0*/  MOV R2, 0x7210 ;  /* 0x0000721000027802 */ /* 0x000fe40000000f00 */
[----:B------:R-:W-:Y:S05]  /*7200*/  CALL.REL.NOINC `($__internal_7_$__cuda_sm70_warpsync) ;  /* 0x00000c9000007944 */ /* 0x000fea0003c00000 */
.L_x_1320:
[----:B------:R-:W-:Y:S01]  /*7210*/  USHF.L.U32 UR5, UR6, 0xe, URZ ;  /* 0x0000000e06057899 */ /* 0x000fe2000800063f */
[----:B------:R-:W-:Y:S01]  /*7220*/  SHF.R.S32.HI R2, RZ, 0x1f, R10 ;  /* 0x0000001fff027819 */ /* 0x000fe2000001140a */
[----:B------:R-:W-:Y:S01]  /*7230*/  IMAD R0, R13, c[0x0][0x328], RZ ;  /* 0x0000ca000d007a24 */ /* 0x000fe200078e02ff */
[----:B------:R-:W-:-:S06]  /*7240*/  NOP ;  /* 0x0000000000007918 */ /* 0x000fcc0000000000 */
[----:B------:R-:W-:Y:S01]  /*7250*/  USHF.R.S32.HI UR4, URZ, 0x1f, UR5 ;  /* 0x0000001f3f047899 */ /* 0x000fe20008011405 */
[----:B------:R-:W-:Y:S01]  /*7260*/  IADD3 R10, P1, P0, R8, UR5, R10 ;  /* 0x00000005080a7c10 */ /* 0x000fe2000f83e00a */
[----:B------:R-:W-:Y:S02]  /*7270*/  IMAD R0, R7, c[0x0][0x32c], R0 ;  /* 0x0000cb0007007a24 */ /* 0x000fe400078e0200 */
[----:B------:R-:W-:Y:S02]  /*7280*/  IMAD R8, R16, c[0x0][0x330], RZ ;  /* 0x0000cc0010087a24 */ /* 0x000fe400078e02ff */
[----:B------:R-:W-:-:S05]  /*7290*/  IADD3.X R11, R9, UR4, R2, P1, P0 ;  /* 0x00000004090b7c10 */ /* 0x000fca0008fe0402 */
        /* <DEDUP_REMOVED lines=73> */
[----:B------:R-:W-:Y:S05]  /*7730*/  CALL.REL.NOINC `($__internal_7_$__cuda_sm70_warpsync) ;  /* 0x0000076000007944 */ /* 0x000fea0003c00000 */
.L_x_1321:
        /* <DEDUP_REMOVED lines=12> */
.L_x_1323:
[----:B------:R-:W-:Y:S05]  /*7800*/  BSYNC B0 ;  /* 0x0000000000007941 */ /* 0x000fea0003800000 */
.L_x_1322:
[----:B--2---:R-:W-:Y:S01]  /*7810*/  IADD3 R4, P0, R14, c[0x0][0x348], RZ ;  /* 0x0000d2000e047a10 */ /* 0x004fe20007f1e0ff */
[----:B------:R-:W-:Y:S03]  /*7820*/  BSSY B0, `(.L_x_1324) ;  /* 0x0000008000007945 */ /* 0x000fe60003800000 */
[----:B------:R-:W-:Y:S01]  /*7830*/  IADD3.X R5, R15, c[0x0][0x34c], RZ, P0, !PT ;  /* 0x0000d3000f057a10 */ /* 0x000fe200007fe4ff */
[----:B------:R-:W-:Y:S05]  /*7840*/  @P2 BRA `(.L_x_1325) ;  /* 0x0000005000002947 */ /* 0x000fea0003800000 */
.L_x_1326:
[----:B------:R-:W2:Y:S01]  /*7850*/  LDG.E.STRONG.GPU R0, [R4.64] ;  /* 0x0000001004007981 */ /* 0x000ea2000c1ef900 */
[----:B------:R-:W-:Y:S01]  /*7860*/  YIELD ;  /* 0x0000000000007946 */ /* 0x000fe20003800000 */
[----:B--2---:R-:W-:Y:S01]  /*7870*/  ISETP.NE.AND P0, PT, R0, R6, PT ;  /* 0x000000060000720c */ /* 0x004fe20003f05270 */
[----:B------:R-:W-:-:S12]  /*7880*/  CCTL.IVALL ;  /* 0x00000000ff00798f */ /* 0x000fd80002000000 */
[----:B------:R-:W-:Y:S05]  /*7890*/  @P0 BRA `(.L_x_1326) ;  /* 0xffffffb000000947 */ /* 0x000fea000383ffff */
.L_x_1325:
[----:B------:R-:W-:Y:S05]  /*78a0*/  BSYNC B0 ;  /* 0x0000000000007941 */ /* 0x000fea0003800000 */
.L_x_1324:
[----:B------:R-:W-:Y:S05]  /*78b0*/  BRA.CONV ~URZ, `(.L_x_1327) ;  /* 0x000000237f007947 */ /* 0x000fea000b800000 */
[----:B-1----:R-:W-:Y:S02]  /*78c0*/  MOV R2, 0x78e0 ;  /* 0x000078e000027802 */ /* 0x002fe40000000f00 */
[----:B------:R-:W-:Y:S05]  /*78d0*/  CALL.REL.NOINC `($__internal_7_$__cuda_sm70_warpsync) ;  /* 0x000005c000007944 */ /* 0x000fea0003c00000 */
.L_x_1327:
        /* <DEDUP_REMOVED lines=80> */
.L_x_1328:
        /* <DEDUP_REMOVED lines=12> */
        .weak           $__internal_7_$__cuda_sm70_warpsync
        .type           $__internal_7_$__cuda_sm70_warpsync,@function
        .size           $__internal_7_$__cuda_sm70_warpsync,(.L_x_2324 - $__internal_7_$__cuda_sm70_warpsync)
$__internal_7_$__cuda_sm70_warpsync:
[----:B------:R-:W-:Y:S01]  /*7ea0*/  MOV R3, 0x0 ;  /* 0x0000000000037802 */ /* 0x000fe20000000f00 */
[----:B------:R-:W-:Y:S04]  /*7eb0*/  WARPSYNC R17 ;  /* 0x0000001100007348 */ /* 0x000fe80003800000 */
[----:B------:R-:W-:Y:S05]  /*7ec0*/  RET.REL.NODEC R2 `(_ZN7cutlass13device_kernelIN5flash19enable_sm80_to_sm89INS1_16FlashAttnBwdSm80INS1_25CollectiveMainloopBwdSm80ILi2ELi2EN4cute5tupleIJNS5_1CILi64EEENS7_ILi128EEES9_EEENS_6half_tEfNS_4arch4Sm80ELb0ELb0ELb1ELb1ELb1ELb0ELb0ELb0ELi2ELi2ELi2ELi2ELb0EEENS1_24CollectiveEpilogueBwdGQAISA_fSD_Li256ELb1ELb1EEENS1_19SingleTileSchedulerILb1ELb0ELb0ELi128EEEEEEEEEvNT_6ParamsE) ;  /* 0xffff813002007950 */ /* 0x000fea0003c3ffff */
.L_x_1329:
        /* <DEDUP_REMOVED lines=11> */
.L_x_2324:


//--------------------- .text._ZN7cutlass13device_kernelIN5flash19enable_sm80_to_sm89INS1_16FlashAttnBwdSm80INS1_25CollectiveMainloopBwdSm80ILi2ELi2EN4cute5tupleIJNS5_1CILi64EEENS7_ILi128EEES9_EEENS_6half_tEfNS_4arch4Sm80ELb0ELb1ELb1ELb0ELb0ELb0ELb0ELb0ELi2ELi2ELi2ELi2ELb0EEENS1_21CollectiveEpilogueBwdISA_SB_SD_Li256ELb0ELb0ELi4EEENS1_19SingleTileSchedulerILb0ELb0ELb0ELi128EEEEEEEEEvNT_6ParamsE --------------------------
	.section	.text._ZN7cutlass13device_kernelIN5flash19enable_sm80_to_sm89INS1_16FlashAttnBwdSm80INS1_25CollectiveMainloopBwdSm80ILi2ELi2EN4cute5tupleIJNS5_1CILi64EEENS7_ILi128EEES9_EEENS_6half_tEfNS_4arch4Sm80ELb0ELb1ELb1ELb0ELb0ELb0ELb0ELb0ELi2ELi2ELi2ELi2ELb0EEENS1_21CollectiveEpilogueBwdISA_SB_SD_Li256ELb0ELb0ELi4EEENS1_19SingleTileSchedulerILb0ELb0ELb0ELi128EEEEEEEEEvNT_6ParamsE,"ax",@progbits
	.sectioninfo	@"SHI_REGISTERS=255"
	.align	128
.text._ZN7cutlass13device_kernelIN5flash19enable_sm80_to_sm89INS1_16FlashAttnBwdSm80INS1_25CollectiveMainloopBwdSm80ILi2ELi2EN4cute5tupleIJNS5_1CILi64EEENS7_ILi128EEES9_EEENS_6half_tEfNS_4arch4Sm80ELb0ELb1ELb1ELb0ELb0ELb0ELb0ELb0ELi2ELi2ELi2ELi2ELb0EEENS1_21CollectiveEpilogueBwdISA_SB_SD_Li256ELb0ELb0ELi4EEENS1_19SingleTileSchedulerILb0ELb0ELb0ELi128EEEEEEEEEvNT_6ParamsE:
        .type           _ZN7cutlass13device_kernelIN5flash19enable_sm80_to_sm89INS1_16FlashAttnBwdSm80INS1_25CollectiveMainloopBwdSm80ILi2ELi2EN4cute5tupleIJNS5_1CILi64EEENS7_ILi128EEES9_EEENS_6half_tEfNS_4arch4Sm80ELb0ELb1ELb1ELb0ELb0ELb0ELb0ELb0ELi2ELi2ELi2ELi2ELb0EEENS1_21CollectiveEpilogueBwdISA_SB_SD_Li256ELb0ELb0ELi4EEENS1_19SingleTileSchedulerILb0ELb0ELb0ELi128EEEEEEEEEvNT_6ParamsE,@function
        .size           _ZN7cutlass13device_kernelIN5flash19enable_sm80_to_sm89INS1_16FlashAttnBwdSm80INS1_25CollectiveMainloopBwdSm80ILi2ELi2EN4cute5tupleIJNS5_1CILi64EEENS7_ILi128EEES9_EEENS_6half_tEfNS_4arch4Sm80ELb0ELb1ELb1ELb0ELb0ELb0ELb0ELb0ELi2ELi2ELi2ELi2ELb0EEENS1_21CollectiveEpilogueBwdISA_SB_SD_Li256ELb0ELb0ELi4EEENS1_19SingleTileSchedulerILb0ELb0ELb0ELi128EEEEEEEEEvNT_6ParamsE,(.L_x_2326 - _ZN7cutlass13device_kernelIN5flash19enable_sm80_to_sm89INS1_16FlashAttnBwdSm80INS1_25CollectiveMainloopBwdSm80ILi2ELi2EN4cute5tupleIJNS5_1CILi64EEENS7_ILi128EEES9_EEENS_6half_tEfNS_4arch4Sm80ELb0ELb1ELb1ELb0ELb0ELb0ELb0ELb0ELi2ELi2ELi2ELi2ELb0EEENS1_21CollectiveEpilogueBwdISA_SB_SD_Li256ELb0ELb0ELi4EEENS1_19SingleTileSchedulerILb0ELb0ELb0ELi128EEEEEEEEEvNT_6ParamsE)
        .other          _ZN7cutlass13device_kernelIN5flash19enable_sm80_to_sm89INS1_16FlashAttnBwdSm80INS1_25CollectiveMainloopBwdSm80ILi2ELi2EN4cute5tupleIJNS5_1CILi64EEENS7_ILi128EEES9_EEENS_6half_tEfNS_4arch4Sm80ELb0ELb1ELb1ELb0ELb0ELb0ELb0ELb0ELi2ELi2ELi2ELi2ELb0EEENS1_21CollectiveEpilogueBwdISA_SB_SD_Li256ELb0ELb0ELi4EEENS1_19SingleTileSchedulerILb0ELb0ELb0ELi128EEEEEEEEEvNT_6ParamsE,@"STO_CUDA_ENTRY STV_DEFAULT"
_ZN7cutlass13device_kernelIN5flash19enable_sm80_to_sm89INS1_16FlashAttnBwdSm80INS1_25CollectiveMainloopBwdSm80ILi2ELi2EN4cute5tupleIJNS5_1CILi64EEENS7_ILi128EEES9_EEENS_6half_tEfNS_4arch4Sm80ELb0ELb1ELb1ELb0ELb0ELb0ELb0ELb0ELi2ELi2ELi2ELi2ELb0EEENS1_21CollectiveEpilogueBwdISA_SB_SD_Li256ELb0ELb0ELi4EEENS1_19SingleTileSchedulerILb0ELb0ELb0ELi128EEEEEEEEEvNT_6ParamsE:
        /* <DEDUP_REMOVED lines=8> */
[----:B------:R-:W-:-:S04]  /*0080*/  UIADD3 UR6, UR6, 0x3f, URZ ;  /* 0x0000003f06067890 */ /* 0x000fc8000fffe03f */
[----:B------:R-:W-:Y:S01]  /*0090*/  USHF.R.S32.HI UR5, URZ, 0x1f, UR6 ;  /* 0x0000001f3f057899 */ /* 0x000fe20008011406 */
[----:B------:R-:W3:Y:S03]  /*00a0*/  S2UR UR4, SR_CTAID.Y ;  /* 0x00000000000479c3 */ /* 0x000ee60000002600 */
[----:B------:R-:W-:-:S04]  /*00b0*/  ULEA.HI UR5, UR5, UR6, URZ, 0x6 ;  /* 0x0000000605057291 */ /* 0x000fc8000f8f303f */
[----:B------:R-:W-:Y:S01]  /*00c0*/  USHF.R.S32.HI UR12, URZ, 0x6, UR5 ;  /* 0x000000063f0c7899 */ /* 0x000fe20008011405 */
[----:B-1----:R1:W-:Y:S01]  /*00d0*/  STL [R1+0x58], R6 ;  /* 0x0000580601007387 */ /* 0x0023e20000100800 */
[----:B--2---:R-:W-:Y:S02]  /*00e0*/  ISETP.LE.AND P0, PT, RZ, UR8, PT ;  /* 0x00000008ff007c0c */ /* 0x004fe4000bf03270 */
[----:B---3--:R-:W-:-:S11]  /*00f0*/  MOV R209, UR4 ;  /* 0x0000000400d17c02 */ /* 0x008fd60008000f00 */
[----:B------:R-:W-:Y:S05]  /*0100*/  @!P0 BRA `(.L_x_1330) ;  /* 0x000000c000008947 */ /* 0x000fea0003800000 */
[----:B------:R-:W-:Y:S02]  /*0110*/  ULDC UR4, c[0x0][0x168] ;  /* 0x00005a0000047ab9 */ /* 0x000fe40000000800 */
[----:B------:R-:W-:-:S04]  /*0120*/  ULEA UR4, UR8, UR4, 0x7 ;  /* 0x0000000408047291 */ /* 0x000fc8000f8e383f */
[----:B------:R-:W-:-:S03]  /*0130*/  UIADD3 UR5, UR4, 0xbf, URZ ;  /* 0x000000bf04057890 */ /* 0x000fc6000fffe03f */
[----:B------:R-:W-:Y:S02]  /*0140*/  ULDC UR4, c[0x0][0x198] ;  /* 0x0000660000047ab9 */ /* 0x000fe40000000800 */
        /* <DEDUP_REMOVED lines=8> */
.L_x_1330:
[----:B------:R-:W-:Y:S01]  /*01d0*/  USHF.L.U32 UR11, UR8, 0x7, URZ ;  /* 0x00000007080b7899 */ /* 0x000fe2000800063f */
[----:B------:R-:W-:Y:S01]  /*01e0*/  PLOP3.LUT P1, PT, PT, PT, PT, 0x80, 0x0 ;  /* 0x000000000000781c */ /* 0x000fe20003f2f070 */
[----:B------:R-:W-:Y:S01]  /*01f0*/  ULDC UR5, c[0x0][0x168] ;  /* 0x00005a0000057ab9 */ /* 0x000fe20000000800 */
[----:B------:R-:W-:Y:S01]  /*0200*/  CS2R R150, SRZ ;  /* 0x0000000000967805 */ /* 0x000fe2000001ff00 */
[----:B------:R-:W-:Y:S01]  /*0210*/  UIADD3 UR5, UR11, UR5, URZ ;  /* 0x000000050b057290 */ /* 0x000fe2000fffe03f */
[----:B------:R-:W-:Y:S01]  /*0220*/  CS2R R148, SRZ ;  /* 0x0000000000947805 */ /* 0x000fe2000001ff00 */
[----:B------:R-:W-:Y:S01]  /*0230*/  ULDC UR4, c[0x0][0x198] ;  /* 0x0000660000047ab9 */ /* 0x000fe20000000800 */
[----:B------:R-:W-:Y:S01]  /*0240*/  IMAD.MOV.U32 R9, RZ, RZ, RZ ;  /* 0x000000ffff097224 */ /* 0x000fe200078e00ff */
[----:B------:R-:W-:Y:S01]  /*0250*/  UIADD3 UR4, UR5, -UR4, URZ ;  /* 0x8000000405047290 */ /* 0x000fe2000fffe03f */
[----:B------:R-:W-:Y:S01]  /*0260*/  MOV R154, RZ ;  /* 0x000000ff009a7202 */ /* 0x000fe20000000f00 */
[----:B------:R-:W-:Y:S01]  /*0270*/  ULDC.64 UR16, c[0x0][0x118] ;  /* 0x0000460000107ab9 */ /* 0x000fe20000000a00 */
[----:B------:R-:W-:Y:S01]  /*0280*/  IMAD.MOV.U32 R11, RZ, RZ, RZ ;  /* 0x000000ffff0b7224 */ /* 0x000fe200078e00ff */
[----:B------:R-:W-:Y:S01]  /*0290*/  CS2R R12, SRZ ;  /* 0x00000000000c7805 */ /* 0x000fe2000001ff00 */
[----:B------:R-:W-:Y:S01]  /*02a0*/  IMAD.MOV.U32 R152, RZ, RZ, RZ ;  /* 0x000000ffff987224 */ /* 0x000fe200078e00ff */
[----:B------:R-:W-:Y:S01]  /*02b0*/  MOV R158, RZ ;  /* 0x000000ff009e7202 */ /* 0x000fe20000000f00 */
[----:B------:R-:W-:Y:S01]  /*02c0*/  IMAD.U32 R0, RZ, RZ, UR4 ;  /* 0x00000004ff007e24 */ /* 0x000fe2000f8e00ff */
[----:B------:R-:W-:Y:S01]  /*02d0*/  CS2R R14, SRZ ;  /* 0x00000000000e7805 */ /* 0x000fe2000001ff00 */
[----:B------:R-:W-:Y:S01]  /*02e0*/  IMAD.MOV.U32 R156, RZ, RZ, RZ ;  /* 0x000000ffff9c7224 */ /* 0x000fe200078e00ff */
[----:B------:R-:W-:Y:S01]  /*02f0*/  MOV R160, RZ ;  /* 0x000000ff00a07202 */ /* 0x000fe20000000f00 */
[----:B------:R-:W-:Y:S01]  /*0300*/  IMAD.MOV.U32 R162, RZ, RZ, RZ ;  /* 0x000000ffffa27224 */ /* 0x000fe200078e00ff */
[----:B------:R-:W-:Y:S01]  /*0310*/  IADD3 R0, R0, -c[0x0][0x2a4], RZ ;  /* 0x8000a90000007a10 */ /* 0x000fe20007ffe0ff */
[----:B------:R-:W-:Y:S01]  /*0320*/  CS2R R16, SRZ ;  /* 0x0000000000107805 */ /* 0x000fe2000001ff00 */
[----:B------:R-:W-:Y:S01]  /*0330*/  IMAD.MOV.U32 R146, RZ, RZ, RZ ;  /* 0x000000ffff927224 */ /* 0x000fe200078e00ff */
[----:B------:R-:W-:Y:S01]  /*0340*/  MOV R144, RZ ;  /* 0x000000ff00907202 */ /* 0x000fe20000000f00 */
[----:B------:R-:W-:Y:S01]  /*0350*/  CS2R R18, SRZ ;  /* 0x0000000000127805 */ /* 0x000fe2000001ff00 */
[----:B------:R-:W-:Y:S01]  /*0360*/  SHF.R.S32.HI R2, RZ, 0x1f, R0 ;  /* 0x0000001fff027819 */ /* 0x000fe20000011400 */
[----:B------:R-:W-:Y:S01]  /*0370*/  IMAD.MOV.U32 R142, RZ, RZ, RZ ;  /* 0x000000ffff8e7224 */ /* 0x000fe200078e00ff */
[----:B------:R-:W-:Y:S01]  /*0380*/  MOV R140, RZ ;  /* 0x000000ff008c7202 */ /* 0x000fe20000000f00 */
[----:B------:R-:W-:Y:S01]  /*0390*/  CS2R R20, SRZ ;  /* 0x0000000000147805 */ /* 0x000fe2000001ff00 */
[----:B------:R-:W-:Y:S01]  /*03a0*/  LEA.HI R0, R2, R0, RZ, 0x6 ;  /* 0x0000000002007211 */ /* 0x000fe200078f30ff */
[----:B------:R-:W-:Y:S01]  /*03b0*/  IMAD.MOV.U32 R138, RZ, RZ, RZ ;  /* 0x000000ffff8a7224 */ /* 0x000fe200078e00ff */
[----:B------:R-:W-:Y:S01]  /*03c0*/  MOV R136, RZ ;  /* 0x000000ff00887202 */ /* 0x000fe20000000f00 */
[----:B------:R-:W-:Y:S01]  /*03d0*/  CS2R R22, SRZ ;  /* 0x0000000000167805 */ /* 0x000fe2000001ff00 */
[----:B------:R-:W2:Y:S01]  /*03e0*/  R2UR UR10, R0 ;  /* 0x00000000000a73c2 */ /* 0x000ea200000e0000 */
[----:B------:R-:W-:Y:S01]  /*03f0*/  IMAD.MOV.U32 R134, RZ, RZ, RZ ;  /* 0x000000ffff867224 */ /* 0x000fe200078e00ff */
[----:B------:R-:W-:Y:S01]  /*0400*/  MOV R132, RZ ;  /* 0x000000ff00847202 */ /* 0x000fe20000000f00 */
[----:B------:R-:W-:Y:S01]  /*0410*/  CS2R R24, SRZ ;  /* 0x0000000000187805 */ /* 0x000fe2000001ff00 */
        /* <DEDUP_REMOVED lines=18> */
[----:B------:R-:W-:Y:S01]  /*0540*/  CS2R R104, SRZ ;  /* 0x0000000000687805 */ /* 0x000fe2000001ff00 */
[----:B------:R-:W-:Y:S01]  /*0550*/  CS2R R102, SRZ ;  /* 0x0000000000667805 */ /* 0x000fe2000001ff00 */
[----:B--2---:R-:W-:Y:S01]  /*0560*/  USHF.R.S32.HI UR10, URZ, 0x6, UR10 ;  /* 0x000000063f0a7899 */ /* 0x004fe2000801140a */
        /* <DEDUP_REMOVED lines=39> */
[--C-:B------:R-:W-:Y:S01]  /*07e0*/  SHF.R.S32.HI R23, RZ, 0x1f, R209.reuse ;  /* 0x0000001fff177819 */ /* 0x100fe200000114d1 */
[--C-:B------:R-:W-:Y:S01]  /*07f0*/  IMAD.MOV.U32 R164, RZ, RZ, R6.reuse ;  /* 0x000000ffffa47224 */ /* 0x100fe200078e0006 */
[----:B------:R-:W-:Y:S01]  /*0800*/  USHF.L.U32 UR13, UR10, 0x6, URZ ;  /* 0x000000060a0d7899 */ /* 0x000fe2000800063f */
[----:B------:R-:W-:Y:S01]  /*0810*/  IMAD.MOV.U32 R164, RZ, RZ, R6 ;  /* 0x000000ffffa47224 */ /* 0x000fe200078e0006 */
[----:B------:R-:W-:Y:S01]  /*0820*/  ISETP.NE.AND P0, PT, R0, 0x1, PT ;  /* 0x000000010000780c */ /* 0x000fe20003f05270 */
[----:B------:R-:W-:Y:S01]  /*0830*/  IMAD.MOV.U32 R4, RZ, RZ, R209 ;  /* 0x000000ffff047224 */ /* 0x000fe200078e00d1 */
[----:B------:R-:W-:Y:S01]  /*0840*/  ULDC.64 UR6, c[0x0][0x278] ;  /* 0x00009e0000067ab9 */ /* 0x000fe20000000a00 */
[----:B------:R-:W-:Y:S01]  /*0850*/  IMAD.SHL.U32 R28, R164, 0x4, RZ ;  /* 0x00000004a41c7824 */ /* 0x000fe200078e00ff */
[----:B------:R-:W-:Y:S01]  /*0860*/  SHF.R.S32.HI R32, RZ, 0x1f, R164 ;  /* 0x0000001fff207819 */ /* 0x000fe200000114a4 */
[----:B------:R-:W-:Y:S01]  /*0870*/  IMAD.MOV.U32 R165, RZ, RZ, R7 ;  /* 0x000000ffffa57224 */ /* 0x000fe200078e0007 */
[----:B------:R-:W-:Y:S01]  /*0880*/  UIMAD.WIDE.U32 UR14, UR9, UR6, URZ ;  /* 0x00000006090e72a5 */ /* 0x000fe2000f8e003f */
[----:B------:R-:W-:Y:S01]  /*0890*/  IMAD.U32 R7, RZ, RZ, UR13 ;  /* 0x0000000dff077e24 */ /* 0x000fe2000f8e00ff */
[----:B------:R-:W-:Y:S01]  /*08a0*/  LEA.HI R31, R32, R164, RZ, 0x3 ;  /* 0x000000a4201f7211 */ /* 0x000fe200078f18ff */
[----:B------:R-:W-:Y:S01]  /*08b0*/  USHF.R.S32.HI UR18, URZ, 0x1f, UR9 ;  /* 0x0000001f3f127899 */ /* 0x000fe20008011409 */
[----:B------:R-:W-:Y:S01]  /*08c0*/  SHF.R.S32.HI R29, RZ, 0x1f, R28 ;  /* 0x0000001fff1d7819 */ /* 0x000fe2000001141c */
[----:B------:R-:W-:Y:S01]  /*08d0*/  ULDC.64 UR4, c[0x0][0x1e8] ;  /* 0x00007a0000047ab9 */ /* 0x000fe20000000a00 */
[----:B------:R-:W-:Y:S01]  /*08e0*/  LOP3.LUT R5, R31, 0xfffffff8, RZ, 0xc0, !PT ;  /* 0xfffffff81f057812 */ /* 0x000fe200078ec0ff */
[----:B------:R-:W-:Y:S01]  /*08f0*/  @P0 IMAD.HI.U32 R0, R209, c[0x0][0x24c], RZ ;  /* 0x00009300d1000a27 */ /* 0x000fe200078e00ff */
[----:B------:R-:W-:Y:S01]  /*0900*/  SHF.R.S32.HI R34, RZ, 0x3, R31 ;  /* 0x00000003ff227819 */ /* 0x000fe2000001141f */
[----:B------:R-:W-:Y:S01]  /*0910*/  UIMAD UR4, UR18, UR4, URZ ;  /* 0x00000004120472a4 */ /* 0x000fe2000f8e023f */
[----:B------:R-:W-:Y:S01]  /*0920*/  STL.64 [R1+0x40], R28 ;  /* 0x0000401c01007387 */ /* 0x000fe20000100a00 */
[----:B------:R-:W-:Y:S01]  /*0930*/  IMAD.IADD R26, R164, 0x1, -R5 ;  /* 0x00000001a41a7824 */ /* 0x000fe200078e0a05 */
[----:B------:R-:W-:Y:S01]  /*0940*/  @P0 SHF.R.U32.HI R4, RZ, c[0x0][0x250], R0 ;  /* 0x00009400ff040a19 */ /* 0x000fe20000011600 */
[----:B------:R-:W-:Y:S01]  /*0950*/  IMAD R0, R23, c[0x0][0x270], RZ ;  /* 0x00009c0017007a24 */ /* 0x000fe200078e02ff */
[----:B------:R-:W-:Y:S01]  /*0960*/  SHF.R.S32.HI R35, RZ, 0x1f, R34 ;  /* 0x0000001fff237819 */ /* 0x000fe20000011422 */
[----:B------:R-:W-:Y:S01]  /*0970*/  IMAD.SHL.U32 R16, R26, 0x8, RZ ;  /* 0x000000081a107824 */ /* 0x000fe200078e00ff */
[----:B-1----:R-:W-:Y:S01]  /*0980*/  SHF.R.S32.HI R6, RZ, 0x1f, R4 ;  /* 0x0000001fff067819 */ /* 0x002fe20000011404 */
[C---:B------:R-:W-:Y:S01]  /*0990*/  IMAD R0, R209.reuse, c[0x0][0x274], R0 ;  /* 0x00009d00d1007a24 */ /* 0x040fe200078e0200 */
[----:B------:R-:W-:Y:S01]  /*09a0*/  UIMAD UR19, UR18, UR6, URZ ;  /* 0x00000006121372a4 */ /* 0x000fe2000f8e023f */
[----:B------:R-:W-:Y:S01]  /*09b0*/  IMAD.WIDE.U32 R2, R209, c[0x0][0x270], R28 ;  /* 0x00009c00d1027a25 */ /* 0x000fe200078e001c */
[----:B------:R-:W-:Y:S01]  /*09c0*/  SHF.R.S32.HI R17, RZ, 0x1f, R16 ;  /* 0x0000001fff117819 */ /* 0x000fe20000011410 */
[----:B------:R-:W-:Y:S01]  /*09d0*/  UIMAD UR6, UR9, UR5, UR4 ;  /* 0x00000005090672a4 */ /* 0x000fe2000f8e0204 */
[----:B------:R-:W-:Y:S01]  /*09e0*/  ISETP.GE.AND P6, PT, R16, c[0x0][0x1cc], PT ;  /* 0x0000730010007a0c */ /* 0x000fe20003fc6270 */
[----:B------:R-:W-:Y:S01]  /*09f0*/  IMAD.IADD R11, R3, 0x1, R0 ;  /* 0x00000001030b7824 */ /* 0x000fe200078e0200 */
[----:B------:R-:W-:Y:S01]  /*0a00*/  IADD3 R21, P1, P0, R7, UR14, R2 ;  /* 0x0000000e07157c10 */ /* 0x000fe2000f83e002 */
[----:B------:R-:W-:Y:S01]  /*0a10*/  IMAD R0, R6, c[0x0][0x1e0], RZ ;  /* 0x0000780006007a24 */ /* 0x000fe200078e02ff */
[----:B------:R-:W-:Y:S01]  /*0a20*/  ULDC.64 UR4, c[0x0][0x1b8] ;  /* 0x00006e0000047ab9 */ /* 0x000fe20000000a00 */
[----:B------:R-:W-:Y:S01]  /*0a30*/  IMAD R5, R35, c[0x0][0x178], RZ ;  /* 0x00005e0023057a24 */ /* 0x000fe200078e02ff */
[----:B------:R-:W-:Y:S01]  /*0a40*/  UIMAD UR4, UR18, UR4, URZ ;  /* 0x00000004120472a4 */ /* 0x000fe2000f8e023f */
[C---:B------:R-:W-:Y:S01]  /*0a50*/  IMAD R0, R4.reuse, c[0x0][0x1e4], R0 ;  /* 0x0000790004007a24 */ /* 0x040fe200078e0200 */
[----:B------:R-:W-:Y:S01]  /*0a60*/  UIMAD UR7, UR9, UR7, UR19 ;  /* 0x00000007090772a4 */ /* 0x000fe2000f8e0213 */
[----:B------:R-:W-:Y:S01]  /*0a70*/  IMAD.WIDE.U32 R2, R4, c[0x0][0x1e0], R16 ;  /* 0x0000780004027a25 */ /* 0x000fe200078e0010 */
[----:B------:R-:W-:Y:S01]  /*0a80*/  UIMAD UR21, UR9, UR5, UR4 ;  /* 0x00000005091572a4 */ /* 0x000fe2000f8e0204 */
[----:B------:R-:W-:Y:S01]  /*0a90*/  IADD3 R33, R16, 0x40, RZ ;  /* 0x0000004010217810 */ /* 0x000fe20007ffe0ff */
[----:B------:R-:W-:Y:S01]  /*0aa0*/  UIADD3 UR19, UR15, UR7, URZ ;  /* 0x000000070f137290 */ /* 0x000fe2000fffe03f */
[----:B------:R-:W-:Y:S01]  /*0ab0*/  IMAD R8, R6, c[0x0][0x1b0], RZ ;  /* 0x00006c0006087a24 */ /* 0x000fe200078e02ff */
[----:B------:R-:W-:Y:S01]  /*0ac0*/  ULDC.64 UR4, c[0x0][0x188] ;  /* 0x0000620000047ab9 */ /* 0x000fe20000000a00 */
[----:B------:R-:W-:Y:S01]  /*0ad0*/  IMAD R10, R34, c[0x0][0x17c], R5 ;  /* 0x00005f00220a7a24 */ /* 0x000fe200078e0205 */
[----:B------:R-:W-:Y:S01]  /*0ae0*/  UIMAD UR4, UR18, UR4, URZ ;  /* 0x00000004120472a4 */ /* 0x000fe2000f8e023f */
[----:B------:R-:W-:Y:S01]  /*0af0*/  IMAD.IADD R5, R3, 0x1, R0 ;  /* 0x0000000103057824 */ /* 0x000fe200078e0200 */
[----:B------:R-:W-:Y:S01]  /*0b00*/  USHF.R.S32.HI UR23, URZ, 0x1f, UR10 ;  /* 0x0000001f3f177899 */ /* 0x000fe2000801140a */
[C---:B------:R-:W-:Y:S01]  /*0b10*/  IMAD R3, R4.reuse, c[0x0][0x1b4], R8 ;  /* 0x00006d0004037a24 */ /* 0x040fe200078e0208 */
[----:B------:R-:W-:Y:S01]  /*0b20*/  UIMAD UR7, UR9, UR5, UR4 ;  /* 0x00000005090772a4 */ /* 0x000fe2000f8e0204 */
[----:B------:R-:W-:Y:S01]  /*0b30*/  IMAD.WIDE.U32 R8, R4, c[0x0][0x1b0], R16 ;  /* 0x00006c0004087a25 */ /* 0x000fe200078e0010 */
[----:B------:R-:W-:Y:S01]  /*0b40*/  USHF.R.S32.HI UR20, URZ, 0x1f, UR13 ;  /* 0x0000001f3f147899 */ /* 0x000fe2000801140d */
[----:B------:R-:W-:Y:S01]  /*0b50*/  ISETP.GE.AND P5, PT, R33, c[0x0][0x1cc], PT ;  /* 0x0000730021007a0c */ /* 0x000fe20003fa6270 */
[----:B------:R-:W-:Y:S01]  /*0b60*/  ULDC.64 UR4, c[0x0][0x178] ;  /* 0x00005e0000047ab9 */ /* 0x000fe20000000a00 */
[----:B------:R-:W-:Y:S01]  /*0b70*/  IMAD.MOV.U32 R4, RZ, RZ, R2 ;  /* 0x000000ffff047224 */ /* 0x000fe200078e0002 */
[----:B------:R-:W-:Y:S01]  /*0b80*/  UIMAD.WIDE.U32 UR24, UR10, UR4, URZ ;  /* 0x000000040a1872a5 */ /* 0x000fe2000f8e003f */
[----:B------:R-:W-:Y:S01]  /*0b90*/  IMAD.U32 R0, RZ, RZ, UR9 ;  /* 0x00000009ff007e24 */ /* 0x000fe2000f8e00ff */
[----:B------:R-:W-:Y:S01]  /*0ba0*/  STL.64 [R1+0x50], R34 ;  /* 0x0000502201007387 */ /* 0x000fe20000100a00 */
[----:B------:R-:W-:Y:S01]  /*0bb0*/  IMAD.WIDE.U32 R6, R34, c[0x0][0x178], R16 ;  /* 0x00005e0022067a25 */ /* 0x000fe200078e0010 */
[----:B------:R-:W-:-:S02]  /*0bc0*/  LOP3.LUT R228, R228, 0xfffffffe, RZ, 0xc0, !PT ;  /* 0xfffffffee4e47812 */ /* 0x000fc400078ec0ff */
[----:B------:R-:W-:Y:S01]  /*0bd0*/  LEA.HI R24, R32, R164, RZ, 0x5 ;  /* 0x000000a420187211 */ /* 0x000fe200078f28ff */
[----:B------:R-:W-:Y:S02]  /*0be0*/  IMAD.MOV.U32 R2, RZ, RZ, R8 ;  /* 0x000000ffff027224 */ /* 0x000fe400078e0008 */
[----:B------:R-:W-:Y:S02]  /*0bf0*/  IMAD.IADD R3, R9, 0x1, R3 ;  /* 0x0000000109037824 */ /* 0x000fe400078e0203 */
[----:B------:R-:W-:Y:S02]  /*0c00*/  IMAD.U32 R8, RZ, RZ, UR9 ;  /* 0x00000009ff087e24 */ /* 0x000fe4000f8e00ff */
[----:B------:R-:W-:-:S04]  /*0c10*/  IMAD.WIDE.U32 R4, R0, c[0x0][0x1e8], R4 ;  /* 0x00007a0000047a25 */ /* 0x000fc800078e0004 */
[----:B------:R-:W-:Y:S02]  /*0c20*/  IMAD.IADD R7, R7, 0x1, R10 ;  /* 0x0000000107077824 */ /* 0x000fe400078e020a */
[----:B------:R-:W-:Y:S02]  /*0c30*/  IMAD R0, R23, c[0x0][0x180], RZ ;  /* 0x0000600017007a24 */ /* 0x000fe400078e02ff */
[----:B------:R-:W-:Y:S02]  /*0c40*/  IMAD.U32 R12, RZ, RZ, UR8 ;  /* 0x00000008ff0c7e24 */ /* 0x000fe4000f8e00ff */
[----:B------:R-:W-:-:S04]  /*0c50*/  IMAD.WIDE.U32 R2, R8, c[0x0][0x1b8], R2 ;  /* 0x00006e0008027a25 */ /* 0x000fc800078e0002 */
[----:B------:R-:W-:Y:S01]  /*0c60*/  IMAD R0, R209, c[0x0][0x184], R0 ;  /* 0x00006100d1007a24 */ /* 0x000fe200078e0200 */
[----:B------:R-:W-:Y:S01]  /*0c70*/  IADD3 R3, R3, UR21, RZ ;  /* 0x0000001503037c10 */ /* 0x000fe2000fffe0ff */
[----:B------:R-:W-:Y:S01]  /*0c80*/  IMAD.WIDE.U32 R8, R209, c[0x0][0x180], R6 ;  /* 0x00006000d1087a25 */ /* 0x000fe200078e0006 */
[----:B------:R-:W-:Y:S01]  /*0c90*/  IADD3 R7, R5, UR6, RZ ;  /* 0x0000000605077c10 */ /* 0x000fe2000fffe0ff */
[----:B------:R-:W-:Y:S02]  /*0ca0*/  UIMAD UR6, UR23, UR4, URZ ;  /* 0x00000004170672a4 */ /* 0x000fe4000f8e023f */
[----:B------:R-:W-:Y:S01]  /*0cb0*/  IMAD.WIDE R12, R12, 0x80, R34 ;  /* 0x000000800c0c7825 */ /* 0x000fe200078e0222 */
[----:B------:R-:W-:Y:S02]  /*0cc0*/  ULDC UR21, c[0x0][0x198] ;  /* 0x0000660000157ab9 */ /* 0x000fe40000000800 */
[----:B------:R-:W-:Y:S01]  /*0cd0*/  UIADD3 UR21, -UR11, UR21, URZ ;  /* 0x000000150b157290 */ /* 0x000fe2000fffe13f */
[----:B------:R-:W-:Y:S01]  /*0ce0*/  IMAD.IADD R5, R9, 0x1, R0 ;  /* 0x0000000109057824 */ /* 0x000fe200078e0200 */
[----:B------:R-:W-:Y:S01]  /*0cf0*/  UIMAD UR6, UR10, UR5, UR6 ;  /* 0x000000050a0672a4 */ /* 0x000fe2000f8e0206 */
[----:B------:R-:W-:-:S02]  /*0d00*/  IMAD R0, R13, c[0x0][0x1a8], RZ ;  /* 0x00006a000d007a24 */ /* 0x000fc400078e02ff */
[----:B------:R-:W-:Y:S01]  /*0d10*/  IMAD.MOV.U32 R6, RZ, RZ, R4 ;  /* 0x000000ffff067224 */ /* 0x000fe200078e0004 */
[----:B------:R-:W-:Y:S01]  /*0d20*/  UIADD3 UR6, UR25, UR6, URZ ;  /* 0x0000000619067290 */ /* 0x000fe2000fffe03f */
[----:B------:R-:W-:Y:S01]  /*0d30*/  IMAD R15, R12, c[0x0][0x1ac], R0 ;  /* 0x00006b000c0f7a24 */ /* 0x000fe200078e0200 */
[----:B------:R-:W-:Y:S01]  /*0d40*/  LEA.HI R0, R32, R164, RZ, 0x6 ;  /* 0x000000a420007211 */ /* 0x000fe200078f30ff */
[----:B------:R-:W-:Y:S01]  /*0d50*/  IMAD.MOV.U32 R4, RZ, RZ, R8 ;  /* 0x000000ffff047224 */ /* 0x000fe200078e0008 */
[C---:B------:R-:W-:Y:S01]  /*0d60*/  IADD3 R14, -R34.reuse, UR21, RZ ;  /* 0x00000015220e7c10 */ /* 0x040fe2000fffe1ff */
[----:B------:R-:W-:Y:S01]  /*0d70*/  IMAD R8, R13, c[0x0][0x1d8], RZ ;  /* 0x000076000d087a24 */ /* 0x000fe200078e02ff */
[----:B------:R-:W-:Y:S01]  /*0d80*/  SHF.R.S32.HI R25, RZ, 0x6, R0 ;  /* 0x00000006ff197819 */ /* 0x000fe20000011400 */
[----:B------:R-:W-:Y:S01]  /*0d90*/  IMAD.SHL.U32 R0, R34, 0x40, RZ ;  /* 0x0000004022007824 */ /* 0x000fe200078e00ff */
[C---:B------:R-:W-:Y:S01]  /*0da0*/  ISETP.LT.OR P4, PT, R14.reuse, 0x1, P6 ;  /* 0x000000010e00780c */ /* 0x040fe20003781670 */
[----:B------:R-:W-:Y:S01]  /*0db0*/  IMAD.U32 R10, RZ, RZ, UR20 ;  /* 0x00000014ff0a7e24 */ /* 0x000fe2000f8e00ff */
[----:B------:R-:W-:Y:S01]  /*0dc0*/  ISETP.LT.OR P3, PT, R14, 0x1, P5 ;  /* 0x000000010e00780c */ /* 0x000fe20002f61670 */
[----:B------:R-:W-:Y:S01]  /*0dd0*/  IMAD.U32 R13, RZ, RZ, UR9 ;  /* 0x00000009ff0d7e24 */ /* 0x000fe2000f8e00ff */
[----:B------:R-:W-:Y:S01]  /*0de0*/  LOP3.LUT R0, R0, 0x1c0, RZ, 0xc0, !PT ;  /* 0x000001c000007812 */ /* 0x000fe200078ec0ff */
[----:B------:R-:W-:Y:S01]  /*0df0*/  IMAD R18, R12, c[0x0][0x1dc], R8 ;  /* 0x000077000c127a24 */ /* 0x000fe200078e0208 */
[----:B------:R-:W-:Y:S01]  /*0e00*/  IADD3.X R22, R10, UR19, R11, P1, P0 ;  /* 0x000000130a167c10 */ /* 0x000fe20008fe040b */
[----:B------:R-:W-:Y:S01]  /*0e10*/  IMAD.WIDE.U32 R38, R13, c[0x0][0x188], R4 ;  /* 0x000062000d267a25 */ /* 0x000fe200078e0004 */
[----:B------:R-:W-:-:S03]  /*0e20*/  LOP3.LUT R13, R0, 0x38, R16, 0xf8, !PT ;  /* 0x00000038000d7812 */ /* 0x000fc600078ef810 */
[----:B------:R-:W-:Y:S01]  /*0e30*/  IMAD.U32 R4, RZ, RZ, UR24 ;  /* 0x00000018ff047e24 */ /* 0x000fe2000f8e00ff */
[----:B------:R-:W-:Y:S01]  /*0e40*/  IADD3 R19, R39, UR7, RZ ;  /* 0x0000000727137c10 */ /* 0x000fe2000fffe0ff */
[C---:B------:R-:W-:Y:S01]  /*0e50*/  IMAD.WIDE.U32 R10, R12.reuse, c[0x0][0x1d8], R6 ;  /* 0x000076000c0a7a25 */ /* 0x040fe200078e0006 */
[----:B------:R-:W-:Y:S01]  /*0e60*/  UMOV UR24, 0x6 ;  /* 0x0000000600187882 */ /* 0x000fe20000000000 */
[----:B------:R-:W-:Y:S02]  /*0e70*/  STL.64 [R1+0x70], R38 ;  /* 0x0000702601007387 */ /* 0x000fe40000100a00 */
[----:B------:R-:W-:Y:S01]  /*0e80*/  IMAD.WIDE.U32 R8, R12, c[0x0][0x1a8], R2 ;  /* 0x00006a000c087a25 */ /* 0x000fe200078e0002 */
[----:B------:R-:W-:Y:S01]  /*0e90*/  SHF.R.U32.HI R12, RZ, 0x3, R0 ;  /* 0x00000003ff0c7819 */ /* 0x000fe20000011600 */
[----:B------:R1:W-:Y:S01]  /*0ea0*/  STL [R1+0x78], R19 ;  /* 0x0000781301007387 */ /* 0x0003e20000100800 */
[----:B------:R-:W-:Y:S01]  /*0eb0*/  LEA R0, P0, R4, R38, 0x6 ;  /* 0x0000002604007211 */ /* 0x000fe200078030ff */
[----:B------:R-:W-:Y:S01]  /*0ec0*/  IMAD.SHL.U32 R27, R25, 0x200, RZ ;  /* 0x00000200191b7824 */ /* 0x000fe200078e00ff */
[----:B------:R-:W-:Y:S01]  /*0ed0*/  LEA R2, P2, R10, c[0x0][0x1c0], 0x1 ;  /* 0x000070000a027a11 */ /* 0x000fe200078408ff */
[----:B------:R-:W-:Y:S01]  /*0ee0*/  IMAD.U32 R5, RZ, RZ, UR25 ;  /* 0x00000019ff057e24 */ /* 0x000fe2000f8e00ff */
[----:B------:R-:W-:Y:S01]  /*0ef0*/  LEA R6, P1, R8, c[0x0][0x190], 0x1 ;  /* 0x0000640008067a11 */ /* 0x000fe200078208ff */
[----:B------:R-:W-:Y:S01]  /*0f00*/  IMAD.U32 R5, RZ, RZ, UR6 ;  /* 0x00000006ff057e24 */ /* 0x000fe2000f8e00ff */
[----:B------:R-:W-:Y:S01]  /*0f10*/  LOP3.LUT R13, R27, R13, R12, 0xf6, !PT ;  /* 0x0000000d1b0d7212 */ /* 0x000fe200078ef60c */
[----:B------:R-:W-:Y:S01]  /*0f20*/  IMAD.IADD R3, R11, 0x1, R18 ;  /* 0x000000010b037824 */ /* 0x000fe200078e0212 */
[----:B------:R-:W-:Y:S01]  /*0f30*/  ULDC.64 UR6, c[0x0][0x1d8] ;  /* 0x0000760000067ab9 */ /* 0x000fe20000000a00 */
[----:B------:R-:W-:Y:S01]  /*0f40*/  IMAD.IADD R7, R9, 0x1, R15 ;  /* 0x0000000109077824 */ /* 0x000fe200078e020f */
[----:B------:R-:W-:Y:S01]  /*0f50*/  LEA.HI.X R4, R4, R19, R5, 0x6, P0 ;  /* 0x0000001304047211 */ /* 0x000fe200000f3405 */
[----:B------:R-:W-:Y:S01]  /*0f60*/  USHF.L.U32 UR25, UR6, 0x6, URZ ;  /* 0x0000000606197899 */ /* 0x000fe2000800063f */
[----:B------:R-:W-:Y:S01]  /*0f70*/  LEA.HI.X R3, R10, c[0x0][0x1c4], R3, 0x1, P2 ;  /* 0x000071000a037a11 */ /* 0x000fe200010f0c03 */
[----:B------:R-:W-:Y:S01]  /*0f80*/  IMAD.SHL.U32 R10, R13, 0x2, RZ ;  /* 0x000000020d0a7824 */ /* 0x000fe200078e00ff */
[----:B------:R-:W-:Y:S01]  /*0f90*/  LEA R12, P0, R0, c[0x0][0x160], 0x1 ;  /* 0x00005800000c7a11 */ /* 0x000fe200078008ff */
[----:B------:R-:W-:Y:S01]  /*0fa0*/  USHF.L.U64.HI UR26, UR6, UR24, UR7 ;  /* 0x00000018061a7299 */ /* 0x000fe20008010207 */
[----:B------:R-:W-:Y:S01]  /*0fb0*/  LEA.HI.X R7, R8, c[0x0][0x194], R7, 0x1, P1 ;  /* 0x0000650008077a11 */ /* 0x000fe200008f0c07 */
[----:B------:R-:W-:Y:S01]  /*0fc0*/  IMAD.U32 R8, RZ, RZ, UR25 ;  /* 0x00000019ff087e24 */ /* 0x000fe2000f8e00ff */
[----:B------:R-:W-:Y:S01]  /*0fd0*/  LEA.HI.X R13, R0, c[0x0][0x164], R4, 0x1, P0 ;  /* 0x00005900000d7a11 */ /* 0x000fe200000f0c04 */
[----:B------:R-:W-:Y:S01]  /*0fe0*/  IMAD.U32 R0, RZ, RZ, UR4 ;  /* 0x00000004ff007e24 */ /* 0x000fe2000f8e00ff */
[----:B------:R-:W-:Y:S01]  /*0ff0*/  IADD3 R4, P0, R2, UR25, RZ ;  /* 0x0000001902047c10 */ /* 0x000fe2000ff1e0ff */
[----:B------:R-:W-:Y:S01]  /*1000*/  @!PT LDS RZ, [RZ] ;  /* 0x00000000fffff984 */ /* 0x000fe20000000800 */
[----:B------:R-:W-:Y:S01]  /*1010*/  @!PT LDS RZ, [RZ] ;  /* 0x00000000fffff984 */ /* 0x000fe20000000800 */
[----:B------:R-:W-:Y:S01]  /*1020*/  @!PT LDS RZ, [RZ] ;  /* 0x00000000fffff984 */ /* 0x000fe20000000800 */
[----:B------:R2:W-:Y:S01]  /*1030*/  LDGSTS.E.BYPASS.LTC128B.128 [R10+0x8080], [R2.64], !P4 ;  /* 0x08080000020a7fae */ /* 0x0005e2000e101d50 */
[----:B------:R-:W-:Y:S01]  /*1040*/  ISETP.LT.OR P4, PT, R14, 0x21, P6 ;  /* 0x000000210e00780c */ /* 0x000fe20003781670 */
[----:B------:R-:W-:Y:S01]  /*1050*/  IMAD.U32 R9, RZ, RZ, UR5 ;  /* 0x00000005ff097e24 */ /* 0x000fe2000f8e00ff */
[----:B------:R-:W-:Y:S01]  /*1060*/  IADD3.X R5, R3, UR26, RZ, P0, !PT ;  /* 0x0000001a03057c10 */ /* 0x000fe200087fe4ff */
[----:B------:R2:W-:Y:S01]  /*1070*/  LDGSTS.E.BYPASS.LTC128B.128 [R10+0xc080], [R2.64+0x80], !P3 ;  /* 0x0c080080020a7fae */ /* 0x0005e2000d901d50 */
[----:B------:R-:W-:Y:S01]  /*1080*/  LEA R18, P0, R0, R12, 0x6 ;  /* 0x0000000c00127211 */ /* 0x000fe200078030ff */
[----:B------:R-:W-:Y:S01]  /*1090*/  UIADD3 UR28, UP0, UR25, 0x80, URZ ;  /* 0x00000080191c7890 */ /* 0x000fe2000ff1e03f */
[----:B------:R-:W-:Y:S01]  /*10a0*/  IADD3 R8, P2, P1, R8, 0x80, R2 ;  /* 0x0000008008087810 */ /* 0x000fe2000795e002 */
[----:B------:R-:W-:Y:S01]  /*10b0*/  ULDC.64 UR6, c[0x0][0x290] ;  /* 0x0000a40000067ab9 */ /* 0x000fe20000000a00 */
[----:B-1----:R-:W-:Y:S01]  /*10c0*/  LEA.HI.X R19, R0, R13, R9, 0x6, P0 ;  /* 0x0000000d00137211 */ /* 0x002fe200000f3409 */
[----:B------:R-:W-:Y:S01]  /*10d0*/  UIADD3.X UR27, URZ, UR26, URZ, UP0, !UPT ;  /* 0x0000001a3f1b7290 */ /* 0x000fe200087fe43f */
[C---:B------:R-:W-:Y:S01]  /*10e0*/  ISETP.LT.OR P3, PT, R14.reuse, 0x21, P5 ;  /* 0x000000210e00780c */ /* 0x040fe20002f61670 */
[----:B------:R-:W-:Y:S01]  /*10f0*/  UIMAD UR22, UR18, UR6, URZ ;  /* 0x00000006121672a4 */ /* 0x000fe2000f8e023f */
[----:B------:R-:W-:Y:S01]  /*1100*/  IADD3.X R9, RZ, UR26, R3, P2, P1 ;  /* 0x0000001aff097c10 */ /* 0x000fe200097e2403 */
[----:B------:R1:W-:Y:S01]  /*1110*/  LDGSTS.E.BYPASS.LTC128B.128 [R10+0x9080], [R4.64], !P4 ;  /* 0x09080000040a7fae */ /* 0x0003e2000e101d50 */
[C---:B------:R-:W-:Y:S01]  /*1120*/  ISETP.LT.OR P1, PT, R14.reuse, 0x41, P6 ;  /* 0x000000410e00780c */ /* 0x040fe20003721670 */
[----:B------:R-:W-:Y:S01]  /*1130*/  UIMAD.WIDE.U32 UR30, UR9, UR6, URZ ;  /* 0x00000006091e72a5 */ /* 0x000fe2000f8e003f */
[C---:B------:R-:W-:Y:S01]  /*1140*/  ISETP.LT.OR P2, PT, R14.reuse, 0x41, P5 ;  /* 0x000000410e00780c */ /* 0x040fe20002f41670 */
[----:B------:R-:W-:Y:S01]  /*1150*/  UIMAD UR22, UR9, UR7, UR22 ;  /* 0x00000007091672a4 */ /* 0x000fe2000f8e0216 */
[C---:B------:R-:W-:Y:S01]  /*1160*/  ISETP.LT.OR P6, PT, R14.reuse, 0x61, P6 ;  /* 0x000000610e00780c */ /* 0x040fe200037c1670 */
[----:B------:R-:W-:Y:S01]  /*1170*/  IMAD R0, R23, c[0x0][0x288], RZ ;  /* 0x0000a20017007a24 */ /* 0x000fe200078e02ff */
[----:B------:R-:W-:Y:S01]  /*1180*/  ISETP.LT.OR P5, PT, R14, 0x61, P5 ;  /* 0x000000610e00780c */ /* 0x000fe20002fa1670 */
[----:B------:R-:W-:Y:S01]  /*1190*/  ULDC.64 UR6, c[0x0][0x1a8] ;  /* 0x00006a0000067ab9 */ /* 0x000fe20000000a00 */
[----:B------:R-:W-:Y:S01]  /*11a0*/  IMAD.MOV.U32 R212, RZ, RZ, 0x10 ;  /* 0x00000010ffd47424 */ /* 0x000fe200078e00ff */
[----:B------:R3:W-:Y:S01]  /*11b0*/  LDGSTS.E.BYPASS.LTC128B.128 [R10+0xd080], [R8.64], !P3 ;  /* 0x0d080000080a7fae */ /* 0x0007e2000d901d50 */
[----:B------:R-:W-:Y:S01]  /*11c0*/  ISETP.GE.AND P3, PT, R16, c[0x0][0x19c], PT ;  /* 0x0000670010007a0c */ /* 0x000fe20003f66270 */
[----:B------:R-:W-:Y:S01]  /*11d0*/  UIADD3 UR22, UR31, UR22, URZ ;  /* 0x000000161f167290 */ /* 0x000fe2000fffe03f */
[----:B------:R-:W-:Y:S01]  /*11e0*/  IMAD R0, R209, c[0x0][0x28c], R0 ;  /* 0x0000a300d1007a24 */ /* 0x000fe200078e0200 */
[----:B------:R-:W-:Y:S01]  /*11f0*/  USHF.L.U64.HI UR7, UR6, UR24, UR7 ;  /* 0x0000001806077299 */ /* 0x000fe20008010207 */
[----:B------:R-:W-:Y:S01]  /*1200*/  IMAD.MOV.U32 R213, RZ, RZ, 0x20 ;  /* 0x00000020ffd57424 */ /* 0x000fe200078e00ff */
[----:B--2---:R-:W-:-:S04]  /*1210*/  IADD3 R2, P0, R4, UR25, RZ ;  /* 0x0000001904027c10 */ /* 0x004fc8000ff1e0ff */
[----:B------:R-:W-:-:S05]  /*1220*/  IADD3.X R3, R5, UR26, RZ, P0, !PT ;  /* 0x0000001a05037c10 */ /* 0x000fca00087fe4ff */
[----:B------:R2:W-:Y:S01]  /*1230*/  LDGSTS.E.BYPASS.LTC128B.128 [R10+0xa080], [R2.64], !P1 ;  /* 0x0a080000020a7fae */ /* 0x0005e2000c901d50 */
[----:B-1----:R-:W-:-:S04]  /*1240*/  IADD3 R4, P0, R4, UR28, RZ ;  /* 0x0000001c04047c10 */ /* 0x002fc8000ff1e0ff */
[----:B------:R-:W-:Y:S02]  /*1250*/  IADD3.X R5, R5, UR27, RZ, P0, !PT ;  /* 0x0000001b05057c10 */ /* 0x000fe400087fe4ff */
[----:B------:R-:W-:-:S03]  /*1260*/  ISETP.GE.AND P0, PT, R33, c[0x0][0x19c], PT ;  /* 0x0000670021007a0c */ /* 0x000fc60003f06270 */
[----:B------:R1:W-:Y:S01]  /*1270*/  LDGSTS.E.BYPASS.LTC128B.128 [R10+0xe080], [R4.64], !P2 ;  /* 0x0e080000040a7fae */ /* 0x0003e2000d101d50 */
[----:B---3--:R-:W-:-:S05]  /*1280*/  IMAD.WIDE.U32 R8, R209, c[0x0][0x288], R28 ;  /* 0x0000a200d1087a25 */ /* 0x008fca00078e001c */
[----:B------:R-:W-:-:S04]  /*1290*/  IADD3 R30, P4, R8, UR30, RZ ;  /* 0x0000001e081e7c10 */ /* 0x000fc8000ff9e0ff */
[----:B------:R-:W-:Y:S01]  /*12a0*/  IADD3.X R29, R9, UR22, R0, P4, !PT ;  /* 0x00000016091d7c10 */ /* 0x000fe2000a7fe400 */
[----:B------:R-:W-:Y:S02]  /*12b0*/  IMAD R0, R35, c[0x0][0x208], RZ ;  /* 0x0000820023007a24 */ /* 0x000fe400078e02ff */
[----:B------:R-:W-:-:S04]  /*12c0*/  IMAD.WIDE.U32 R8, R34, c[0x0][0x208], R16 ;  /* 0x0000820022087a25 */ /* 0x000fc800078e0010 */
[----:B------:R-:W-:Y:S01]  /*12d0*/  IMAD R0, R34, c[0x0][0x20c], R0 ;  /* 0x0000830022007a24 */ /* 0x000fe200078e0200 */
[C---:B-1----:R-:W-:Y:S01]  /*12e0*/  IADD3 R4, P2, R2.reuse, UR25, RZ ;  /* 0x0000001902047c10 */ /* 0x042fe2000ff5e0ff */
[----:B------:R-:W-:Y:S01]  /*12f0*/  USHF.L.U32 UR25, UR6, 0x6, URZ ;  /* 0x0000000606197899 */ /* 0x000fe2000800063f */
[----:B--2---:R-:W-:Y:S02]  /*1300*/  IADD3 R2, P1, R2, UR28, RZ ;  /* 0x0000001c02027c10 */ /* 0x004fe4000ff3e0ff */
[C---:B------:R-:W-:Y:S01]  /*1310*/  IADD3.X R5, R3.reuse, UR26, RZ, P2, !PT ;  /* 0x0000001a03057c10 */ /* 0x040fe200097fe4ff */
[----:B------:R-:W-:Y:S01]  /*1320*/  UIADD3 UR26, UP0, UR25, 0x80, URZ ;  /* 0x00000080191a7890 */ /* 0x000fe2000ff1e03f */
[C---:B------:R-:W-:Y:S02]  /*1330*/  ISETP.LT.OR P2, PT, R14.reuse, 0x1, P3 ;  /* 0x000000010e00780c */ /* 0x040fe40001f41670 */
[----:B------:R-:W-:Y:S01]  /*1340*/  IADD3.X R3, R3, UR27, RZ, P1, !PT ;  /* 0x0000001b03037c10 */ /* 0x000fe20008ffe4ff */
[----:B------:R1:W-:Y:S01]  /*1350*/  LDGSTS.E.BYPASS.LTC128B.128 [R10+0xb080], [R4.64], !P6 ;  /* 0x0b080000040a7fae */ /* 0x0003e2000f101d50 */
[C---:B------:R-:W-:Y:S01]  /*1360*/  ISETP.LT.OR P1, PT, R14.reuse, 0x1, P0 ;  /* 0x000000010e00780c */ /* 0x040fe20000721670 */
[----:B------:R-:W-:Y:S01]  /*1370*/  UIADD3.X UR6, URZ, UR7, URZ, UP0, !UPT ;  /* 0x000000073f067290 */ /* 0x000fe200087fe43f */
[C---:B------:R-:W-:Y:S01]  /*1380*/  ISETP.LT.OR P6, PT, R14.reuse, 0x21, P3 ;  /* 0x000000210e00780c */ /* 0x040fe20001fc1670 */
[----:B------:R2:W-:Y:S01]  /*1390*/  LDGSTS.E.BYPASS.LTC128B.128 [R10+0xf080], [R2.64], !P5 ;  /* 0x0f080000020a7fae */ /* 0x0005e2000e901d50 */
[----:B------:R-:W-:-:S05]  /*13a0*/  ISETP.LT.OR P5, PT, R14, 0x21, P0 ;  /* 0x000000210e00780c */ /* 0x000fca00007a1670 */
[----:B------:R3:W-:Y:S04]  /*13b0*/  LDGSTS.E.BYPASS.LTC128B.128 [R10+0x80], [R6.64], !P2 ;  /* 0x00080000060a7fae */ /* 0x0007e8000d101d50 */
[----:B------:R3:W-:Y:S01]  /*13c0*/  LDGSTS.E.BYPASS.LTC128B.128 [R10+0x4080], [R6.64+0x80], !P1 ;  /* 0x04080080060a7fae */ /* 0x0007e2000c901d50 */
[----:B------:R-:W-:-:S04]  /*13d0*/  LEA R20, P1, R21, c[0x0][0x258], 0x2 ;  /* 0x0000960015147a11 */ /* 0x000fc800078210ff */
[----:B------:R-:W-:Y:S02]  /*13e0*/  LEA.HI.X R21, R21, c[0x0][0x25c], R22, 0x2, P1 ;  /* 0x0000970015157a11 */ /* 0x000fe400008f1416 */
[----:B-1----:R-:W-:Y:S01]  /*13f0*/  IADD3 R4, P2, R6, UR25, RZ ;  /* 0x0000001906047c10 */ /* 0x002fe2000ff5e0ff */
[----:B--2---:R-:W-:-:S03]  /*1400*/  IMAD.U32 R2, RZ, RZ, UR25 ;  /* 0x00000019ff027e24 */ /* 0x004fc6000f8e00ff */
[----:B------:R-:W-:Y:S02]  /*1410*/  IADD3.X R5, R7, UR7, RZ, P2, !PT ;  /* 0x0000000707057c10 */ /* 0x000fe400097fe4ff */
[----:B------:R-:W-:-:S03]  /*1420*/  IADD3 R2, P4, P2, R2, 0x80, R6 ;  /* 0x0000008002027810 */ /* 0x000fc60007a9e006 */
[----:B------:R1:W-:Y:S01]  /*1430*/  LDGSTS.E.BYPASS.LTC128B.128 [R10+0x1080], [R4.64], !P6 ;  /* 0x01080000040a7fae */ /* 0x0003e2000f101d50 */
[----:B------:R-:W-:Y:S02]  /*1440*/  ISETP.GE.AND P6, PT, R33, c[0x0][0x16c], PT ;  /* 0x00005b0021007a0c */ /* 0x000fe40003fc6270 */
[----:B------:R-:W-:Y:S02]  /*1450*/  IADD3.X R3, RZ, UR7, R7, P4, P2 ;  /* 0x00000007ff037c10 */ /* 0x000fe4000a7e4407 */
[----:B---3--:R-:W-:Y:S02]  /*1460*/  IADD3 R6, P1, R4, UR26, RZ ;  /* 0x0000001a04067c10 */ /* 0x008fe4000ff3e0ff */
[C---:B------:R-:W-:Y:S01]  /*1470*/  ISETP.LT.OR P2, PT, R14.reuse, 0x41, P3 ;  /* 0x000000410e00780c */ /* 0x040fe20001f41670 */
[----:B------:R2:W-:Y:S01]  /*1480*/  LDGSTS.E.BYPASS.LTC128B.128 [R10+0x5080], [R2.64], !P5 ;  /* 0x05080000020a7fae */ /* 0x0005e2000e901d50 */
[----:B------:R-:W-:Y:S02]  /*1490*/  IADD3.X R7, R5, UR6, RZ, P1, !PT ;  /* 0x0000000605077c10 */ /* 0x000fe40008ffe4ff */
[----:B------:R-:W-:-:S02]  /*14a0*/  ISETP.LT.OR P1, PT, R14, 0x41, P0 ;  /* 0x000000410e00780c */ /* 0x000fc40000721670 */
[----:B------:R-:W-:Y:S02]  /*14b0*/  ISETP.GE.AND P5, PT, R16, c[0x0][0x16c], PT ;  /* 0x00005b0010007a0c */ /* 0x000fe40003fa6270 */
[C---:B------:R-:W-:Y:S02]  /*14c0*/  ISETP.LT.OR P3, PT, R14.reuse, 0x61, P3 ;  /* 0x000000610e00780c */ /* 0x040fe40001f61670 */
[----:B------:R-:W-:Y:S02]  /*14d0*/  SEL R11, RZ, 0x1, P5 ;  /* 0x00000001ff0b7807 */ /* 0x000fe40002800000 */
[----:B------:R-:W-:Y:S02]  /*14e0*/  ISETP.LT.OR P0, PT, R14, 0x61, P0 ;  /* 0x000000610e00780c */ /* 0x000fe40000701670 */
[----:B------:R-:W-:-:S05]  /*14f0*/  LEA.HI R14, R32, R164, RZ, 0x2 ;  /* 0x000000a4200e7211 */ /* 0x000fca00078f10ff */
[----:B------:R-:W-:Y:S02]  /*1500*/  @P5 LOP3.LUT R228, R228, 0x1, RZ, 0xfc, !PT ;  /* 0x00000001e4e45812 */ /* 0x000fe400078efcff */
[----:B--2---:R-:W-:Y:S02]  /*1510*/  IADD3 R2, P4, R4, UR25, RZ ;  /* 0x0000001904027c10 */ /* 0x004fe4000ff9e0ff */
[----:B-1----:R-:W-:Y:S02]  /*1520*/  SEL R4, RZ, 0x2, P6 ;  /* 0x00000002ff047807 */ /* 0x002fe40003000000 */
[----:B------:R-:W-:Y:S01]  /*1530*/  IADD3.X R3, R5, UR7, RZ, P4, !PT ;  /* 0x0000000705037c10 */ /* 0x000fe2000a7fe4ff */
[----:B------:R-:W-:Y:S02]  /*1540*/  IMAD.IADD R5, R9, 0x1, R0 ;  /* 0x0000000109057824 */ /* 0x000fe400078e0200 */
[----:B------:R-:W-:Y:S01]  /*1550*/  IMAD.IADD R0, R4, 0x1, R11 ;  /* 0x0000000104007824 */ /* 0x000fe200078e020b */
[----:B------:R-:W-:Y:S01]  /*1560*/  SHF.R.S32.HI R11, RZ, 0x1f, R14 ;  /* 0x0000001fff0b7819 */ /* 0x000fe2000001140e */
[----:B------:R1:W-:Y:S01]  /*1570*/  LDGSTS.E.BYPASS.LTC128B.128 [R10+0x2080], [R2.64], !P2 ;  /* 0x02080000020a7fae */ /* 0x0003e2000d101d50 */
[----:B------:R-:W-:-:S02]  /*1580*/  IMAD R9, R23, c[0x0][0x210], RZ ;  /* 0x0000840017097a24 */ /* 0x000fc400078e02ff */
[----:B------:R-:W-:Y:S01]  /*1590*/  IMAD.MOV.U32 R4, RZ, RZ, R8 ;  /* 0x000000ffff047224 */ /* 0x000fe200078e0008 */
[----:B------:R2:W-:Y:S01]  /*15a0*/  LDGSTS.E.BYPASS.LTC128B.128 [R10+0x6080], [R6.64], !P1 ;  /* 0x06080000060a7fae */ /* 0x0005e2000c901d50 */
[C---:B------:R-:W-:Y:S02]  /*15b0*/  IMAD R8, R209.reuse, c[0x0][0x214], R9 ;  /* 0x00008500d1087a24 */ /* 0x040fe400078e0209 */
[----:B------:R-:W-:-:S04]  /*15c0*/  IMAD.WIDE.U32 R4, R209, c[0x0][0x210], R4 ;  /* 0x00008400d1047a25 */ /* 0x000fc800078e0004 */
[----:B------:R-:W-:Y:S02]  /*15d0*/  IMAD.U32 R9, RZ, RZ, UR9 ;  /* 0x00000009ff097e24 */ /* 0x000fe4000f8e00ff */
[----:B------:R-:W-:-:S04]  /*15e0*/  IMAD.IADD R5, R5, 0x1, R8 ;  /* 0x0000000105057824 */ /* 0x000fc800078e0208 */
[----:B------:R-:W-:Y:S01]  /*15f0*/  IMAD.WIDE.U32 R38, R9, c[0x0][0x218], R4 ;  /* 0x0000860009267a25 */ /* 0x000fe200078e0004 */
[----:B------:R-:W-:-:S03]  /*1600*/  SHF.R.S32.HI R9, RZ, 0x2, R14 ;  /* 0x00000002ff097819 */ /* 0x000fc6000001140e */
[----:B------:R-:W-:Y:S01]  /*1610*/  IMAD.MOV.U32 R36, RZ, RZ, R38 ;  /* 0x000000ffff247224 */ /* 0x000fe200078e0026 */
[----:B------:R3:W-:Y:S01]  /*1620*/  STL.64 [R1+0x68], R38 ;  /* 0x0000682601007387 */ /* 0x0007e20000100a00 */
[C---:B--2---:R-:W-:Y:S02]  /*1630*/  IADD3 R6, P2, R2.reuse, UR25, RZ ;  /* 0x0000001902067c10 */ /* 0x044fe4000ff5e0ff */
[----:B-1----:R-:W-:Y:S02]  /*1640*/  IADD3 R2, P1, R2, UR26, RZ ;  /* 0x0000001a02027c10 */ /* 0x002fe4000ff3e0ff */
[C---:B------:R-:W-:Y:S02]  /*1650*/  IADD3.X R7, R3.reuse, UR7, RZ, P2, !PT ;  /* 0x0000000703077c10 */ /* 0x040fe400097fe4ff */
[----:B------:R-:W-:Y:S01]  /*1660*/  IADD3.X R3, R3, UR6, RZ, P1, !PT ;  /* 0x0000000603037c10 */ /* 0x000fe20008ffe4ff */
[----:B------:R-:W-:Y:S01]  /*1670*/  ULDC.64 UR6, c[0x0][0x218] ;  /* 0x0000860000067ab9 */ /* 0x000fe20000000a00 */
[C---:B------:R-:W-:Y:S01]  /*1680*/  LOP3.LUT P2, RZ, R0.reuse, 0x1, RZ, 0xc0, !PT ;  /* 0x0000000100ff7812 */ /* 0x040fe2000784c0ff */
[----:B------:R1:W-:Y:S01]  /*1690*/  LDGSTS.E.BYPASS.LTC128B.128 [R10+0x3080], [R6.64], !P3 ;  /* 0x03080000060a7fae */ /* 0x0003e2000d901d50 */
[----:B------:R-:W-:Y:S01]  /*16a0*/  LOP3.LUT P1, RZ, R0, 0x2, RZ, 0xc0, !PT ;  /* 0x0000000200ff7812 */ /* 0x000fe2000782c0ff */
[----:B------:R-:W-:Y:S01]  /*16b0*/  IMAD.U32 R0, RZ, RZ, UR13 ;  /* 0x0000000dff007e24 */ /* 0x000fe2000f8e00ff */
[----:B------:R-:W-:Y:S01]  /*16c0*/  UIMAD UR18, UR18, UR6, URZ ;  /* 0x00000006121272a4 */ /* 0x000fe2000f8e023f */
[----:B------:R-:W-:Y:S01]  /*16d0*/  ISETP.GE.AND P3, PT, R16, c[0x0][0x1fc], PT ;  /* 0x00007f0010007a0c */ /* 0x000fe20003f66270 */
[----:B------:R2:W-:Y:S01]  /*16e0*/  LDGSTS.E.BYPASS.LTC128B.128 [R10+0x7080], [R2.64], !P0 ;  /* 0x07080000020a7fae */ /* 0x0005e2000c101d50 */
[----:B------:R-:W-:Y:S01]  /*16f0*/  ISETP.GE.AND P0, PT, R33, c[0x0][0x1fc], PT ;  /* 0x00007f0021007a0c */ /* 0x000fe20003f06270 */
[----:B------:R-:W-:-:S02]  /*1700*/  UIMAD UR18, UR9, UR7, UR18 ;  /* 0x00000007091272a4 */ /* 0x000fc4000f8e0212 */
[----:B------:R-:W0:Y:S01]  /*1710*/  LDGDEPBAR ;  /* 0x00000000000079af */ /* 0x000e220000000000 */
[----:B------:R-:W-:Y:S02]  /*1720*/  ULDC.64 UR6, c[0x0][0x208] ;  /* 0x0000820000067ab9 */ /* 0x000fe40000000a00 */
[----:B------:R-:W-:Y:S01]  /*1730*/  USHF.L.U32 UR25, UR6, 0x6, URZ ;  /* 0x0000000606197899 */ /* 0x000fe2000800063f */
[----:B------:R-:W-:Y:S01]  /*1740*/  IADD3 R37, R39, UR18, RZ ;  /* 0x0000001227257c10 */ /* 0x000fe2000fffe0ff */
[----:B------:R-:W-:Y:S02]  /*1750*/  USHF.L.U64.HI UR24, UR6, UR24, UR7 ;  /* 0x0000001806187299 */ /* 0x000fe40008010207 */
[----:B------:R-:W-:Y:S02]  /*1760*/  UMOV UR18, 0x5 ;  /* 0x0000000500127882 */ /* 0x000fe40000000000 */
[----:B------:R-:W-:Y:S01]  /*1770*/  UIMAD UR26, UR24, UR10, URZ ;  /* 0x0000000a181a72a4 */ /* 0x000fe2000f8e023f */
[----:B------:R-:W-:Y:S01]  /*1780*/  IMAD.U32 R28, RZ, RZ, UR25 ;  /* 0x00000019ff1c7e24 */ /* 0x000fe2000f8e00ff */
[----:B------:R-:W-:Y:S01]  /*1790*/  USHF.L.U64.HI UR18, UR6, UR18, UR7 ;  /* 0x0000001206127299 */ /* 0x000fe20008010207 */
[----:B------:R3:W-:Y:S01]  /*17a0*/  STL.64 [R1+0x60], R36 ;  /* 0x0000602401007387 */ /* 0x0007e20000100a00 */
[----:B------:R-:W-:Y:S01]  /*17b0*/  UIMAD UR26, UR23, UR25, UR26 ;  /* 0x00000019171a72a4 */ /* 0x000fe2000f8e021a */
[----:B------:R-:W-:Y:S01]  /*17c0*/  IMAD.WIDE.U32 R4, R28, UR10, R36 ;  /* 0x0000000a1c047c25 */ /* 0x000fe2000f8e0024 */
[----:B------:R-:W-:Y:S01]  /*17d0*/  USHF.L.U32 UR23, UR6, 0x5, URZ ;  /* 0x0000000506177899 */ /* 0x000fe2000800063f */
[----:B-1----:R-:W-:-:S03]  /*17e0*/  IADD3 R6, -R34, c[0x0][0x168], -R0 ;  /* 0x00005a0022067a10 */ /* 0x002fc60007ffe900 */
[----:B------:R-:W-:Y:S01]  /*17f0*/  USHF.L.U32 UR7, UR23, 0x1, URZ ;  /* 0x0000000117077899 */ /* 0x000fe2000800063f */
[----:B------:R-:W-:Y:S01]  /*1800*/  SEL R0, RZ, 0x1, P3 ;  /* 0x00000001ff007807 */ /* 0x000fe20001800000 */
[----:B------:R-:W-:Y:S01]  /*1810*/  USHF.L.U64.HI UR6, UR23, 0x1, UR18 ;  /* 0x0000000117067899 */ /* 0x000fe20008010212 */
[C---:B------:R-:W-:Y:S02]  /*1820*/  ISETP.LT.OR P3, PT, R6.reuse, 0x1, !P2 ;  /* 0x000000010600780c */ /* 0x040fe40005761670 */
[----:B--2---:R-:W-:Y:S02]  /*1830*/  SEL R2, RZ, 0xffffffff, P0 ;  /* 0xffffffffff027807 */ /* 0x004fe40000000000 */
[C---:B------:R-:W-:Y:S02]  /*1840*/  ISETP.LT.OR P0, PT, R6.reuse, 0x1, !P1 ;  /* 0x000000010600780c */ /* 0x040fe40004f01670 */
[----:B------:R-:W-:Y:S01]  /*1850*/  ISETP.LT.OR P2, PT, R6, 0x21, !P2 ;  /* 0x000000210600780c */ /* 0x000fe20005741670 */
[----:B------:R-:W-:Y:S01]  /*1860*/  IMAD.SHL.U32 R2, R2, 0x2, RZ ;  /* 0x0000000202027824 */ /* 0x000fe200078e00ff */
[----:B------:R-:W-:-:S02]  /*1870*/  ISETP.LT.OR P1, PT, R6, 0x21, !P1 ;  /* 0x000000210600780c */ /* 0x000fc40004f21670 */
[----:B------:R-:W-:Y:S02]  /*1880*/  IADD3 R3, R5, UR26, RZ ;  /* 0x0000001a05037c10 */ /* 0x000fe4000fffe0ff */
[----:B------:R-:W-:Y:S01]  /*1890*/  LOP3.LUT R0, R2, 0x2, R0, 0xe2, !PT ;  /* 0x0000000202007812 */ /* 0x000fe200078ee200 */
[----:B------:R1:W-:Y:S01]  /*18a0*/  LDGSTS.E.BYPASS.LTC128B.128 [R10+0x10080], [R12.64], !P3 ;  /* 0x100800000c0a7fae */ /* 0x0003e2000d901d50 */
[----:B------:R-:W-:Y:S02]  /*18b0*/  ISETP.GT.AND P3, PT, R164, 0xf, PT ;  /* 0x0000000fa400780c */ /* 0x000fe40003f64270 */
[----:B------:R-:W-:Y:S01]  /*18c0*/  LOP3.LUT P5, RZ, R0, 0x1, RZ, 0xc0, !PT ;  /* 0x0000000100ff7812 */ /* 0x000fe200078ac0ff */
[----:B------:R1:W-:Y:S01]  /*18d0*/  LDGSTS.E.BYPASS.LTC128B.128 [R10+0x12080], [R12.64+0x80], !P0 ;  /* 0x120800800c0a7fae */ /* 0x0003e2000c101d50 */
[----:B------:R-:W-:Y:S02]  /*18e0*/  LEA R2, P0, R4, c[0x0][0x1f0], 0x1 ;  /* 0x00007c0004027a11 */ /* 0x000fe400078008ff */
[----:B------:R-:W-:Y:S01]  /*18f0*/  LOP3.LUT P4, RZ, R0, 0x2, RZ, 0xc0, !PT ;  /* 0x0000000200ff7812 */ /* 0x000fe2000788c0ff */
[----:B------:R2:W-:Y:S01]  /*1900*/  LDGSTS.E.BYPASS.LTC128B.128 [R10+0x11080], [R18.64], !P2 ;  /* 0x11080000120a7fae */ /* 0x0005e2000d101d50 */
[----:B------:R-:W-:-:S02]  /*1910*/  LEA.HI.X R3, R4, c[0x0][0x1f4], R3, 0x1, P0 ;  /* 0x00007d0004037a11 */ /* 0x000fc400000f0c03 */
[C---:B------:R-:W-:Y:S01]  /*1920*/  ISETP.LT.OR P0, PT, R6.reuse, 0x1, !P4 ;  /* 0x000000010600780c */ /* 0x040fe20006701670 */
[----:B------:R2:W-:Y:S01]  /*1930*/  LDGSTS.E.BYPASS.LTC128B.128 [R10+0x13080], [R18.64+0x80], !P1 ;  /* 0x13080080120a7fae */ /* 0x0005e2000c901d50 */
[----:B------:R-:W-:Y:S01]  /*1940*/  ISETP.LT.OR P1, PT, R6, 0x1, !P5 ;  /* 0x000000010600780c */ /* 0x000fe20006f21670 */
[----:B------:R-:W-:Y:S01]  /*1950*/  @!P3 IMAD.SHL.U32 R0, R164, 0x10, RZ ;  /* 0x00000010a400b824 */ /* 0x000fe200078e00ff */
[----:B------:R-:W-:-:S04]  /*1960*/  SHF.R.S32.HI R4, RZ, 0x5, R24 ;  /* 0x00000005ff047819 */ /* 0x000fc80000011418 */
[----:B------:R4:W-:Y:S04]  /*1970*/  @!P3 LDGSTS.E.BYPASS.LTC128B.128 [R0+0x20080], [R20.64] ;  /* 0x200800001400bfae */ /* 0x0009e8000b901d50 */
[----:B------:R-:W0:Y:S04]  /*1980*/  LDGDEPBAR ;  /* 0x00000000000079af */ /* 0x000e280000000000 */
[----:B------:R5:W-:Y:S04]  /*1990*/  LDGSTS.E.BYPASS.LTC128B.128 [R10+0x18080], [R2.64], !P1 ;  /* 0x18080000020a7fae */ /* 0x000be8000c901d50 */
[----:B------:R5:W-:Y:S01]  /*19a0*/  LDGSTS.E.BYPASS.LTC128B.128 [R10+0x1a080], [R2.64+0x80], !P0 ;  /* 0x1a080080020a7fae */ /* 0x000be2000c101d50 */
[----:B------:R-:W-:-:S02]  /*19b0*/  ISETP.LT.OR P0, PT, R6, 0x21, !P5 ;  /* 0x000000210600780c */ /* 0x000fc40006f01670 */
[----:B----4-:R-:W-:-:S04]  /*19c0*/  LEA.HI R0, R24, R4, RZ, 0x1 ;  /* 0x0000000418007211 */ /* 0x010fc800078f08ff */
[----:B------:R-:W-:Y:S02]  /*19d0*/  LOP3.LUT R5, R0, 0xfffffffe, RZ, 0xc0, !PT ;  /* 0xfffffffe00057812 */ /* 0x000fe400078ec0ff */
[----:B------:R-:W-:-:S03]  /*19e0*/  LEA.HI R0, R32, R164, RZ, 0x4 ;  /* 0x000000a420007211 */ /* 0x000fc600078f20ff */
[----:B------:R-:W-:Y:S01]  /*19f0*/  IMAD.IADD R20, R4, 0x1, -R5 ;  /* 0x0000000104147824 */ /* 0x000fe200078e0a05 */
[----:B------:R-:W-:Y:S02]  /*1a00*/  SHF.R.S32.HI R8, RZ, 0x4, R0 ;  /* 0x00000004ff087819 */ /* 0x000fe40000011400 */
[----:B-----5:R-:W-:Y:S01]  /*1a10*/  IADD3 R2, P1, R2, UR7, RZ ;  /* 0x0000000702027c10 */ /* 0x020fe2000ff3e0ff */
[----:B--2---:R-:W-:Y:S01]  /*1a20*/  IMAD.SHL.U32 R19, R20, 0x10, RZ ;  /* 0x0000001014137824 */ /* 0x004fe200078e00ff */
[----:B------:R-:W-:Y:S02]  /*1a30*/  LEA.HI R5, R0, R8, RZ, 0x1 ;  /* 0x0000000800057211 */ /* 0x000fe400078f08ff */
[----:B------:R-:W-:Y:S02]  /*1a40*/  IADD3.X R3, R3, UR6, RZ, P1, !PT ;  /* 0x0000000603037c10 */ /* 0x000fe40008ffe4ff */
[----:B------:R-:W-:Y:S02]  /*1a50*/  ISETP.LT.OR P1, PT, R6, 0x21, !P4 ;  /* 0x000000210600780c */ /* 0x000fe40006721670 */
[----:B------:R-:W-:Y:S01]  /*1a60*/  LOP3.LUT R4, R0, 0xfffffff0, RZ, 0xc0, !PT ;  /* 0xfffffff000047812 */ /* 0x000fe200078ec0ff */
[----:B------:R2:W-:Y:S01]  /*1a70*/  LDGSTS.E.BYPASS.LTC128B.128 [R10+0x19080], [R2.64], !P0 ;  /* 0x19080000020a7fae */ /* 0x0005e2000c101d50 */
[----:B------:R-:W-:Y:S01]  /*1a80*/  IADD3 R0, P0, R30, UR13, RZ ;  /* 0x0000000d1e007c10 */ /* 0x000fe2000ff1e0ff */
[----:B------:R-:W-:Y:S01]  /*1a90*/  UIADD3 UR13, UR10, 0x1, URZ ;  /* 0x000000010a0d7890 */ /* 0x000fe2000fffe03f */
[----:B------:R-:W-:Y:S01]  /*1aa0*/  LOP3.LUT R5, R5, 0xfffffffe, RZ, 0xc0, !PT ;  /* 0xfffffffe05057812 */ /* 0x000fe200078ec0ff */
[----:B------:R-:W-:Y:S01]  /*1ab0*/  IMAD.IADD R4, R164, 0x1, -R4 ;  /* 0x00000001a4047824 */ /* 0x000fe200078e0a04 */
[----:B------:R-:W-:Y:S01]  /*1ac0*/  IADD3.X R6, R29, UR20, RZ, P0, !PT ;  /* 0x000000141d067c10 */ /* 0x000fe200087fe4ff */
[----:B------:R-:W-:Y:S01]  /*1ad0*/  UISETP.GE.AND UP0, UPT, UR13, UR12, UPT ;  /* 0x0000000c0d00728c */ /* 0x000fe2000bf06270 */
[----:B------:R-:W-:Y:S01]  /*1ae0*/  LEA R22, P0, R0, c[0x0][0x280], 0x2 ;  /* 0x0000a00000167a11 */ /* 0x000fe200078010ff */
[----:B-1----:R-:W-:Y:S01]  /*1af0*/  IMAD.IADD R12, R8, 0x1, -R5 ;  /* 0x00000001080c7824 */ /* 0x002fe200078e0a05 */
[----:B------:R-:W-:Y:S01]  /*1b00*/  LEA.HI R5, R11, R9, RZ, 0x3 ;  /* 0x000000090b057211 */ /* 0x000fe200078f18ff */
[----:B------:R2:W-:Y:S01]  /*1b10*/  LDGSTS.E.BYPASS.LTC128B.128 [R10+0x1b080], [R2.64+0x80], !P1 ;  /* 0x1b080080020a7fae */ /* 0x0005e2000c901d50 */
[----:B------:R-:W-:Y:S01]  /*1b20*/  LEA.HI.X R23, R0, c[0x0][0x284], R6, 0x2, P0 ;  /* 0x0000a10000177a11 */ /* 0x000fe200000f1406 */
[----:B------:R-:W-:Y:S01]  /*1b30*/  IMAD R11, R12, 0x800, R27 ;  /* 0x000008000c0b7824 */ /* 0x000fe200078e021b */
[----:B------:R-:W-:-:S02]  /*1b40*/  LOP3.LUT R0, R5, 0xfffffff8, RZ, 0xc0, !PT ;  /* 0xfffffff805007812 */ /* 0x000fc400078ec0ff */
[----:B------:R-:W-:Y:S02]  /*1b50*/  SHF.R.S32.HI R7, RZ, 0x1f, R4 ;  /* 0x0000001fff077819 */ /* 0x000fe40000011404 */
[----:B------:R-:W-:Y:S01]  /*1b60*/  R2P PR, R26, 0x6 ;  /* 0x000000061a007804 */ /* 0x000fe20000000000 */
[----:B------:R-:W-:Y:S01]  /*1b70*/  IMAD.IADD R21, R9, 0x1, -R0 ;  /* 0x0000000109157824 */ /* 0x000fe200078e0a00 */
[----:B------:R-:W-:Y:S02]  /*1b80*/  LEA.HI R13, R7, R4, RZ, 0x3 ;  /* 0x00000004070d7211 */ /* 0x000fe400078f18ff */
[----:B------:R-:W-:Y:S02]  /*1b90*/  PLOP3.LUT P0, PT, PT, PT, UP0, 0x80, 0x0 ;  /* 0x000000000000781c */ /* 0x000fe40003f0f008 */
[----:B------:R-:W-:Y:S02]  /*1ba0*/  LOP3.LUT R7, R13, 0xfffffff8, RZ, 0xc0, !PT ;  /* 0xfffffff80d077812 */ /* 0x000fe400078ec0ff */
[----:B------:R-:W-:-:S02]  /*1bb0*/  SEL R212, R212, 0xfffffff0, !P1 ;  /* 0xfffffff0d4d47807 */ /* 0x000fc40004800000 */
[----:B------:R-:W-:Y:S01]  /*1bc0*/  SEL R213, R213, 0xffffffe0, !P2 ;  /* 0xffffffe0d5d57807 */ /* 0x000fe20005000000 */
[----:B------:R-:W-:Y:S02]  /*1bd0*/  IMAD.IADD R7, R4, 0x1, -R7 ;  /* 0x0000000104077824 */ /* 0x000fe400078e0a07 */
[----:B------:R-:W-:Y:S02]  /*1be0*/  IMAD.SHL.U32 R4, R12, 0x20, RZ ;  /* 0x000000200c047824 */ /* 0x000fe400078e00ff */
[----:B--2---:R-:W-:Y:S02]  /*1bf0*/  IMAD.SHL.U32 R2, R26, 0x40, RZ ;  /* 0x000000401a027824 */ /* 0x004fe400078e00ff */
[----:B------:R-:W-:-:S03]  /*1c00*/  IMAD.SHL.U32 R3, R25, 0x8, RZ ;  /* 0x0000000819037824 */ /* 0x000fc600078e00ff */
[----:B------:R-:W-:Y:S01]  /*1c10*/  LOP3.LUT R0, R2, 0x1c0, RZ, 0xc0, !PT ;  /* 0x000001c002007812 */ /* 0x000fe200078ec0ff */
[----:B------:R-:W-:Y:S01]  /*1c20*/  IMAD.SHL.U32 R2, R21, 0x40, RZ ;  /* 0x0000004015027824 */ /* 0x000fe200078e00ff */
[----:B------:R-:W-:Y:S02]  /*1c30*/  LOP3.LUT R3, R3, 0x18, RZ, 0xc0, !PT ;  /* 0x0000001803037812 */ /* 0x000fe400078ec0ff */
[----:B------:R-:W-:Y:S02]  /*1c40*/  LOP3.LUT R5, R0, 0x8, R31, 0xf8, !PT ;  /* 0x0000000800057812 */ /* 0x000fe400078ef81f */
[----:B------:R-:W-:Y:S02]  /*1c50*/  LOP3.LUT R2, R2, 0x1c0, RZ, 0xc0, !PT ;  /* 0x000001c002027812 */ /* 0x000fe400078ec0ff */
[----:B------:R-:W-:Y:S02]  /*1c60*/  SHF.R.U32.HI R8, RZ, 0x3, R0 ;  /* 0x00000003ff087819 */ /* 0x000fe40000011600 */
[----:B------:R-:W-:-:S02]  /*1c70*/  LOP3.LUT R0, R0, 0x10, R19, 0xf8, !PT ;  /* 0x0000001000007812 */ /* 0x000fc400078ef813 */
[----:B------:R-:W-:Y:S02]  /*1c80*/  SHF.R.U32.HI R6, RZ, 0x3, R2 ;  /* 0x00000003ff067819 */ /* 0x000fe40000011602 */
[----:B------:R-:W-:Y:S01]  /*1c90*/  LOP3.LUT R9, R0, 0x8, R31, 0xf8, !PT ;  /* 0x0000000800097812 */ /* 0x000fe200078ef81f */
[----:B------:R-:W-:Y:S01]  /*1ca0*/  IMAD.SHL.U32 R0, R7, 0x40, RZ ;  /* 0x0000004007007824 */ /* 0x000fe200078e00ff */
[----:B------:R-:W-:Y:S01]  /*1cb0*/  LOP3.LUT R15, R6, R2, R3, 0x1e, !PT ;  /* 0x00000002060f7212 */ /* 0x000fe200078e1e03 */
[----:B------:R-:W-:Y:S01]  /*1cc0*/  IMAD.SHL.U32 R6, R12, 0x8, RZ ;  /* 0x000000080c067824 */ /* 0x000fe200078e00ff */
[-C--:B------:R-:W-:Y:S02]  /*1cd0*/  LOP3.LUT R5, R5, R8.reuse, RZ, 0x3c, !PT ;  /* 0x0000000805057212 */ /* 0x080fe400078e3cff */
[----:B------:R-:W-:Y:S02]  /*1ce0*/  LOP3.LUT R2, R14, 0x3ffffffc, RZ, 0xc0, !PT ;  /* 0x3ffffffc0e027812 */ /* 0x000fe400078ec0ff */
[----:B------:R-:W-:Y:S01]  /*1cf0*/  LOP3.LUT R18, R3, 0x20, R4, 0xf8, !PT ;  /* 0x0000002003127812 */ /* 0x000fe200078ef804 */
[----:B------:R-:W-:Y:S01]  /*1d00*/  IMAD.IADD R5, R11, 0x1, R5 ;  /* 0x000000010b057824 */ /* 0x000fe200078e0205 */
[----:B------:R-:W-:Y:S01]  /*1d10*/  LOP3.LUT R4, R0, 0x1c0, RZ, 0xc0, !PT ;  /* 0x000001c000047812 */ /* 0x000fe200078ec0ff */
[----:B------:R-:W-:Y:S01]  /*1d20*/  IMAD.IADD R3, R164, 0x1, -R2 ;  /* 0x00000001a4037824 */ /* 0x000fe200078e0a02 */
[----:B------:R-:W-:Y:S01]  /*1d30*/  LOP3.LUT R9, R9, R8, RZ, 0x3c, !PT ;  /* 0x0000000809097212 */ /* 0x000fe200078e3cff */
[----:B------:R-:W-:Y:S01]  /*1d40*/  IMAD.SHL.U32 R2, R20, 0x400, RZ ;  /* 0x0000040014027824 */ /* 0x000fe200078e00ff */
[----:B------:R-:W-:Y:S01]  /*1d50*/  LOP3.LUT R6, R4, 0x8, R6, 0xf8, !PT ;  /* 0x0000000804067812 */ /* 0x000fe200078ef806 */
[----:B------:R-:W-:Y:S01]  /*1d60*/  IMAD.SHL.U32 R11, R13, 0x40, RZ ;  /* 0x000000400d0b7824 */ /* 0x000fe200078e00ff */
[----:B------:R-:W-:Y:S01]  /*1d70*/  SHF.R.U32.HI R8, RZ, 0x3, R4 ;  /* 0x00000003ff087819 */ /* 0x000fe20000011604 */
[----:B------:R-:W-:-:S02]  /*1d80*/  IMAD R0, R12, 0x200, R9 ;  /* 0x000002000c007824 */ /* 0x000fc400078e0209 */
[----:B------:R-:W-:Y:S01]  /*1d90*/  IMAD R9, R3, 0x2, R2 ;  /* 0x0000000203097824 */ /* 0x000fe200078e0202 */
[----:B------:R-:W-:Y:S01]  /*1da0*/  LOP3.LUT R3, R11, 0xfffffe00, RZ, 0xc0, !PT ;  /* 0xfffffe000b037812 */ /* 0x000fe200078ec0ff */
[----:B------:R-:W-:Y:S01]  /*1db0*/  @!P3 IMAD.SHL.U32 R11, R164, 0x10, RZ ;  /* 0x00000010a40bb824 */ /* 0x000fe200078e00ff */
[----:B------:R-:W-:Y:S01]  /*1dc0*/  LOP3.LUT R6, R6, R8, RZ, 0x3c, !PT ;  /* 0x0000000806067212 */ /* 0x000fe200078e3cff */
[----:B------:R-:W-:Y:S01]  /*1dd0*/  IMAD.IADD R9, R9, 0x1, R15 ;  /* 0x0000000109097824 */ /* 0x000fe200078e020f */
[----:B------:R-:W-:Y:S02]  /*1de0*/  LOP3.LUT R4, R8, R18, R4, 0x1e, !PT ;  /* 0x0000001208047212 */ /* 0x000fe400078e1e04 */
[-C--:B------:R-:W-:Y:S01]  /*1df0*/  IADD3 R215, R6, R3.reuse, R2 ;  /* 0x0000000306d77210 */ /* 0x080fe20007ffe002 */
[----:B------:R1:W-:Y:S01]  /*1e00*/  @!P3 LDGSTS.E.BYPASS.LTC128B.128 [R11+0x20280], [R22.64] ;  /* 0x20280000160bbfae */ /* 0x0003e2000b901d50 */
[----:B------:R-:W-:Y:S01]  /*1e10*/  LOP3.LUT R2, R24, 0xffffffe0, RZ, 0xc0, !PT ;  /* 0xffffffe018027812 */ /* 0x000fe200078ec0ff */
[----:B------:R-:W-:Y:S01]  /*1e20*/  IMAD.SHL.U32 R227, R9, 0x2, RZ ;  /* 0x0000000209e37824 */ /* 0x000fe200078e00ff */
[----:B------:R-:W-:Y:S01]  /*1e30*/  LOP3.LUT R218, R4, R3, RZ, 0xfc, !PT ;  /* 0x0000000304da7212 */ /* 0x000fe200078efcff */
[----:B------:R-:W0:Y:S01]  /*1e40*/  LDGDEPBAR ;  /* 0x00000000000079af */ /* 0x000e220000000000 */
[----:B------:R-:W-:Y:S01]  /*1e50*/  IADD3 R3, R10, 0x10080, RZ ;  /* 0x000100800a037810 */ /* 0x000fe20007ffe0ff */
[----:B------:R-:W-:Y:S01]  /*1e60*/  IMAD.IADD R6, R164, 0x1, -R2 ;  /* 0x00000001a4067824 */ /* 0x000fe200078e0a02 */
[----:B------:R-:W-:Y:S01]  /*1e70*/  IADD3 R13, R227, 0x20480, RZ ;  /* 0x00020480e30d7810 */ /* 0x000fe20007ffe0ff */
[----:B------:R-:W0:Y:S03]  /*1e80*/  LDGDEPBAR ;  /* 0x00000000000079af */ /* 0x000e260000000000 */
[----:B------:R-:W-:-:S04]  /*1e90*/  SHF.R.S32.HI R2, RZ, 0x1f, R6 ;  /* 0x0000001fff027819 */ /* 0x000fc80000011406 */
[----:B-1----:R-:W-:Y:S02]  /*1ea0*/  LEA.HI R11, R2, R6, RZ, 0x2 ;  /* 0x00000006020b7211 */ /* 0x002fe400078f10ff */
[----:B------:R-:W-:Y:S02]  /*1eb0*/  IADD3 R2, R10, 0x18080, RZ ;  /* 0x000180800a027810 */ /* 0x000fe40007ffe0ff */
[----:B------:R-:W-:-:S05]  /*1ec0*/  LEA.HI.SX32 R4, R11, R19, 0x1e ;  /* 0x000000130b047211 */ /* 0x000fca00078ff2ff */
[----:B------:R3:W-:Y:S04]  /*1ed0*/  STL [R1+0x4c], R4 ;  /* 0x00004c0401007387 */ /* 0x0007e80000100800 */
[----:B------:R3:W-:Y:S04]  /*1ee0*/  STL [R1+0x80], R3 ;  /* 0x0000800301007387 */ /* 0x0007e80000100800 */
[----:B------:R3:W-:Y:S01]  /*1ef0*/  STL [R1+0x7c], R2 ;  /* 0x00007c0201007387 */ /* 0x0007e20000100800 */
[----:B------:R-:W-:Y:S05]  /*1f00*/  @P0 BRA `(.L_x_1332) ;  /* 0x000001f000000947 */ /* 0x000fea0003800000 */
[----:B------:R-:W-:Y:S01]  /*1f10*/  USHF.R.S32.HI UR20, URZ, 0x1f, UR13 ;  /* 0x0000001f3f147899 */ /* 0x000fe2000801140d */
[----:B------:R-:W-:Y:S01]  /*1f20*/  IMAD.WIDE.U32 R8, R28, UR13, R36 ;  /* 0x0000000d1c087c25 */ /* 0x000fe2000f8e0024 */
[----:B------:R-:W-:Y:S01]  /*1f30*/  UIMAD UR24, UR24, UR13, URZ ;  /* 0x0000000d181872a4 */ /* 0x000fe2000f8e023f */
[----:B------:R-:W-:Y:S01]  /*1f40*/  ISETP.GE.AND P2, PT, R16, c[0x0][0x1fc], PT ;  /* 0x00007f0010007a0c */ /* 0x000fe20003f46270 */
[----:B------:R-:W-:Y:S01]  /*1f50*/  USHF.L.U32 UR26, UR13, 0x6, URZ ;  /* 0x000000060d1a7899 */ /* 0x000fe2000800063f */
[----:B------:R-:W-:Y:S01]  /*1f60*/  ISETP.GE.AND P1, PT, R33, c[0x0][0x1fc], PT ;  /* 0x00007f0021007a0c */ /* 0x000fe20003f26270 */
[----:B------:R-:W-:Y:S01]  /*1f70*/  UIMAD UR20, UR20, UR25, UR24 ;  /* 0x00000019141472a4 */ /* 0x000fe2000f8e0218 */
[----:B---3--:R-:W-:Y:S01]  /*1f80*/  LEA R2, P0, R8, c[0x0][0x1f0], 0x1 ;  /* 0x00007c0008027a11 */ /* 0x008fe200078008ff */
[----:B------:R-:W-:Y:S02]  /*1f90*/  BSSY B0, `(.L_x_1332) ;  /* 0x0000016000007945 */ /* 0x000fe40003800000 */
[----:B------:R-:W-:-:S02]  /*1fa0*/  IMAD.U32 R12, RZ, RZ, UR26 ;  /* 0x0000001aff0c7e24 */ /* 0x000fc4000f8e00ff */
[----:B------:R-:W-:-:S03]  /*1fb0*/  IADD3 R3, R9, UR20, RZ ;  /* 0x0000001409037c10 */ /* 0x000fc6000fffe0ff */
[----:B------:R-:W-:Y:S02]  /*1fc0*/  IADD3 R4, -R12, c[0x0][0x168], -R34 ;  /* 0x00005a000c047a10 */ /* 0x000fe40007ffe922 */
[----:B------:R-:W-:Y:S02]  /*1fd0*/  LEA.HI.X R3, R8, c[0x0][0x1f4], R3, 0x1, P0 ;  /* 0x00007d0008037a11 */ /* 0x000fe400000f0c03 */
[C---:B------:R-:W-:Y:S02]  /*1fe0*/  ISETP.LT.OR P0, PT, R4.reuse, 0x1, P2 ;  /* 0x000000010400780c */ /* 0x040fe40001701670 */
[----:B------:R-:W-:-:S11]  /*1ff0*/  ISETP.LT.OR P2, PT, R4, 0x21, P2 ;  /* 0x000000210400780c */ /* 0x000fd60001741670 */
[----:B------:R1:W-:Y:S01]  /*2000*/  LDGSTS.E.BYPASS.LTC128B.128 [R10+0x1c080], [R2.64], !P0 ;  /* 0x1c080000020a7fae */ /* 0x0003e2000c101d50 */
[----:B------:R-:W-:-:S04]  /*2010*/  IADD3 R8, P0, R2, UR7, RZ ;  /* 0x0000000702087c10 */ /* 0x000fc8000ff1e0ff */
[----:B------:R-:W-:Y:S02]  /*2020*/  IADD3.X R9, R3, UR6, RZ, P0, !PT ;  /* 0x0000000603097c10 */ /* 0x000fe400087fe4ff */
[C---:B------:R-:W-:Y:S02]  /*2030*/  ISETP.LT.OR P0, PT, R4.reuse, 0x1, P1 ;  /* 0x000000010400780c */ /* 0x040fe40000f01670 */
[----:B------:R-:W-:-:S11]  /*2040*/  ISETP.LT.OR P1, PT, R4, 0x21, P1 ;  /* 0x000000210400780c */ /* 0x000fd60000f21670 */
[----:B------:R1:W-:Y:S04]  /*2050*/  LDGSTS.E.BYPASS.LTC128B.128 [R10+0x1e080], [R2.64+0x80], !P0 ;  /* 0x1e080080020a7fae */ /* 0x0003e8000c101d50 */
[----:B------:R2:W-:Y:S04]  /*2060*/  LDGSTS.E.BYPASS.LTC128B.128 [R10+0x1d080], [R8.64], !P2 ;  /* 0x1d080000080a7fae */ /* 0x0005e8000d101d50 */
[----:B------:R2:W-:Y:S01]  /*2070*/  LDGSTS.E.BYPASS.LTC128B.128 [R10+0x1f080], [R8.64+0x80], !P1 ;  /* 0x1f080080080a7fae */ /* 0x0005e2000c901d50 */
[----:B-1----:R-:W-:-:S04]  /*2080*/  IADD3 R3, P0, R30, UR26, RZ ;  /* 0x0000001a1e037c10 */ /* 0x002fc8000ff1e0ff */
[----:B------:R-:W-:Y:S02]  /*2090*/  LEA.HI.X.SX32 R4, R12, R29, 0x1, P0 ;  /* 0x0000001d0c047211 */ /* 0x000fe400000f0eff */
[----:B------:R-:W-:-:S04]  /*20a0*/  LEA R2, P0, R3, c[0x0][0x280], 0x2 ;  /* 0x0000a00003027a11 */ /* 0x000fc800078010ff */
[----:B------:R-:W-:Y:S01]  /*20b0*/  LEA.HI.X R3, R3, c[0x0][0x284], R4, 0x2, P0 ;  /* 0x0000a10003037a11 */ /* 0x000fe200000f1404 */
[----:B------:R-:W-:Y:S05]  /*20c0*/  @P3 BRA `(.L_x_1333) ;  /* 0x0000002000003947 */ /* 0x000fea0003800000 */
[----:B--2---:R-:W-:-:S05]  /*20d0*/  SHF.L.U32 R4, R164, 0x4, RZ ;  /* 0x00000004a4047819 */ /* 0x004fca00000006ff */
[----:B------:R1:W-:Y:S02]  /*20e0*/  LDGSTS.E.BYPASS.LTC128B.128 [R4+0x20380], [R2.64] ;  /* 0x2038000002047fae */ /* 0x0003e4000b901d50 */
.L_x_1333:
[----:B--2---:R-:W-:Y:S05]  /*20f0*/  BSYNC B0 ;  /* 0x0000000000007941 */ /* 0x004fea0003800000 */
.L_x_1332:
[----:B-1-3--:R-:W-:Y:S01]  /*2100*/  SHF.R.S32.HI R2, RZ, 0x1f, R25 ;  /* 0x0000001fff027819 */ /* 0x00afe20000011419 */
[----:B------:R-:W-:Y:S01]  /*2110*/  IMAD.SHL.U32 R207, R0, 0x2, RZ ;  /* 0x0000000200cf7824 */ /* 0x000fe200078e00ff */
[----:B------:R-:W-:Y:S01]  /*2120*/  LOP3.LUT R3, R11, 0x7ffffffc, RZ, 0xc0, !PT ;  /* 0x7ffffffc0b037812 */ /* 0x000fe200078ec0ff */
[----:B------:R-:W-:Y:S01]  /*2130*/  IMAD.IADD R206, R213, 0x1, R0 ;  /* 0x00000001d5ce7824 */ /* 0x000fe200078e0200 */
[----:B------:R-:W-:Y:S01]  /*2140*/  LEA.HI R2, R2, R25, RZ, 0x2 ;  /* 0x0000001902027211 */ /* 0x000fe200078f10ff */
[----:B------:R-:W0:Y:S01]  /*2150*/  LDGDEPBAR ;  /* 0x00000000000079af */ /* 0x000e220000000000 */
[----:B------:R-:W-:Y:S01]  /*2160*/  LOP3.LUT P0, RZ, R21, 0x4, RZ, 0xc0, !PT ;  /* 0x0000000415ff7812 */ /* 0x000fe2000780c0ff */
[----:B------:R-:W-:Y:S01]  /*2170*/  IMAD.IADD R3, R6, 0x1, -R3 ;  /* 0x0000000106037824 */ /* 0x000fe200078e0a03 */
[----:B------:R-:W-:Y:S01]  /*2180*/  LOP3.LUT R2, R2, 0x1ffffffc, RZ, 0xc0, !PT ;  /* 0x1ffffffc02027812 */ /* 0x000fe200078ec0ff */
[----:B------:R-:W-:Y:S01]  /*2190*/  IMAD.MOV.U32 R216, RZ, RZ, 0x40 ;  /* 0x00000040ffd87424 */ /* 0x000fe200078e00ff */
[----:B------:R-:W-:Y:S01]  /*21a0*/  SHF.R.S32.HI R165, RZ, 0x1f, R164 ;  /* 0x0000001fffa57819 */ /* 0x000fe200000114a4 */
[----:B------:R-:W-:Y:S01]  /*21b0*/  IMAD.MOV.U32 R223, RZ, RZ, 0x20 ;  /* 0x00000020ffdf7424 */ /* 0x000fe200078e00ff */
[----:B------:R-:W-:Y:S01]  /*21c0*/  IADD3 R226, R227, 0x204c0, RZ ;  /* 0x000204c0e3e27810 */ /* 0x000fe20007ffe0ff */
[----:B------:R-:W-:Y:S01]  /*21d0*/  IMAD.IADD R2, R25, 0x1, -R2 ;  /* 0x0000000119027824 */ /* 0x000fe200078e0a02 */
[----:B------:R-:W-:Y:S01]  /*21e0*/  UMOV UR28, 0x1 ;  /* 0x00000001001c7882 */ /* 0x000fe20000000000 */
[----:B------:R-:W-:Y:S01]  /*21f0*/  IMAD.MOV.U32 R219, RZ, RZ, 0x10 ;  /* 0x00000010ffdb7424 */ /* 0x000fe200078e00ff */
[----:B------:R-:W-:Y:S01]  /*2200*/  ULDC UR7, c[0x0][0x198] ;  /* 0x0000660000077ab9 */ /* 0x000fe20000000800 */
[----:B------:R-:W-:Y:S01]  /*2210*/  IMAD R2, R2, 0x4, R3 ;  /* 0x0000000402027824 */ /* 0x000fe200078e0203 */
[----:B------:R-:W-:Y:S01]  /*2220*/  UIADD3 UR7, -UR11, UR7, UR28 ;  /* 0x000000070b077290 */ /* 0x000fe2000fffe11c */
[----:B------:R-:W-:Y:S01]  /*2230*/  @P0 IADD3 R226, R13, -0x40, RZ ;  /* 0xffffffc00de20810 */ /* 0x000fe20007ffe0ff */
[----:B------:R-:W-:Y:S01]  /*2240*/  IMAD.SHL.U32 R211, R5, 0x2, RZ ;  /* 0x0000000205d37824 */ /* 0x000fe200078e00ff */
[C---:B------:R-:W-:Y:S01]  /*2250*/  LOP3.LUT P0, RZ, R7.reuse, 0x4, RZ, 0xc0, !PT ;  /* 0x0000000407ff7812 */ /* 0x040fe2000780c0ff */
[----:B------:R-:W-:Y:S01]  /*2260*/  IMAD.SHL.U32 R4, R2, 0x2, RZ ;  /* 0x0000000202047824 */ /* 0x000fe200078e00ff */
[----:B------:R-:W-:Y:S01]  /*2270*/  LOP3.LUT P1, RZ, R7, 0x2, RZ, 0xc0, !PT ;  /* 0x0000000207ff7812 */ /* 0x000fe2000782c0ff */
[----:B------:R-:W-:Y:S01]  /*2280*/  IMAD.U32 R229, RZ, RZ, UR7 ;  /* 0x00000007ffe57e24 */ /* 0x000fe2000f8e00ff */
[----:B------:R-:W-:Y:S01]  /*2290*/  SEL R216, R216, 0xffffffc0, !P0 ;  /* 0xffffffc0d8d87807 */ /* 0x000fe20004000000 */
[--C-:B------:R-:W-:Y:S01]  /*22a0*/  IMAD R212, R212, 0x2, R211.reuse ;  /* 0x00000002d4d47824 */ /* 0x100fe200078e02d3 */
[----:B------:R-:W-:Y:S01]  /*22b0*/  IADD3 R0, -R4, UR21, RZ ;  /* 0x0000001504007c10 */ /* 0x000fe2000fffe1ff */
[----:B------:R-:W-:Y:S01]  /*22c0*/  STL [R1+0x48], R4 ;  /* 0x0000480401007387 */ /* 0x000fe20000100800 */
[----:B------:R-:W-:Y:S01]  /*22d0*/  SEL R217, R223, 0xffffffe0, !P0 ;  /* 0xffffffe0dfd97807 */ /* 0x000fe20004000000 */
[----:B------:R-:W-:Y:S01]  /*22e0*/  IMAD R214, R213, 0x2, R211 ;  /* 0x00000002d5d67824 */ /* 0x000fe200078e02d3 */
[----:B------:R-:W-:Y:S01]  /*22f0*/  SEL R219, R219, 0xfffffff0, !P1 ;  /* 0xfffffff0dbdb7807 */ /* 0x000fe20004800000 */
[----:B------:R1:W-:Y:S01]  /*2300*/  STL [R1+0x38], R0 ;  /* 0x0000380001007387 */ /* 0x0003e20000100800 */
[----:B------:R-:W-:Y:S01]  /*2310*/  LOP3.LUT R228, R228, 0xfffffffd, RZ, 0xc0, !PT ;  /* 0xfffffffde4e47812 */ /* 0x000fe200078ec0ff */
[----:B------:R-:W-:Y:S01]  /*2320*/  IMAD.IADD R220, R215, 0x1, R217 ;  /* 0x00000001d7dc7824 */ /* 0x000fe200078e02d9 */
[----:B------:R-:W-:Y:S01]  /*2330*/  CS2R R162, SRZ ;  /* 0x0000000000a27805 */ /* 0x000fe2000001ff00 */
[----:B------:R2:W-:Y:S01]  /*2340*/  STL [R1+0x5c], R165 ;  /* 0x00005ca501007387 */ /* 0x0005e20000100800 */
        /* <DEDUP_REMOVED lines=20> */
[----:B-1----:R-:W-:Y:S01]  /*2490*/  MOV R0, 0x1 ;  /* 0x0000000100007802 */ /* 0x002fe20000000f00 */
[----:B------:R-:W-:Y:S01]  /*24a0*/  CS2R R120, SRZ ;  /* 0x0000000000787805 */ /* 0x000fe2000001ff00 */
[----:B------:R-:W-:Y:S01]  /*24b0*/  CS2R R118, SRZ ;  /* 0x0000000000767805 */ /* 0x000fe2000001ff00 */
[----:B------:R-:W-:Y:S01]  /*24c0*/  CS2R R116, SRZ ;  /* 0x0000000000747805 */ /* 0x000fe2000001ff00 */
[----:B------:R-:W-:Y:S01]  /*24d0*/  ISETP.LE.AND P0, PT, R0, c[0x0][0x2a8], PT ;  /* 0x0000aa0000007a0c */ /* 0x000fe20003f03270 */
        /* <DEDUP_REMOVED lines=40> */
[----:B------:R-:W-:Y:S01]  /*2760*/  SHF.L.U32 R206, R206, 0x1, RZ ;  /* 0x00000001cece7819 */ /* 0x000fe200000006ff */
[----:B------:R-:W-:Y:S01]  /*2770*/  IMAD R213, R213, 0x2, R212 ;  /* 0x00000002d5d57824 */ /* 0x000fe200078e02d4 */
[----:B------:R-:W-:Y:S01]  /*2780*/  IADD3 R229, R229, -c[0x0][0x168], -R4 ;  /* 0x80005a00e5e57a10 */ /* 0x000fe20007ffe804 */
[----:B------:R-:W-:Y:S01]  /*2790*/  IMAD.IADD R222, R215, 0x1, R219 ;  /* 0x00000001d7de7824 */ /* 0x000fe200078e02db */
[----:B------:R-:W-:Y:S01]  /*27a0*/  @P0 LOP3.LUT R228, R228, 0x2, RZ, 0xfc, !PT ;  /* 0x00000002e4e40812 */ /* 0x000fe200078efcff */
[----:B------:R-:W-:Y:S01]  /*27b0*/  IMAD.IADD R221, R219, 0x1, R220 ;  /* 0x00000001dbdd7824 */ /* 0x000fe200078e02dc */
[----:B------:R-:W-:-:S02]  /*27c0*/  ULDC UR27, c[0x0][0x2a0] ;  /* 0x0000a800001b7ab9 */ /* 0x000fc40000000800 */
[----:B------:R-:W-:Y:S02]  /*27d0*/  ULDC UR6, c[0x0][0x290] ;  /* 0x0000a40000067ab9 */ /* 0x000fe40000000800 */
[----:B------:R-:W-:Y:S02]  /*27e0*/  USHF.L.U64.HI UR20, UR4, 0x5, UR5 ;  /* 0x0000000504147899 */ /* 0x000fe40008010205 */
[----:B------:R-:W-:Y:S02]  /*27f0*/  USHF.L.U32 UR24, UR4, 0x5, URZ ;  /* 0x0000000504187899 */ /* 0x000fe4000800063f */
[----:B------:R-:W-:Y:S02]  /*2800*/  UMOV UR26, 0x1 ;  /* 0x00000001001a7882 */ /* 0x000fe40000000000 */
[----:B------:R-:W-:Y:S02]  /*2810*/  UMOV UR4, URZ ;  /* 0x0000003f00047c82 */ /* 0x000fe40008000000 */
[----:B------:R-:W-:-:S02]  /*2820*/  UMOV UR25, URZ ;  /* 0x0000003f00197c82 */ /* 0x000fc40008000000 */
[----:B------:R-:W-:Y:S02]  /*2830*/  USHF.L.U32 UR13, UR8, 0x7, URZ ;  /* 0x00000007080d7899 */ /* 0x000fe4000800063f */
[----:B------:R-:W-:Y:S02]  /*2840*/  UISETP.GT.AND UP4, UPT, UR8, -0x1, UPT ;  /* 0xffffffff0800788c */ /* 0x000fe4000bf84270 */
[----:B------:R-:W-:Y:S02]  /*2850*/  USHF.R.S32.HI UR5, URZ, 0x1f, UR9 ;  /* 0x0000001f3f057899 */ /* 0x000fe40008011409 */
[----:B------:R-:W-:Y:S02]  /*2860*/  ULOP3.LUT UR27, URZ, UR27, URZ, 0x33, !UPT ;  /* 0x0000001b3f1b7292 */ /* 0x000fe4000f8e333f */
[----:B------:R-:W-:Y:S02]  /*2870*/  UIMAD UR11, UR9, UR6, URZ ;  /* 0x00000006090b72a4 */ /* 0x000fe4000f8e023f */
[----:B--2---:R-:W-:-:S02]  /*2880*/  ULDC UR21, c[0x0][0x168] ;  /* 0x00005a0000157ab9 */ /* 0x004fc40000000800 */
.L_x_1352:
[----:B------:R-:W-:Y:S04]  /*2890*/  DEPBAR.LE SB0, 0x1 ;  /* 0x000080400000791a */ /* 0x000fe80000000000 */
[----:B------:R-:W-:Y:S01]  /*28a0*/  BAR.SYNC.DEFER_BLOCKING 0x0 ;  /* 0x0000000000007b1d */ /* 0x000fe20000010000 */
[----:B------:R-:W-:Y:S02]  /*28b0*/  MOV R0, UR4 ;  /* 0x0000000400007c02 */ /* 0x000fe40008000f00 */
[----:B------:R-:W-:Y:S02]  /*28c0*/  MOV R2, UR4 ;  /* 0x0000000400027c02 */ /* 0x000fe40008000f00 */
[----:B------:R-:W-:Y:S02]  /*28d0*/  LEA R210, R0, R215, 0xd ;  /* 0x000000d700d27211 */ /* 0x000fe400078e68ff */
[----:B------:R-:W-:Y:S02]  /*28e0*/  LEA R184, R2, R219, 0xd ;  /* 0x000000db02b87211 */ /* 0x000fe400078e68ff */
[----:B------:R-:W-:Y:S02]  /*28f0*/  SHF.L.U32 R3, R210, 0x1, RZ ;  /* 0x00000001d2037819 */ /* 0x000fe400000006ff */
[C---:B------:R-:W-:Y:S02]  /*2900*/  IADD3 R2, R215.reuse, R184, RZ ;  /* 0x000000b8d7027210 */ /* 0x040fe40007ffe0ff */
[----:B------:R-:W-:Y:S02]  /*2910*/  LEA R0, R0, R222, 0xd ;  /* 0x000000de00007211 */ /* 0x000fe400078e68ff */
[----:B------:R-:W-:Y:S02]  /*2920*/  SHF.L.U32 R205, R2, 0x1, RZ ;  /* 0x0000000102cd7819 */ /* 0x000fe400000006ff */
[----:B------:R-:W-:Y:S02]  /*2930*/  SHF.L.U32 R0, R0, 0x1, RZ ;  /* 0x0000000100007819 */ /* 0x000fe400000006ff */
[----:B------:R-:W-:Y:S04]  /*2940*/  MOV R2, UR4 ;  /* 0x0000000400027c02 */ /* 0x000fe80008000f00 */
[----:B------:R-:W-:Y:S01]  /*2950*/  LEA R2, R2, R217, 0xd ;  /* 0x000000d902027211 */ /* 0x000fe200078e68ff */
[----:B------:R-:W-:Y:S03]  /*2960*/  LDSM.16.M88.4 R16, [R211+0x80] ;  /* 0x00008000d310783b */ /* 0x000fe60000000200 */
[C---:B------:R-:W-:Y:S04]  /*2970*/  IADD3 R2, R215.reuse, R2, RZ ;  /* 0x00000002d7027210 */ /* 0x040fe80007ffe0ff */
[----:B------:R-:W-:Y:S01]  /*2980*/  SHF.L.U32 R208, R2, 0x1, RZ ;  /* 0x0000000102d07819 */ /* 0x000fe200000006ff */
[----:B------:R-:W1:Y:S01]  /*2990*/  LDSM.16.M88.4 R32, [R3+0x10080] ;  /* 0x010080000320783b */ /* 0x000e620000000200 */
[----:B------:R-:W-:Y:S04]  /*29a0*/  MOV R2, UR4 ;  /* 0x0000000400027c02 */ /* 0x000fe80008000f00 */
[----:B------:R-:W-:Y:S03]  /*29b0*/  LEA R2, R2, R220, 0xd ;  /* 0x000000dc02027211 */ /* 0x000fe600078e68ff */
[----:B------:R-:W2:Y:S01]  /*29c0*/  LDSM.16.M88.4 R28, [R3+0x11080] ;  /* 0x01108000031c783b */ /* 0x000ea20000000200 */
[----:B------:R-:W-:Y:S07]  /*29d0*/  SHF.L.U32 R2, R2, 0x1, RZ ;  /* 0x0000000102027819 */ /* 0x000fee00000006ff */
        /* <DEDUP_REMOVED lines=14> */
[----:B------:R-:W-:Y:S01]  /*2ac0*/  LDSM.16.M88.4 R196, [R3+0x12080] ;  /* 0x0120800003c4783b */ /* 0x000fe20000000200 */
[-C--:B------:R-:W-:Y:S08]  /*2ad0*/  HMMA.16816.F32 R28, R28, R166.reuse, RZ ;  /* 0x000000a61c1c723c */ /* 0x080ff000000018ff */
[----:B------:R-:W-:Y:S01]  /*2ae0*/  HMMA.16816.F32 R32, R32, R166, RZ ;  /* 0x000000a62020723c */ /* 0x000fe200000018ff */
[----:B------:R-:W-:Y:S07]  /*2af0*/  LDSM.16.M88.4 R164, [R208+0x10080] ;  /* 0x01008000d0a4783b */ /* 0x000fee0000000200 */
[-C--:B----4-:R-:W-:Y:S08]  /*2b00*/  HMMA.16816.F32 R4, R168, R172.reuse, R4 ;  /* 0x000000aca804723c */ /* 0x090ff00000001804 */
[C---:B-1----:R-:W-:Y:S08]  /*2b10*/  HMMA.16816.F32 R8, R176.reuse, R172, R8 ;  /* 0x000000acb008723c */ /* 0x042ff00000001808 */
[-C--:B------:R-:W-:Y:S08]  /*2b20*/  HMMA.16816.F32 R12, R176, R174.reuse, R12 ;  /* 0x000000aeb00c723c */ /* 0x080ff0000000180c */
[C---:B------:R-:W-:Y:S01]  /*2b30*/  HMMA.16816.F32 R16, R168.reuse, R174, R16 ;  /* 0x000000aea810723c */ /* 0x040fe20000001810 */
[----:B------:R-:W1:Y:S07]  /*2b40*/  LDSM.16.M88.4 R172, [R214+0x80] ;  /* 0x00008000d6ac783b */ /* 0x000e6e0000000200 */
[-C--:B--2---:R-:W-:Y:S08]  /*2b50*/  HMMA.16816.F32 R20, R168, R180.reuse, R20 ;  /* 0x000000b4a814723c */ /* 0x084ff00000001814 */
[C---:B------:R-:W-:Y:S07]  /*2b60*/  HMMA.16816.F32 R24, R176.reuse, R180, R24 ;  /* 0x000000b4b018723c */ /* 0x040fee0000001818 */
[----:B------:R-:W-:Y:S01]  /*2b70*/  IADD3 R180, R215, R184, R217 ;  /* 0x000000b8d7b47210 */ /* 0x000fe20007ffe0d9 */
[-C--:B------:R-:W-:Y:S01]  /*2b80*/  HMMA.16816.F32 R28, R176, R182.reuse, R28 ;  /* 0x000000b6b01c723c */ /* 0x080fe2000000181c */
[----:B------:R-:W2:Y:S03]  /*2b90*/  LDSM.16.M88.4 R184, [R2+0x11080] ;  /* 0x0110800002b8783b */ /* 0x000ea60000000200 */
[----:B------:R-:W-:Y:S02]  /*2ba0*/  SHF.L.U32 R209, R180, 0x1, RZ ;  /* 0x00000001b4d17819 */ /* 0x000fe400000006ff */
[----:B------:R-:W-:Y:S02]  /*2bb0*/  MOV R180, UR4 ;  /* 0x0000000400b47c02 */ /* 0x000fe40008000f00 */
[----:B------:R-:W-:Y:S01]  /*2bc0*/  HMMA.16816.F32 R32, R168, R182, R32 ;  /* 0x000000b6a820723c */ /* 0x000fe20000001820 */
[----:B------:R-:W3:Y:S06]  /*2bd0*/  LDSM.16.M88.4 R176, [R209+0x10080] ;  /* 0x01008000d1b0783b */ /* 0x000eec0000000200 */
[----:B------:R-:W-:Y:S01]  /*2be0*/  LEA R168, R180, R221, 0xd ;  /* 0x000000ddb4a87211 */ /* 0x000fe200078e68ff */
[-C--:B-1----:R-:W-:Y:S01]  /*2bf0*/  HMMA.16816.F32 R4, R164, R172.reuse, R4 ;  /* 0x000000aca404723c */ /* 0x082fe20000001804 */
[----:B------:R-:W-:Y:S04]  /*2c00*/  LDSM.16.M88.4 R180, [R213+0x2080] ;  /* 0x00208000d5b4783b */ /* 0x000fe80000000200 */
[----:B------:R-:W-:Y:S05]  /*2c10*/  SHF.L.U32 R204, R168, 0x1, RZ ;  /* 0x00000001a8cc7819 */ /* 0x000fea00000006ff */
[----:B------:R-:W1:Y:S01]  /*2c20*/  LDSM.16.M88.4 R168, [R204+0x11080] ;  /* 0x01108000cca8783b */ /* 0x000e620000000200 */
        /* <DEDUP_REMOVED lines=31> */
[----:B------:R-:W2:Y:S07]  /*2e20*/  LDSM.16.M88.4 R164, [R2+0x13080] ;  /* 0x0130800002a4783b */ /* 0x000eae0000000200 */
[----:B------:R-:W-:Y:S01]  /*2e30*/  HMMA.16816.F32 R32, R196, R174, R32 ;  /* 0x000000aec420723c */ /* 0x000fe20000001820 */
[----:B------:R-:W2:Y:S07]  /*2e40*/  LDSM.16.M88.4 R172, [R214+0x6080] ;  /* 0x00608000d6ac783b */ /* 0x000eae0000000200 */
[-C--:B---3--:R-:W-:Y:S01]  /*2e50*/  HMMA.16816.F32 R4, R184, R188.reuse, R4 ;  /* 0x000000bcb804723c */ /* 0x088fe20000001804 */
[----:B------:R-:W3:Y:S07]  /*2e60*/  LDSM.16.M88.4 R196, [R204+0x12080] ;  /* 0x01208000ccc4783b */ /* 0x000eee0000000200 */
[C---:B-1----:R-:W-:Y:S08]  /*2e70*/  HMMA.16816.F32 R8, R168.reuse, R188, R8 ;  /* 0x000000bca808723c */ /* 0x042ff00000001808 */
[-C--:B------:R-:W-:Y:S08]  /*2e80*/  HMMA.16816.F32 R12, R168, R190.reuse, R12 ;  /* 0x000000bea80c723c */ /* 0x080ff0000000180c */
[C---:B------:R-:W-:Y:S07]  /*2e90*/  HMMA.16816.F32 R16, R184.reuse, R190, R16 ;  /* 0x000000beb810723c */ /* 0x040fee0000001810 */
[----:B------:R-:W-:Y:S01]  /*2ea0*/  MOV R190, UR4 ;  /* 0x0000000400be7c02 */ /* 0x000fe20008000f00 */
[-C--:B----4-:R-:W-:Y:S08]  /*2eb0*/  HMMA.16816.F32 R20, R184, R176.reuse, R20 ;  /* 0x000000b0b814723c */ /* 0x090ff00000001814 */
[C---:B------:R-:W-:Y:S08]  /*2ec0*/  HMMA.16816.F32 R24, R168.reuse, R176, R24 ;  /* 0x000000b0a818723c */ /* 0x040ff00000001818 */
[-C--:B------:R-:W-:Y:S01]  /*2ed0*/  HMMA.16816.F32 R28, R168, R178.reuse, R28 ;  /* 0x000000b2a81c723c */ /* 0x080fe2000000181c */
[----:B------:R-:W1:Y:S07]  /*2ee0*/  LDSM.16.M88.4 R168, [R204+0x13080] ;  /* 0x01308000cca8783b */ /* 0x000e6e0000000200 */
[----:B------:R-:W-:Y:S08]  /*2ef0*/  HMMA.16816.F32 R32, R184, R178, R32 ;  /* 0x000000b2b820723c */ /* 0x000ff00000001820 */
[-C--:B-----5:R-:W-:Y:S08]  /*2f00*/  HMMA.16816.F32 R4, R180, R192.reuse, R4 ;  /* 0x000000c0b404723c */ /* 0x0a0ff00000001804 */
[C---:B--2---:R-:W-:Y:S08]  /*2f10*/  HMMA.16816.F32 R8, R164.reuse, R192, R8 ;  /* 0x000000c0a408723c */ /* 0x044ff00000001808 */
[-C--:B------:R-:W-:Y:S08]  /*2f20*/  HMMA.16816.F32 R12, R164, R194.reuse, R12 ;  /* 0x000000c2a40c723c */ /* 0x080ff0000000180c */
[C---:B------:R-:W-:Y:S08]  /*2f30*/  HMMA.16816.F32 R16, R180.reuse, R194, R16 ;  /* 0x000000c2b410723c */ /* 0x040ff00000001810 */
[-C--:B------:R-:W-:Y:S08]  /*2f40*/  HMMA.16816.F32 R20, R180, R172.reuse, R20 ;  /* 0x000000acb414723c */ /* 0x080ff00000001814 */
[C---:B------:R-:W-:Y:S08]  /*2f50*/  HMMA.16816.F32 R24, R164.reuse, R172, R24 ;  /* 0x000000aca418723c */ /* 0x040ff00000001818 */
[-C--:B------:R-:W-:Y:S08]  /*2f60*/  HMMA.16816.F32 R28, R164, R174.reuse, R28 ;  /* 0x000000aea41c723c */ /* 0x080ff0000000181c */
[----:B------:R-:W-:Y:S08]  /*2f70*/  HMMA.16816.F32 R32, R180, R174, R32 ;  /* 0x000000aeb420723c */ /* 0x000ff00000001820 */
[-C--:B---3--:R-:W-:Y:S08]  /*2f80*/  HMMA.16816.F32 R4, R196, R200.reuse, R4 ;  /* 0x000000c8c404723c */ /* 0x088ff00000001804 */
[C---:B-1----:R-:W-:Y:S08]  /*2f90*/  HMMA.16816.F32 R8, R168.reuse, R200, R8 ;  /* 0x000000c8a808723c */ /* 0x042ff00000001808 */
        /* <DEDUP_REMOVED lines=21> */
[----:B------:R-:W-:Y:S09]  /*30f0*/  FMUL.FTZ R19, R19, c[0x0][0x2b4] ;  /* 0x0000ad0013137a20 */ /* 0x000ff20000410000 */
[----:B------:R-:W-:Y:S10]  /*3100*/  MUFU.TANH R247, R6 ;  /* 0x0000000600f77308 */ /* 0x000ff40000002400 */
[----:B------:R1:W-:Y:S10]  /*3110*/  MUFU.TANH R246, R7 ;  /* 0x0000000700f67308 */ /* 0x0003f40000002400 */
[----:B------:R-:W-:Y:S10]  /*3120*/  MUFU.TANH R201, R16 ;  /* 0x0000001000c97308 */ /* 0x000ff40000002400 */
[----:B------:R-:W2:Y:S01]  /*3130*/  MUFU.TANH R225, R8 ;  /* 0x0000000800e17308 */ /* 0x000ea20000002400 */
[----:B-1----:R-:W1:Y:S09]  /*3140*/  LDSM.16.M88.4 R4, [R213+0x6080] ;  /* 0x00608000d504783b */ /* 0x002e720000000200 */
[----:B------:R-:W-:Y:S10]  /*3150*/  MUFU.TANH R245, R18 ;  /* 0x0000001200f57308 */ /* 0x000ff40000002400 */
[----:B------:R-:W-:Y:S01]  /*3160*/  MUFU.TANH R244, R19 ;  /* 0x0000001300f47308 */ /* 0x000fe20000002400 */
[----:B--2---:R-:W-:Y:S04]  /*3170*/  STL [R1+0xc], R225 ;  /* 0x00000ce101007387 */ /* 0x004fe80000100800 */
[----:B------:R2:W-:Y:S01]  /*3180*/  STL [R1+0x8], R0 ;  /* 0x0000080001007387 */ /* 0x0005e20000100800 */
[-C--:B-1----:R-:W-:Y:S08]  /*3190*/  HMMA.16816.F32 R20, R196, R4.reuse, R20 ;  /* 0x00000004c414723c */ /* 0x082ff00000001814 */
[C---:B------:R-:W-:Y:S01]  /*31a0*/  HMMA.16816.F32 R24, R168.reuse, R4, R24 ;  /* 0x00000004a818723c */ /* 0x040fe20000001818 */
[----:B--2---:R-:W1:Y:S07]  /*31b0*/  MUFU.TANH R0, R10 ;  /* 0x0000000a00007308 */ /* 0x004e6e0000002400 */
[-C--:B------:R-:W-:Y:S08]  /*31c0*/  HMMA.16816.F32 R28, R168, R6.reuse, R28 ;  /* 0x00000006a81c723c */ /* 0x080ff0000000181c */
[----:B------:R-:W-:Y:S01]  /*31d0*/  FMUL.FTZ R20, R20, c[0x0][0x2b4] ;  /* 0x0000ad0014147a20 */ /* 0x000fe20000410000 */
[----:B------:R-:W-:Y:S04]  /*31e0*/  HMMA.16816.F32 R32, R196, R6, R32 ;  /* 0x00000006c420723c */ /* 0x000fe80000001820 */
[----:B------:R-:W-:Y:S02]  /*31f0*/  FMUL.FTZ R21, R21, c[0x0][0x2b4] ;  /* 0x0000ad0015157a20 */ /* 0x000fe40000410000 */
[----:B------:R-:W-:Y:S01]  /*3200*/  FMUL.FTZ R22, R22, c[0x0][0x2b4] ;  /* 0x0000ad0016167a20 */ /* 0x000fe20000410000 */
[----:B-1----:R-:W-:Y:S01]  /*3210*/  STL [R1+0x34], R0 ;  /* 0x0000340001007387 */ /* 0x002fe20000100800 */
[----:B------:R-:W-:Y:S02]  /*3220*/  FMUL.FTZ R26, R26, c[0x0][0x2b4] ;  /* 0x0000ad001a1a7a20 */ /* 0x000fe40000410000 */
[----:B------:R-:W-:Y:S01]  /*3230*/  MUFU.TANH R242, R22 ;  /* 0x0000001600f27308 */ /* 0x000fe20000002400 */
[----:B------:R1:W-:Y:S01]  /*3240*/  STL [R1+0x30], R2 ;  /* 0x0000300201007387 */ /* 0x0003e20000100800 */
[----:B------:R-:W-:Y:S01]  /*3250*/  FMUL.FTZ R27, R27, c[0x0][0x2b4] ;  /* 0x0000ad001b1b7a20 */ /* 0x000fe20000410000 */
[----:B------:R-:W-:Y:S02]  /*3260*/  MOV R10, 0x1 ;  /* 0x00000001000a7802 */ /* 0x000fe40000000f00 */
[----:B------:R-:W-:Y:S02]  /*3270*/  FMUL.FTZ R30, R30, c[0x0][0x2b4] ;  /* 0x0000ad001e1e7a20 */ /* 0x000fe40000410000 */
[----:B------:R-:W-:Y:S01]  /*3280*/  FMUL.FTZ R31, R31, c[0x0][0x2b4] ;  /* 0x0000ad001f1f7a20 */ /* 0x000fe20000410000 */
[----:B------:R-:W-:Y:S01]  /*3290*/  ISETP.LE.AND P2, PT, R10, c[0x0][0x2a8], PT ;  /* 0x0000aa000a007a0c */ /* 0x000fe20003f43270 */
        /* <DEDUP_REMOVED lines=10> */
[----:B------:R-:W-:Y:S05]  /*3340*/  FMUL.FTZ R35, R35, c[0x0][0x2b4] ;  /* 0x0000ad0023237a20 */ /* 0x000fea0000410000 */
[----:B-1----:R-:W-:Y:S10]  /*3350*/  MUFU.TANH R2, R14 ;  /* 0x0000000e00027308 */ /* 0x002ff40000002400 */
[----:B------:R-:W-:Y:S10]  /*3360*/  MUFU.TANH R14, R21 ;  /* 0x00000015000e7308 */ /* 0x000ff40000002400 */
[----:B------:R-:W1:Y:S10]  /*3370*/  MUFU.TANH R0, R12 ;  /* 0x0000000c00007308 */ /* 0x000e740000002400 */
[----:B------:R-:W-:Y:S10]  /*3380*/  MUFU.TANH R251, R24 ;  /* 0x0000001800fb7308 */ /* 0x000ff40000002400 */
[----:B------:R-:W-:Y:S01]  /*3390*/  MUFU.TANH R250, R25 ;  /* 0x0000001900fa7308 */ /* 0x000fe20000002400 */
[----:B-1----:R1:W-:Y:S09]  /*33a0*/  STL [R1+0x4], R0 ;  /* 0x0000040001007387 */ /* 0x0023f20000100800 */
[----:B------:R-:W-:Y:S10]  /*33b0*/  MUFU.TANH R249, R28 ;  /* 0x0000001c00f97308 */ /* 0x000ff40000002400 */
[----:B------:R-:W-:Y:S10]  /*33c0*/  MUFU.TANH R248, R29 ;  /* 0x0000001d00f87308 */ /* 0x000ff40000002400 */
[----:B-1----:R-:W1:Y:S10]  /*33d0*/  MUFU.TANH R0, R13 ;  /* 0x0000000d00007308 */ /* 0x002e740000002400 */
[----:B------:R-:W-:Y:S10]  /*33e0*/  MUFU.TANH R202, R32 ;  /* 0x0000002000ca7308 */ /* 0x000ff40000002400 */
[----:B------:R-:W-:Y:S01]  /*33f0*/  MUFU.TANH R252, R33 ;  /* 0x0000002100fc7308 */ /* 0x000fe20000002400 */
[----:B-1----:R1:W-:Y:S04]  /*3400*/  STL [R1], R0 ;  /* 0x0000000001007387 */ /* 0x0023e80000100800 */
[----:B------:R2:W-:Y:S05]  /*3410*/  STL [R1+0x2c], R2 ;  /* 0x00002c0201007387 */ /* 0x0005ea0000100800 */
[----:B------:R-:W-:Y:S10]  /*3420*/  MUFU.TANH R241, R34 ;  /* 0x0000002200f17308 */ /* 0x000ff40000002400 */
[----:B------:R-:W-:Y:S10]  /*3430*/  MUFU.TANH R240, R35 ;  /* 0x0000002300f07308 */ /* 0x000ff40000002400 */
[----:B-1----:R-:W1:Y:S02]  /*3440*/  MUFU.TANH R0, R15 ;  /* 0x0000000f00007308 */ /* 0x002e640000002400 */
[----:B-1----:R1:W-:Y:S04]  /*3450*/  STL [R1+0x28], R0 ;  /* 0x0000280001007387 */ /* 0x0023e80000100800 */
[----:B--2---:R-:W2:Y:S04]  /*3460*/  LDL R2, [R1+0x4c] ;  /* 0x00004c0001027983 */ /* 0x004ea80000100800 */
[----:B-1----:R-:W1:Y:S02]  /*3470*/  MUFU.TANH R0, R17 ;  /* 0x0000001100007308 */ /* 0x002e640000002400 */
[----:B-1----:R1:W-:Y:S08]  /*3480*/  STL [R1+0x10], R0 ;  /* 0x0000100001007387 */ /* 0x0023f00000100800 */
[----:B-1----:R-:W1:Y:S02]  /*3490*/  MUFU.TANH R0, R20 ;  /* 0x0000001400007308 */ /* 0x002e640000002400 */
[----:B-1----:R1:W-:Y:S04]  /*34a0*/  STL [R1+0x14], R0 ;  /* 0x0000140001007387 */ /* 0x0023e80000100800 */
[----:B------:R3:W-:Y:S04]  /*34b0*/  STL [R1+0x20], R4 ;  /* 0x0000200401007387 */ /* 0x0007e80000100800 */
[----:B------:R-:W4:Y:S01]  /*34c0*/  LDL R9, [R1+0x38] ;  /* 0x0000380001097983 */ /* 0x000f220000100800 */
[----:B-1----:R-:W1:Y:S10]  /*34d0*/  MUFU.TANH R0, R27 ;  /* 0x0000001b00007308 */ /* 0x002e740000002400 */
[----:B---3--:R-:W3:Y:S01]  /*34e0*/  MUFU.TANH R4, R30 ;  /* 0x0000001e00047308 */ /* 0x008ee20000002400 */
[----:B-1----:R1:W-:Y:S04]  /*34f0*/  STL [R1+0x24], R0 ;  /* 0x0000240001007387 */ /* 0x0023e80000100800 */
[----:B---3--:R-:W-:Y:S05]  /*3500*/  STL [R1+0x1c], R4 ;  /* 0x00001c0401007387 */ /* 0x008fea0000100800 */
[----:B-1----:R-:W1:Y:S02]  /*3510*/  MUFU.TANH R0, R31 ;  /* 0x0000001f00007308 */ /* 0x002e640000002400 */
[----:B-1----:R1:W-:Y:S02]  /*3520*/  STL [R1+0x18], R0 ;  /* 0x0000180001007387 */ /* 0x0023e40000100800 */
[----:B-1----:R-:W-:Y:S02]  /*3530*/  MOV R0, UR10 ;  /* 0x0000000a00007c02 */ /* 0x002fe40008000f00 */
[-C--:B--2---:R-:W-:Y:S02]  /*3540*/  LEA R190, R190, R2.reuse, 0x6 ;  /* 0x00000002bebe7211 */ /* 0x084fe400078e30ff */
[----:B------:R-:W-:Y:S03]  /*3550*/  LEA R0, R0, R2, 0x6 ;  /* 0x0000000200007211 */ /* 0x000fe600078e30ff */
[----:B------:R1:W2:Y:S01]  /*3560*/  LDS R189, [R190.X4+0x20080] ;  /* 0x02008000bebd7984 */ /* 0x0002a20000004800 */
[C-C-:B------:R-:W-:Y:S02]  /*3570*/  IADD3 R185, R0.reuse, c[0x0][0x2a4], R229.reuse ;  /* 0x0000a90000b97a10 */ /* 0x140fe40007ffe0e5 */
[----:B------:R-:W-:Y:S01]  /*3580*/  IADD3 R184, R0, UR27, R229 ;  /* 0x0000001b00b87c10 */ /* 0x000fe2000fffe0e5 */
[----:B------:R1:W3:Y:S04]  /*3590*/  LDS R188, [R190.X4+0x200a0] ;  /* 0x0200a000bebc7984 */ /* 0x0002e80000004800 */
[----:B------:R1:W1:Y:S04]  /*35a0*/  LDS R187, [R190.X4+0x20100] ;  /* 0x02010000bebb7984 */ /* 0x0002680000004800 */
[----:B------:R1:W1:Y:S01]  /*35b0*/  LDS R186, [R190.X4+0x20120] ;  /* 0x02012000beba7984 */ /* 0x0002620000004800 */
[----:B----4-:R-:W-:Y:S01]  /*35c0*/  IMNMX R185, R9, R185, PT ;  /* 0x000000b909b97217 */ /* 0x010fe20003800200 */
[----:B------:R-:W-:-:S05]  /*35d0*/  @!P2 BRA `(.L_x_1334) ;  /* 0x000001b00000a947 */ /* 0x000fca0003800000 */
[----:B-123--:R-:W-:Y:S01]  /*35e0*/  IMAD.MOV.U32 R2, RZ, RZ, c[0x0][0x168] ;  /* 0x00005a00ff027624 */ /* 0x00efe200078e00ff */
        /* <DEDUP_REMOVED lines=11> */
.L_x_1336:
[----:B------:R-:W-:Y:S11]  /*36a0*/  ISETP.NE.AND P0, PT, R10, c[0x0][0x2a8], PT ;  /* 0x0000aa000a007a0c */ /* 0x000ff60003f05270 */
[----:B------:R-:W-:Y:S02]  /*36b0*/  @!UPT UIADD3 URZ, URZ, URZ, URZ ;  /* 0x0000003f3f3ff290 */ /* 0x000fe4000fffe03f */
[----:B------:R-:W-:Y:S05]  /*36c0*/  @P0 IMAD.HI.U32 R4, R2, c[0x0][0x2ac], RZ ;  /* 0x0000ab0002040a27 */ /* 0x000fea00078e00ff */
[----:B------:R-:W-:Y:S02]  /*36d0*/  @P0 SHF.R.U32.HI R2, RZ, c[0x0][0x2b0], R4 ;  /* 0x0000ac00ff020a19 */ /* 0x000fe40000011604 */
.L_x_1337:
[----:B------:R-:W-:Y:S05]  /*36e0*/  BSYNC B0 ;  /* 0x0000000000007941 */ /* 0x000fea0003800000 */
.L_x_1335:
[--C-:B------:R-:W-:Y:S01]  /*36f0*/  IADD3 R4, R0, c[0x0][0x2a4], R229.reuse ;  /* 0x0000a90000047a10 */ /* 0x100fe20007ffe0e5 */
[----:B------:R-:W2:Y:S01]  /*3700*/  LDL R5, [R1+0x48] ;  /* 0x0000480001057983 */ /* 0x000ea20000100800 */
[----:B------:R-:W-:Y:S02]  /*3710*/  IMAD.MOV.U32 R184, RZ, RZ, c[0x0][0x2a8] ;  /* 0x0000aa00ffb87624 */ /* 0x000fe400078e00ff */
[----:B------:R-:W-:Y:S02]  /*3720*/  IMNMX R4, R9, R4, PT ;  /* 0x0000000409047217 */ /* 0x000fe40003800200 */
[----:B------:R-:W-:Y:S01]  /*3730*/  IMAD R184, R2, R184, -UR13 ;  /* 0x8000000d02b87e24 */ /* 0x000fe2000f8e02b8 */
[----:B------:R-:W-:Y:S03]  /*3740*/  IADD3 R2, R0, UR27, R229 ;  /* 0x0000001b00027c10 */ /* 0x000fe6000fffe0e5 */
[----:B--2---:R-:W-:Y:S05]  /*3750*/  IMAD.IADD R184, R184, 0x1, -R5 ;  /* 0x00000001b8b87824 */ /* 0x004fea00078e0a05 */
[----:B------:R-:W-:Y:S02]  /*3760*/  IADD3 R185, R184, c[0x0][0x2a8], RZ ;  /* 0x0000aa00b8b97a10 */ /* 0x000fe40007ffe0ff */
[----:B------:R-:W-:Y:S02]  /*3770*/  IMNMX R184, R2, R184, !PT ;  /* 0x000000b802b87217 */ /* 0x000fe40007800200 */
[----:B------:R-:W-:Y:S02]  /*3780*/  IMNMX R185, R4, R185, PT ;  /* 0x000000b904b97217 */ /* 0x000fe40003800200 */
.L_x_1334:
[----:B-123--:R-:W-:Y:S04]  /*3790*/  IADD3 R2, R0, 0x8, RZ ;  /* 0x0000000800027810 */ /* 0x00efe80007ffe0ff */
        /* <DEDUP_REMOVED lines=16> */
.L_x_1340:
[----:B------:R-:W-:Y:S11]  /*38a0*/  ISETP.NE.AND P0, PT, R10, c[0x0][0x2a8], PT ;  /* 0x0000aa000a007a0c */ /* 0x000ff60003f05270 */
[----:B------:R-:W-:Y:S02]  /*38b0*/  @!UPT UIADD3 URZ, URZ, URZ, URZ ;  /* 0x0000003f3f3ff290 */ /* 0x000fe4000fffe03f */
[----:B------:R-:W-:Y:S05]  /*38c0*/  @P0 IMAD.HI.U32 R4, R2, c[0x0][0x2ac], RZ ;  /* 0x0000ab0002040a27 */ /* 0x000fea00078e00ff */
[----:B------:R-:W-:Y:S02]  /*38d0*/  @P0 SHF.R.U32.HI R2, RZ, c[0x0][0x2b0], R4 ;  /* 0x0000ac00ff020a19 */ /* 0x000fe40000011604 */
.L_x_1341:
[----:B------:R-:W-:Y:S05]  /*38e0*/  BSYNC B0 ;  /* 0x0000000000007941 */ /* 0x000fea0003800000 */
.L_x_1339:
[----:B------:R-:W2:Y:S01]  /*38f0*/  LDL R5, [R1+0x48] ;  /* 0x0000480001057983 */ /* 0x000ea20000100800 */
[----:B------:R-:W-:Y:S04]  /*3900*/  IMAD.MOV.U32 R4, RZ, RZ, c[0x0][0x2a8] ;  /* 0x0000aa00ff047624 */ /* 0x000fe800078e00ff */
[----:B------:R-:W-:Y:S04]  /*3910*/  IMAD R2, R2, R4, -UR13 ;  /* 0x8000000d02027e24 */ /* 0x000fe8000f8e0204 */
[----:B--2---:R-:W-:Y:S05]  /*3920*/  IMAD.IADD R2, R2, 0x1, -R5 ;  /* 0x0000000102027824 */ /* 0x004fea00078e0a05 */
[----:B------:R-:W-:Y:S02]  /*3930*/  IADD3 R4, R2, c[0x0][0x2a8], RZ ;  /* 0x0000aa0002047a10 */ /* 0x000fe40007ffe0ff */
[----:B------:R-:W-:Y:S02]  /*3940*/  IMNMX R7, R7, R2, !PT ;  /* 0x0000000207077217 */ /* 0x000fe40007800200 */
[----:B------:R-:W-:Y:S02]  /*3950*/  IMNMX R8, R8, R4, PT ;  /* 0x0000000408087217 */ /* 0x000fe40003800200 */
.L_x_1338:
        /* <DEDUP_REMOVED lines=17> */
.L_x_1344:
[----:B------:R-:W-:Y:S11]  /*3a70*/  ISETP.NE.AND P0, PT, R10, c[0x0][0x2a8], PT ;  /* 0x0000aa000a007a0c */ /* 0x000ff60003f05270 */
[----:B------:R-:W-:Y:S02]  /*3a80*/  @!UPT UIADD3 URZ, URZ, URZ, URZ ;  /* 0x0000003f3f3ff290 */ /* 0x000fe4000fffe03f */
[----:B------:R-:W-:Y:S05]  /*3a90*/  @P0 IMAD.HI.U32 R4, R2, c[0x0][0x2ac], RZ ;  /* 0x0000ab0002040a27 */ /* 0x000fea00078e00ff */
[----:B------:R-:W-:Y:S02]  /*3aa0*/  @P0 SHF.R.U32.HI R2, RZ, c[0x0][0x2b0], R4 ;  /* 0x0000ac00ff020a19 */ /* 0x000fe40000011604 */
.L_x_1345:
[----:B------:R-:W-:Y:S05]  /*3ab0*/  BSYNC B0 ;  /* 0x0000000000007941 */ /* 0x000fea0003800000 */
.L_x_1343:
[----:B------:R-:W2:Y:S01]  /*3ac0*/  LDL R11, [R1+0x48] ;  /* 0x00004800010b7983 */ /* 0x000ea20000100800 */
[----:B------:R-:W-:Y:S04]  /*3ad0*/  IMAD.MOV.U32 R4, RZ, RZ, c[0x0][0x2a8] ;  /* 0x0000aa00ff047624 */ /* 0x000fe800078e00ff */
[----:B------:R-:W-:Y:S04]  /*3ae0*/  IMAD R2, R2, R4, -UR13 ;  /* 0x8000000d02027e24 */ /* 0x000fe8000f8e0204 */
[----:B--2---:R-:W-:Y:S05]  /*3af0*/  IMAD.IADD R2, R2, 0x1, -R11 ;  /* 0x0000000102027824 */ /* 0x004fea00078e0a0b */
[----:B------:R-:W-:Y:S02]  /*3b00*/  IADD3 R4, R2, c[0x0][0x2a8], RZ ;  /* 0x0000aa0002047a10 */ /* 0x000fe40007ffe0ff */
[----:B------:R-:W-:Y:S02]  /*3b10*/  IMNMX R5, R5, R2, !PT ;  /* 0x0000000205057217 */ /* 0x000fe40007800200 */
[----:B------:R-:W-:Y:S02]  /*3b20*/  IMNMX R6, R6, R4, PT ;  /* 0x0000000406067217 */ /* 0x000fe40003800200 */
.L_x_1342:
        /* <DEDUP_REMOVED lines=17> */
.L_x_1348:
[----:B------:R-:W-:Y:S11]  /*3c40*/  ISETP.NE.AND P0, PT, R10, c[0x0][0x2a8], PT ;  /* 0x0000aa000a007a0c */ /* 0x000ff60003f05270 */
[----:B------:R-:W-:Y:S02]  /*3c50*/  @!UPT UIADD3 URZ, URZ, URZ, URZ ;  /* 0x0000003f3f3ff290 */ /* 0x000fe4000fffe03f */
[----:B------:R-:W-:Y:S05]  /*3c60*/  @P0 IMAD.HI.U32 R9, R0, c[0x0][0x2ac], RZ ;  /* 0x0000ab0000090a27 */ /* 0x000fea00078e00ff */
[----:B------:R-:W-:Y:S02]  /*3c70*/  @P0 SHF.R.U32.HI R0, RZ, c[0x0][0x2b0], R9 ;  /* 0x0000ac00ff000a19 */ /* 0x000fe40000011609 */
.L_x_1349:
[----:B------:R-:W-:Y:S05]  /*3c80*/  BSYNC B0 ;  /* 0x0000000000007941 */ /* 0x000fea0003800000 */
.L_x_1347:
[----:B------:R-:W2:Y:S01]  /*3c90*/  LDL R10, [R1+0x48] ;  /* 0x00004800010a7983 */ /* 0x000ea20000100800 */
[----:B------:R-:W-:Y:S04]  /*3ca0*/  IMAD.MOV.U32 R9, RZ, RZ, c[0x0][0x2a8] ;  /* 0x0000aa00ff097624 */ /* 0x000fe800078e00ff */
[----:B------:R-:W-:Y:S04]  /*3cb0*/  IMAD R0, R0, R9, -UR13 ;  /* 0x8000000d00007e24 */ /* 0x000fe8000f8e0209 */
[----:B--2---:R-:W-:Y:S05]  /*3cc0*/  IMAD.IADD R0, R0, 0x1, -R10 ;  /* 0x0000000100007824 */ /* 0x004fea00078e0a0a */
[----:B------:R-:W-:Y:S02]  /*3cd0*/  IADD3 R9, R0, c[0x0][0x2a8], RZ ;  /* 0x0000aa0000097a10 */ /* 0x000fe40007ffe0ff */
[----:B------:R-:W-:Y:S02]  /*3ce0*/  IMNMX R2, R2, R0, !PT ;  /* 0x0000000002027217 */ /* 0x000fe40007800200 */
[----:B------:R-:W-:Y:S02]  /*3cf0*/  IMNMX R4, R4, R9, PT ;  /* 0x0000000904047217 */ /* 0x000fe40003800200 */
.L_x_1346:
[----:B------:R-:W-:Y:S04]  /*3d00*/  DEPBAR.LE SB0, 0x1 ;  /* 0x000080400000791a */ /* 0x000fe80000000000 */
[----:B------:R-:W-:Y:S01]  /*3d10*/  BAR.SYNC.DEFER_BLOCKING 0x0 ;  /* 0x0000000000007b1d */ /* 0x000fe20000010000 */
[----:B------:R-:W-:Y:S01]  /*3d20*/  UIADD3 UR28, UR10, 0x1, URZ ;  /* 0x000000010a1c7890 */ /* 0x000fe2000fffe03f */
[----:B------:R-:W-:Y:S03]  /*3d30*/  LEA R0, R210, 0x18080, 0x1 ;  /* 0x00018080d2007811 */ /* 0x000fe600078e08ff */
[----:B------:R-:W-:Y:S06]  /*3d40*/  UISETP.GE.AND UP0, UPT, UR28, UR12, UPT ;  /* 0x0000000c1c00728c */ /* 0x000fec000bf06270 */
[----:B------:R-:W-:Y:S01]  /*3d50*/  PLOP3.LUT P0, PT, PT, PT, UP0, 0x80, 0x0 ;  /* 0x000000000000781c */ /* 0x000fe20003f0f008 */
[----:B------:R1:W2:Y:S04]  /*3d60*/  LDSM.16.M88.4 R32, [R3+0x18080] ;  /* 0x018080000320783b */ /* 0x0002a80000000200 */
[----:B------:R1:W3:Y:S04]  /*3d70*/  LDSM.16.M88.4 R28, [R3+0x19080] ;  /* 0x01908000031c783b */ /* 0x0002e80000000200 */
[----:B------:R1:W4:Y:S04]  /*3d80*/  LDSM.16.M88.4 R16, [R211+0x8080] ;  /* 0x00808000d310783b */ /* 0x0003280000000200 */
[----:B------:R1:W1:Y:S04]  /*3d90*/  LDSM.16.M88.4 R164, [R211+0xa080] ;  /* 0x00a08000d3a4783b */ /* 0x0002680000000200 */
[----:B------:R1:W1:Y:S04]  /*3da0*/  LDSM.16.M88.4 R168, [R205+0x18080] ;  /* 0x01808000cda8783b */ /* 0x0002680000000200 */
[----:B------:R1:W1:Y:S04]  /*3db0*/  LDSM.16.M88.4 R176, [R205+0x19080] ;  /* 0x01908000cdb0783b */ /* 0x0002680000000200 */
[----:B------:R1:W1:Y:S04]  /*3dc0*/  LDSM.16.M88.4 R172, [R212+0x8080] ;  /* 0x00808000d4ac783b */ /* 0x0002680000000200 */
[----:B------:R1:W1:Y:S01]  /*3dd0*/  LDSM.16.M88.4 R180, [R212+0xa080] ;  /* 0x00a08000d4b4783b */ /* 0x0002620000000200 */
[----:B------:R-:W-:-:S05]  /*3de0*/  @P0 BRA `(.L_x_1350) ;  /* 0x0000041000000947 */ /* 0x000fca0003800000 */
[----:B------:R-:W-:Y:S01]  /*3df0*/  LOP3.LUT R228, R228, 0xffffffdf, RZ, 0xc0, !PT ;  /* 0xffffffdfe4e47812 */ /* 0x000fe200078ec0ff */
[----:B------:R-:W5:Y:S01]  /*3e00*/  LDL.64 R20, [R1+0x40] ;  /* 0x0000400001147983 */ /* 0x000f620000100a00 */
[----:B------:R-:W-:Y:S02]  /*3e10*/  USHF.R.S32.HI UR29, URZ, 0x1f, UR28 ;  /* 0x0000001f3f1d7899 */ /* 0x000fe4000801141c */
[----:B------:R-:W-:Y:S01]  /*3e20*/  @P4 LOP3.LUT R228, R228, 0x20, RZ, 0xfc, !PT ;  /* 0x00000020e4e44812 */ /* 0x000fe200078efcff */
[----:B----4-:R-:W4:Y:S01]  /*3e30*/  LDL.64 R22, [R1+0x70] ;  /* 0x0000700001167983 */ /* 0x010f220000100a00 */
[----:B------:R-:W-:Y:S02]  /*3e40*/  ULDC.64 UR6, c[0x0][0x178] ;  /* 0x00005e0000067ab9 */ /* 0x000fe40000000a00 */
[C---:B------:R-:W-:Y:S01]  /*3e50*/  LOP3.LUT P4, RZ, R228.reuse, 0x1, RZ, 0xc0, !PT ;  /* 0x00000001e4ff7812 */ /* 0x040fe2000788c0ff */
[----:B---3--:R-:W3:Y:S01]  /*3e60*/  LDL R15, [R1+0x78] ;  /* 0x00007800010f7983 */ /* 0x008ee20000100800 */
[----:B------:R-:W-:Y:S01]  /*3e70*/  LOP3.LUT R228, R228, 0xffffffef, RZ, 0xc0, !PT ;  /* 0xffffffefe4e47812 */ /* 0x000fe200078ec0ff */
[----:B------:R-:W-:Y:S02]  /*3e80*/  UIMAD UR29, UR29, UR6, URZ ;  /* 0x000000061d1d72a4 */ /* 0x000fe4000f8e023f */
[----:B--2---:R-:W2:Y:S01]  /*3e90*/  LDL.64 R26, [R1+0x50] ;  /* 0x00005000011a7983 */ /* 0x004ea20000100a00 */
[----:B------:R-:W-:Y:S01]  /*3ea0*/  @P1 LOP3.LUT R228, R228, 0x10, RZ, 0xfc, !PT ;  /* 0x00000010e4e41812 */ /* 0x000fe200078efcff */
[----:B------:R-:W-:Y:S02]  /*3eb0*/  UIMAD.WIDE.U32 UR30, UR28, UR6, URZ ;  /* 0x000000061c1e72a5 */ /* 0x000fe4000f8e003f */
[----:B------:R-:W2:Y:S01]  /*3ec0*/  LDL R24, [R1+0x80] ;  /* 0x0000800001187983 */ /* 0x000ea20000100800 */
[----:B------:R-:W-:Y:S02]  /*3ed0*/  UIMAD UR29, UR28, UR7, UR29 ;  /* 0x000000071c1d72a4 */ /* 0x000fe4000f8e021d */
[----:B------:R-:W-:Y:S01]  /*3ee0*/  USHF.L.U32 UR6, UR30, 0x6, URZ ;  /* 0x000000061e067899 */ /* 0x000fe2000800063f */
[----:B-1----:R-:W1:Y:S01]  /*3ef0*/  @!P3 S2R R3, SR_CTAID.Y ;  /* 0x000000000003b919 */ /* 0x002e620000002600 */
[----:B------:R-:W-:Y:S02]  /*3f00*/  UIMAD UR7, UR28, -0x40, UR21 ;  /* 0xffffffc01c0778a4 */ /* 0x000fe4000f8e0215 */
[----:B------:R-:W-:Y:S04]  /*3f10*/  UIADD3 UR29, UR31, UR29, URZ ;  /* 0x0000001d1f1d7290 */ /* 0x000fe8000fffe03f */
[----:B------:R-:W-:Y:S01]  /*3f20*/  USHF.L.U64.HI UR29, UR30, 0x6, UR29 ;  /* 0x000000061e1d7899 */ /* 0x000fe2000801021d */
[----:B-1----:R-:W-:Y:S05]  /*3f30*/  @!P3 SHF.R.S32.HI R9, RZ, 0x1f, R3 ;  /* 0x0000001fff09b819 */ /* 0x002fea0000011403 */
[----:B------:R-:W-:Y:S04]  /*3f40*/  @!P3 IMAD R9, R9, c[0x0][0x270], RZ ;  /* 0x00009c000909ba24 */ /* 0x000fe800078e02ff */
[C---:B------:R-:W-:Y:S02]  /*3f50*/  @!P3 IMAD R9, R3.reuse, c[0x0][0x274], R9 ;  /* 0x00009d000309ba24 */ /* 0x040fe400078e0209 */
[----:B-----5:R-:W-:Y:S02]  /*3f60*/  @!P3 IMAD.MOV.U32 R10, RZ, RZ, R20 ;  /* 0x000000ffff0ab224 */ /* 0x020fe400078e0014 */
[----:B------:R-:W-:Y:S04]  /*3f70*/  @!P3 IMAD.MOV.U32 R11, RZ, RZ, R21 ;  /* 0x000000ffff0bb224 */ /* 0x000fe800078e0015 */
[----:B------:R-:W-:Y:S04]  /*3f80*/  @!P3 IMAD.WIDE.U32 R10, R3, c[0x0][0x270], R10 ;  /* 0x00009c00030aba25 */ /* 0x000fe800078e000a */
[----:B------:R-:W-:Y:S02]  /*3f90*/  IMAD.U32 R3, RZ, RZ, UR10 ;  /* 0x0000000aff037e24 */ /* 0x000fe4000f8e00ff */
[----:B------:R-:W-:Y:S03]  /*3fa0*/  @!P3 IMAD.IADD R9, R11, 0x1, R9 ;  /* 0x000000010b09b824 */ /* 0x000fe600078e0209 */
[----:B------:R-:W-:Y:S04]  /*3fb0*/  @!P3 LEA R3, R3, 0x40, 0x6 ;  /* 0x000000400303b811 */ /* 0x000fe800078e30ff */
[----:B------:R-:W-:Y:S02]  /*3fc0*/  @!P3 SHF.R.S32.HI R13, RZ, 0x1f, R3 ;  /* 0x0000001fff0db819 */ /* 0x000fe40000011403 */
[----:B------:R-:W-:Y:S04]  /*3fd0*/  @!P3 IADD3 R12, P2, P0, R3, UR14, R10 ;  /* 0x0000000e030cbc10 */ /* 0x000fe8000f85e00a */
[----:B------:R-:W-:Y:S02]  /*3fe0*/  @!P3 IADD3.X R13, R13, UR19, R9, P2, P0 ;  /* 0x000000130d0dbc10 */ /* 0x000fe400097e0409 */
[----:B----4-:R-:W-:Y:S04]  /*3ff0*/  IADD3 R3, P0, R22, UR6, RZ ;  /* 0x0000000616037c10 */ /* 0x010fe8000ff1e0ff */
[----:B---3--:R-:W-:Y:S02]  /*4000*/  IADD3.X R9, R15, UR29, RZ, P0, !PT ;  /* 0x0000001d0f097c10 */ /* 0x008fe400087fe4ff */
[C---:B------:R-:W-:Y:S04]  /*4010*/  LEA R10, P0, R3.reuse, c[0x0][0x160], 0x1 ;  /* 0x00005800030a7a11 */ /* 0x040fe800078008ff */
[----:B------:R-:W-:Y:S01]  /*4020*/  LEA.HI.X R11, R3, c[0x0][0x164], R9, 0x1, P0 ;  /* 0x00005900030b7a11 */ /* 0x000fe200000f0c09 */
[----:B------:R-:W-:Y:S01]  /*4030*/  IMAD.U32 R3, RZ, RZ, UR26 ;  /* 0x0000001aff037e24 */ /* 0x000fe2000f8e00ff */
[----:B--2---:R-:W-:Y:S03]  /*4040*/  IADD3 R9, -R26, UR7, RZ ;  /* 0x000000071a097c10 */ /* 0x004fe6000fffe1ff */
[----:B------:R-:W-:Y:S01]  /*4050*/  IMAD R3, R3, 0x4000, R24 ;  /* 0x0000400003037824 */ /* 0x000fe200078e0218 */
[C---:B------:R-:W-:Y:S02]  /*4060*/  ISETP.LT.OR P0, PT, R9.reuse, 0x1, P4 ;  /* 0x000000010900780c */ /* 0x040fe40002701670 */
[C---:B------:R-:W-:Y:S02]  /*4070*/  ISETP.LT.OR P4, PT, R9.reuse, 0x21, P4 ;  /* 0x000000210900780c */ /* 0x040fe40002781670 */
[C---:B------:R-:W-:Y:S09]  /*4080*/  ISETP.LT.OR P1, PT, R9.reuse, 0x21, P6 ;  /* 0x000000210900780c */ /* 0x040ff20003721670 */
[----:B------:R-:W-:Y:S01]  /*4090*/  @!PT LDS RZ, [RZ] ;  /* 0x00000000fffff984 */ /* 0x000fe20000000800 */
[----:B------:R-:W-:Y:S01]  /*40a0*/  @!PT LDS RZ, [RZ] ;  /* 0x00000000fffff984 */ /* 0x000fe20000000800 */
[----:B------:R-:W-:Y:S01]  /*40b0*/  @!PT LDS RZ, [RZ] ;  /* 0x00000000fffff984 */ /* 0x000fe20000000800 */
[----:B------:R1:W-:Y:S01]  /*40c0*/  LDGSTS.E.BYPASS.LTC128B.128 [R3], [R10.64], !P0 ;  /* 0x000000000a037fae */ /* 0x0003e2000c101d50 */
[----:B------:R-:W-:Y:S01]  /*40d0*/  ISETP.LT.OR P0, PT, R9, 0x1, P6 ;  /* 0x000000010900780c */ /* 0x000fe20003701670 */
[----:B------:R-:W-:Y:S11]  /*40e0*/  IMAD.U32 R9, RZ, RZ, UR24 ;  /* 0x00000018ff097e24 */ /* 0x000ff6000f8e00ff */
[----:B------:R-:W-:Y:S01]  /*40f0*/  @!UPT UIADD3 URZ, URZ, URZ, URZ ;  /* 0x0000003f3f3ff290 */ /* 0x000fe2000fffe03f */
[----:B------:R1:W-:Y:S01]  /*4100*/  LDGSTS.E.BYPASS.LTC128B.128 [R3+0x2000], [R10.64+0x80], !P0 ;  /* 0x020000800a037fae */ /* 0x0003e2000c101d50 */
[----:B------:R-:W-:Y:S01]  /*4110*/  IADD3 R9, P2, P0, R22, UR6, R9 ;  /* 0x0000000616097c10 */ /* 0x000fe2000f85e009 */
[----:B-1----:R-:W-:Y:S05]  /*4120*/  IMAD.U32 R11, RZ, RZ, UR20 ;  /* 0x00000014ff0b7e24 */ /* 0x002fea000f8e00ff */
[----:B------:R-:W-:Y:S02]  /*4130*/  IADD3.X R11, R15, UR29, R11, P2, P0 ;  /* 0x0000001d0f0b7c10 */ /* 0x000fe400097e040b */
[C---:B------:R-:W-:Y:S04]  /*4140*/  LEA R10, P0, R9.reuse, c[0x0][0x160], 0x1 ;  /* 0x00005800090a7a11 */ /* 0x040fe800078008ff */
[----:B------:R-:W-:Y:S05]  /*4150*/  LEA.HI.X R11, R9, c[0x0][0x164], R11, 0x1, P0 ;  /* 0x00005900090b7a11 */ /* 0x000fea00000f0c0b */
[----:B------:R1:W-:Y:S01]  /*4160*/  LDGSTS.E.BYPASS.LTC128B.128 [R3+0x1000], [R10.64], !P4 ;  /* 0x010000000a037fae */ /* 0x0003e2000e101d50 */
[C---:B------:R-:W-:Y:S03]  /*4170*/  LOP3.LUT P4, RZ, R228.reuse, 0x20, RZ, 0xc0, !PT ;  /* 0x00000020e4ff7812 */ /* 0x040fe6000788c0ff */
[----:B------:R1:W-:Y:S01]  /*4180*/  LDGSTS.E.BYPASS.LTC128B.128 [R3+0x3000], [R10.64+0x80], !P1 ;  /* 0x030000800a037fae */ /* 0x0003e2000c901d50 */
[----:B------:R-:W-:Y:S01]  /*4190*/  LOP3.LUT P1, RZ, R228, 0x10, RZ, 0xc0, !PT ;  /* 0x00000010e4ff7812 */ /* 0x000fe2000782c0ff */
[----:B-1----:R-:W-:Y:S01]  /*41a0*/  IMAD.U32 R3, RZ, RZ, UR26 ;  /* 0x0000001aff037e24 */ /* 0x002fe2000f8e00ff */
[C---:B------:R-:W-:Y:S03]  /*41b0*/  @!P3 LEA R10, P0, R12.reuse, c[0x0][0x258], 0x2 ;  /* 0x000096000c0aba11 */ /* 0x040fe600078010ff */
[----:B------:R-:W-:Y:S01]  /*41c0*/  @!P3 IMAD R3, R3, 0x40, R20 ;  /* 0x000000400303b824 */ /* 0x000fe200078e0214 */
[----:B------:R-:W-:Y:S03]  /*41d0*/  @!P3 LEA.HI.X R11, R12, c[0x0][0x25c], R13, 0x2, P0 ;  /* 0x000097000c0bba11 */ /* 0x000fe600000f140d */
[----:B------:R-:W-:Y:S05]  /*41e0*/  @!P3 IMAD.SHL.U32 R3, R3, 0x4, RZ ;  /* 0x000000040303b824 */ /* 0x000fea00078e00ff */
[----:B------:R1:W-:Y:S02]  /*41f0*/  @!P3 LDGSTS.E.BYPASS.LTC128B.128 [R3+0x20080], [R10.64] ;  /* 0x200800000a03bfae */ /* 0x0003e4000b901d50 */
.L_x_1350:
[----:B------:R4:W-:Y:S01]  /*4200*/  STL [R1+0xa8], R109 ;  /* 0x0000a86d01007387 */ /* 0x0009e20000100800 */
[----:B------:R-:W-:Y:S01]  /*4210*/  PLOP3.LUT P0, PT, PT, PT, UP4, 0x80, 0x0 ;  /* 0x000000000000781c */ /* 0x000fe20003f0f048 */
[----:B------:R-:W-:Y:S01]  /*4220*/  IMAD.MOV.U32 R196, RZ, RZ, R201 ;  /* 0x000000ffffc47224 */ /* 0x000fe200078e00c9 */
[----:B------:R-:W-:Y:S01]  /*4230*/  UIADD3 UR29, UR10, 0x2, URZ ;  /* 0x000000020a1d7890 */ /* 0x000fe2000fffe03f */
[----:B------:R-:W0:Y:S01]  /*4240*/  LDGDEPBAR ;  /* 0x00000000000079af */ /* 0x000e220000000000 */
[----:B------:R-:W-:Y:S02]  /*4250*/  ISETP.GT.AND P0, PT, R7, RZ, P0 ;  /* 0x000000ff0700720c */ /* 0x000fe40000704270 */
[----:B------:R-:W-:Y:S02]  /*4260*/  UISETP.GE.AND UP0, UPT, UR29, UR12, UPT ;  /* 0x0000000c1d00728c */ /* 0x000fe4000bf06270 */
[C---:B------:R-:W-:Y:S04]  /*4270*/  ISETP.LT.OR P0, PT, R8.reuse, 0x1, P0 ;  /* 0x000000010800780c */ /* 0x040fe80000701670 */
[----:B------:R-:W-:Y:S02]  /*4280*/  FSEL R191, R247, -INF , !P0 ;  /* 0xff800000f7bf7808 */ /* 0x000fe40004000000 */
[----:B------:R-:W-:Y:S03]  /*4290*/  PLOP3.LUT P0, PT, PT, PT, UP4, 0x80, 0x0 ;  /* 0x000000000000781c */ /* 0x000fe60003f0f048 */
[----:B------:R-:W-:Y:S01]  /*42a0*/  FFMA.FTZ R191, R191, c[0x0][0x29c], -R188 ;  /* 0x0000a700bfbf7a23 */ /* 0x000fe200000108bc */
[C---:B------:R-:W-:Y:S04]  /*42b0*/  ISETP.GT.AND P0, PT, R7.reuse, 0x1, P0 ;  /* 0x000000010700780c */ /* 0x040fe80000704270 */
[----:B------:R-:W-:Y:S01]  /*42c0*/  ISETP.LT.OR P0, PT, R8, 0x2, P0 ;  /* 0x000000020800780c */ /* 0x000fe20000701670 */
[----:B------:R-:W3:Y:S01]  /*42d0*/  MUFU.EX2 R191, R191 ;  /* 0x000000bf00bf7308 */ /* 0x000ee20000000800 */
[----:B----4-:R-:W4:Y:S02]  /*42e0*/  LDL.LU R109, [R1+0x8] ;  /* 0x00000800016d7983 */ /* 0x010f240000300800 */
[----:B-1----:R-:W-:Y:S02]  /*42f0*/  FSEL R3, R246, -INF , !P0 ;  /* 0xff800000f6037808 */ /* 0x002fe40004000000 */
[----:B------:R1:W-:Y:S01]  /*4300*/  STL [R1+0xa4], R108 ;  /* 0x0000a46c01007387 */ /* 0x0003e20000100800 */
[----:B------:R-:W-:Y:S04]  /*4310*/  PLOP3.LUT P0, PT, PT, PT, UP4, 0x80, 0x0 ;  /* 0x000000000000781c */ /* 0x000fe80003f0f048 */
[----:B------:R-:W-:Y:S04]  /*4320*/  ISETP.GT.AND P0, PT, R7, 0x20, P0 ;  /* 0x000000200700780c */ /* 0x000fe80000704270 */
[C---:B------:R-:W-:Y:S04]  /*4330*/  ISETP.LT.OR P0, PT, R8.reuse, 0x21, P0 ;  /* 0x000000210800780c */ /* 0x040fe80000701670 */
[----:B------:R-:W-:Y:S02]  /*4340*/  FSEL R192, R245, -INF , !P0 ;  /* 0xff800000f5c07808 */ /* 0x000fe40004000000 */
[----:B------:R-:W-:Y:S04]  /*4350*/  PLOP3.LUT P0, PT, PT, PT, UP4, 0x80, 0x0 ;  /* 0x000000000000781c */ /* 0x000fe80003f0f048 */
[C---:B------:R-:W-:Y:S04]  /*4360*/  ISETP.GT.AND P0, PT, R7.reuse, 0x21, P0 ;  /* 0x000000210700780c */ /* 0x040fe80000704270 */
[----:B------:R-:W-:Y:S01]  /*4370*/  ISETP.LT.OR P0, PT, R8, 0x22, P0 ;  /* 0x000000220800780c */ /* 0x000fe20000701670 */
[----:B-12---:R-:W2:Y:S03]  /*4380*/  LDL.LU R108, [R1+0x4] ;  /* 0x00000400016c7983 */ /* 0x006ea60000300800 */
[----:B------:R-:W-:Y:S01]  /*4390*/  FSEL R193, R244, -INF , !P0 ;  /* 0xff800000f4c17808 */ /* 0x000fe20004000000 */
[----:B------:R1:W-:Y:S01]  /*43a0*/  STL [R1+0xa0], R107 ;  /* 0x0000a06b01007387 */ /* 0x0003e20000100800 */
[----:B------:R-:W-:Y:S04]  /*43b0*/  PLOP3.LUT P0, PT, PT, PT, UP4, 0x80, 0x0 ;  /* 0x000000000000781c */ /* 0x000fe80003f0f048 */
[C---:B------:R-:W-:Y:S04]  /*43c0*/  ISETP.GT.AND P0, PT, R7.reuse, 0x40, P0 ;  /* 0x000000400700780c */ /* 0x040fe80000704270 */
[----:B------:R-:W-:Y:S04]  /*43d0*/  ISETP.LT.OR P0, PT, R8, 0x41, P0 ;  /* 0x000000410800780c */ /* 0x000fe80000701670 */
[----:B------:R-:W-:Y:S02]  /*43e0*/  FSEL R195, R242, -INF , !P0 ;  /* 0xff800000f2c37808 */ /* 0x000fe40004000000 */
[----:B------:R-:W-:Y:S04]  /*43f0*/  PLOP3.LUT P0, PT, PT, PT, UP4, 0x80, 0x0 ;  /* 0x000000000000781c */ /* 0x000fe80003f0f048 */
[----:B------:R-:W-:Y:S04]  /*4400*/  ISETP.GT.AND P0, PT, R7, 0x41, P0 ;  /* 0x000000410700780c */ /* 0x000fe80000704270 */
[C---:B------:R-:W-:Y:S01]  /*4410*/  ISETP.LT.OR P0, PT, R8.reuse, 0x42, P0 ;  /* 0x000000420800780c */ /* 0x040fe20000701670 */
[----:B-1----:R-:W3:Y:S03]  /*4420*/  LDL.LU R107, [R1] ;  /* 0x00000000016b7983 */ /* 0x002ee60000300800 */
[----:B------:R-:W-:Y:S01]  /*4430*/  FSEL R198, R243, -INF , !P0 ;  /* 0xff800000f3c67808 */ /* 0x000fe20004000000 */
[----:B------:R1:W-:Y:S01]  /*4440*/  STL [R1+0x9c], R106 ;  /* 0x00009c6a01007387 */ /* 0x0003e20000100800 */
[----:B------:R-:W-:Y:S04]  /*4450*/  PLOP3.LUT P0, PT, PT, PT, UP4, 0x80, 0x0 ;  /* 0x000000000000781c */ /* 0x000fe80003f0f048 */
[----:B------:R-:W-:Y:S04]  /*4460*/  ISETP.GT.AND P0, PT, R7, 0x60, P0 ;  /* 0x000000600700780c */ /* 0x000fe80000704270 */
[C---:B------:R-:W-:Y:S04]  /*4470*/  ISETP.LT.OR P0, PT, R8.reuse, 0x61, P0 ;  /* 0x000000610800780c */ /* 0x040fe80000701670 */
[----:B------:R-:W-:Y:S02]  /*4480*/  FSEL R199, R241, -INF , !P0 ;  /* 0xff800000f1c77808 */ /* 0x000fe40004000000 */
[----:B------:R-:W-:Y:S04]  /*4490*/  PLOP3.LUT P0, PT, PT, PT, UP4, 0x80, 0x0 ;  /* 0x000000000000781c */ /* 0x000fe80003f0f048 */
[----:B------:R-:W-:Y:S04]  /*44a0*/  ISETP.GT.AND P0, PT, R7, 0x61, P0 ;  /* 0x000000610700780c */ /* 0x000fe80000704270 */
[----:B------:R-:W-:Y:S01]  /*44b0*/  ISETP.LT.OR P0, PT, R8, 0x62, P0 ;  /* 0x000000620800780c */ /* 0x000fe20000701670 */
[----:B-1----:R-:W3:Y:S03]  /*44c0*/  LDL.LU R106, [R1+0x34] ;  /* 0x00003400016a7983 */ /* 0x002ee60000300800 */
[----:B------:R-:W-:Y:S01]  /*44d0*/  FSEL R197, R240, -INF , !P0 ;  /* 0xff800000f0c57808 */ /* 0x000fe20004000000 */
[----:B------:R1:W-:Y:S01]  /*44e0*/  STL [R1+0x98], R105 ;  /* 0x0000986901007387 */ /* 0x0003e20000100800 */
[----:B------:R-:W-:Y:S04]  /*44f0*/  PLOP3.LUT P0, PT, PT, PT, UP4, 0x80, 0x0 ;  /* 0x000000000000781c */ /* 0x000fe80003f0f048 */
[----:B------:R-:W-:Y:S04]  /*4500*/  ISETP.GT.AND P0, PT, R5, RZ, P0 ;  /* 0x000000ff0500720c */ /* 0x000fe80000704270 */
[C---:B------:R-:W-:Y:S04]  /*4510*/  ISETP.LT.OR P0, PT, R6.reuse, 0x1, P0 ;  /* 0x000000010600780c */ /* 0x040fe80000701670 */
[----:B------:R-:W-:Y:S02]  /*4520*/  FSEL R200, R225, -INF , !P0 ;  /* 0xff800000e1c87808 */ /* 0x000fe40004000000 */
[----:B------:R-:W-:Y:S04]  /*4530*/  PLOP3.LUT P0, PT, PT, PT, UP4, 0x80, 0x0 ;  /* 0x000000000000781c */ /* 0x000fe80003f0f048 */
[----:B------:R-:W-:Y:S04]  /*4540*/  ISETP.GT.AND P0, PT, R5, 0x1, P0 ;  /* 0x000000010500780c */ /* 0x000fe80000704270 */
[C---:B------:R-:W-:Y:S01]  /*4550*/  ISETP.LT.OR P0, PT, R6.reuse, 0x2, P0 ;  /* 0x000000020600780c */ /* 0x040fe20000701670 */
[----:B-1----:R-:W3:Y:S04]  /*4560*/  LDL.LU R105, [R1+0x30] ;  /* 0x0000300001697983 */ /* 0x002ee80000300800 */
[----:B------:R1:W-:Y:S04]  /*4570*/  STL [R1+0x94], R104 ;  /* 0x0000946801007387 */ /* 0x0003e80000100800 */
        /* <DEDUP_REMOVED lines=9> */
[----:B------:R-:W3:Y:S01]  /*4610*/  LDL.LU R223, [R1+0x18] ;  /* 0x0000180001df7983 */ /* 0x000ee20000300800 */
[----:B----4-:R-:W-:Y:S02]  /*4620*/  FSEL R201, R109, -INF , !P0 ;  /* 0xff8000006dc97808 */ /* 0x010fe40004000000 */
[----:B------:R-:W-:Y:S04]  /*4630*/  PLOP3.LUT P0, PT, PT, PT, UP4, 0x80, 0x0 ;  /* 0x000000000000781c */ /* 0x000fe80003f0f048 */
[C---:B------:R-:W-:Y:S04]  /*4640*/  ISETP.GT.AND P0, PT, R5.reuse, 0x20, P0 ;  /* 0x000000200500780c */ /* 0x040fe80000704270 */
[----:B------:R-:W-:Y:S04]  /*4650*/  ISETP.LT.OR P0, PT, R6, 0x21, P0 ;  /* 0x000000210600780c */ /* 0x000fe80000701670 */
[----:B--2---:R-:W-:Y:S02]  /*4660*/  FSEL R203, R108, -INF , !P0 ;  /* 0xff8000006ccb7808 */ /* 0x004fe40004000000 */
[----:B------:R-:W-:Y:S04]  /*4670*/  PLOP3.LUT P0, PT, PT, PT, UP4, 0x80, 0x0 ;  /* 0x000000000000781c */ /* 0x000fe80003f0f048 */
[----:B------:R-:W-:Y:S04]  /*4680*/  ISETP.GT.AND P0, PT, R5, 0x21, P0 ;  /* 0x000000210500780c */ /* 0x000fe80000704270 */
[C---:B------:R-:W-:Y:S04]  /*4690*/  ISETP.LT.OR P0, PT, R6.reuse, 0x22, P0 ;  /* 0x000000220600780c */ /* 0x040fe80000701670 */
[----:B---3--:R-:W-:Y:S02]  /*46a0*/  FSEL R204, R107, -INF , !P0 ;  /* 0xff8000006bcc7808 */ /* 0x008fe40004000000 */
[----:B------:R-:W-:Y:S04]  /*46b0*/  PLOP3.LUT P0, PT, PT, PT, UP4, 0x80, 0x0 ;  /* 0x000000000000781c */ /* 0x000fe80003f0f048 */
[----:B------:R-:W-:Y:S04]  /*46c0*/  ISETP.GT.AND P0, PT, R5, 0x40, P0 ;  /* 0x000000400500780c */ /* 0x000fe80000704270 */
[C---:B------:R-:W-:Y:S04]  /*46d0*/  ISETP.LT.OR P0, PT, R6.reuse, 0x41, P0 ;  /* 0x000000410600780c */ /* 0x040fe80000701670 */
[----:B------:R-:W-:Y:S02]  /*46e0*/  FSEL R210, R251, -INF , !P0 ;  /* 0xff800000fbd27808 */ /* 0x000fe40004000000 */
[----:B------:R-:W-:Y:S04]  /*46f0*/  PLOP3.LUT P0, PT, PT, PT, UP4, 0x80, 0x0 ;  /* 0x000000000000781c */ /* 0x000fe80003f0f048 */
[C---:B------:R-:W-:Y:S04]  /*4700*/  ISETP.GT.AND P0, PT, R5.reuse, 0x41, P0 ;  /* 0x000000410500780c */ /* 0x040fe80000704270 */
[----:B------:R-:W-:Y:S04]  /*4710*/  ISETP.LT.OR P0, PT, R6, 0x42, P0 ;  /* 0x000000420600780c */ /* 0x000fe80000701670 */
[----:B------:R-:W-:Y:S02]  /*4720*/  FSEL R230, R250, -INF , !P0 ;  /* 0xff800000fae67808 */ /* 0x000fe40004000000 */
[----:B------:R-:W-:Y:S04]  /*4730*/  PLOP3.LUT P0, PT, PT, PT, UP4, 0x80, 0x0 ;  /* 0x000000000000781c */ /* 0x000fe80003f0f048 */
[----:B------:R-:W-:Y:S04]  /*4740*/  ISETP.GT.AND P0, PT, R5, 0x60, P0 ;  /* 0x000000600500780c */ /* 0x000fe80000704270 */
[C---:B------:R-:W-:Y:S04]  /*4750*/  ISETP.LT.OR P0, PT, R6.reuse, 0x61, P0 ;  /* 0x000000610600780c */ /* 0x040fe80000701670 */
[----:B------:R-:W-:Y:S02]  /*4760*/  FSEL R231, R249, -INF , !P0 ;  /* 0xff800000f9e77808 */ /* 0x000fe40004000000 */
[----:B------:R-:W-:Y:S04]  /*4770*/  PLOP3.LUT P0, PT, PT, PT, UP4, 0x80, 0x0 ;  /* 0x000000000000781c */ /* 0x000fe80003f0f048 */
[----:B------:R-:W-:Y:S04]  /*4780*/  ISETP.GT.AND P0, PT, R5, 0x61, P0 ;  /* 0x000000610500780c */ /* 0x000fe80000704270 */
[----:B------:R-:W-:Y:S04]  /*4790*/  ISETP.LT.OR P0, PT, R6, 0x62, P0 ;  /* 0x000000620600780c */ /* 0x000fe80000701670 */
[----:B------:R-:W-:Y:S02]  /*47a0*/  FSEL R225, R248, -INF , !P0 ;  /* 0xff800000f8e17808 */ /* 0x000fe40004000000 */
[----:B------:R-:W-:Y:S04]  /*47b0*/  PLOP3.LUT P0, PT, PT, PT, UP4, 0x80, 0x0 ;  /* 0x000000000000781c */ /* 0x000fe80003f0f048 */
[----:B------:R-:W-:Y:S04]  /*47c0*/  ISETP.GT.AND P0, PT, R2, RZ, P0 ;  /* 0x000000ff0200720c */ /* 0x000fe80000704270 */
[----:B------:R-:W-:Y:S04]  /*47d0*/  ISETP.LT.OR P0, PT, R4, 0x1, P0 ;  /* 0x000000010400780c */ /* 0x000fe80000701670 */
[----:B------:R-:W-:Y:S02]  /*47e0*/  FSEL R232, R106, -INF , !P0 ;  /* 0xff8000006ae87808 */ /* 0x000fe40004000000 */
[----:B------:R-:W-:Y:S04]  /*47f0*/  PLOP3.LUT P0, PT, PT, PT, UP4, 0x80, 0x0 ;  /* 0x000000000000781c */ /* 0x000fe80003f0f048 */
[----:B------:R-:W-:Y:S04]  /*4800*/  ISETP.GT.AND P0, PT, R2, 0x1, P0 ;  /* 0x000000010200780c */ /* 0x000fe80000704270 */
        /* <DEDUP_REMOVED lines=23> */
[----:B------:R-:W-:Y:S02]  /*4980*/  ISETP.GT.AND P0, PT, R2, 0x61, P0 ;  /* 0x000000610200780c */ /* 0x000fe40000704270 */
[----:B------:R-:W-:Y:S02]  /*4990*/  MOV R2, R14 ;  /* 0x0000000e00027202 */ /* 0x000fe40000000f00 */
[----:B------:R-:W-:Y:S02]  /*49a0*/  ISETP.LT.OR P0, PT, R4, 0x62, P0 ;  /* 0x000000620400780c */ /* 0x000fe40000701670 */
[-C--:B------:R-:W-:Y:S03]  /*49b0*/  HMMA.16816.F32 R4, R32, R16.reuse, RZ ;  /* 0x000000102004723c */ /* 0x080fe600000018ff */
[----:B------:R-:W-:Y:S02]  /*49c0*/  FSEL R237, R223, -INF , !P0 ;  /* 0xff800000dfed7808 */ /* 0x000fe40004000000 */
[----:B------:R-:W-:Y:S03]  /*49d0*/  PLOP3.LUT P0, PT, PT, PT, UP4, 0x80, 0x0 ;  /* 0x000000000000781c */ /* 0x000fe60003f0f048 */
[C---:B------:R-:W-:Y:S02]  /*49e0*/  HMMA.16816.F32 R8, R28.reuse, R16, RZ ;  /* 0x000000101c08723c */ /* 0x040fe400000018ff */
[----:B------:R-:W-:Y:S04]  /*49f0*/  ISETP.GT.AND P0, PT, R184, 0x1, P0 ;  /* 0x00000001b800780c */ /* 0x000fe80000704270 */
[----:B------:R-:W-:Y:S02]  /*4a00*/  ISETP.LT.OR P0, PT, R185, 0x2, P0 ;  /* 0x00000002b900780c */ /* 0x000fe40000701670 */
[-C--:B------:R-:W-:Y:S08]  /*4a10*/  HMMA.16816.F32 R12, R28, R18.reuse, RZ ;  /* 0x000000121c0c723c */ /* 0x080ff000000018ff */
[C---:B------:R-:W-:Y:S08]  /*4a20*/  HMMA.16816.F32 R16, R32.reuse, R18, RZ ;  /* 0x000000122010723c */ /* 0x040ff000000018ff */
[-C--:B------:R-:W-:Y:S08]  /*4a30*/  HMMA.16816.F32 R20, R32, R164.reuse, RZ ;  /* 0x000000a42014723c */ /* 0x080ff000000018ff */
[C---:B------:R-:W-:Y:S01]  /*4a40*/  HMMA.16816.F32 R24, R28.reuse, R164, RZ ;  /* 0x000000a41c18723c */ /* 0x040fe200000018ff */
[----:B------:R-:W2:Y:S04]  /*4a50*/  LDL.LU R164, [R1+0x10] ;  /* 0x0000100001a47983 */ /* 0x000ea80000300800 */
[----:B------:R-:W3:Y:S03]  /*4a60*/  LDL.LU R165, [R1+0x14] ;  /* 0x0000140001a57983 */ /* 0x000ee60000300800 */
[-C--:B------:R-:W-:Y:S08]  /*4a70*/  HMMA.16816.F32 R28, R28, R166.reuse, RZ ;  /* 0x000000a61c1c723c */ /* 0x080ff000000018ff */
[----:B------:R-:W-:Y:S08]  /*4a80*/  HMMA.16816.F32 R32, R32, R166, RZ ;  /* 0x000000a62020723c */ /* 0x000ff000000018ff */
[-C--:B------:R-:W-:Y:S08]  /*4a90*/  HMMA.16816.F32 R4, R168, R172.reuse, R4 ;  /* 0x000000aca804723c */ /* 0x080ff00000001804 */
[C---:B------:R-:W-:Y:S08]  /*4aa0*/  HMMA.16816.F32 R8, R176.reuse, R172, R8 ;  /* 0x000000acb008723c */ /* 0x040ff00000001808 */
[-C--:B------:R-:W-:Y:S08]  /*4ab0*/  HMMA.16816.F32 R12, R176, R174.reuse, R12 ;  /* 0x000000aeb00c723c */ /* 0x080ff0000000180c */
[C---:B------:R-:W-:Y:S01]  /*4ac0*/  HMMA.16816.F32 R16, R168.reuse, R174, R16 ;  /* 0x000000aea810723c */ /* 0x040fe20000001810 */
[----:B------:R-:W-:Y:S07]  /*4ad0*/  LDSM.16.M88.4 R172, [R208+0x19080] ;  /* 0x01908000d0ac783b */ /* 0x000fee0000000200 */
[-C--:B------:R-:W-:Y:S08]  /*4ae0*/  HMMA.16816.F32 R20, R168, R180.reuse, R20 ;  /* 0x000000b4a814723c */ /* 0x080ff00000001814 */
[C---:B------:R-:W-:Y:S08]  /*4af0*/  HMMA.16816.F32 R24, R176.reuse, R180, R24 ;  /* 0x000000b4b018723c */ /* 0x040ff00000001818 */
[-C--:B------:R-:W-:Y:S07]  /*4b00*/  HMMA.16816.F32 R28, R176, R182.reuse, R28 ;  /* 0x000000b6b01c723c */ /* 0x080fee000000181c */
[----:B------:R-:W-:Y:S01]  /*4b10*/  MOV R179, R202 ;  /* 0x000000ca00b37202 */ /* 0x000fe20000000f00 */
[----:B------:R-:W-:Y:S01]  /*4b20*/  HMMA.16816.F32 R32, R168, R182, R32 ;  /* 0x000000b6a820723c */ /* 0x000fe20000001820 */
[----:B------:R-:W-:Y:S03]  /*4b30*/  LDSM.16.M88.4 R168, [R214+0x8080] ;  /* 0x00808000d6a8783b */ /* 0x000fe60000000200 */
[----:B------:R-:W-:Y:S01]  /*4b40*/  IMAD.MOV.U32 R178, RZ, RZ, R224 ;  /* 0x000000ffffb27224 */ /* 0x000fe200078e00e0 */
[----:B------:R-:W-:Y:S01]  /*4b50*/  MOV R177, R179 ;  /* 0x000000b300b17202 */ /* 0x000fe20000000f00 */
[--C-:B------:R-:W-:Y:S02]  /*4b60*/  FFMA.FTZ R176, R210, c[0x0][0x29c], -R187.reuse ;  /* 0x0000a700d2b07a23 */ /* 0x100fe400000108bb */
[--C-:B------:R-:W-:Y:S01]  /*4b70*/  FFMA.FTZ R183, R3, c[0x0][0x29c], -R188.reuse ;  /* 0x0000a70003b77a23 */ /* 0x100fe200000108bc */
[----:B------:R-:W-:Y:S02]  /*4b80*/  FSEL R224, R178, -INF , !P0 ;  /* 0xff800000b2e07808 */ /* 0x000fe40004000000 */
[----:B------:R-:W-:Y:S01]  /*4b90*/  PLOP3.LUT P0, PT, PT, PT, UP4, 0x80, 0x0 ;  /* 0x000000000000781c */ /* 0x000fe20003f0f048 */
[--C-:B------:R-:W-:Y:S02]  /*4ba0*/  FFMA.FTZ R182, R192, c[0x0][0x29c], -R188.reuse ;  /* 0x0000a700c0b67a23 */ /* 0x100fe400000108bc */
[----:B------:R-:W-:Y:S01]  /*4bb0*/  FFMA.FTZ R192, R199, c[0x0][0x29c], -R188 ;  /* 0x0000a700c7c07a23 */ /* 0x000fe200000108bc */
[----:B------:R-:W-:Y:S01]  /*4bc0*/  ISETP.GT.AND P0, PT, R184, RZ, P0 ;  /* 0x000000ffb800720c */ /* 0x000fe20000704270 */
[--C-:B------:R-:W-:Y:S01]  /*4bd0*/  FFMA.FTZ R210, R233, c[0x0][0x29c], -R186.reuse ;  /* 0x0000a700e9d27a23 */ /* 0x100fe200000108ba */
[----:B------:R-:W1:Y:S01]  /*4be0*/  MUFU.EX2 R183, R183 ;  /* 0x000000b700b77308 */ /* 0x000e620000000800 */
[--C-:B------:R-:W-:Y:S01]  /*4bf0*/  FFMA.FTZ R233, R239, c[0x0][0x29c], -R186.reuse ;  /* 0x0000a700efe97a23 */ /* 0x100fe200000108ba */
[----:B------:R-:W-:Y:S01]  /*4c00*/  ISETP.LT.OR P0, PT, R185, 0x1, P0 ;  /* 0x00000001b900780c */ /* 0x000fe20000701670 */
[----:B------:R-:W-:Y:S02]  /*4c10*/  FFMA.FTZ R3, R230, c[0x0][0x29c], -R187 ;  /* 0x0000a700e6037a23 */ /* 0x000fe400000108bb */
[----:B------:R-:W-:Y:S01]  /*4c20*/  FFMA.FTZ R230, R235, c[0x0][0x29c], -R186 ;  /* 0x0000a700ebe67a23 */ /* 0x000fe200000108ba */
[----:B------:R-:W-:Y:S02]  /*4c30*/  FSEL R202, R194, -INF , !P0 ;  /* 0xff800000c2ca7808 */ /* 0x000fe40004000000 */
[----:B------:R-:W-:Y:S02]  /*4c40*/  PLOP3.LUT P0, PT, PT, PT, UP4, 0x80, 0x0 ;  /* 0x000000000000781c */ /* 0x000fe40003f0f048 */
[----:B------:R-:W4:Y:S02]  /*4c50*/  MUFU.EX2 R182, R182 ;  /* 0x000000b600b67308 */ /* 0x000f240000000800 */
[----:B------:R-:W-:Y:S04]  /*4c60*/  ISETP.GT.AND P0, PT, R184, 0x20, P0 ;  /* 0x00000020b800780c */ /* 0x000fe80000704270 */
[----:B------:R-:W-:Y:S04]  /*4c70*/  ISETP.LT.OR P0, PT, R185, 0x21, P0 ;  /* 0x00000021b900780c */ /* 0x000fe80000701670 */
[----:B------:R-:W-:Y:S01]  /*4c80*/  MUFU.EX2 R192, R192 ;  /* 0x000000c000c07308 */ /* 0x000fe20000000800 */
[----:B--2---:R-:W-:Y:S01]  /*4c90*/  IMAD.MOV.U32 R180, RZ, RZ, R164 ;  /* 0x000000ffffb47224 */ /* 0x004fe200078e00a4 */
[----:B---3--:R-:W-:Y:S03]  /*4ca0*/  MOV R181, R165 ;  /* 0x000000a500b57202 */ /* 0x008fe60000000f00 */
[----:B------:R-:W-:Y:S01]  /*4cb0*/  IMAD.MOV.U32 R199, RZ, RZ, R180 ;  /* 0x000000ffffc77224 */ /* 0x000fe200078e00b4 */
[----:B------:R-:W2:Y:S01]  /*4cc0*/  LDSM.16.M88.4 R164, [R208+0x18080] ;  /* 0x01808000d0a4783b */ /* 0x000ea20000000200 */
[----:B------:R-:W-:Y:S02]  /*4cd0*/  IMAD.MOV.U32 R179, RZ, RZ, R181 ;  /* 0x000000ffffb37224 */ /* 0x000fe400078e00b5 */
[--C-:B------:R-:W-:Y:S02]  /*4ce0*/  FFMA.FTZ R181, R193, c[0x0][0x29c], -R188.reuse ;  /* 0x0000a700c1b57a23 */ /* 0x100fe400000108bc */
[----:B------:R-:W-:Y:S04]  /*4cf0*/  FFMA.FTZ R193, R198, c[0x0][0x29c], -R188 ;  /* 0x0000a700c6c17a23 */ /* 0x000fe800000108bc */
[----:B------:R-:W3:Y:S10]  /*4d00*/  MUFU.EX2 R181, R181 ;  /* 0x000000b500b57308 */ /* 0x000ef40000000800 */
[----:B------:R-:W-:Y:S01]  /*4d10*/  MUFU.EX2 R193, R193 ;  /* 0x000000c100c17308 */ /* 0x000fe20000000800 */
[-C--:B--2---:R-:W-:Y:S08]  /*4d20*/  HMMA.16816.F32 R4, R164, R168.reuse, R4 ;  /* 0x000000a8a404723c */ /* 0x084ff00000001804 */
[C---:B------:R-:W-:Y:S08]  /*4d30*/  HMMA.16816.F32 R8, R172.reuse, R168, R8 ;  /* 0x000000a8ac08723c */ /* 0x040ff00000001808 */
[-C--:B------:R-:W-:Y:S08]  /*4d40*/  HMMA.16816.F32 R12, R172, R170.reuse, R12 ;  /* 0x000000aaac0c723c */ /* 0x080ff0000000180c */
[C---:B------:R-:W-:Y:S01]  /*4d50*/  HMMA.16816.F32 R16, R164.reuse, R170, R16 ;  /* 0x000000aaa410723c */ /* 0x040fe20000001810 */
[----:B------:R-:W2:Y:S07]  /*4d60*/  LDSM.16.M88.4 R168, [R214+0xa080] ;  /* 0x00a08000d6a8783b */ /* 0x000eae0000000200 */
[-C--:B--2---:R-:W-:Y:S08]  /*4d70*/  HMMA.16816.F32 R20, R164, R168.reuse, R20 ;  /* 0x000000a8a414723c */ /* 0x084ff00000001814 */
[C---:B------:R-:W-:Y:S08]  /*4d80*/  HMMA.16816.F32 R24, R172.reuse, R168, R24 ;  /* 0x000000a8ac18723c */ /* 0x040ff00000001818 */
[-C--:B------:R-:W-:Y:S01]  /*4d90*/  HMMA.16816.F32 R28, R172, R170.reuse, R28 ;  /* 0x000000aaac1c723c */ /* 0x080fe2000000181c */
[----:B------:R-:W-:Y:S07]  /*4da0*/  LDSM.16.M88.4 R172, [R209+0x19080] ;  /* 0x01908000d1ac783b */ /* 0x000fee0000000200 */
[----:B------:R-:W-:Y:S01]  /*4db0*/  HMMA.16816.F32 R32, R164, R170, R32 ;  /* 0x000000aaa420723c */ /* 0x000fe20000001820 */
[----:B------:R-:W-:Y:S08]  /*4dc0*/  LDSM.16.M88.4 R164, [R209+0x18080] ;  /* 0x01808000d1a4783b */ /* 0x000ff00000000200 */
[----:B------:R-:W2:Y:S02]  /*4dd0*/  LDSM.16.M88.4 R168, [R213+0x8080] ;  /* 0x00808000d5a8783b */ /* 0x000ea40000000200 */
        /* <DEDUP_REMOVED lines=10> */
[----:B------:R2:W-:Y:S08]  /*4e80*/  LDSM.16.M88.4 R164, [R0+0x2000] ;  /* 0x0020000000a4783b */ /* 0x0005f00000000200 */
[----:B------:R-:W1:Y:S03]  /*4e90*/  LDSM.16.M88.4 R168, [R211+0xc080] ;  /* 0x00c08000d3a8783b */ /* 0x000e660000000200 */
[--C-:B--2---:R-:W-:Y:S02]  /*4ea0*/  FFMA.FTZ R0, R231, c[0x0][0x29c], -R187.reuse ;  /* 0x0000a700e7007a23 */ /* 0x104fe400000108bb */
[----:B------:R-:W-:Y:S01]  /*4eb0*/  FFMA.FTZ R231, R236, c[0x0][0x29c], -R186 ;  /* 0x0000a700ece77a23 */ /* 0x000fe200000108ba */
[-C--:B-1----:R-:W-:Y:S08]  /*4ec0*/  HMMA.16816.F32 R4, R164, R168.reuse, R4 ;  /* 0x000000a8a404723c */ /* 0x082ff00000001804 */
[C---:B------:R-:W-:Y:S08]  /*4ed0*/  HMMA.16816.F32 R8, R172.reuse, R168, R8 ;  /* 0x000000a8ac08723c */ /* 0x040ff00000001808 */
[-C--:B------:R-:W-:Y:S08]  /*4ee0*/  HMMA.16816.F32 R12, R172, R170.reuse, R12 ;  /* 0x000000aaac0c723c */ /* 0x080ff0000000180c */
[C---:B------:R-:W-:Y:S01]  /*4ef0*/  HMMA.16816.F32 R16, R164.reuse, R170, R16 ;  /* 0x000000aaa410723c */ /* 0x040fe20000001810 */
[----:B------:R-:W1:Y:S07]  /*4f00*/  LDSM.16.M88.4 R168, [R211+0xe080] ;  /* 0x00e08000d3a8783b */ /* 0x000e6e0000000200 */
[-C--:B-1----:R-:W-:Y:S08]  /*4f10*/  HMMA.16816.F32 R20, R164, R168.reuse, R20 ;  /* 0x000000a8a414723c */ /* 0x082ff00000001814 */
[C---:B------:R-:W-:Y:S08]  /*4f20*/  HMMA.16816.F32 R24, R172.reuse, R168, R24 ;  /* 0x000000a8ac18723c */ /* 0x040ff00000001818 */
[-C--:B------:R-:W-:Y:S01]  /*4f30*/  HMMA.16816.F32 R28, R172, R170.reuse, R28 ;  /* 0x000000aaac1c723c */ /* 0x080fe2000000181c */
[----:B------:R-:W-:Y:S07]  /*4f40*/  LDSM.16.M88.4 R172, [R205+0x1b080] ;  /* 0x01b08000cdac783b */ /* 0x000fee0000000200 */
[----:B------:R-:W-:Y:S01]  /*4f50*/  HMMA.16816.F32 R32, R164, R170, R32 ;  /* 0x000000aaa420723c */ /* 0x000fe20000001820 */
[----:B------:R1:W-:Y:S08]  /*4f60*/  LDSM.16.M88.4 R164, [R205+0x1a080] ;  /* 0x01a08000cda4783b */ /* 0x0003f00000000200 */
[----:B------:R-:W2:Y:S03]  /*4f70*/  LDSM.16.M88.4 R168, [R212+0xc080] ;  /* 0x00c08000d4a8783b */ /* 0x000ea60000000200 */
[----:B-1----:R-:W-:Y:S01]  /*4f80*/  IMAD.MOV.U32 R205, RZ, RZ, R178 ;  /* 0x000000ffffcd7224 */ /* 0x002fe200078e00b2 */
[----:B------:R-:W-:Y:S01]  /*4f90*/  MOV R178, R2 ;  /* 0x0000000200b27202 */ /* 0x000fe20000000f00 */
[--C-:B------:R-:W-:Y:S02]  /*4fa0*/  FFMA.FTZ R2, R195, c[0x0][0x29c], -R188.reuse ;  /* 0x0000a700c3027a23 */ /* 0x100fe400000108bc */
[----:B------:R-:W-:Y:S06]  /*4fb0*/  FFMA.FTZ R188, R197, c[0x0][0x29c], -R188 ;  /* 0x0000a700c5bc7a23 */ /* 0x000fec00000108bc */
[----:B------:R-:W-:Y:S01]  /*4fc0*/  MUFU.EX2 R188, R188 ;  /* 0x000000bc00bc7308 */ /* 0x000fe20000000800 */
[-C--:B--2---:R-:W-:Y:S08]  /*4fd0*/  HMMA.16816.F32 R4, R164, R168.reuse, R4 ;  /* 0x000000a8a404723c */ /* 0x084ff00000001804 */
[C---:B------:R-:W-:Y:S08]  /*4fe0*/  HMMA.16816.F32 R8, R172.reuse, R168, R8 ;  /* 0x000000a8ac08723c */ /* 0x040ff00000001808 */
[-C--:B------:R-:W-:Y:S08]  /*4ff0*/  HMMA.16816.F32 R12, R172, R170.reuse, R12 ;  /* 0x000000aaac0c723c */ /* 0x080ff0000000180c */
[C---:B------:R-:W-:Y:S01]  /*5000*/  HMMA.16816.F32 R16, R164.reuse, R170, R16 ;  /* 0x000000aaa410723c */ /* 0x040fe20000001810 */
[----:B------:R-:W1:Y:S07]  /*5010*/  LDSM.16.M88.4 R168, [R212+0xe080] ;  /* 0x00e08000d4a8783b */ /* 0x000e6e0000000200 */
[-C--:B-1----:R-:W-:Y:S08]  /*5020*/  HMMA.16816.F32 R20, R164, R168.reuse, R20 ;  /* 0x000000a8a414723c */ /* 0x082ff00000001814 */
[C---:B------:R-:W-:Y:S07]  /*5030*/  HMMA.16816.F32 R24, R172.reuse, R168, R24 ;  /* 0x000000a8ac18723c */ /* 0x040fee0000001818 */
[----:B------:R-:W-:Y:S01]  /*5040*/  IMAD.MOV.U32 R168, RZ, RZ, R196 ;  /* 0x000000ffffa87224 */ /* 0x000fe200078e00c4 */
[-C--:B------:R-:W-:Y:S01]  /*5050*/  HMMA.16816.F32 R28, R172, R170.reuse, R28 ;  /* 0x000000aaac1c723c */ /* 0x080fe2000000181c */
[----:B------:R-:W-:Y:S03]  /*5060*/  LDSM.16.M88.4 R172, [R208+0x1b080] ;  /* 0x01b08000d0ac783b */ /* 0x000fe60000000200 */
[----:B------:R-:W-:Y:S01]  /*5070*/  MOV R169, R194 ;  /* 0x000000c200a97202 */ /* 0x000fe20000000f00 */
[----:B------:R-:W-:Y:S01]  /*5080*/  IMAD.MOV.U32 R239, RZ, RZ, R168 ;  /* 0x000000ffffef7224 */ /* 0x000fe200078e00a8 */
[----:B------:R-:W-:Y:S02]  /*5090*/  FSEL R194, R168, -INF , !P0 ;  /* 0xff800000a8c27808 */ /* 0x000fe40004000000 */
[----:B------:R-:W-:Y:S01]  /*50a0*/  HMMA.16816.F32 R32, R164, R170, R32 ;  /* 0x000000aaa420723c */ /* 0x000fe20000001820 */
[----:B------:R-:W-:Y:S01]  /*50b0*/  PLOP3.LUT P0, PT, PT, PT, UP4, 0x80, 0x0 ;  /* 0x000000000000781c */ /* 0x000fe20003f0f048 */
[----:B------:R1:W-:Y:S03]  /*50c0*/  LDSM.16.M88.4 R164, [R208+0x1a080] ;  /* 0x01a08000d0a4783b */ /* 0x0003e60000000200 */
[----:B------:R-:W-:Y:S04]  /*50d0*/  ISETP.GT.AND P0, PT, R184, 0x21, P0 ;  /* 0x00000021b800780c */ /* 0x000fe80000704270 */
[C---:B------:R-:W-:Y:S04]  /*50e0*/  ISETP.LT.OR P0, PT, R185.reuse, 0x22, P0 ;  /* 0x00000022b900780c */ /* 0x040fe80000701670 */
[----:B------:R-:W-:Y:S01]  /*50f0*/  FSEL R196, R180, -INF , !P0 ;  /* 0xff800000b4c47808 */ /* 0x000fe20004000000 */
[--C-:B------:R-:W-:Y:S01]  /*5100*/  FFMA.FTZ R180, R200, c[0x0][0x29c], -R187.reuse ;  /* 0x0000a700c8b47a23 */ /* 0x100fe200000108bb */
[----:B------:R-:W-:Y:S02]  /*5110*/  PLOP3.LUT P0, PT, PT, PT, UP4, 0x80, 0x0 ;  /* 0x000000000000781c */ /* 0x000fe40003f0f048 */
[----:B------:R-:W-:Y:S02]  /*5120*/  MOV R200, R179 ;  /* 0x000000b300c87202 */ /* 0x000fe40000000f00 */
[----:B------:R-:W-:Y:S03]  /*5130*/  ISETP.GT.AND P0, PT, R184, 0x40, P0 ;  /* 0x00000040b800780c */ /* 0x000fe60000704270 */
[----:B------:R-:W-:Y:S01]  /*5140*/  IMAD.MOV.U32 R236, RZ, RZ, R200 ;  /* 0x000000ffffec7224 */ /* 0x000fe200078e00c8 */
[----:B------:R-:W-:Y:S01]  /*5150*/  ISETP.LT.OR P0, PT, R185, 0x41, P0 ;  /* 0x00000041b900780c */ /* 0x000fe20000701670 */
[----:B-1----:R1:W-:Y:S03]  /*5160*/  MUFU.EX2 R208, R0 ;  /* 0x0000000000d07308 */ /* 0x0023e60000000800 */
[----:B------:R-:W-:Y:S01]  /*5170*/  FSEL R195, R179, -INF , !P0 ;  /* 0xff800000b3c37808 */ /* 0x000fe20004000000 */
[--C-:B------:R-:W-:Y:S01]  /*5180*/  FFMA.FTZ R179, R201, c[0x0][0x29c], -R187.reuse ;  /* 0x0000a700c9b37a23 */ /* 0x100fe200000108bb */
[----:B------:R-:W-:Y:S01]  /*5190*/  PLOP3.LUT P0, PT, PT, PT, UP4, 0x80, 0x0 ;  /* 0x000000000000781c */ /* 0x000fe20003f0f048 */
[----:B------:R-:W-:Y:S02]  /*51a0*/  IMAD.MOV.U32 R201, RZ, RZ, R178 ;  /* 0x000000ffffc97224 */ /* 0x000fe400078e00b2 */
[--C-:B------:R-:W-:Y:S01]  /*51b0*/  FFMA.FTZ R178, R203, c[0x0][0x29c], -R187.reuse ;  /* 0x0000a700cbb27a23 */ /* 0x100fe200000108bb */
[----:B------:R-:W-:Y:S01]  /*51c0*/  MOV R203, R177 ;  /* 0x000000b100cb7202 */ /* 0x000fe20000000f00 */
[--C-:B------:R-:W-:Y:S01]  /*51d0*/  FFMA.FTZ R177, R204, c[0x0][0x29c], -R187.reuse ;  /* 0x0000a700ccb17a23 */ /* 0x100fe200000108bb */
[----:B------:R-:W-:Y:S01]  /*51e0*/  ISETP.GT.AND P0, PT, R184, 0x41, P0 ;  /* 0x00000041b800780c */ /* 0x000fe20000704270 */
[----:B------:R-:W-:Y:S01]  /*51f0*/  FFMA.FTZ R187, R225, c[0x0][0x29c], -R187 ;  /* 0x0000a700e1bb7a23 */ /* 0x000fe200000108bb */
[----:B------:R-:W-:Y:S01]  /*5200*/  MOV R235, R201 ;  /* 0x000000c900eb7202 */ /* 0x000fe20000000f00 */
[--C-:B------:R-:W-:Y:S01]  /*5210*/  FFMA.FTZ R204, R232, c[0x0][0x29c], -R186.reuse ;  /* 0x0000a700e8cc7a23 */ /* 0x100fe200000108ba */
[----:B------:R-:W-:Y:S01]  /*5220*/  ISETP.LT.OR P0, PT, R185, 0x42, P0 ;  /* 0x00000042b900780c */ /* 0x000fe20000701670 */
[--C-:B------:R-:W-:Y:S01]  /*5230*/  FFMA.FTZ R225, R234, c[0x0][0x29c], -R186.reuse ;  /* 0x0000a700eae17a23 */ /* 0x100fe200000108ba */
[----:B------:R-:W-:Y:S01]  /*5240*/  MUFU.EX2 R200, R179 ;  /* 0x000000b300c87308 */ /* 0x000fe20000000800 */
[--C-:B------:R-:W-:Y:S01]  /*5250*/  FFMA.FTZ R232, R238, c[0x0][0x29c], -R186.reuse ;  /* 0x0000a700eee87a23 */ /* 0x100fe200000108ba */
[----:B------:R-:W-:Y:S01]  /*5260*/  FSEL R197, R201, -INF , !P0 ;  /* 0xff800000c9c57808 */ /* 0x000fe20004000000 */
[----:B------:R-:W-:Y:S01]  /*5270*/  FFMA.FTZ R186, R237, c[0x0][0x29c], -R186 ;  /* 0x0000a700edba7a23 */ /* 0x000fe200000108ba */
[----:B------:R-:W-:Y:S01]  /*5280*/  MOV R237, R169 ;  /* 0x000000a900ed7202 */ /* 0x000fe20000000f00 */
[----:B------:R-:W-:Y:S01]  /*5290*/  IMAD.MOV.U32 R234, RZ, RZ, R203 ;  /* 0x000000ffffea7224 */ /* 0x000fe200078e00cb */
[----:B------:R-:W2:Y:S01]  /*52a0*/  LDSM.16.M88.4 R168, [R214+0xc080] ;  /* 0x00c08000d6a8783b */ /* 0x000ea20000000200 */
[----:B------:R-:W-:Y:S01]  /*52b0*/  MOV R238, R199 ;  /* 0x000000c700ee7202 */ /* 0x000fe20000000f00 */
[----:B-1----:R-:W-:Y:S01]  /*52c0*/  FFMA.FTZ R0, R224, c[0x0][0x29c], -R189 ;  /* 0x0000a700e0007a23 */ /* 0x002fe200000108bd */
[----:B------:R-:W-:Y:S01]  /*52d0*/  PLOP3.LUT P0, PT, PT, PT, UP4, 0x80, 0x0 ;  /* 0x000000000000781c */ /* 0x000fe20003f0f048 */
[----:B------:R-:W-:Y:S03]  /*52e0*/  MUFU.EX2 R199, R180 ;  /* 0x000000b400c77308 */ /* 0x000fe60000000800 */
[C---:B------:R-:W-:Y:S04]  /*52f0*/  ISETP.GT.AND P0, PT, R184.reuse, 0x60, P0 ;  /* 0x00000060b800780c */ /* 0x040fe80000704270 */
[----:B------:R-:W-:Y:S02]  /*5300*/  ISETP.LT.OR P2, PT, R185, 0x61, P0 ;  /* 0x00000061b900780c */ /* 0x000fe40000741670 */
[----:B------:R-:W-:Y:S01]  /*5310*/  PLOP3.LUT P0, PT, PT, PT, UP4, 0x80, 0x0 ;  /* 0x000000000000781c */ /* 0x000fe20003f0f048 */
[----:B------:R-:W-:Y:S01]  /*5320*/  MUFU.EX2 R201, R178 ;  /* 0x000000b200c97308 */ /* 0x000fe20000000800 */
[----:B------:R-:W-:Y:S02]  /*5330*/  FSEL R198, R203, -INF , !P2 ;  /* 0xff800000cbc67808 */ /* 0x000fe40005000000 */
[----:B------:R-:W-:Y:S04]  /*5340*/  ISETP.GT.AND P0, PT, R184, 0x61, P0 ;  /* 0x00000061b800780c */ /* 0x000fe80000704270 */
[----:B------:R-:W-:Y:S03]  /*5350*/  ISETP.LT.OR P0, PT, R185, 0x62, P0 ;  /* 0x00000062b900780c */ /* 0x000fe60000701670 */
[----:B------:R1:W-:Y:S01]  /*5360*/  MUFU.EX2 R185, R2 ;  /* 0x0000000200b97308 */ /* 0x0003e20000000800 */
[----:B------:R-:W-:Y:S02]  /*5370*/  FSEL R184, R252, -INF , !P0 ;  /* 0xff800000fcb87808 */ /* 0x000fe40004000000 */
[----:B------:R-:W-:Y:S07]  /*5380*/  PLOP3.LUT P0, PT, PT, PT, UP0, 0x80, 0x0 ;  /* 0x000000000000781c */ /* 0x000fee0003f0f008 */
[----:B------:R-:W-:Y:S01]  /*5390*/  MUFU.EX2 R203, R187 ;  /* 0x000000bb00cb7308 */ /* 0x000fe20000000800 */
[-C--:B--2---:R-:W-:Y:S09]  /*53a0*/  HMMA.16816.F32 R4, R164, R168.reuse, R4 ;  /* 0x000000a8a404723c */ /* 0x084ff20000001804 */
[----:B------:R-:W-:Y:S01]  /*53b0*/  MUFU.EX2 R186, R186 ;  /* 0x000000ba00ba7308 */ /* 0x000fe20000000800 */
[C---:B------:R-:W-:Y:S01]  /*53c0*/  HMMA.16816.F32 R8, R172.reuse, R168, R8 ;  /* 0x000000a8ac08723c */ /* 0x040fe20000001808 */
[----:B-1----:R-:W-:Y:S08]  /*53d0*/  LDS R2, [R190.X4+0x202a0] ;  /* 0x0202a000be027984 */ /* 0x002ff00000004800 */
[----:B------:R-:W1:Y:S01]  /*53e0*/  MUFU.EX2 R178, R177 ;  /* 0x000000b100b27308 */ /* 0x000e620000000800 */
        /* <DEDUP_REMOVED lines=10> */
[----:B--2---:R-:W-:Y:S02]  /*5490*/  IMAD.MOV.U32 R209, RZ, RZ, R205 ;  /* 0x000000ffffd17224 */ /* 0x004fe400078e00cd */
[----:B------:R-:W-:Y:S03]  /*54a0*/  MUFU.EX2 R205, R176 ;  /* 0x000000b000cd7308 */ /* 0x000fe60000000800 */
[----:B------:R-:W-:Y:S07]  /*54b0*/  MOV R224, R209 ;  /* 0x000000d100e07202 */ /* 0x000fee0000000f00 */
[----:B------:R2:W-:Y:S10]  /*54c0*/  MUFU.EX2 R209, R0 ;  /* 0x0000000000d17308 */ /* 0x0005f40000000800 */
[----:B------:R3:W3:Y:S01]  /*54d0*/  MUFU.EX2 R176, R3 ;  /* 0x0000000300b07308 */ /* 0x0006e20000000800 */
[-C--:B-1----:R-:W-:Y:S08]  /*54e0*/  HMMA.16816.F32 R4, R164, R168.reuse, R4 ;  /* 0x000000a8a404723c */ /* 0x082ff00000001804 */
[C---:B------:R-:W-:Y:S04]  /*54f0*/  HMMA.16816.F32 R8, R172.reuse, R168, R8 ;  /* 0x000000a8ac08723c */ /* 0x040fe80000001808 */
[--C-:B--2---:R-:W-:Y:S04]  /*5500*/  FFMA.FTZ R0, R202, c[0x0][0x29c], -R189.reuse ;  /* 0x0000a700ca007a23 */ /* 0x104fe800000108bd */
[-C--:B------:R-:W-:Y:S04]  /*5510*/  HMMA.16816.F32 R12, R172, R170.reuse, R12 ;  /* 0x000000aaac0c723c */ /* 0x080fe8000000180c */
[----:B---3--:R-:W-:Y:S04]  /*5520*/  FFMA.FTZ R3, -R246, R246, 1 ;  /* 0x3f800000f6037423 */ /* 0x008fe800000101f6 */
[C---:B------:R-:W-:Y:S01]  /*5530*/  HMMA.16816.F32 R16, R164.reuse, R170, R16 ;  /* 0x000000aaa410723c */ /* 0x040fe20000001810 */
[----:B------:R-:W1:Y:S03]  /*5540*/  LDSM.16.M88.4 R168, [R213+0xe080] ;  /* 0x00e08000d5a8783b */ /* 0x000e660000000200 */
[--C-:B------:R-:W-:Y:S02]  /*5550*/  FADD.FTZ R6, R6, -R2.reuse ;  /* 0x8000000206067221 */ /* 0x100fe40000010000 */
[--C-:B------:R-:W-:Y:S02]  /*5560*/  FADD.FTZ R7, R7, -R2.reuse ;  /* 0x8000000207077221 */ /* 0x100fe40000010000 */
[----:B------:R-:W-:Y:S04]  /*5570*/  FMUL.FTZ R6, R191, R6 ;  /* 0x00000006bf067220 */ /* 0x000fe80000410000 */
[----:B------:R-:W-:Y:S04]  /*5580*/  FMUL.FTZ R7, R183, R7 ;  /* 0x00000007b7077220 */ /* 0x000fe80000410000 */
[----:B------:R-:W-:Y:S02]  /*5590*/  FMUL.FTZ R3, R7, R3 ;  /* 0x0000000307037220 */ /* 0x000fe40000410000 */
[----:B------:R-:W-:Y:S06]  /*55a0*/  FFMA.FTZ R7, -R245, R245, 1 ;  /* 0x3f800000f5077423 */ /* 0x000fec00000101f5 */
[--C-:B------:R-:W-:Y:S02]  /*55b0*/  FADD.FTZ R18, R18, -R2.reuse ;  /* 0x8000000212127221 */ /* 0x100fe40000010000 */
[--C-:B------:R-:W-:Y:S02]  /*55c0*/  FADD.FTZ R19, R19, -R2.reuse ;  /* 0x8000000213137221 */ /* 0x100fe40000010000 */
[----:B----4-:R-:W-:Y:S02]  /*55d0*/  FMUL.FTZ R18, R182, R18 ;  /* 0x00000012b6127220 */ /* 0x010fe40000410000 */
[C---:B------:R-:W-:Y:S02]  /*55e0*/  FMUL.FTZ R19, R181.reuse, R19 ;  /* 0x00000013b5137220 */ /* 0x040fe40000410000 */
[----:B------:R-:W-:Y:S01]  /*55f0*/  FMUL.FTZ R7, R18, R7 ;  /* 0x0000000712077220 */ /* 0x000fe20000410000 */
[----:B------:R-:W-:Y:S01]  /*5600*/  F2FP.PACK_AB R18, R178, R201 ;  /* 0x000000c9b212723e */ /* 0x000fe200000000ff */
[-C--:B-1----:R-:W-:Y:S08]  /*5610*/  HMMA.16816.F32 R20, R164, R168.reuse, R20 ;  /* 0x000000a8a414723c */ /* 0x082ff00000001814 */
[C---:B------:R-:W-:Y:S07]  /*5620*/  HMMA.16816.F32 R24, R172.reuse, R168, R24 ;  /* 0x000000a8ac18723c */ /* 0x040fee0000001818 */
[----:B------:R-:W-:Y:S01]  /*5630*/  F2FP.PACK_AB R169, R181, R182 ;  /* 0x000000b6b5a9723e */ /* 0x000fe200000000ff */
[-C--:B------:R-:W-:Y:S01]  /*5640*/  HMMA.16816.F32 R28, R172, R170.reuse, R28 ;  /* 0x000000aaac1c723c */ /* 0x080fe2000000181c */
[----:B------:R-:W2:Y:S01]  /*5650*/  LDL.LU R175, [R1+0xc] ;  /* 0x00000c0001af7983 */ /* 0x000ea20000300800 */
[----:B------:R1:W3:Y:S05]  /*5660*/  MUFU.EX2 R173, R0 ;  /* 0x0000000000ad7308 */ /* 0x0002ea0000000800 */
[--C-:B------:R-:W-:Y:S01]  /*5670*/  FFMA.FTZ R172, R198, c[0x0][0x29c], -R189.reuse ;  /* 0x0000a700c6ac7a23 */ /* 0x100fe200000108bd */
[----:B------:R-:W-:Y:S04]  /*5680*/  HMMA.16816.F32 R32, R164, R170, R32 ;  /* 0x000000aaa420723c */ /* 0x000fe80000001820 */
[--C-:B------:R-:W-:Y:S01]  /*5690*/  FADD.FTZ R22, R22, -R2.reuse ;  /* 0x8000000216167221 */ /* 0x100fe20000010000 */
[----:B------:R-:W-:Y:S01]  /*56a0*/  MUFU.EX2 R177, R172 ;  /* 0x000000ac00b17308 */ /* 0x000fe20000000800 */
[--C-:B------:R-:W-:Y:S01]  /*56b0*/  FADD.FTZ R23, R23, -R2.reuse ;  /* 0x8000000217177221 */ /* 0x100fe20000010000 */
[----:B------:R-:W-:Y:S01]  /*56c0*/  F2FP.PACK_AB R170, R183, R191 ;  /* 0x000000bfb7aa723e */ /* 0x000fe200000000ff */
[--C-:B------:R-:W-:Y:S04]  /*56d0*/  FFMA.FTZ R167, R195, c[0x0][0x29c], -R189.reuse ;  /* 0x0000a700c3a77a23 */ /* 0x100fe800000108bd */
[--C-:B------:R-:W-:Y:S02]  /*56e0*/  FFMA.FTZ R165, R194, c[0x0][0x29c], -R189.reuse ;  /* 0x0000a700c2a57a23 */ /* 0x100fe400000108bd */
[----:B------:R-:W-:Y:S01]  /*56f0*/  FFMA.FTZ R164, -R247, R247, 1 ;  /* 0x3f800000f7a47423 */ /* 0x000fe200000101f7 */
[----:B------:R4:W-:Y:S01]  /*5700*/  MUFU.EX2 R180, R167 ;  /* 0x000000a700b47308 */ /* 0x0009e20000000800 */
[----:B------:R-:W-:Y:S01]  /*5710*/  FMUL.FTZ R22, R185, R22 ;  /* 0x00000016b9167220 */ /* 0x000fe20000410000 */
[----:B-1----:R-:W1:Y:S01]  /*5720*/  LDS R0, [R190.X4+0x20300] ;  /* 0x02030000be007984 */ /* 0x002e620000004800 */
[----:B------:R-:W-:Y:S02]  /*5730*/  FMUL.FTZ R164, R6, R164 ;  /* 0x000000a406a47220 */ /* 0x000fe40000410000 */
[----:B------:R-:W-:Y:S02]  /*5740*/  FFMA.FTZ R6, -R244, R244, 1 ;  /* 0x3f800000f4067423 */ /* 0x000fe400000101f4 */
[--C-:B------:R-:W-:Y:S01]  /*5750*/  FFMA.FTZ R166, R196, c[0x0][0x29c], -R189.reuse ;  /* 0x0000a700c4a67a23 */ /* 0x100fe200000108bd */
[----:B------:R-:W-:Y:S02]  /*5760*/  F2FP.PACK_AB R171, R3, R164 ;  /* 0x000000a403ab723e */ /* 0x000fe400000000ff */
[----:B------:R3:W-:Y:S01]  /*5770*/  MUFU.EX2 R187, R165 ;  /* 0x000000a500bb7308 */ /* 0x0007e20000000800 */
[--C-:B------:R-:W-:Y:S02]  /*5780*/  FADD.FTZ R34, R34, -R2.reuse ;  /* 0x8000000222227221 */ /* 0x100fe40000010000 */
[----:B------:R-:W-:Y:S01]  /*5790*/  FADD.FTZ R2, R35, -R2 ;  /* 0x8000000223027221 */ /* 0x000fe20000010000 */
[----:B------:R-:W-:Y:S01]  /*57a0*/  F2FP.PACK_AB R35, R188, R192 ;  /* 0x000000c0bc23723e */ /* 0x000fe200000000ff */
[----:B------:R-:W-:Y:S02]  /*57b0*/  FFMA.FTZ R3, -R242, R242, 1 ;  /* 0x3f800000f2037423 */ /* 0x000fe400000101f2 */
[----:B------:R-:W-:Y:S01]  /*57c0*/  FMUL.FTZ R168, R19, R6 ;  /* 0x0000000613a87220 */ /* 0x000fe20000410000 */
[----:B------:R-:W-:Y:S01]  /*57d0*/  F2FP.PACK_AB R19, R200, R199 ;  /* 0x000000c7c813723e */ /* 0x000fe200000000ff */
[----:B------:R-:W-:Y:S01]  /*57e0*/  FMUL.FTZ R23, R193, R23 ;  /* 0x00000017c1177220 */ /* 0x000fe20000410000 */
[----:B------:R1:W1:Y:S01]  /*57f0*/  MUFU.EX2 R174, R166 ;  /* 0x000000a600ae7308 */ /* 0x0002620000000800 */
[----:B------:R-:W-:Y:S01]  /*5800*/  FMUL.FTZ R164, R22, R3 ;  /* 0x0000000316a47220 */ /* 0x000fe20000410000 */
[----:B------:R-:W-:Y:S01]  /*5810*/  F2FP.PACK_AB R168, R168, R7 ;  /* 0x00000007a8a8723e */ /* 0x000fe200000000ff */
[----:B------:R-:W-:Y:S02]  /*5820*/  FMUL.FTZ R22, R192, R34 ;  /* 0x00000022c0167220 */ /* 0x000fe40000410000 */
[----:B----4-:R-:W-:Y:S02]  /*5830*/  FMUL.FTZ R167, R188, R2 ;  /* 0x00000002bca77220 */ /* 0x010fe40000410000 */
[----:B------:R-:W-:Y:S02]  /*5840*/  FFMA.FTZ R2, -R240, R240, 1 ;  /* 0x3f800000f0027423 */ /* 0x000fe400000101f0 */
[----:B------:R-:W-:Y:S01]  /*5850*/  FFMA.FTZ R6, -R243, R243, 1 ;  /* 0x3f800000f3067423 */ /* 0x000fe200000101f3 */
[----:B------:R-:W-:Y:S01]  /*5860*/  MUFU.EX2 R172, R232 ;  /* 0x000000e800ac7308 */ /* 0x000fe20000000800 */
[----:B------:R-:W-:Y:S02]  /*5870*/  FMUL.FTZ R167, R167, R2 ;  /* 0x00000002a7a77220 */ /* 0x000fe40000410000 */
[----:B------:R-:W4:Y:S01]  /*5880*/  LDS R2, [R190.X4+0x20280] ;  /* 0x02028000be027984 */ /* 0x000f220000004800 */
[--C-:B---3--:R-:W-:Y:S02]  /*5890*/  FFMA.FTZ R165, R197, c[0x0][0x29c], -R189.reuse ;  /* 0x0000a700c5a57a23 */ /* 0x108fe400000108bd */
[----:B------:R-:W-:Y:S02]  /*58a0*/  FFMA.FTZ R3, -R241, R241, 1 ;  /* 0x3f800000f1037423 */ /* 0x000fe400000101f1 */
[----:B------:R-:W-:Y:S02]  /*58b0*/  FFMA.FTZ R7, -R109, R109, 1 ;  /* 0x3f8000006d077423 */ /* 0x000fe4000001016d */
[----:B------:R3:W3:Y:S01]  /*58c0*/  MUFU.EX2 R179, R165 ;  /* 0x000000a500b37308 */ /* 0x0006e20000000800 */
[----:B------:R-:W-:Y:S01]  /*58d0*/  FMUL.FTZ R22, R22, R3 ;  /* 0x0000000316167220 */ /* 0x000fe20000410000 */
[----:B------:R2:W5:Y:S01]  /*58e0*/  LDL.LU R109, [R1+0xa8] ;  /* 0x0000a800016d7983 */ /* 0x0005620000300800 */
[--C-:B-1----:R-:W-:Y:S01]  /*58f0*/  FADD.FTZ R8, R8, -R0.reuse ;  /* 0x8000000008087221 */ /* 0x102fe20000010000 */
[----:B------:R-:W-:Y:S01]  /*5900*/  F2FP.PACK_AB R166, R193, R185 ;  /* 0x000000b9c1a6723e */ /* 0x000fe200000000ff */
[--C-:B------:R-:W-:Y:S01]  /*5910*/  FADD.FTZ R9, R9, -R0.reuse ;  /* 0x8000000009097221 */ /* 0x100fe20000010000 */
[----:B------:R-:W-:Y:S01]  /*5920*/  F2FP.PACK_AB R167, R167, R22 ;  /* 0x00000016a7a7723e */ /* 0x000fe200000000ff */
[--C-:B------:R-:W-:Y:S02]  /*5930*/  FADD.FTZ R12, R12, -R0.reuse ;  /* 0x800000000c0c7221 */ /* 0x100fe40000010000 */
[--C-:B------:R-:W-:Y:S02]  /*5940*/  FADD.FTZ R13, R13, -R0.reuse ;  /* 0x800000000d0d7221 */ /* 0x100fe40000010000 */
[----:B------:R-:W-:Y:S02]  /*5950*/  FMUL.FTZ R9, R200, R9 ;  /* 0x00000009c8097220 */ /* 0x000fe40000410000 */
[----:B------:R-:W-:Y:S02]  /*5960*/  FMUL.FTZ R12, R201, R12 ;  /* 0x0000000cc90c7220 */ /* 0x000fe40000410000 */
[----:B------:R-:W-:Y:S02]  /*5970*/  FFMA.FTZ R3, -R107, R107, 1 ;  /* 0x3f8000006b037423 */ /* 0x000fe4000001016b */
[----:B------:R-:W-:Y:S02]  /*5980*/  FMUL.FTZ R13, R178, R13 ;  /* 0x0000000db20d7220 */ /* 0x000fe40000410000 */
[--C-:B------:R-:W-:Y:S01]  /*5990*/  FADD.FTZ R29, R29, -R0.reuse ;  /* 0x800000001d1d7221 */ /* 0x100fe20000010000 */
[----:B------:R-:W-:Y:S01]  /*59a0*/  MUFU.EX2 R178, R204 ;  /* 0x000000cc00b27308 */ /* 0x000fe20000000800 */
[----:B------:R-:W-:Y:S02]  /*59b0*/  FMUL.FTZ R7, R9, R7 ;  /* 0x0000000709077220 */ /* 0x000fe40000410000 */
[----:B------:R-:W-:Y:S01]  /*59c0*/  FMUL.FTZ R3, R13, R3 ;  /* 0x000000030d037220 */ /* 0x000fe20000410000 */
[----:B------:R-:W-:Y:S01]  /*59d0*/  F2FP.PACK_AB R13, R203, R208 ;  /* 0x000000d0cb0d723e */ /* 0x000fe200000000ff */
[----:B---3--:R-:W-:Y:S02]  /*59e0*/  FMUL.FTZ R165, R23, R6 ;  /* 0x0000000617a57220 */ /* 0x008fe40000410000 */
[----:B------:R-:W-:Y:S02]  /*59f0*/  FMUL.FTZ R23, R199, R8 ;  /* 0x00000008c7177220 */ /* 0x000fe40000410000 */
[----:B------:R-:W-:Y:S01]  /*5a00*/  FFMA.FTZ R6, -R108, R108, 1 ;  /* 0x3f8000006c067423 */ /* 0x000fe2000001016c */
[----:B------:R-:W-:Y:S01]  /*5a10*/  F2FP.PACK_AB R165, R165, R164 ;  /* 0x000000a4a5a5723e */ /* 0x000fe200000000ff */
[----:B------:R-:W-:Y:S01]  /*5a20*/  FMUL.FTZ R22, R203, R29 ;  /* 0x0000001dcb167220 */ /* 0x000fe20000410000 */
[----:B------:R1:W5:Y:S01]  /*5a30*/  LDL.LU R108, [R1+0xa4] ;  /* 0x0000a400016c7983 */ /* 0x0003620000300800 */
[----:B------:R-:W-:Y:S01]  /*5a40*/  FMUL.FTZ R6, R12, R6 ;  /* 0x000000060c067220 */ /* 0x000fe20000410000 */
[----:B------:R-:W-:Y:S01]  /*5a50*/  F2FP.PACK_AB R12, R176, R205 ;  /* 0x000000cdb00c723e */ /* 0x000fe200000000ff */
[--C-:B------:R-:W-:Y:S01]  /*5a60*/  FADD.FTZ R25, R25, -R0.reuse ;  /* 0x8000000019197221 */ /* 0x100fe20000010000 */
[----:B------:R1:W5:Y:S01]  /*5a70*/  LDL.LU R107, [R1+0xa0] ;  /* 0x0000a000016b7983 */ /* 0x0003620000300800 */
[--C-:B------:R-:W-:Y:S01]  /*5a80*/  FADD.FTZ R28, R28, -R0.reuse ;  /* 0x800000001c1c7221 */ /* 0x100fe20000010000 */
[----:B------:R-:W-:Y:S01]  /*5a90*/  F2FP.PACK_AB R164, R3, R6 ;  /* 0x0000000603a4723e */ /* 0x000fe200000000ff */
[----:B------:R-:W-:Y:S02]  /*5aa0*/  FADD.FTZ R24, R24, -R0 ;  /* 0x8000000018187221 */ /* 0x000fe40000010000 */
[----:B------:R-:W-:Y:S02]  /*5ab0*/  FFMA.FTZ R0, -R248, R248, 1 ;  /* 0x3f800000f8007423 */ /* 0x000fe400000101f8 */
[----:B------:R-:W-:Y:S02]  /*5ac0*/  FMUL.FTZ R28, R208, R28 ;  /* 0x0000001cd01c7220 */ /* 0x000fe40000410000 */
[----:B------:R-:W-:Y:S02]  /*5ad0*/  FMUL.FTZ R22, R22, R0 ;  /* 0x0000000016167220 */ /* 0x000fe40000410000 */
[--C-:B----4-:R-:W-:Y:S02]  /*5ae0*/  FADD.FTZ R5, R5, -R2.reuse ;  /* 0x8000000205057221 */ /* 0x110fe40000010000 */
[--C-:B------:R-:W-:Y:S01]  /*5af0*/  FADD.FTZ R0, R4, -R2.reuse ;  /* 0x8000000204007221 */ /* 0x100fe20000010000 */
[----:B------:R-:W-:Y:S01]  /*5b00*/  F2FP.PACK_AB R4, R209, R173 ;  /* 0x000000add104723e */ /* 0x000fe200000000ff */
[----:B------:R-:W-:Y:S02]  /*5b10*/  FMUL.FTZ R24, R205, R24 ;  /* 0x00000018cd187220 */ /* 0x000fe40000410000 */
[----:B------:R-:W-:Y:S02]  /*5b20*/  FFMA.FTZ R3, -R249, R249, 1 ;  /* 0x3f800000f9037423 */ /* 0x000fe400000101f9 */
[----:B------:R-:W-:Y:S02]  /*5b30*/  FMUL.FTZ R25, R176, R25 ;  /* 0x00000019b0197220 */ /* 0x000fe40000410000 */
[----:B------:R-:W-:Y:S01]  /*5b40*/  FMUL.FTZ R3, R28, R3 ;  /* 0x000000031c037220 */ /* 0x000fe20000410000 */
[----:B------:R-:W-:Y:S01]  /*5b50*/  MUFU.EX2 R176, R210 ;  /* 0x000000d200b07308 */ /* 0x000fe20000000800 */
[----:B------:R-:W-:Y:S02]  /*5b60*/  FMUL.FTZ R5, R209, R5 ;  /* 0x00000005d1057220 */ /* 0x000fe40000410000 */
[----:B------:R-:W-:Y:S01]  /*5b70*/  FFMA.FTZ R6, -R250, R250, 1 ;  /* 0x3f800000fa067423 */ /* 0x000fe200000101fa */
[----:B------:R-:W-:Y:S01]  /*5b80*/  F2FP.PACK_AB R22, R22, R3 ;  /* 0x000000031616723e */ /* 0x000fe200000000ff */
[----:B------:R-:W-:Y:S02]  /*5b90*/  FFMA.FTZ R3, -R237, R237, 1 ;  /* 0x3f800000ed037423 */ /* 0x000fe400000101ed */
[----:B------:R-:W-:Y:S02]  /*5ba0*/  FMUL.FTZ R6, R25, R6 ;  /* 0x0000000619067220 */ /* 0x000fe40000410000 */
[----:B------:R-:W-:Y:S02]  /*5bb0*/  FFMA.FTZ R189, R184, c[0x0][0x29c], -R189 ;  /* 0x0000a700b8bd7a23 */ /* 0x000fe400000108bd */
[--C-:B------:R-:W-:Y:S02]  /*5bc0*/  FADD.FTZ R32, R32, -R2.reuse ;  /* 0x8000000220207221 */ /* 0x100fe40000010000 */
[--C-:B------:R-:W-:Y:S02]  /*5bd0*/  FADD.FTZ R16, R16, -R2.reuse ;  /* 0x8000000210107221 */ /* 0x100fe40000010000 */
[----:B------:R-:W3:Y:S01]  /*5be0*/  MUFU.EX2 R189, R189 ;  /* 0x000000bd00bd7308 */ /* 0x000ee20000000800 */
[--C-:B------:R-:W-:Y:S02]  /*5bf0*/  FADD.FTZ R17, R17, -R2.reuse ;  /* 0x8000000211117221 */ /* 0x100fe40000010000 */
[--C-:B------:R-:W-:Y:S02]  /*5c00*/  FADD.FTZ R20, R20, -R2.reuse ;  /* 0x8000000214147221 */ /* 0x100fe40000010000 */
[--C-:B------:R-:W-:Y:S02]  /*5c10*/  FADD.FTZ R21, R21, -R2.reuse ;  /* 0x8000000215157221 */ /* 0x100fe40000010000 */
[----:B------:R-:W-:Y:S02]  /*5c20*/  FADD.FTZ R33, R33, -R2 ;  /* 0x8000000221217221 */ /* 0x000fe40000010000 */
[----:B------:R-:W-:Y:S02]  /*5c30*/  FMUL.FTZ R17, R174, R17 ;  /* 0x00000011ae117220 */ /* 0x000fe40000410000 */
[----:B------:R-:W-:Y:S02]  /*5c40*/  FMUL.FTZ R28, R179, R21 ;  /* 0x00000015b31c7220 */ /* 0x000fe40000410000 */
[----:B------:R-:W-:Y:S02]  /*5c50*/  FMUL.FTZ R16, R187, R16 ;  /* 0x00000010bb107220 */ /* 0x000fe40000410000 */
[----:B------:R-:W-:Y:S02]  /*5c60*/  FMUL.FTZ R29, R180, R20 ;  /* 0x00000014b41d7220 */ /* 0x000fe40000410000 */
[----:B------:R-:W-:Y:S01]  /*5c70*/  FFMA.FTZ R9, -R236, R236, 1 ;  /* 0x3f800000ec097423 */ /* 0x000fe200000101ec */
[C---:B---3--:R-:W-:Y:S01]  /*5c80*/  F2FP.PACK_AB R2, R189.reuse, R177 ;  /* 0x000000b1bd02723e */ /* 0x048fe200000000ff */
[----:B------:R-:W-:Y:S02]  /*5c90*/  FMUL.FTZ R33, R189, R33 ;  /* 0x00000021bd217220 */ /* 0x000fe40000410000 */
[----:B--2---:R-:W-:Y:S02]  /*5ca0*/  FFMA.FTZ R8, -R175, R175, 1 ;  /* 0x3f800000af087423 */ /* 0x004fe400000101af */
[----:B------:R-:W-:Y:S02]  /*5cb0*/  MUFU.EX2 R175, R225 ;  /* 0x000000e100af7308 */ /* 0x000fe40000000800 */
[----:B------:R-:W-:Y:S05]  /*5cc0*/  FMUL.FTZ R8, R23, R8 ;  /* 0x0000000817087220 */ /* 0x000fea0000410000 */
[----:B------:R-:W-:Y:S01]  /*5cd0*/  F2FP.PACK_AB R34, R7, R8 ;  /* 0x000000080722723e */ /* 0x000fe200000000ff */
[----:B------:R-:W-:Y:S02]  /*5ce0*/  FFMA.FTZ R7, -R251, R251, 1 ;  /* 0x3f800000fb077423 */ /* 0x000fe400000101fb */
[----:B------:R-:W-:Y:S02]  /*5cf0*/  FFMA.FTZ R8, -R235, R235, 1 ;  /* 0x3f800000eb087423 */ /* 0x000fe400000101eb */
[----:B------:R-:W-:Y:S02]  /*5d00*/  FMUL.FTZ R7, R24, R7 ;  /* 0x0000000718077220 */ /* 0x000fe40000410000 */
[----:B------:R-:W-:Y:S02]  /*5d10*/  FMUL.FTZ R24, R173, R0 ;  /* 0x00000000ad187220 */ /* 0x000fe40000410000 */
[----:B------:R-:W-:Y:S01]  /*5d20*/  FFMA.FTZ R0, -R224, R224, 1 ;  /* 0x3f800000e0007423 */ /* 0x000fe200000101e0 */
[----:B------:R-:W2:Y:S01]  /*5d30*/  MUFU.EX2 R173, R230 ;  /* 0x000000e600ad7308 */ /* 0x000ea20000000800 */
[----:B------:R-:W-:Y:S01]  /*5d40*/  FMUL.FTZ R24, R24, R3 ;  /* 0x0000000318187220 */ /* 0x000fe20000410000 */
[----:B------:R-:W-:Y:S01]  /*5d50*/  F2FP.PACK_AB R3, R174, R187 ;  /* 0x000000bbae03723e */ /* 0x000fe200000000ff */
[----:B------:R-:W-:Y:S01]  /*5d60*/  FMUL.FTZ R25, R5, R0 ;  /* 0x0000000005197220 */ /* 0x000fe20000410000 */
[----:B------:R-:W-:Y:S01]  /*5d70*/  F2FP.PACK_AB R23, R6, R7 ;  /* 0x000000070617723e */ /* 0x000fe200000000ff */
[----:B------:R-:W3:Y:S01]  /*5d80*/  LDS R0, [R190.X4+0x20320] ;  /* 0x02032000be007984 */ /* 0x000ee20000004800 */
[----:B------:R-:W-:Y:S01]  /*5d90*/  F2FP.PACK_AB R6, R179, R180 ;  /* 0x000000b4b306723e */ /* 0x000fe200000000ff */
[----:B------:R-:W-:Y:S02]  /*5da0*/  FMUL.FTZ R8, R28, R8 ;  /* 0x000000081c087220 */ /* 0x000fe40000410000 */
[----:B------:R-:W-:Y:S01]  /*5db0*/  STS [R227+0x20880], R170 ;  /* 0x020880aae3007388 */ /* 0x000fe20000000800 */
[----:B------:R-:W-:Y:S01]  /*5dc0*/  MUFU.EX2 R174, R231 ;  /* 0x000000e700ae7308 */ /* 0x000fe20000000800 */
[----:B------:R-:W-:Y:S02]  /*5dd0*/  FFMA.FTZ R5, -R239, R239, 1 ;  /* 0x3f800000ef057423 */ /* 0x000fe400000101ef */
[----:B------:R4:W-:Y:S01]  /*5de0*/  STS [R227+0x20480], R4 ;  /* 0x02048004e3007388 */ /* 0x0009e20000000800 */
[----:B------:R-:W-:Y:S02]  /*5df0*/  FFMA.FTZ R7, -R238, R238, 1 ;  /* 0x3f800000ee077423 */ /* 0x000fe400000101ee */
[----:B------:R-:W-:Y:S01]  /*5e00*/  FMUL.FTZ R21, R16, R5 ;  /* 0x0000000510157220 */ /* 0x000fe20000410000 */
[----:B------:R2:W-:Y:S01]  /*5e10*/  STS [R226], R3 ;  /* 0x00000003e2007388 */ /* 0x0005e20000000800 */
[----:B------:R-:W-:Y:S02]  /*5e20*/  FFMA.FTZ R5, -R252, R252, 1 ;  /* 0x3f800000fc057423 */ /* 0x000fe400000101fc */
[----:B------:R-:W1:Y:S01]  /*5e30*/  MUFU.EX2 R28, R233 ;  /* 0x000000e9001c7308 */ /* 0x000e620000000800 */
[----:B------:R-:W-:Y:S01]  /*5e40*/  STS [R226+0x400], R169 ;  /* 0x000400a9e2007388 */ /* 0x000fe20000000800 */
[----:B------:R-:W-:Y:S02]  /*5e50*/  FMUL.FTZ R20, R17, R7 ;  /* 0x0000000711147220 */ /* 0x000fe40000410000 */
[----:B------:R-:W-:Y:S01]  /*5e60*/  FMUL.FTZ R17, R29, R9 ;  /* 0x000000091d117220 */ /* 0x000fe20000410000 */
[----:B------:R-:W-:Y:S01]  /*5e70*/  STS [R227+0x21480], R19 ;  /* 0x02148013e3007388 */ /* 0x000fe20000000800 */
[----:B------:R-:W-:Y:S01]  /*5e80*/  FMUL.FTZ R9, R33, R5 ;  /* 0x0000000521097220 */ /* 0x000fe20000410000 */
[----:B------:R-:W-:Y:S01]  /*5e90*/  F2FP.PACK_AB R5, R25, R24 ;  /* 0x000000181905723e */ /* 0x000fe200000000ff */
[----:B------:R-:W-:Y:S01]  /*5ea0*/  FMUL.FTZ R16, R177, R32 ;  /* 0x00000020b1107220 */ /* 0x000fe20000410000 */
[----:B------:R-:W-:Y:S01]  /*5eb0*/  F2FP.PACK_AB R8, R8, R17 ;  /* 0x000000110808723e */ /* 0x000fe200000000ff */
[----:B------:R-:W-:Y:S04]  /*5ec0*/  FFMA.FTZ R7, -R234, R234, 1 ;  /* 0x3f800000ea077423 */ /* 0x000fe800000101ea */
[----:B------:R-:W-:Y:S01]  /*5ed0*/  FMUL.FTZ R16, R16, R7 ;  /* 0x0000000710107220 */ /* 0x000fe20000410000 */
[----:B------:R-:W-:Y:S02]  /*5ee0*/  F2FP.PACK_AB R7, R20, R21 ;  /* 0x000000151407723e */ /* 0x000fe400000000ff */
[----:B----4-:R-:W-:Y:S02]  /*5ef0*/  F2FP.PACK_AB R4, R176, R178 ;  /* 0x000000b2b004723e */ /* 0x010fe400000000ff */
[----:B------:R-:W-:Y:S02]  /*5f00*/  F2FP.PACK_AB R9, R9, R16 ;  /* 0x000000100909723e */ /* 0x000fe400000000ff */
[----:B--2---:R-:W-:Y:S01]  /*5f10*/  F2FP.PACK_AB R3, R173, R175 ;  /* 0x000000afad03723e */ /* 0x004fe200000000ff */
[----:B------:R2:W-:Y:S01]  /*5f20*/  STS [R227+0x21880], R4 ;  /* 0x02188004e3007388 */ /* 0x0005e20000000800 */
[--C-:B---3--:R-:W-:Y:S03]  /*5f30*/  FADD.FTZ R10, R10, -R0.reuse ;  /* 0x800000000a0a7221 */ /* 0x108fe60000010000 */
[----:B------:R-:W-:Y:S01]  /*5f40*/  STS [R226+0x1000], R18 ;  /* 0x00100012e2007388 */ /* 0x000fe20000000800 */
[--C-:B------:R-:W-:Y:S02]  /*5f50*/  FADD.FTZ R11, R11, -R0.reuse ;  /* 0x800000000b0b7221 */ /* 0x100fe40000010000 */
[----:B------:R-:W-:Y:S01]  /*5f60*/  FMUL.FTZ R10, R178, R10 ;  /* 0x0000000ab20a7220 */ /* 0x000fe20000410000 */
[----:B------:R3:W-:Y:S01]  /*5f70*/  STS [R226+0x1400], R3 ;  /* 0x00140003e2007388 */ /* 0x0007e20000000800 */
[--C-:B------:R-:W-:Y:S02]  /*5f80*/  FADD.FTZ R14, R14, -R0.reuse ;  /* 0x800000000e0e7221 */ /* 0x100fe40000010000 */
[--C-:B------:R-:W-:Y:S01]  /*5f90*/  FADD.FTZ R15, R15, -R0.reuse ;  /* 0x800000000f0f7221 */ /* 0x100fe20000010000 */
[----:B------:R4:W-:Y:S01]  /*5fa0*/  STS [R227+0x22480], R6 ;  /* 0x02248006e3007388 */ /* 0x0009e20000000800 */
[----:B------:R-:W-:Y:S02]  /*5fb0*/  FMUL.FTZ R14, R175, R14 ;  /* 0x0000000eaf0e7220 */ /* 0x000fe40000410000 */
[----:B------:R-:W-:Y:S01]  /*5fc0*/  FMUL.FTZ R15, R173, R15 ;  /* 0x0000000fad0f7220 */ /* 0x000fe20000410000 */
[----:B------:R-:W-:Y:S01]  /*5fd0*/  STS [R227+0x22880], R166 ;  /* 0x022880a6e3007388 */ /* 0x000fe20000000800 */
[--C-:B------:R-:W-:Y:S02]  /*5fe0*/  FADD.FTZ R26, R26, -R0.reuse ;  /* 0x800000001a1a7221 */ /* 0x100fe40000010000 */
[--C-:B------:R-:W-:Y:S01]  /*5ff0*/  FADD.FTZ R27, R27, -R0.reuse ;  /* 0x800000001b1b7221 */ /* 0x100fe20000010000 */
[----:B------:R4:W-:Y:S01]  /*6000*/  STS [R226+0x2000], R2 ;  /* 0x00200002e2007388 */ /* 0x0009e20000000800 */
[--C-:B------:R-:W-:Y:S02]  /*6010*/  FADD.FTZ R30, R30, -R0.reuse ;  /* 0x800000001e1e7221 */ /* 0x100fe40000010000 */
[----:B------:R-:W-:Y:S01]  /*6020*/  FADD.FTZ R31, R31, -R0 ;  /* 0x800000001f1f7221 */ /* 0x000fe20000010000 */
[----:B------:R-:W-:Y:S01]  /*6030*/  STS [R226+0x2400], R35 ;  /* 0x00240023e2007388 */ /* 0x000fe20000000800 */
[----:B--2---:R-:W-:Y:S02]  /*6040*/  FFMA.FTZ R4, -R104, R104, 1 ;  /* 0x3f80000068047423 */ /* 0x004fe40000010168 */
[----:B------:R-:W-:Y:S01]  /*6050*/  FFMA.FTZ R0, -R102, R102, 1 ;  /* 0x3f80000066007423 */ /* 0x000fe20000010166 */
[----:B------:R-:W-:Y:S01]  /*6060*/  STS [R227+0x23480], R12 ;  /* 0x0234800ce3007388 */ /* 0x000fe20000000800 */
[----:B------:R-:W-:Y:S02]  /*6070*/  FMUL.FTZ R4, R14, R4 ;  /* 0x000000040e047220 */ /* 0x000fe40000410000 */
[----:B-1----:R-:W-:Y:S02]  /*6080*/  FMUL.FTZ R30, R28, R30 ;  /* 0x0000001e1c1e7220 */ /* 0x002fe40000410000 */
[----:B---3--:R-:W-:Y:S02]  /*6090*/  FFMA.FTZ R3, -R105, R105, 1 ;  /* 0x3f80000069037423 */ /* 0x008fe40000010169 */
[----:B------:R-:W-:Y:S02]  /*60a0*/  FMUL.FTZ R31, R186, R31 ;  /* 0x0000001fba1f7220 */ /* 0x000fe40000410000 */
[----:B----4-:R-:W-:Y:S04]  /*60b0*/  FMUL.FTZ R6, R176, R11 ;  /* 0x0000000bb0067220 */ /* 0x010fe80000410000 */
[----:B------:R-:W-:Y:S02]  /*60c0*/  FMUL.FTZ R6, R6, R3 ;  /* 0x0000000306067220 */ /* 0x000fe40000410000 */
[----:B------:R-:W-:Y:S01]  /*60d0*/  FFMA.FTZ R3, -R103, R103, 1 ;  /* 0x3f80000067037423 */ /* 0x000fe20000010167 */
[----:B------:R-:W-:Y:S03]  /*60e0*/  F2FP.PACK_AB R2, R172, R174 ;  /* 0x000000aeac02723e */ /* 0x000fe600000000ff */
[----:B------:R-:W-:Y:S02]  /*60f0*/  FMUL.FTZ R3, R15, R3 ;  /* 0x000000030f037220 */ /* 0x000fe40000410000 */
[----:B------:R1:W-:Y:S03]  /*6100*/  STS [R227+0x23880], R2 ;  /* 0x02388002e3007388 */ /* 0x0003e60000000800 */
[----:B------:R-:W-:Y:S01]  /*6110*/  F2FP.PACK_AB R3, R3, R4 ;  /* 0x000000040303723e */ /* 0x000fe200000000ff */
[----:B------:R-:W-:Y:S01]  /*6120*/  FFMA.FTZ R4, -R100, R100, 1 ;  /* 0x3f80000064047423 */ /* 0x000fe20000010164 */
[----:B------:R-:W-:Y:S01]  /*6130*/  STS [R226+0x3000], R13 ;  /* 0x0030000de2007388 */ /* 0x000fe20000000800 */
[----:B-1----:R-:W-:Y:S03]  /*6140*/  FFMA.FTZ R2, -R106, R106, 1 ;  /* 0x3f8000006a027423 */ /* 0x002fe6000001016a */
[----:B------:R1:W5:Y:S01]  /*6150*/  LDL.LU R106, [R1+0x9c] ;  /* 0x00009c00016a7983 */ /* 0x0003620000300800 */
[----:B------:R-:W-:Y:S01]  /*6160*/  FMUL.FTZ R10, R10, R2 ;  /* 0x000000020a0a7220 */ /* 0x000fe20000410000 */
[----:B------:R-:W-:Y:S02]  /*6170*/  F2FP.PACK_AB R2, R186, R28 ;  /* 0x0000001cba02723e */ /* 0x000fe400000000ff */
[----:B------:R1:W5:Y:S04]  /*6180*/  LDL.LU R105, [R1+0x98] ;  /* 0x0000980001697983 */ /* 0x0003680000300800 */
[----:B------:R2:W-:Y:S04]  /*6190*/  STS [R226+0x3400], R2 ;  /* 0x00340002e2007388 */ /* 0x0005e80000000800 */
[----:B------:R-:W-:Y:S01]  /*61a0*/  BAR.SYNC.DEFER_BLOCKING 0x0 ;  /* 0x0000000000007b1d */ /* 0x000fe20000010000 */
[----:B--2---:R-:W-:Y:S01]  /*61b0*/  F2FP.PACK_AB R2, R6, R10 ;  /* 0x0000000a0602723e */ /* 0x004fe200000000ff */
[----:B------:R-:W-:Y:S06]  /*61c0*/  FMUL.FTZ R10, R174, R26 ;  /* 0x0000001aae0a7220 */ /* 0x000fec0000410000 */
[----:B------:R2:W-:Y:S01]  /*61d0*/  STS [R227+0x24480], R5 ;  /* 0x02448005e3007388 */ /* 0x0005e20000000800 */
[----:B------:R-:W-:Y:S02]  /*61e0*/  FMUL.FTZ R6, R172, R27 ;  /* 0x0000001bac067220 */ /* 0x000fe40000410000 */
[----:B------:R-:W-:Y:S01]  /*61f0*/  FMUL.FTZ R10, R10, R0 ;  /* 0x000000000a0a7220 */ /* 0x000fe20000410000 */
[----:B------:R-:W-:Y:S01]  /*6200*/  STS [R227+0x24880], R171 ;  /* 0x024880abe3007388 */ /* 0x000fe20000000800 */
[----:B------:R-:W-:Y:S02]  /*6210*/  FFMA.FTZ R0, -R223, R223, 1 ;  /* 0x3f800000df007423 */ /* 0x000fe400000101df */
[----:B------:R-:W-:Y:S01]  /*6220*/  IMAD.MOV.U32 R223, RZ, RZ, 0x20 ;  /* 0x00000020ffdf7424 */ /* 0x000fe200078e00ff */
[----:B------:R-:W-:Y:S01]  /*6230*/  STS [R226+0x4000], R7 ;  /* 0x00400007e2007388 */ /* 0x000fe20000000800 */
[----:B------:R-:W-:Y:S03]  /*6240*/  FMUL.FTZ R0, R31, R0 ;  /* 0x000000001f007220 */ /* 0x000fe60000410000 */
[----:B------:R-:W-:Y:S01]  /*6250*/  STS [R226+0x4400], R168 ;  /* 0x004400a8e2007388 */ /* 0x000fe20000000800 */
[----:B------:R-:W-:Y:S03]  /*6260*/  SEL R208, R223, 0xffffffe0, !P1 ;  /* 0xffffffe0dfd07807 */ /* 0x000fe60004800000 */
[----:B------:R3:W-:Y:S04]  /*6270*/  STS [R227+0x25880], R2 ;  /* 0x02588002e3007388 */ /* 0x0007e80000000800 */
[----:B------:R-:W-:Y:S04]  /*6280*/  STS [R227+0x25480], R34 ;  /* 0x02548022e3007388 */ /* 0x000fe80000000800 */
[----:B------:R4:W-:Y:S01]  /*6290*/  STS [R226+0x5400], R3 ;  /* 0x00540003e2007388 */ /* 0x0009e20000000800 */
[----:B--2---:R-:W-:Y:S03]  /*62a0*/  FFMA.FTZ R5, -R101, R101, 1 ;  /* 0x3f80000065057423 */ /* 0x004fe60000010165 */
[----:B------:R-:W-:Y:S01]  /*62b0*/  STS [R226+0x5000], R164 ;  /* 0x005000a4e2007388 */ /* 0x000fe20000000800 */
[----:B------:R-:W-:Y:S02]  /*62c0*/  FMUL.FTZ R6, R6, R5 ;  /* 0x0000000506067220 */ /* 0x000fe40000410000 */
[----:B------:R-:W-:Y:S01]  /*62d0*/  FMUL.FTZ R5, R30, R4 ;  /* 0x000000041e057220 */ /* 0x000fe20000410000 */
[----:B------:R-:W-:Y:S02]  /*62e0*/  STS [R227+0x26480], R8 ;  /* 0x02648008e3007388 */ /* 0x000fe40000000800 */
[----:B------:R-:W-:Y:S02]  /*62f0*/  F2FP.PACK_AB R4, R6, R10 ;  /* 0x0000000a0604723e */ /* 0x000fe400000000ff */
[----:B------:R-:W-:Y:S04]  /*6300*/  STS [R227+0x26880], R165 ;  /* 0x026880a5e3007388 */ /* 0x000fe80000000800 */
[----:B------:R-:W-:Y:S01]  /*6310*/  STS [R226+0x6000], R9 ;  /* 0x00600009e2007388 */ /* 0x000fe20000000800 */
[----:B---3--:R-:W-:Y:S02]  /*6320*/  F2FP.PACK_AB R2, R0, R5 ;  /* 0x000000050002723e */ /* 0x008fe400000000ff */
[----:B------:R-:W-:Y:S01]  /*6330*/  MOV R0, UR4 ;  /* 0x0000000400007c02 */ /* 0x000fe20008000f00 */
[----:B------:R-:W-:Y:S04]  /*6340*/  STS [R226+0x6400], R167 ;  /* 0x006400a7e2007388 */ /* 0x000fe80000000800 */
[----:B------:R-:W-:Y:S01]  /*6350*/  IMAD R0, R0, 0x2000, R218 ;  /* 0x0000200000007824 */ /* 0x000fe200078e02da */
[----:B------:R-:W-:Y:S04]  /*6360*/  STS [R227+0x27480], R23 ;  /* 0x02748017e3007388 */ /* 0x000fe80000000800 */
[----:B------:R-:W-:Y:S01]  /*6370*/  STS [R227+0x27880], R4 ;  /* 0x02788004e3007388 */ /* 0x000fe20000000800 */
[----:B----4-:R-:W-:Y:S02]  /*6380*/  SHF.L.U32 R3, R0, 0x1, RZ ;  /* 0x0000000100037819 */ /* 0x010fe400000006ff */
[----:B------:R-:W-:Y:S01]  /*6390*/  SHF.L.U32 R0, R218, 0x1, RZ ;  /* 0x00000001da007819 */ /* 0x000fe200000006ff */
[----:B------:R-:W-:Y:S04]  /*63a0*/  STS [R226+0x7000], R22 ;  /* 0x00700016e2007388 */ /* 0x000fe80000000800 */
[----:B------:R2:W-:Y:S04]  /*63b0*/  STS [R226+0x7400], R2 ;  /* 0x00740002e2007388 */ /* 0x0005e80000000800 */
[----:B------:R-:W-:Y:S08]  /*63c0*/  LDSM.16.MT88.4 R4, [R207+0x20480] ;  /* 0x02048000cf04783b */ /* 0x000ff00000004200 */
[----:B------:R-:W3:Y:S08]  /*63d0*/  LDSM.16.MT88.4 R8, [R3+0x18080] ;  /* 0x018080000308783b */ /* 0x000ef00000004200 */
[----:B------:R-:W4:Y:S01]  /*63e0*/  LDSM.16.MT88.4 R12, [R206+0x20480] ;  /* 0x02048000ce0c783b */ /* 0x000f220000004200 */
[----:B--2---:R-:W-:Y:S07]  /*63f0*/  IMAD.SHL.U32 R2, R215, 0x2, RZ ;  /* 0x00000002d7027824 */ /* 0x004fee00078e00ff */
[----:B------:R-:W2:Y:S01]  /*6400*/  LDSM.16.MT88.4 R16, [R207+0x22480] ;  /* 0x02248000cf10783b */ /* 0x000ea20000004200 */
[----:B------:R-:W-:Y:S07]  /*6410*/  IMAD.IADD R204, R2, 0x1, R208 ;  /* 0x0000000102cc7824 */ /* 0x000fee00078e02d0 */
[----:B------:R-:W1:Y:S08]  /*6420*/  LDSM.16.MT88.4 R20, [R206+0x22480] ;  /* 0x02248000ce14783b */ /* 0x000e700000004200 */
[----:B------:R-:W1:Y:S01]  /*6430*/  LDSM.16.MT88.4 R24, [R3+0x1a080] ;  /* 0x01a080000318783b */ /* 0x000e620000004200 */
[-C--:B---3--:R-:W-:Y:S07]  /*6440*/  HMMA.16816.F32 R36, R4, R8.reuse, R36 ;  /* 0x000000080424723c */ /* 0x088fee0000001824 */
[----:B------:R-:W-:Y:S01]  /*6450*/  LDSM.16.MT88.4 R28, [R207+0x20c80] ;  /* 0x020c8000cf1c783b */ /* 0x000fe20000004200 */
[-C--:B----4-:R-:W-:Y:S07]  /*6460*/  HMMA.16816.F32 R40, R12, R8.reuse, R40 ;  /* 0x000000080c28723c */ /* 0x090fee0000001828 */
[----:B------:R-:W3:Y:S01]  /*6470*/  LDSM.16.MT88.4 R32, [R3+0x18880] ;  /* 0x018880000320783b */ /* 0x000ee20000004200 */
[-C--:B--2---:R-:W-:Y:S07]  /*6480*/  HMMA.16816.F32 R44, R16, R8.reuse, R44 ;  /* 0x00000008102c723c */ /* 0x084fee000000182c */
[----:B------:R-:W2:Y:S01]  /*6490*/  LDSM.16.MT88.4 R164, [R206+0x20c80] ;  /* 0x020c8000cea4783b */ /* 0x000ea20000004200 */
[C---:B-1----:R-:W-:Y:S07]  /*64a0*/  HMMA.16816.F32 R48, R20.reuse, R8, R48 ;  /* 0x000000081430723c */ /* 0x042fee0000001830 */
[----:B------:R-:W1:Y:S01]  /*64b0*/  LDSM.16.MT88.4 R168, [R207+0x22c80] ;  /* 0x022c8000cfa8783b */ /* 0x000e620000004200 */
        /* <DEDUP_REMOVED lines=14> */
[C---:B------:R-:W-:Y:S07]  /*65a0*/  HMMA.16816.F32 R80, R20.reuse, R24, R80 ;  /* 0x000000181450723c */ /* 0x040fee0000001850 */
[----:B------:R1:W5:Y:S04]  /*65b0*/  LDL.LU R104, [R1+0x94] ;  /* 0x0000940001687983 */ /* 0x0003680000300800 */
[----:B------:R1:W5:Y:S01]  /*65c0*/  LDL.LU R103, [R1+0x90] ;  /* 0x0000900001677983 */ /* 0x0003620000300800 */
[-C--:B------:R-:W-:Y:S03]  /*65d0*/  HMMA.16816.F32 R84, R20, R26.reuse, R84 ;  /* 0x0000001a1454723c */ /* 0x080fe60000001854 */
[----:B------:R-:W-:Y:S05]  /*65e0*/  LDSM.16.MT88.4 R20, [R206+0x23480] ;  /* 0x02348000ce14783b */ /* 0x000fea0000004200 */
[-C--:B------:R-:W-:Y:S03]  /*65f0*/  HMMA.16816.F32 R88, R16, R26.reuse, R88 ;  /* 0x0000001a1058723c */ /* 0x080fe60000001858 */
[----:B------:R-:W-:Y:S05]  /*6600*/  LDSM.16.MT88.4 R16, [R207+0x23480] ;  /* 0x02348000cf10783b */ /* 0x000fea0000004200 */
[-C--:B------:R-:W-:Y:S03]  /*6610*/  HMMA.16816.F32 R92, R12, R26.reuse, R92 ;  /* 0x0000001a0c5c723c */ /* 0x080fe6000000185c */
[----:B------:R-:W-:Y:S05]  /*6620*/  LDSM.16.MT88.4 R12, [R206+0x21480] ;  /* 0x02148000ce0c783b */ /* 0x000fea0000004200 */
[----:B------:R-:W-:Y:S03]  /*6630*/  HMMA.16816.F32 R96, R4, R26, R96 ;  /* 0x0000001a0460723c */ /* 0x000fe60000001860 */
[----:B------:R-:W4:Y:S05]  /*6640*/  LDSM.16.MT88.4 R4, [R207+0x21480] ;  /* 0x02148000cf04783b */ /* 0x000f2a0000004200 */
[-C--:B---3--:R-:W-:Y:S03]  /*6650*/  HMMA.16816.F32 R36, R28, R32.reuse, R36 ;  /* 0x000000201c24723c */ /* 0x088fe60000001824 */
[----:B------:R-:W3:Y:S05]  /*6660*/  LDSM.16.MT88.4 R24, [R3+0x1b080] ;  /* 0x01b080000318783b */ /* 0x000eea0000004200 */
[-C--:B--2---:R-:W-:Y:S03]  /*6670*/  HMMA.16816.F32 R40, R164, R32.reuse, R40 ;  /* 0x00000020a428723c */ /* 0x084fe60000001828 */
[----:B------:R2:W5:Y:S04]  /*6680*/  LDL.LU R102, [R1+0x8c] ;  /* 0x00008c0001667983 */ /* 0x0005680000300800 */
[----:B------:R2:W5:Y:S01]  /*6690*/  LDL.LU R101, [R1+0x88] ;  /* 0x0000880001657983 */ /* 0x0005620000300800 */
[-C--:B-1----:R-:W-:Y:S03]  /*66a0*/  HMMA.16816.F32 R44, R168, R32.reuse, R44 ;  /* 0x00000020a82c723c */ /* 0x082fe6000000182c */
[----:B------:R2:W5:Y:S05]  /*66b0*/  LDL.LU R100, [R1+0x84] ;  /* 0x0000840001647983 */ /* 0x00056a0000300800 */
[C---:B----4-:R-:W-:Y:S08]  /*66c0*/  HMMA.16816.F32 R48, R172.reuse, R32, R48 ;  /* 0x00000020ac30723c */ /* 0x050ff00000001830 */
        /* <DEDUP_REMOVED lines=21> */
[----:B------:R-:W4:Y:S07]  /*6820*/  LDSM.16.MT88.4 R8, [R3+0x1b880] ;  /* 0x01b880000308783b */ /* 0x000f2e0000004200 */
[-C--:B---3--:R-:W-:Y:S01]  /*6830*/  HMMA.16816.F32 R68, R4, R24.reuse, R68 ;  /* 0x000000180444723c */ /* 0x088fe20000001844 */
        /* <DEDUP_REMOVED lines=8> */
[----:B------:R2:W3:Y:S07]  /*68c0*/  LDSM.16.M88.4 R164, [R2+0x24480] ;  /* 0x0244800002a4783b */ /* 0x0004ee0000000200 */
[-C--:B-1----:R-:W-:Y:S01]  /*68d0*/  HMMA.16816.F32 R36, R32, R180.reuse, R36 ;  /* 0x000000b42024723c */ /* 0x082fe20000001824 */
[----:B------:R2:W1:Y:S07]  /*68e0*/  LDSM.16.M88.4 R28, [R2+0x25480] ;  /* 0x02548000021c783b */ /* 0x00046e0000000200 */
        /* <DEDUP_REMOVED lines=13> */
[-C--:B----4-:R-:W-:Y:S08]  /*69c0*/  HMMA.16816.F32 R68, R32, R8.reuse, R68 ;  /* 0x000000082044723c */ /* 0x090ff00000001844 */
        /* <DEDUP_REMOVED lines=8> */
[----:B-123--:R-:W2:Y:S01]  /*6a50*/  LDL.64 R234, [R1+0x40] ;  /* 0x0000400001ea7983 */ /* 0x00eea20000100a00 */
[----:B------:R-:W-:Y:S02]  /*6a60*/  USHF.L.U32 UR31, UR29, 0x6, URZ ;  /* 0x000000061d1f7899 */ /* 0x000fe4000800063f */
[----:B------:R-:W-:Y:S01]  /*6a70*/  USHF.R.S32.HI UR30, URZ, 0x1f, UR29 ;  /* 0x0000001f3f1e7899 */ /* 0x000fe2000801141d */
[----:B------:R-:W3:Y:S01]  /*6a80*/  LDL.64 R230, [R1+0x68] ;  /* 0x0000680001e67983 */ /* 0x000ee20000100a00 */
[----:B------:R-:W-:Y:S02]  /*6a90*/  USHF.R.S32.HI UR6, URZ, 0x1f, UR31 ;  /* 0x0000001f3f067899 */ /* 0x000fe4000801141f */
[----:B------:R-:W-:Y:S01]  /*6aa0*/  IMAD.U32 R11, RZ, RZ, UR31 ;  /* 0x0000001fff0b7e24 */ /* 0x000fe2000f8e00ff */
[----:B------:R-:W4:Y:S03]  /*6ab0*/  LDL.64 R224, [R1+0x60] ;  /* 0x0000600001e07983 */ /* 0x000f260000100a00 */
[----:B------:R-:W-:Y:S01]  /*6ac0*/  IMAD.U32 R12, RZ, RZ, UR6 ;  /* 0x00000006ff0c7e24 */ /* 0x000fe2000f8e00ff */
[----:B------:R-:W3:Y:S01]  /*6ad0*/  LDL.64 R238, [R1+0x50] ;  /* 0x0000500001ee7983 */ /* 0x000ee20000100a00 */
[----:B------:R-:W-:Y:S02]  /*6ae0*/  ULDC.64 UR6, c[0x0][0x208] ;  /* 0x0000820000067ab9 */ /* 0x000fe40000000a00 */
[----:B------:R-:W-:Y:S01]  /*6af0*/  UIMAD UR30, UR30, UR6, URZ ;  /* 0x000000061e1e72a4 */ /* 0x000fe2000f8e023f */
[----:B------:R-:W3:Y:S01]  /*6b00*/  LDL R205, [R1+0x7c] ;  /* 0x00007c0001cd7983 */ /* 0x000ee20000100800 */
[----:B------:R-:W-:Y:S02]  /*6b10*/  UIMAD.WIDE.U32 UR32, UR29, UR6, URZ ;  /* 0x000000061d2072a5 */ /* 0x000fe4000f8e003f */
[----:B------:R-:W-:Y:S01]  /*6b20*/  UIMAD UR30, UR29, UR7, UR30 ;  /* 0x000000071d1e72a4 */ /* 0x000fe2000f8e021e */
[----:B------:R-:W1:Y:S01]  /*6b30*/  S2R R7, SR_CTAID.Y ;  /* 0x0000000000077919 */ /* 0x000e620000002600 */
[----:B------:R-:W-:Y:S02]  /*6b40*/  USHF.L.U32 UR6, UR32, 0x6, URZ ;  /* 0x0000000620067899 */ /* 0x000fe4000800063f */
[----:B------:R-:W-:Y:S04]  /*6b50*/  UIADD3 UR30, UR33, UR30, URZ ;  /* 0x0000001e211e7290 */ /* 0x000fe8000fffe03f */
[----:B------:R-:W-:Y:S01]  /*6b60*/  USHF.L.U64.HI UR30, UR32, 0x6, UR30 ;  /* 0x00000006201e7899 */ /* 0x000fe2000801021e */
[----:B-1----:R-:W-:Y:S05]  /*6b70*/  SHF.R.S32.HI R6, RZ, 0x1f, R7 ;  /* 0x0000001fff067819 */ /* 0x002fea0000011407 */
[----:B------:R-:W-:Y:S04]  /*6b80*/  IMAD R6, R6, c[0x0][0x288], RZ ;  /* 0x0000a20006067a24 */ /* 0x000fe800078e02ff */
[C---:B------:R-:W-:Y:S02]  /*6b90*/  IMAD R6, R7.reuse, c[0x0][0x28c], R6 ;  /* 0x0000a30007067a24 */ /* 0x040fe400078e0206 */
[----:B--2---:R-:W-:Y:S02]  /*6ba0*/  IMAD.MOV.U32 R4, RZ, RZ, R234 ;  /* 0x000000ffff047224 */ /* 0x004fe400078e00ea */
[----:B------:R-:W-:Y:S04]  /*6bb0*/  IMAD.MOV.U32 R5, RZ, RZ, R235 ;  /* 0x000000ffff057224 */ /* 0x000fe800078e00eb */
        /* <DEDUP_REMOVED lines=13> */
[C---:B------:R-:W-:Y:S03]  /*6c90*/  LEA R6, P0, R5.reuse, c[0x0][0x1f0], 0x1 ;  /* 0x00007c0005067a11 */ /* 0x040fe600078008ff */
[----:B------:R-:W-:Y:S01]  /*6ca0*/  IMAD R4, R4, 0x4000, R205 ;  /* 0x0000400004047824 */ /* 0x000fe200078e02cd */
[----:B------:R-:W-:Y:S01]  /*6cb0*/  LEA.HI.X R7, R5, c[0x0][0x1f4], R7, 0x1, P0 ;  /* 0x00007d0005077a11 */ /* 0x000fe200000f0c07 */
[----:B------:R-:W-:Y:S01]  /*6cc0*/  IMAD.U32 R5, RZ, RZ, UR31 ;  /* 0x0000001fff057e24 */ /* 0x000fe2000f8e00ff */
[C---:B------:R-:W-:Y:S04]  /*6cd0*/  LEA R10, P0, R11.reuse, c[0x0][0x280], 0x2 ;  /* 0x0000a0000b0a7a11 */ /* 0x040fe800078010ff */
[----:B------:R-:W-:Y:S02]  /*6ce0*/  IADD3 R5, -R238, c[0x0][0x168], -R5 ;  /* 0x00005a00ee057a10 */ /* 0x000fe40007ffe905 */
[----:B------:R-:W-:Y:S02]  /*6cf0*/  LEA.HI.X R11, R11, c[0x0][0x284], R12, 0x2, P0 ;  /* 0x0000a1000b0b7a11 */ /* 0x000fe400000f140c */
[C---:B------:R-:W-:Y:S11]  /*6d00*/  ISETP.LT.OR P0, PT, R5.reuse, 0x1, !P5 ;  /* 0x000000010500780c */ /* 0x040ff60006f01670 */
[----:B------:R-:W-:Y:S02]  /*6d10*/  @!UPT UIADD3 URZ, URZ, URZ, URZ ;  /* 0x0000003f3f3ff290 */ /* 0x000fe4000fffe03f */
[----:B------:R-:W-:Y:S01]  /*6d20*/  @!PT LDS RZ, [RZ] ;  /* 0x00000000fffff984 */ /* 0x000fe20000000800 */
[----:B------:R-:W-:Y:S01]  /*6d30*/  @!PT LDS RZ, [RZ] ;  /* 0x00000000fffff984 */ /* 0x000fe20000000800 */
[----:B------:R-:W-:Y:S01]  /*6d40*/  @!PT LDS RZ, [RZ] ;  /* 0x00000000fffff984 */ /* 0x000fe20000000800 */
[----:B------:R1:W-:Y:S01]  /*6d50*/  LDGSTS.E.BYPASS.LTC128B.128 [R4], [R8.64], !P0 ;  /* 0x0000000008047fae */ /* 0x0003e2000c101d50 */
[C---:B------:R-:W-:Y:S11]  /*6d60*/  ISETP.LT.OR P0, PT, R5.reuse, 0x1, !P4 ;  /* 0x000000010500780c */ /* 0x040ff60006701670 */
[----:B------:R-:W-:Y:S02]  /*6d70*/  @!UPT UIADD3 URZ, URZ, URZ, URZ ;  /* 0x0000003f3f3ff290 */ /* 0x000fe4000fffe03f */
[----:B------:R1:W-:Y:S01]  /*6d80*/  LDGSTS.E.BYPASS.LTC128B.128 [R4+0x2000], [R8.64+0x80], !P0 ;  /* 0x0200008008047fae */ /* 0x0003e2000c101d50 */
[C---:B------:R-:W-:Y:S11]  /*6d90*/  ISETP.LT.OR P0, PT, R5.reuse, 0x21, !P5 ;  /* 0x000000210500780c */ /* 0x040ff60006f01670 */
[----:B------:R-:W-:Y:S02]  /*6da0*/  @!UPT UIADD3 URZ, URZ, URZ, URZ ;  /* 0x0000003f3f3ff290 */ /* 0x000fe4000fffe03f */
[----:B------:R1:W-:Y:S01]  /*6db0*/  LDGSTS.E.BYPASS.LTC128B.128 [R4+0x1000], [R6.64], !P0 ;  /* 0x0100000006047fae */ /* 0x0003e2000c101d50 */
[----:B------:R-:W-:Y:S11]  /*6dc0*/  ISETP.LT.OR P0, PT, R5, 0x21, !P4 ;  /* 0x000000210500780c */ /* 0x000ff60006701670 */
[----:B------:R-:W-:Y:S02]  /*6dd0*/  @!UPT UIADD3 URZ, URZ, URZ, URZ ;  /* 0x0000003f3f3ff290 */ /* 0x000fe4000fffe03f */
[----:B------:R1:W-:Y:S02]  /*6de0*/  LDGSTS.E.BYPASS.LTC128B.128 [R4+0x3000], [R6.64+0x80], !P0 ;  /* 0x0300008006047fae */ /* 0x0003e4000c101d50 */
[----:B-1----:R-:W-:Y:S04]  /*6df0*/  IMAD.U32 R4, RZ, RZ, UR25 ;  /* 0x00000019ff047e24 */ /* 0x002fe8000f8e00ff */
[----:B------:R-:W-:Y:S04]  /*6e00*/  @!P3 IMAD R4, R4, 0x40, R234 ;  /* 0x000000400404b824 */ /* 0x000fe800078e02ea */
[----:B------:R-:W-:Y:S05]  /*6e10*/  @!P3 IMAD.SHL.U32 R4, R4, 0x4, RZ ;  /* 0x000000040404b824 */ /* 0x000fea00078e00ff */
[----:B------:R1:W-:Y:S02]  /*6e20*/  @!P3 LDGSTS.E.BYPASS.LTC128B.128 [R4+0x20280], [R10.64] ;  /* 0x202800000a04bfae */ /* 0x0003e4000b901d50 */
.L_x_1351:
[----:B-123--:R-:W2:Y:S01]  /*6e30*/  LDL.64 R8, [R1+0x58] ;  /* 0x0000580001087983 */ /* 0x00eea20000100a00 */
[----:B------:R-:W-:Y:S01]  /*6e40*/  ULDC.64 UR6, c[0x0][0x240] ;  /* 0x0000900000067ab9 */ /* 0x000fe20000000a00 */
[----:B------:R-:W-:Y:S01]  /*6e50*/  IMAD.IADD R205, R2, 0x1, R216 ;  /* 0x0000000102cd7824 */ /* 0x000fe200078e02d8 */
[----:B------:R-:W-:Y:S02]  /*6e60*/  UIMAD UR6, UR5, UR6, URZ ;  /* 0x00000006050672a4 */ /* 0x000fe4000f8e023f */
[----:B------:R-:W1:Y:S01]  /*6e70*/  S2R R209, SR_CTAID.Y ;  /* 0x0000000000d17919 */ /* 0x000e620000002600 */
[----:B------:R-:W-:Y:S02]  /*6e80*/  USHF.L.U32 UR10, UR10, 0xd, URZ ;  /* 0x0000000d0a0a7899 */ /* 0x000fe4000800063f */
[----:B------:R-:W-:Y:S02]  /*6e90*/  UIMAD UR6, UR9, UR7, UR6 ;  /* 0x00000007090672a4 */ /* 0x000fe4000f8e0206 */
[----:B------:R-:W-:Y:S01]  /*6ea0*/  USHF.R.S32.HI UR7, URZ, 0x1f, UR10 ;  /* 0x0000001f3f077899 */ /* 0x000fe2000801140a */
[----:B------:R-:W-:Y:S01]  /*6eb0*/  LDSM.16.MT88.4 R184, [R0+0x1080] ;  /* 0x0010800000b8783b */ /* 0x000fe20000004200 */
[----:B------:R-:W-:Y:S02]  /*6ec0*/  UISETP.GE.AND UP0, UPT, UR28, UR12, UPT ;  /* 0x0000000c1c00728c */ /* 0x000fe4000bf06270 */
[----:B------:R-:W-:Y:S02]  /*6ed0*/  UIADD3 UR29, UR4, 0x1, URZ ;  /* 0x00000001041d7890 */ /* 0x000fe4000fffe03f */
[----:B------:R-:W3:Y:S01]  /*6ee0*/  LDSM.16.M88.4 R180, [R205+0x24480] ;  /* 0x02448000cdb4783b */ /* 0x000ee20000000200 */
[----:B------:R-:W-:Y:S02]  /*6ef0*/  UISETP.GE.AND UP3, UPT, UR4, 0x1, UPT ;  /* 0x000000010400788c */ /* 0x000fe4000bf66270 */
[----:B------:R-:W-:Y:S02]  /*6f00*/  UISETP.GE.AND UP2, UPT, UR26, 0x1, UPT ;  /* 0x000000011a00788c */ /* 0x000fe4000bf46270 */
[----:B------:R-:W4:Y:S01]  /*6f10*/  LDSM.16.M88.4 R188, [R205+0x25480] ;  /* 0x02548000cdbc783b */ /* 0x000f220000000200 */
[----:B------:R-:W-:Y:S02]  /*6f20*/  UISETP.GE.AND UP1, UPT, UR25, 0x1, UPT ;  /* 0x000000011900788c */ /* 0x000fe4000bf26270 */
[----:B------:R-:W-:Y:S02]  /*6f30*/  USEL UR4, UR29, URZ, !UP3 ;  /* 0x0000003f1d047287 */ /* 0x000fe4000d800000 */
[----:B------:R-:W2:Y:S05]  /*6f40*/  LDSM.16.MT88.4 R192, [R0+0x5080] ;  /* 0x0050800000c0783b */ /* 0x000eaa0000004200 */
[----:B------:R-:W0:Y:S01]  /*6f50*/  LDGDEPBAR ;  /* 0x00000000000079af */ /* 0x000e220000000000 */
[----:B-1----:R-:W-:Y:S05]  /*6f60*/  SHF.R.S32.HI R4, RZ, 0x1f, R209 ;  /* 0x0000001fff047819 */ /* 0x002fea00000114d1 */
[----:B------:R-:W-:Y:S04]  /*6f70*/  IMAD R6, R4, c[0x0][0x238], RZ ;  /* 0x00008e0004067a24 */ /* 0x000fe800078e02ff */
[C---:B------:R-:W-:Y:S02]  /*6f80*/  IMAD R6, R209.reuse, c[0x0][0x23c], R6 ;  /* 0x00008f00d1067a24 */ /* 0x040fe400078e0206 */
[----:B--2---:R-:W-:Y:S04]  /*6f90*/  IMAD.WIDE.U32 R4, R209, c[0x0][0x238], R8 ;  /* 0x00008e00d1047a25 */ /* 0x004fe800078e0008 */
[----:B------:R-:W-:Y:S02]  /*6fa0*/  IMAD.IADD R5, R5, 0x1, R6 ;  /* 0x0000000105057824 */ /* 0x000fe400078e0206 */
[----:B------:R-:W-:Y:S04]  /*6fb0*/  IMAD.U32 R6, RZ, RZ, UR9 ;  /* 0x00000009ff067e24 */ /* 0x000fe8000f8e00ff */
[----:B------:R-:W-:Y:S01]  /*6fc0*/  IMAD.WIDE.U32 R4, R6, c[0x0][0x240], R4 ;  /* 0x0000900006047a25 */ /* 0x000fe200078e0004 */
[----:B------:R-:W-:Y:S01]  /*6fd0*/  MOV R6, UR6 ;  /* 0x0000000600067c02 */ /* 0x000fe20008000f00 */
[----:B------:R-:W-:Y:S03]  /*6fe0*/  UIADD3 UR6, UR25, 0x1, URZ ;  /* 0x0000000119067890 */ /* 0x000fe6000fffe03f */
[----:B------:R-:W-:Y:S01]  /*6ff0*/  IADD3 R4, P0, R4, UR10, RZ ;  /* 0x0000000a04047c10 */ /* 0x000fe2000ff1e0ff */
[----:B------:R-:W-:Y:S02]  /*7000*/  UMOV UR10, UR28 ;  /* 0x0000001c000a7c82 */ /* 0x000fe40008000000 */
[----:B------:R-:W-:Y:S01]  /*7010*/  USEL UR25, UR6, URZ, !UP1 ;  /* 0x0000003f06197287 */ /* 0x000fe2000c800000 */
[----:B------:R-:W-:Y:S01]  /*7020*/  IADD3.X R6, R5, UR7, R6, P0, !PT ;  /* 0x0000000705067c10 */ /* 0x000fe200087fe406 */
[----:B------:R-:W-:Y:S01]  /*7030*/  UIADD3 UR7, UR26, 0x1, URZ ;  /* 0x000000011a077890 */ /* 0x000fe2000fffe03f */
[C---:B------:R-:W-:Y:S03]  /*7040*/  LEA R224, P0, R4.reuse, c[0x0][0x220], 0x2 ;  /* 0x0000880004e07a11 */ /* 0x040fe600078010ff */
[----:B------:R-:W-:Y:S01]  /*7050*/  USEL UR26, UR7, URZ, !UP2 ;  /* 0x0000003f071a7287 */ /* 0x000fe2000d000000 */
[----:B------:R-:W-:Y:S02]  /*7060*/  LEA.HI.X R225, R4, c[0x0][0x224], R6, 0x2, P0 ;  /* 0x0000890004e17a11 */ /* 0x000fe400000f1406 */
[-C--:B------:R-:W-:Y:S01]  /*7070*/  HMMA.16816.F32 R4, R164, R16.reuse, RZ ;  /* 0x00000010a404723c */ /* 0x080fe200000018ff */
[----:B------:R-:W-:Y:S07]  /*7080*/  PLOP3.LUT P0, PT, PT, PT, UP0, 0x80, 0x0 ;  /* 0x000000000000781c */ /* 0x000fee0003f0f008 */
[C---:B------:R-:W-:Y:S08]  /*7090*/  HMMA.16816.F32 R8, R28.reuse, R16, RZ ;  /* 0x000000101c08723c */ /* 0x040ff000000018ff */
[-C--:B------:R-:W-:Y:S08]  /*70a0*/  HMMA.16816.F32 R12, R28, R18.reuse, RZ ;  /* 0x000000121c0c723c */ /* 0x080ff000000018ff */
[C---:B------:R-:W-:Y:S08]  /*70b0*/  HMMA.16816.F32 R16, R164.reuse, R18, RZ ;  /* 0x00000012a410723c */ /* 0x040ff000000018ff */
[-C--:B------:R-:W-:Y:S08]  /*70c0*/  HMMA.16816.F32 R20, R164, R168.reuse, RZ ;  /* 0x000000a8a414723c */ /* 0x080ff000000018ff */
[C---:B------:R-:W-:Y:S08]  /*70d0*/  HMMA.16816.F32 R24, R28.reuse, R168, RZ ;  /* 0x000000a81c18723c */ /* 0x040ff000000018ff */
[-C--:B------:R-:W-:Y:S08]  /*70e0*/  HMMA.16816.F32 R28, R28, R170.reuse, RZ ;  /* 0x000000aa1c1c723c */ /* 0x080ff000000018ff */
[----:B------:R-:W-:Y:S01]  /*70f0*/  HMMA.16816.F32 R32, R164, R170, RZ ;  /* 0x000000aaa420723c */ /* 0x000fe200000018ff */
[----:B------:R-:W-:Y:S07]  /*7100*/  LDSM.16.MT88.4 R168, [R0+0x1880] ;  /* 0x0018800000a8783b */ /* 0x000fee0000004200 */
[-C--:B------:R-:W-:Y:S08]  /*7110*/  HMMA.16816.F32 R4, R172, R176.reuse, R4 ;  /* 0x000000b0ac04723c */ /* 0x080ff00000001804 */
[C---:B------:R-:W-:Y:S07]  /*7120*/  HMMA.16816.F32 R8, R196.reuse, R176, R8 ;  /* 0x000000b0c408723c */ /* 0x040fee0000001808 */
[----:B------:R-:W-:Y:S01]  /*7130*/  IADD3 R176, R208, R205, RZ ;  /* 0x000000cdd0b07210 */ /* 0x000fe20007ffe0ff */
[-C--:B------:R-:W-:Y:S04]  /*7140*/  HMMA.16816.F32 R12, R196, R178.reuse, R12 ;  /* 0x000000b2c40c723c */ /* 0x080fe8000000180c */
[----:B------:R-:W1:Y:S04]  /*7150*/  LDSM.16.M88.4 R164, [R176+0x24480] ;  /* 0x02448000b0a4783b */ /* 0x000e680000000200 */
[C---:B------:R-:W-:Y:S01]  /*7160*/  HMMA.16816.F32 R16, R172.reuse, R178, R16 ;  /* 0x000000b2ac10723c */ /* 0x040fe20000001810 */
[----:B------:R-:W2:Y:S07]  /*7170*/  LDSM.16.M88.4 R176, [R176+0x25480] ;  /* 0x02548000b0b0783b */ /* 0x000eae0000000200 */
[-C--:B------:R-:W-:Y:S08]  /*7180*/  HMMA.16816.F32 R20, R172, R200.reuse, R20 ;  /* 0x000000c8ac14723c */ /* 0x080ff00000001814 */
[C---:B------:R-:W-:Y:S08]  /*7190*/  HMMA.16816.F32 R24, R196.reuse, R200, R24 ;  /* 0x000000c8c418723c */ /* 0x040ff00000001818 */
[-C--:B------:R-:W-:Y:S01]  /*71a0*/  HMMA.16816.F32 R28, R196, R202.reuse, R28 ;  /* 0x000000cac41c723c */ /* 0x080fe2000000181c */
[----:B------:R-:W1:Y:S07]  /*71b0*/  LDSM.16.MT88.4 R196, [R0+0x5880] ;  /* 0x0058800000c4783b */ /* 0x000e6e0000004200 */
[----:B------:R-:W-:Y:S01]  /*71c0*/  HMMA.16816.F32 R32, R172, R202, R32 ;  /* 0x000000caac20723c */ /* 0x000fe20000001820 */
[----:B------:R-:W-:Y:S05]  /*71d0*/  LDSM.16.M88.4 R172, [R2+0x26480] ;  /* 0x0264800002ac783b */ /* 0x000fea0000000200 */
[----:B------:R-:W-:Y:S02]  /*71e0*/  LDSM.16.M88.4 R200, [R205+0x27480] ;  /* 0x02748000cdc8783b */ /* 0x000fe40000000200 */
[-C--:B---3--:R-:W-:Y:S08]  /*71f0*/  HMMA.16816.F32 R4, R180, R184.reuse, R4 ;  /* 0x000000b8b404723c */ /* 0x088ff00000001804 */
[C---:B----4-:R-:W-:Y:S08]  /*7200*/  HMMA.16816.F32 R8, R188.reuse, R184, R8 ;  /* 0x000000b8bc08723c */ /* 0x050ff00000001808 */
[-C--:B------:R-:W-:Y:S08]  /*7210*/  HMMA.16816.F32 R12, R188, R186.reuse, R12 ;  /* 0x000000babc0c723c */ /* 0x080ff0000000180c */
[C---:B------:R-:W-:Y:S01]  /*7220*/  HMMA.16816.F32 R16, R180.reuse, R186, R16 ;  /* 0x000000bab410723c */ /* 0x040fe20000001810 */
[----:B------:R-:W3:Y:S07]  /*7230*/  LDSM.16.MT88.4 R184, [R0+0x2080] ;  /* 0x0020800000b8783b */ /* 0x000eee0000004200 */
[-C--:B------:R-:W-:Y:S08]  /*7240*/  HMMA.16816.F32 R20, R180, R192.reuse, R20 ;  /* 0x000000c0b414723c */ /* 0x080ff00000001814 */
[C---:B------:R-:W-:Y:S08]  /*7250*/  HMMA.16816.F32 R24, R188.reuse, R192, R24 ;  /* 0x000000c0bc18723c */ /* 0x040ff00000001818 */
[-C--:B------:R-:W-:Y:S01]  /*7260*/  HMMA.16816.F32 R28, R188, R194.reuse, R28 ;  /* 0x000000c2bc1c723c */ /* 0x080fe2000000181c */
[----:B------:R4:W3:Y:S07]  /*7270*/  LDSM.16.M88.4 R188, [R2+0x27480] ;  /* 0x0274800002bc783b */ /* 0x0008ee0000000200 */
[----:B------:R-:W-:Y:S01]  /*7280*/  HMMA.16816.F32 R32, R180, R194, R32 ;  /* 0x000000c2b420723c */ /* 0x000fe20000001820 */
[----:B------:R-:W3:Y:S05]  /*7290*/  LDSM.16.MT88.4 R180, [R0+0x6080] ;  /* 0x0060800000b4783b */ /* 0x000eea0000004200 */
[----:B------:R-:W-:Y:S02]  /*72a0*/  LDSM.16.M88.4 R192, [R204+0x27480] ;  /* 0x02748000ccc0783b */ /* 0x000fe40000000200 */
[-C--:B-1----:R-:W-:Y:S08]  /*72b0*/  HMMA.16816.F32 R4, R164, R168.reuse, R4 ;  /* 0x000000a8a404723c */ /* 0x082ff00000001804 */
[C---:B--2---:R-:W-:Y:S04]  /*72c0*/  HMMA.16816.F32 R8, R176.reuse, R168, R8 ;  /* 0x000000a8b008723c */ /* 0x044fe80000001808 */
[----:B----4-:R-:W-:Y:S04]  /*72d0*/  IADD3 R2, R216, R2, R208 ;  /* 0x00000002d8027210 */ /* 0x010fe80007ffe0d0 */
        /* <DEDUP_REMOVED lines=8> */
[----:B------:R-:W2:Y:S05]  /*7360*/  LDSM.16.MT88.4 R164, [R0+0x6880] ;  /* 0x0068800000a4783b */ /* 0x000eaa0000004200 */
[----:B------:R-:W-:Y:S02]  /*7370*/  LDSM.16.MT88.4 R196, [R0+0x3080] ;  /* 0x0030800000c4783b */ /* 0x000fe40000004200 */
[-C--:B---3--:R-:W-:Y:S08]  /*7380*/  HMMA.16816.F32 R4, R172, R184.reuse, R4 ;  /* 0x000000b8ac04723c */ /* 0x088ff00000001804 */
[C---:B------:R-:W-:Y:S08]  /*7390*/  HMMA.16816.F32 R8, R188.reuse, R184, R8 ;  /* 0x000000b8bc08723c */ /* 0x040ff00000001808 */
[-C--:B------:R-:W-:Y:S08]  /*73a0*/  HMMA.16816.F32 R12, R188, R186.reuse, R12 ;  /* 0x000000babc0c723c */ /* 0x080ff0000000180c */
[C---:B------:R-:W-:Y:S01]  /*73b0*/  HMMA.16816.F32 R16, R172.reuse, R186, R16 ;  /* 0x000000baac10723c */ /* 0x040fe20000001810 */
[----:B------:R-:W3:Y:S07]  /*73c0*/  LDSM.16.M88.4 R184, [R205+0x26480] ;  /* 0x02648000cdb8783b */ /* 0x000eee0000000200 */
[-C--:B------:R-:W-:Y:S08]  /*73d0*/  HMMA.16816.F32 R20, R172, R180.reuse, R20 ;  /* 0x000000b4ac14723c */ /* 0x080ff00000001814 */
[C---:B------:R-:W-:Y:S08]  /*73e0*/  HMMA.16816.F32 R24, R188.reuse, R180, R24 ;  /* 0x000000b4bc18723c */ /* 0x040ff00000001818 */
[-C--:B------:R-:W-:Y:S01]  /*73f0*/  HMMA.16816.F32 R28, R188, R182.reuse, R28 ;  /* 0x000000b6bc1c723c */ /* 0x080fe2000000181c */
[----:B------:R-:W-:Y:S07]  /*7400*/  LDSM.16.M88.4 R188, [R2+0x27480] ;  /* 0x0274800002bc783b */ /* 0x000fee0000000200 */
[----:B------:R-:W-:Y:S01]  /*7410*/  HMMA.16816.F32 R32, R172, R182, R32 ;  /* 0x000000b6ac20723c */ /* 0x000fe20000001820 */
[----:B------:R-:W4:Y:S05]  /*7420*/  LDSM.16.MT88.4 R172, [R0+0x7080] ;  /* 0x0070800000ac783b */ /* 0x000f2a0000004200 */
[----:B------:R-:W-:Y:S02]  /*7430*/  LDSM.16.MT88.4 R180, [R0+0x3880] ;  /* 0x0038800000b4783b */ /* 0x000fe40000004200 */
[-C--:B-1----:R-:W-:Y:S08]  /*7440*/  HMMA.16816.F32 R4, R168, R176.reuse, R4 ;  /* 0x000000b0a804723c */ /* 0x082ff00000001804 */
[C---:B------:R-:W-:Y:S08]  /*7450*/  HMMA.16816.F32 R8, R192.reuse, R176, R8 ;  /* 0x000000b0c008723c */ /* 0x040ff00000001808 */
[-C--:B------:R-:W-:Y:S08]  /*7460*/  HMMA.16816.F32 R12, R192, R178.reuse, R12 ;  /* 0x000000b2c00c723c */ /* 0x080ff0000000180c */
[C---:B------:R-:W-:Y:S01]  /*7470*/  HMMA.16816.F32 R16, R168.reuse, R178, R16 ;  /* 0x000000b2a810723c */ /* 0x040fe20000001810 */
[----:B------:R-:W1:Y:S07]  /*7480*/  LDSM.16.M88.4 R176, [R2+0x26480] ;  /* 0x0264800002b0783b */ /* 0x000e6e0000000200 */
[-C--:B--2---:R-:W-:Y:S08]  /*7490*/  HMMA.16816.F32 R20, R168, R164.reuse, R20 ;  /* 0x000000a4a814723c */ /* 0x084ff00000001814 */
[C---:B------:R-:W-:Y:S08]  /*74a0*/  HMMA.16816.F32 R24, R192.reuse, R164, R24 ;  /* 0x000000a4c018723c */ /* 0x040ff00000001818 */
[-C--:B------:R-:W-:Y:S08]  /*74b0*/  HMMA.16816.F32 R28, R192, R166.reuse, R28 ;  /* 0x000000a6c01c723c */ /* 0x080ff0000000181c */
[----:B------:R-:W-:Y:S01]  /*74c0*/  HMMA.16816.F32 R32, R168, R166, R32 ;  /* 0x000000a6a820723c */ /* 0x000fe20000001820 */
[----:B------:R-:W2:Y:S05]  /*74d0*/  LDSM.16.MT88.4 R164, [R0+0x7880] ;  /* 0x0078800000a4783b */ /* 0x000eaa0000004200 */
[----:B------:R-:W-:Y:S02]  /*74e0*/  LDSM.16.MT88.4 R168, [R206+0x24c80] ;  /* 0x024c8000cea8783b */ /* 0x000fe40000004200 */
[-C--:B---3--:R-:W-:Y:S08]  /*74f0*/  HMMA.16816.F32 R4, R184, R196.reuse, R4 ;  /* 0x000000c4b804723c */ /* 0x088ff00000001804 */
[C---:B------:R-:W-:Y:S08]  /*7500*/  HMMA.16816.F32 R8, R200.reuse, R196, R8 ;  /* 0x000000c4c808723c */ /* 0x040ff00000001808 */
[-C--:B------:R-:W-:Y:S08]  /*7510*/  HMMA.16816.F32 R12, R200, R198.reuse, R12 ;  /* 0x000000c6c80c723c */ /* 0x080ff0000000180c */
[C---:B------:R-:W-:Y:S08]  /*7520*/  HMMA.16816.F32 R16, R184.reuse, R198, R16 ;  /* 0x000000c6b810723c */ /* 0x040ff00000001810 */
[-C--:B----4-:R-:W-:Y:S08]  /*7530*/  HMMA.16816.F32 R20, R184, R172.reuse, R20 ;  /* 0x000000acb814723c */ /* 0x090ff00000001814 */
[C---:B------:R-:W-:Y:S08]  /*7540*/  HMMA.16816.F32 R24, R200.reuse, R172, R24 ;  /* 0x000000acc818723c */ /* 0x040ff00000001818 */
[-C--:B------:R-:W-:Y:S08]  /*7550*/  HMMA.16816.F32 R28, R200, R174.reuse, R28 ;  /* 0x000000aec81c723c */ /* 0x080ff0000000181c */
[----:B------:R-:W-:Y:S01]  /*7560*/  HMMA.16816.F32 R32, R184, R174, R32 ;  /* 0x000000aeb820723c */ /* 0x000fe20000001820 */
[----:B------:R-:W-:Y:S07]  /*7570*/  LDSM.16.MT88.4 R172, [R206+0x26c80] ;  /* 0x026c8000ceac783b */ /* 0x000fee0000004200 */
[-C--:B-1----:R-:W-:Y:S08]  /*7580*/  HMMA.16816.F32 R4, R176, R180.reuse, R4 ;  /* 0x000000b4b004723c */ /* 0x082ff00000001804 */
        /* <DEDUP_REMOVED lines=61> */
[----:B------:R-:W1:Y:S07]  /*7960*/  LDSM.16.MT88.4 R28, [R207+0x26c80] ;  /* 0x026c8000cf1c783b */ /* 0x000e6e0000004200 */
        /* <DEDUP_REMOVED lines=10> */
[-C--:B--2---:R-:W-:Y:S08]  /*7a10*/  HMMA.16816.F32 R100, R32, R164.reuse, R100 ;  /* 0x000000a42064723c */ /* 0x084ff00000001864 */
[-C--:B------:R-:W-:Y:S08]  /*7a20*/  HMMA.16816.F32 R104, R168, R164.reuse, R104 ;  /* 0x000000a4a868723c */ /* 0x080ff00000001868 */
[-C--:B-1----:R-:W-:Y:S08]  /*7a30*/  HMMA.16816.F32 R108, R28, R164.reuse, R108 ;  /* 0x000000a41c6c723c */ /* 0x082ff0000000186c */
        /* <DEDUP_REMOVED lines=116> */
.L_x_1331:
[----:B------:R-:W-:Y:S01]  /*8180*/  USHF.L.U32 UR5, UR8, 0x7, URZ ;  /* 0x0000000708057899 */ /* 0x000fe2000800063f */
[----:B------:R-:W-:Y:S05]  /*8190*/  @P1 BRA `(.L_x_1353) ;  /* 0x00001d7000001947 */ /* 0x000fea0003800000 */
[----:B------:R-:W2:Y:S01]  /*81a0*/  LDL.LU.64 R164, [R1+0x58] ;  /* 0x0000580001a47983 */ /* 0x000ea20000300a00 */
[----:B------:R-:W-:Y:S01]  /*81b0*/  F2FP.PACK_AB R41, R41, R40 ;  /* 0x000000282929723e */ /* 0x000fe200000000ff */
[----:B------:R-:W-:Y:S01]  /*81c0*/  ULDC UR4, c[0x0][0x2f0] ;  /* 0x0000bc0000047ab9 */ /* 0x000fe20000000800 */
[----:B------:R-:W-:Y:S01]  /*81d0*/  F2FP.PACK_AB R111, R37, R36 ;  /* 0x00000024256f723e */ /* 0x000fe200000000ff */
[----:B------:R-:W-:Y:S01]  /*81e0*/  UIADD3 UR4, -UR5, UR4, URZ ;  /* 0x0000000405047290 */ /* 0x000fe2000fffe13f */
[----:B------:R-:W-:Y:S01]  /*81f0*/  F2FP.PACK_AB R109, R39, R38 ;  /* 0x00000026276d723e */ /* 0x000fe200000000ff */
[----:B------:R-:W-:Y:S01]  /*8200*/  BSSY B0, `(.L_x_1354) ;  /* 0x00000db000007945 */ /* 0x000fe20003800000 */
[----:B------:R-:W-:Y:S01]  /*8210*/  F2FP.PACK_AB R64, R65, R64 ;  /* 0x000000404140723e */ /* 0x000fe200000000ff */
[----:B------:R-:W-:Y:S01]  /*8220*/  UISETP.LT.AND UP0, UPT, UR4, 0x80, UPT ;  /* 0x000000800400788c */ /* 0x000fe2000bf01270 */
[----:B------:R-:W-:-:S02]  /*8230*/  F2FP.PACK_AB R66, R67, R66 ;  /* 0x000000424342723e */ /* 0x000fc400000000ff */
[----:B------:R-:W-:Y:S01]  /*8240*/  F2FP.PACK_AB R42, R43, R42 ;  /* 0x0000002a2b2a723e */ /* 0x000fe200000000ff */
[----:B------:R-:W-:Y:S01]  /*8250*/  USEL UR4, UR4, 0x80, UP0 ;  /* 0x0000008004047887 */ /* 0x000fe20008000000 */
        /* <DEDUP_REMOVED lines=56> */
[----:B--2---:R-:W-:-:S04]  /*85e0*/  SHF.R.S32.HI R5, RZ, 0x1f, R164 ;  /* 0x0000001fff057819 */ /* 0x004fc800000114a4 */
[CC--:B------:R-:W-:Y:S02]  /*85f0*/  LEA.HI R3, R5.reuse, R164.reuse, RZ, 0x2 ;  /* 0x000000a405037211 */ /* 0x0c0fe400078f10ff */
[CC--:B------:R-:W-:Y:S02]  /*8600*/  LEA.HI R10, R5.reuse, R164.reuse, RZ, 0x4 ;  /* 0x000000a4050a7211 */ /* 0x0c0fe400078f20ff */
[--C-:B------:R-:W-:Y:S02]  /*8610*/  SHF.R.S32.HI R4, RZ, 0x2, R3.reuse ;  /* 0x00000002ff047819 */ /* 0x100fe40000011403 */
[----:B------:R-:W-:Y:S02]  /*8620*/  SHF.R.S32.HI R0, RZ, 0x1f, R3 ;  /* 0x0000001fff007819 */ /* 0x000fe40000011403 */
[----:B------:R-:W-:Y:S02]  /*8630*/  LEA.HI R40, R5, R164, RZ, 0x7 ;  /* 0x000000a405287211 */ /* 0x000fe400078f38ff */
[----:B------:R-:W-:-:S04]  /*8640*/  LEA.HI R0, R0, R4, RZ, 0x3 ;  /* 0x0000000400007211 */ /* 0x000fc800078f18ff */
[----:B------:R-:W-:Y:S02]  /*8650*/  LOP3.LUT R2, R0, 0xfffffff8, RZ, 0xc0, !PT ;  /* 0xfffffff800027812 */ /* 0x000fe400078ec0ff */
[----:B------:R-:W-:-:S03]  /*8660*/  LEA.HI R0, R5, R164, RZ, 0x5 ;  /* 0x000000a405007211 */ /* 0x000fc600078f28ff */
[----:B------:R-:W-:Y:S01]  /*8670*/  IMAD.IADD R8, R4, 0x1, -R2 ;  /* 0x0000000104087824 */ /* 0x000fe200078e0a02 */
[----:B------:R-:W-:Y:S02]  /*8680*/  LEA.HI R2, R5, R164, RZ, 0x6 ;  /* 0x000000a405027211 */ /* 0x000fe400078f30ff */
[----:B-1----:R-:W-:Y:S02]  /*8690*/  SHF.R.S32.HI R6, RZ, 0x5, R0 ;  /* 0x00000005ff067819 */ /* 0x002fe40000011400 */
[----:B------:R-:W-:Y:S02]  /*86a0*/  LOP3.LUT R4, R3, 0x3ffffffc, RZ, 0xc0, !PT ;  /* 0x3ffffffc03047812 */ /* 0x000fe400078ec0ff */
[----:B------:R-:W-:Y:S01]  /*86b0*/  SHF.R.U32.HI R5, RZ, 0x3, R2 ;  /* 0x00000003ff057819 */ /* 0x000fe20000011602 */
[----:B------:R-:W-:Y:S01]  /*86c0*/  IMAD.SHL.U32 R2, R8, 0x40, RZ ;  /* 0x0000004008027824 */ /* 0x000fe200078e00ff */
[----:B------:R-:W-:Y:S01]  /*86d0*/  LEA.HI R0, R0, R6, RZ, 0x1 ;  /* 0x0000000600007211 */ /* 0x000fe200078f08ff */
[----:B------:R-:W-:Y:S01]  /*86e0*/  IMAD.IADD R7, R164, 0x1, -R4 ;  /* 0x00000001a4077824 */ /* 0x000fe200078e0a04 */
[----:B------:R-:W-:-:S02]  /*86f0*/  LOP3.LUT R3, R10, 0xfffffff0, RZ, 0xc0, !PT ;  /* 0xfffffff00a037812 */ /* 0x000fc400078ec0ff */
[----:B------:R-:W-:Y:S02]  /*8700*/  LOP3.LUT R4, R0, 0x1ffffe, RZ, 0xc0, !PT ;  /* 0x001ffffe00047812 */ /* 0x000fe400078ec0ff */
[----:B------:R-:W-:Y:S01]  /*8710*/  LOP3.LUT R0, R2, 0x1c0, RZ, 0xc0, !PT ;  /* 0x000001c002007812 */ /* 0x000fe200078ec0ff */
[----:B------:R-:W-:Y:S01]  /*8720*/  IMAD.IADD R2, R164, 0x1, -R3 ;  /* 0x00000001a4027824 */ /* 0x000fe200078e0a03 */
[----:B------:R-:W-:Y:S01]  /*8730*/  SHF.R.S32.HI R10, RZ, 0x4, R10 ;  /* 0x00000004ff0a7819 */ /* 0x000fe2000001140a */
[----:B------:R-:W-:Y:S01]  /*8740*/  IMAD.IADD R4, R6, 0x1, -R4 ;  /* 0x0000000106047824 */ /* 0x000fe200078e0a04 */
[----:B------:R-:W-:Y:S01]  /*8750*/  LOP3.LUT R5, R0, 0x18, R5, 0xf8, !PT ;  /* 0x0000001800057812 */ /* 0x000fe200078ef805 */
[----:B------:R-:W-:Y:S01]  /*8760*/  IMAD.SHL.U32 R6, R2, 0x8, RZ ;  /* 0x0000000802067824 */ /* 0x000fe200078e00ff */
[----:B------:R-:W-:Y:S01]  /*8770*/  SHF.R.U32.HI R0, RZ, 0x3, R0 ;  /* 0x00000003ff007819 */ /* 0x000fe20000011600 */
[----:B------:R-:W-:Y:S01]  /*8780*/  IMAD R7, R4, 0x200, R7 ;  /* 0x0000020004077824 */ /* 0x000fe200078e0207 */
[----:B------:R-:W-:Y:S01]  /*8790*/  BAR.SYNC.DEFER_BLOCKING 0x1, 0x100 ;  /* 0x0044000000007b1d */ /* 0x000fe20000010000 */
[----:B------:R-:W-:Y:S01]  /*87a0*/  LOP3.LUT P0, RZ, R8, 0x4, RZ, 0xc0, !PT ;  /* 0x0000000408ff7812 */ /* 0x000fe2000780c0ff */
[----:B------:R-:W-:Y:S01]  /*87b0*/  IMAD.SHL.U32 R3, R10, 0x40, RZ ;  /* 0x000000400a037824 */ /* 0x000fe200078e00ff */
[----:B------:R-:W-:Y:S01]  /*87c0*/  LOP3.LUT R0, R5, R0, RZ, 0x3c, !PT ;  /* 0x0000000005007212 */ /* 0x000fe200078e3cff */
[----:B------:R-:W-:Y:S01]  /*87d0*/  IMAD.SHL.U32 R8, R40, 0x4, RZ ;  /* 0x0000000428087824 */ /* 0x000fe200078e00ff */
[----:B------:R-:W-:-:S02]  /*87e0*/  SHF.R.S32.HI R4, RZ, 0x1f, R2 ;  /* 0x0000001fff047819 */ /* 0x000fc40000011402 */
[----:B------:R-:W-:Y:S01]  /*87f0*/  LOP3.LUT R3, R3, 0x1c0, RZ, 0xc0, !PT ;  /* 0x000001c003037812 */ /* 0x000fe200078ec0ff */
[----:B------:R-:W-:Y:S01]  /*8800*/  IMAD.U32 R0, R7, 0x2, R0 ;  /* 0x0000000207007824 */ /* 0x000fe200078e0000 */
[----:B------:R-:W-:Y:S02]  /*8810*/  LEA.HI R2, R4, R2, RZ, 0x3 ;  /* 0x0000000204027211 */ /* 0x000fe400078f18ff */
[----:B------:R-:W-:Y:S01]  /*8820*/  LOP3.LUT R4, R3, 0x38, R6, 0xf8, !PT ;  /* 0x0000003803047812 */ /* 0x000fe200078ef806 */
[----:B------:R-:W-:Y:S01]  /*8830*/  IMAD.SHL.U32 R0, R0, 0x2, RZ ;  /* 0x0000000200007824 */ /* 0x000fe200078e00ff */
[----:B------:R-:W-:Y:S01]  /*8840*/  SHF.R.U32.HI R7, RZ, 0x3, R3 ;  /* 0x00000003ff077819 */ /* 0x000fe20000011603 */
[----:B------:R-:W-:Y:S01]  /*8850*/  IMAD.SHL.U32 R3, R2, 0x400, RZ ;  /* 0x0000040002037824 */ /* 0x000fe200078e00ff */
[----:B------:R-:W-:Y:S02]  /*8860*/  LOP3.LUT R8, R8, 0x7ffffe00, RZ, 0xc0, !PT ;  /* 0x7ffffe0008087812 */ /* 0x000fe400078ec0ff */
[----:B------:R-:W-:-:S02]  /*8870*/  IADD3 R2, R0, 0x40, RZ ;  /* 0x0000004000027810 */ /* 0x000fc40007ffe0ff */
[----:B------:R-:W-:Y:S02]  /*8880*/  @P0 IADD3 R2, R0, -0x40, RZ ;  /* 0xffffffc000020810 */ /* 0x000fe40007ffe0ff */
[----:B------:R-:W-:Y:S02]  /*8890*/  LOP3.LUT R7, R4, R7, RZ, 0x3c, !PT ;  /* 0x0000000704077212 */ /* 0x000fe400078e3cff */
[----:B------:R-:W-:Y:S01]  /*88a0*/  LOP3.LUT R5, R3, 0x7fffe000, RZ, 0xc0, !PT ;  /* 0x7fffe00003057812 */ /* 0x000fe200078ec0ff */
[----:B------:R-:W-:Y:S01]  /*88b0*/  STS [R0+0x8080], R111 ;  /* 0x0080806f00007388 */ /* 0x000fe20000000800 */
[----:B------:R-:W-:Y:S02]  /*88c0*/  F2FP.PACK_AB R4, R149, R148 ;  /* 0x000000949504723e */ /* 0x000fe400000000ff */
[----:B------:R-:W-:Y:S01]  /*88d0*/  F2FP.PACK_AB R3, R151, R150 ;  /* 0x000000969703723e */ /* 0x000fe200000000ff */
[----:B------:R-:W-:Y:S01]  /*88e0*/  STS [R0+0x8480], R109 ;  /* 0x0084806d00007388 */ /* 0x000fe20000000800 */
[----:B------:R-:W-:-:S02]  /*88f0*/  IADD3 R5, R7, R5, R8 ;  /* 0x0000000507057210 */ /* 0x000fc40007ffe008 */
[----:B------:R-:W-:Y:S01]  /*8900*/  ISETP.GE.AND P1, PT, R10, UR4, PT ;  /* 0x000000040a007c0c */ /* 0x000fe2000bf26270 */
[----:B------:R-:W-:Y:S01]  /*8910*/  STS [R2+0x8080], R64 ;  /* 0x0080804002007388 */ /* 0x000fe20000000800 */
[----:B------:R-:W-:Y:S02]  /*8920*/  SHF.R.S32.HI R7, RZ, 0x1f, R6 ;  /* 0x0000001fff077819 */ /* 0x000fe40000011406 */
[----:B------:R-:W-:Y:S01]  /*8930*/  ISETP.GE.OR P0, PT, R6, c[0x0][0x324], P1 ;  /* 0x0000c90006007a0c */ /* 0x000fe20000f06670 */
[----:B------:R-:W-:Y:S01]  /*8940*/  STS [R2+0x8480], R66 ;  /* 0x0084804202007388 */ /* 0x000fe20000000800 */
[----:B------:R-:W-:-:S03]  /*8950*/  P2R R45, PR, RZ, 0x2 ;  /* 0x00000002ff2d7803 */ /* 0x000fc60000000000 */
[----:B------:R-:W-:Y:S04]  /*8960*/  STS [R0+0x9080], R41 ;  /* 0x0090802900007388 */ /* 0x000fe80000000800 */
[----:B------:R-:W-:Y:S04]  /*8970*/  STS [R0+0x9480], R42 ;  /* 0x0094802a00007388 */ /* 0x000fe80000000800 */
[----:B------:R-:W-:Y:S04]  /*8980*/  STS [R2+0x9080], R60 ;  /* 0x0090803c02007388 */ /* 0x000fe80000000800 */
[----:B------:R-:W-:Y:S04]  /*8990*/  STS [R2+0x9480], R62 ;  /* 0x0094803e02007388 */ /* 0x000fe80000000800 */
[----:B------:R1:W-:Y:S04]  /*89a0*/  STS [R0+0xa080], R44 ;  /* 0x00a0802c00007388 */ /* 0x0003e80000000800 */
[----:B------:R2:W-:Y:S04]  /*89b0*/  STS [R0+0xa480], R46 ;  /* 0x00a4802e00007388 */ /* 0x0005e80000000800 */
[----:B------:R-:W-:Y:S04]  /*89c0*/  STS [R2+0xa080], R56 ;  /* 0x00a0803802007388 */ /* 0x000fe80000000800 */
[----:B------:R-:W-:Y:S04]  /*89d0*/  STS [R2+0xa480], R58 ;  /* 0x00a4803a02007388 */ /* 0x000fe80000000800 */
[----:B------:R-:W-:Y:S04]  /*89e0*/  STS [R0+0xb080], R48 ;  /* 0x00b0803000007388 */ /* 0x000fe80000000800 */
[----:B------:R-:W-:Y:S04]  /*89f0*/  STS [R0+0xb480], R50 ;  /* 0x00b4803200007388 */ /* 0x000fe80000000800 */
[----:B------:R-:W-:Y:S01]  /*8a00*/  STS [R2+0xb080], R52 ;  /* 0x00b0803402007388 */ /* 0x000fe20000000800 */
[----:B-1----:R-:W-:-:S03]  /*8a10*/  SHF.R.S32.HI R44, RZ, 0x1f, R209 ;  /* 0x0000001fff2c7819 */ /* 0x002fc600000114d1 */
        /* <DEDUP_REMOVED lines=46> */
[----:B------:R3:W-:Y:S04]  /*8d00*/  STS [R0+0x7480], R16 ;  /* 0x0074801000007388 */ /* 0x0007e80000000800 */
[----:B------:R-:W-:Y:S04]  /*8d10*/  STS [R2+0x7080], R4 ;  /* 0x0070800402007388 */ /* 0x000fe80000000800 */
[----:B------:R4:W-:Y:S04]  /*8d20*/  STS [R2+0x7480], R3 ;  /* 0x0074800302007388 */ /* 0x0009e80000000800 */
[----:B--2---:R-:W2:Y:S01]  /*8d30*/  S2R R46, SR_CTAID.Z ;  /* 0x00000000002e7919 */ /* 0x004ea20000002700 */
[----:B-1----:R-:W-:Y:S01]  /*8d40*/  SHF.R.S32.HI R11, RZ, 0x1f, R10 ;  /* 0x0000001fff0b7819 */ /* 0x002fe2000001140a */
[----:B---3--:R-:W-:-:S02]  /*8d50*/  IMAD.SHL.U32 R0, R5, 0x2, RZ ;  /* 0x0000000205007824 */ /* 0x008fc400078e00ff */
[----:B------:R-:W-:Y:S01]  /*8d60*/  BAR.SYNC.DEFER_BLOCKING 0x1, 0x100 ;  /* 0x0044000000007b1d */ /* 0x000fe20000010000 */
[----:B------:R-:W-:Y:S02]  /*8d70*/  IMAD.U32 R5, RZ, RZ, UR8 ;  /* 0x00000008ff057e24 */ /* 0x000fe4000f8e00ff */
[----:B----4-:R-:W-:Y:S01]  /*8d80*/  IMAD R2, R44, c[0x0][0x338], RZ ;  /* 0x0000ce002c027a24 */ /* 0x010fe200078e02ff */
[----:B--2---:R-:W-:-:S03]  /*8d90*/  SHF.R.S32.HI R47, RZ, 0x1f, R46 ;  /* 0x0000001fff2f7819 */ /* 0x004fc6000001142e */
[C---:B------:R-:W-:Y:S02]  /*8da0*/  IMAD R4, R209.reuse, c[0x0][0x33c], R2 ;  /* 0x0000cf00d1047a24 */ /* 0x040fe400078e0202 */
[----:B------:R-:W-:-:S04]  /*8db0*/  IMAD.WIDE.U32 R2, R209, c[0x0][0x338], R6 ;  /* 0x0000ce00d1027a25 */ /* 0x000fc800078e0006 */
[----:B------:R-:W-:Y:S02]  /*8dc0*/  IMAD.IADD R3, R3, 0x1, R4 ;  /* 0x0000000103037824 */ /* 0x000fe400078e0204 */
[----:B------:R-:W-:Y:S02]  /*8dd0*/  IMAD R4, R47, c[0x0][0x340], RZ ;  /* 0x0000d0002f047a24 */ /* 0x000fe400078e02ff */
[C---:B------:R-:W-:Y:S01]  /*8de0*/  IMAD.WIDE.U32 R8, R46.reuse, c[0x0][0x340], R2 ;  /* 0x0000d0002e087a25 */ /* 0x040fe200078e0002 */
[----:B------:R1:W2:Y:S03]  /*8df0*/  LDS.128 R20, [R0+0x8880] ;  /* 0x0088800000147984 */ /* 0x0002a60000000c00 */
[----:B------:R-:W-:Y:S02]  /*8e00*/  IMAD R4, R46, c[0x0][0x344], R4 ;  /* 0x0000d1002e047a24 */ /* 0x000fe400078e0204 */
[----:B------:R-:W-:Y:S01]  /*8e10*/  IMAD.WIDE R2, R5, 0x80, R10 ;  /* 0x0000008005027825 */ /* 0x000fe200078e020a */
[----:B------:R1:W3:Y:S03]  /*8e20*/  LDS.128 R24, [R0+0x9080] ;  /* 0x0090800000187984 */ /* 0x0002e60000000c00 */
[----:B------:R-:W-:Y:S01]  /*8e30*/  IMAD.IADD R5, R9, 0x1, R4 ;  /* 0x0000000109057824 */ /* 0x000fe200078e0204 */
[----:B------:R1:W4:Y:S04]  /*8e40*/  LDS.128 R28, [R0+0x9880] ;  /* 0x00988000001c7984 */ /* 0x0003280000000c00 */
        /* <DEDUP_REMOVED lines=22> */
.L_x_1355:
[----:B--234-:R-:W-:Y:S05]  /*8fb0*/  BSYNC B0 ;  /* 0x0000000000007941 */ /* 0x01cfea0003800000 */
.L_x_1354:
[----:B-1----:R-:W-:Y:S01]  /*8fc0*/  IADD3 R0, R10, 0x10, RZ ;  /* 0x000000100a007810 */ /* 0x002fe20007ffe0ff */
[----:B------:R-:W-:Y:S03]  /*8fd0*/  BSSY B0, `(.L_x_1356) ;  /* 0x0000010000007945 */ /* 0x000fe60003800000 */
[----:B------:R-:W-:-:S04]  /*8fe0*/  ISETP.GE.AND P0, PT, R0, UR4, PT ;  /* 0x0000000400007c0c */ /* 0x000fc8000bf06270 */
        /* <DEDUP_REMOVED lines=14> */
.L_x_1357:
[----:B------:R-:W-:Y:S05]  /*90d0*/  BSYNC B0 ;  /* 0x0000000000007941 */ /* 0x000fea0003800000 */
.L_x_1356:
[----:B------:R-:W-:Y:S01]  /*90e0*/  IADD3 R0, R10, 0x20, RZ ;  /* 0x000000200a007810 */ /* 0x000fe20007ffe0ff */
[----:B------:R-:W-:Y:S03]  /*90f0*/  BSSY B0, `(.L_x_1358) ;  /* 0x000000f000007945 */ /* 0x000fe60003800000 */
[----:B------:R-:W-:-:S04]  /*9100*/  ISETP.GE.AND P6, PT, R0, UR4, PT ;  /* 0x0000000400007c0c */ /* 0x000fc8000bfc6270 */
        /* <DEDUP_REMOVED lines=13> */
.L_x_1359:
[----:B------:R-:W-:Y:S05]  /*91e0*/  BSYNC B0 ;  /* 0x0000000000007941 */ /* 0x000fea0003800000 */
.L_x_1358:
        /* <DEDUP_REMOVED lines=16> */
.L_x_1361:
[----:B------:R-:W-:Y:S05]  /*92f0*/  BSYNC B0 ;  /* 0x0000000000007941 */ /* 0x000fea0003800000 */
.L_x_1360:
        /* <DEDUP_REMOVED lines=16> */
.L_x_1363:
[----:B------:R-:W-:Y:S05]  /*9400*/  BSYNC B0 ;  /* 0x0000000000007941 */ /* 0x000fea0003800000 */
.L_x_1362:
        /* <DEDUP_REMOVED lines=16> */
.L_x_1365:
[----:B------:R-:W-:Y:S05]  /*9510*/  BSYNC B0 ;  /* 0x0000000000007941 */ /* 0x000fea0003800000 */
.L_x_1364:
        /* <DEDUP_REMOVED lines=16> */
.L_x_1367:
[----:B------:R-:W-:Y:S05]  /*9620*/  BSYNC B0 ;  /* 0x0000000000007941 */ /* 0x000fea0003800000 */
.L_x_1366:
[----:B------:R-:W-:Y:S01]  /*9630*/  IADD3 R0, R10, 0x70, RZ ;  /* 0x000000700a007810 */ /* 0x000fe20007ffe0ff */
[----:B------:R-:W-:Y:S03]  /*9640*/  BSSY B0, `(.L_x_1368) ;  /* 0x000000e000007945 */ /* 0x000fe60003800000 */
[----:B------:R-:W-:-:S04]  /*9650*/  ISETP.GE.AND P1, PT, R0, UR4, PT ;  /* 0x0000000400007c0c */ /* 0x000fc8000bf26270 */
        /* <DEDUP_REMOVED lines=12> */
.L_x_1369:
[----:B------:R-:W-:Y:S05]  /*9720*/  BSYNC B0 ;  /* 0x0000000000007941 */ /* 0x000fea0003800000 */
.L_x_1368:
[----:B------:R-:W-:Y:S01]  /*9730*/  ISETP.NE.AND P0, PT, R45, RZ, PT ;  /* 0x000000ff2d00720c */ /* 0x000fe20003f05270 */
[----:B------:R-:W-:Y:S01]  /*9740*/  IMAD R0, R44, c[0x0][0x308], RZ ;  /* 0x0000c2002c007a24 */ /* 0x000fe200078e02ff */
[----:B------:R-:W-:Y:S01]  /*9750*/  BSSY B0, `(.L_x_1370) ;  /* 0x0000012000007945 */ /* 0x000fe20003800000 */
[----:B--2---:R-:W-:Y:S01]  /*9760*/  IMAD.WIDE.U32 R4, R209, c[0x0][0x308], R6 ;  /* 0x0000c200d1047a25 */ /* 0x004fe200078e0006 */
        /* <DEDUP_REMOVED lines=16> */
.L_x_1371:
[----:B------:R-:W-:Y:S05]  /*9870*/  BSYNC B0 ;  /* 0x0000000000007941 */ /* 0x000fea0003800000 */
.L_x_1370:
[----:B------:R-:W-:Y:S01]  /*9880*/  ISETP.NE.AND P0, PT, R16, RZ, PT ;  /* 0x000000ff1000720c */ /* 0x000fe20003f05270 */
[----:B------:R-:W-:Y:S03]  /*9890*/  BSSY B0, `(.L_x_1372) ;  /* 0x000000e000007945 */ /* 0x000fe60003800000 */
[----:B------:R-:W-:-:S13]  /*98a0*/  ISETP.GE.OR P0, PT, R6, c[0x0][0x2f4], P0 ;  /* 0x0000bd0006007a0c */ /* 0x000fda0000706670 */
        /* <DEDUP_REMOVED lines=12> */
.L_x_1373:
[----:B------:R-:W-:Y:S05]  /*9970*/  BSYNC B0 ;  /* 0x0000000000007941 */ /* 0x000fea0003800000 */
.L_x_1372:
        /* <DEDUP_REMOVED lines=14> */
.L_x_1375:
[----:B------:R-:W-:Y:S05]  /*9a60*/  BSYNC B0 ;  /* 0x0000000000007941 */ /* 0x000fea0003800000 */
.L_x_1374:
        /* <DEDUP_REMOVED lines=14> */
.L_x_1377:
[----:B------:R-:W-:Y:S05]  /*9b50*/  BSYNC B0 ;  /* 0x0000000000007941 */ /* 0x000fea0003800000 */
.L_x_1376:
        /* <DEDUP_REMOVED lines=14> */
.L_x_1379:
[----:B------:R-:W-:Y:S05]  /*9c40*/  BSYNC B0 ;  /* 0x0000000000007941 */ /* 0x000fea0003800000 */
.L_x_1378:
        /* <DEDUP_REMOVED lines=14> */
.L_x_1381:
[----:B------:R-:W-:Y:S05]  /*9d30*/  BSYNC B0 ;  /* 0x0000000000007941 */ /* 0x000fea0003800000 */
.L_x_1380:
        /* <DEDUP_REMOVED lines=14> */
.L_x_1383:
[----:B------:R-:W-:Y:S05]  /*9e20*/  BSYNC B0 ;  /* 0x0000000000007941 */ /* 0x000fea0003800000 */
.L_x_1382:
        /* <DEDUP_REMOVED lines=14> */
.L_x_1353:
[----:B------:R-:W2:Y:S01]  /*9f10*/  LDL.LU.64 R2, [R1+0x58] ;  /* 0x0000580001027983 */ /* 0x000ea20000300a00 */
[----:B------:R-:W-:Y:S01]  /*9f20*/  ULDC UR4, c[0x0][0x2f0] ;  /* 0x0000bc0000047ab9 */ /* 0x000fe20000000800 */
[----:B------:R-:W-:Y:S01]  /*9f30*/  SHF.R.S32.HI R16, RZ, 0x1f, R209 ;  /* 0x0000001fff107819 */ /* 0x000fe200000114d1 */
[----:B------:R-:W-:Y:S01]  /*9f40*/  UIADD3 UR4, -UR5, UR4, URZ ;  /* 0x0000000405047290 */ /* 0x000fe2000fffe13f */
[----:B------:R-:W3:Y:S01]  /*9f50*/  S2R R19, SR_CTAID.Z ;  /* 0x0000000000137919 */ /* 0x000ee20000002700 */
[----:B------:R-:W-:Y:S01]  /*9f60*/  BSSY B0, `(.L_x_1384) ;  /* 0x0000020000007945 */ /* 0x000fe20003800000 */
[----:B---3--:R-:W-:-:S05]  /*9f70*/  SHF.R.S32.HI R20, RZ, 0x1f, R19 ;  /* 0x0000001fff147819 */ /* 0x008fca0000011413 */
[----:B------:R-:W-:-:S04]  /*9f80*/  IMAD R8, R20, c[0x0][0x310], RZ ;  /* 0x0000c40014087a24 */ /* 0x000fc800078e02ff */
[----:B------:R-:W-:Y:S01]  /*9f90*/  IMAD R8, R19, c[0x0][0x314], R8 ;  /* 0x0000c50013087a24 */ /* 0x000fe200078e0208 */
[----:B--2---:R-:W-:-:S04]  /*9fa0*/  SHF.R.S32.HI R0, RZ, 0x1f, R2 ;  /* 0x0000001fff007819 */ /* 0x004fc80000011402 */
[----:B-1----:R-:W-:Y:S01]  /*9fb0*/  LEA.HI R6, R0, R2, RZ, 0x4 ;  /* 0x0000000200067211 */ /* 0x002fe200078f20ff */
[----:B------:R-:W-:-:S03]  /*9fc0*/  IMAD R0, R16, c[0x0][0x308], RZ ;  /* 0x0000c20010007a24 */ /* 0x000fc600078e02ff */
[----:B------:R-:W-:Y:S01]  /*9fd0*/  LOP3.LUT R4, R6, 0x1ffffff0, RZ, 0xc0, !PT ;  /* 0x1ffffff006047812 */ /* 0x000fe200078ec0ff */
[----:B------:R-:W-:Y:S01]  /*9fe0*/  IMAD R0, R209, c[0x0][0x30c], R0 ;  /* 0x0000c300d1007a24 */ /* 0x000fe200078e0200 */
[----:B------:R-:W-:-:S03]  /*9ff0*/  SHF.R.S32.HI R6, RZ, 0x4, R6 ;  /* 0x00000004ff067819 */ /* 0x000fc60000011406 */
[----:B------:R-:W-:Y:S01]  /*a000*/  IMAD.IADD R4, R2, 0x1, -R4 ;  /* 0x0000000102047824 */ /* 0x000fe200078e0a04 */
[----:B------:R-:W-:Y:S01]  /*a010*/  ISETP.GE.AND P0, PT, R6, UR4, PT ;  /* 0x0000000406007c0c */ /* 0x000fe2000bf06270 */
[----:B------:R-:W-:Y:S01]  /*a020*/  IMAD.U32 R2, RZ, RZ, UR8 ;  /* 0x00000008ff027e24 */ /* 0x000fe2000f8e00ff */
[----:B------:R-:W-:Y:S01]  /*a030*/  SHF.R.S32.HI R7, RZ, 0x1f, R6 ;  /* 0x0000001fff077819 */ /* 0x000fe20000011406 */
[----:B------:R-:W-:Y:S01]  /*a040*/  IMAD.SHL.U32 R4, R4, 0x8, RZ ;  /* 0x0000000804047824 */ /* 0x000fe200078e00ff */
[----:B------:R-:W-:-:S03]  /*a050*/  P2R R17, PR, RZ, 0x1 ;  /* 0x00000001ff117803 */ /* 0x000fc60000000000 */
[----:B------:R-:W-:Y:S01]  /*a060*/  IMAD.WIDE R2, R2, 0x80, R6 ;  /* 0x0000008002027825 */ /* 0x000fe200078e0206 */
[----:B------:R-:W-:Y:S02]  /*a070*/  SHF.R.S32.HI R5, RZ, 0x1f, R4 ;  /* 0x0000001fff057819 */ /* 0x000fe40000011404 */
[----:B------:R-:W-:-:S03]  /*a080*/  ISETP.GE.OR P0, PT, R4, c[0x0][0x2f4], P0 ;  /* 0x0000bd0004007a0c */ /* 0x000fc60000706670 */
[----:B------:R-:W-:-:S05]  /*a090*/  IMAD.WIDE.U32 R10, R209, c[0x0][0x308], R4 ;  /* 0x0000c200d10a7a25 */ /* 0x000fca00078e0004 */
[----:B------:R-:W-:-:S05]  /*a0a0*/  IADD3 R11, R0, R11, RZ ;  /* 0x0000000b000b7210 */ /* 0x000fca0007ffe0ff */
        /* <DEDUP_REMOVED lines=11> */
.L_x_1385:
[----:B------:R-:W-:Y:S05]  /*a160*/  BSYNC B0 ;  /* 0x0000000000007941 */ /* 0x000fea0003800000 */
.L_x_1384:
[----:B------:R-:W-:Y:S01]  /*a170*/  IADD3 R0, R6, 0x10, RZ ;  /* 0x0000001006007810 */ /* 0x000fe20007ffe0ff */
        /* <DEDUP_REMOVED lines=16> */
.L_x_1387:
[----:B------:R-:W-:Y:S05]  /*a280*/  BSYNC B0 ;  /* 0x0000000000007941 */ /* 0x000fea0003800000 */
.L_x_1386:
        /* <DEDUP_REMOVED lines=16> */
.L_x_1389:
[----:B------:R-:W-:Y:S05]  /*a390*/  BSYNC B0 ;  /* 0x0000000000007941 */ /* 0x000fea0003800000 */
.L_x_1388:
        /* <DEDUP_REMOVED lines=16> */
.L_x_1391:
[----:B------:R-:W-:Y:S05]  /*a4a0*/  BSYNC B0 ;  /* 0x0000000000007941 */ /* 0x000fea0003800000 */
.L_x_1390:
        /* <DEDUP_REMOVED lines=16> */
.L_x_1393:
[----:B------:R-:W-:Y:S05]  /*a5b0*/  BSYNC B0 ;  /* 0x0000000000007941 */ /* 0x000fea0003800000 */
.L_x_1392:
        /* <DEDUP_REMOVED lines=16> */
.L_x_1395:
[----:B------:R-:W-:Y:S05]  /*a6c0*/  BSYNC B0 ;  /* 0x0000000000007941 */ /* 0x000fea0003800000 */
.L_x_1394:
        /* <DEDUP_REMOVED lines=16> */
.L_x_1397:
[----:B------:R-:W-:Y:S05]  /*a7d0*/  BSYNC B0 ;  /* 0x0000000000007941 */ /* 0x000fea0003800000 */
.L_x_1396:
        /* <DEDUP_REMOVED lines=15> */
.L_x_1399:
[----:B------:R-:W-:Y:S05]  /*a8d0*/  BSYNC B0 ;  /* 0x0000000000007941 */ /* 0x000fea0003800000 */
.L_x_1398:
[----:B------:R-:W-:Y:S01]  /*a8e0*/  ISETP.NE.AND P0, PT, R17, RZ, PT ;  /* 0x000000ff1100720c */ /* 0x000fe20003f05270 */
[----:B------:R-:W-:Y:S01]  /*a8f0*/  IMAD R0, R16, c[0x0][0x338], RZ ;  /* 0x0000ce0010007a24 */ /* 0x000fe200078e02ff */
[----:B------:R-:W-:Y:S01]  /*a900*/  BSSY B0, `(.L_x_1400) ;  /* 0x0000012000007945 */ /* 0x000fe20003800000 */
[----:B------:R-:W-:Y:S01]  /*a910*/  IMAD.WIDE.U32 R8, R209, c[0x0][0x338], R4 ;  /* 0x0000ce00d1087a25 */ /* 0x000fe200078e0004 */
[----:B------:R-:W-:-:S03]  /*a920*/  ISETP.GE.OR P0, PT, R4, c[0x0][0x324], P0 ;  /* 0x0000c90004007a0c */ /* 0x000fc60000706670 */
        /* <DEDUP_REMOVED lines=15> */
.L_x_1401:
[----:B------:R-:W-:Y:S05]  /*aa20*/  BSYNC B0 ;  /* 0x0000000000007941 */ /* 0x000fea0003800000 */
.L_x_1400:
        /* <DEDUP_REMOVED lines=15> */
.L_x_1403:
[----:B------:R-:W-:Y:S05]  /*ab20*/  BSYNC B0 ;  /* 0x0000000000007941 */ /* 0x000fea0003800000 */
.L_x_1402:
        /* <DEDUP_REMOVED lines=14> */
.L_x_1405:
[----:B------:R-:W-:Y:S05]  /*ac10*/  BSYNC B0 ;  /* 0x0000000000007941 */ /* 0x000fea0003800000 */
.L_x_1404:
        /* <DEDUP_REMOVED lines=14> */
.L_x_1407:
[----:B------:R-:W-:Y:S05]  /*ad00*/  BSYNC B0 ;  /* 0x0000000000007941 */ /* 0x000fea0003800000 */
.L_x_1406:
        /* <DEDUP_REMOVED lines=14> */
.L_x_1409:
[----:B------:R-:W-:Y:S05]  /*adf0*/  BSYNC B0 ;  /* 0x0000000000007941 */ /* 0x000fea0003800000 */
.L_x_1408:
        /* <DEDUP_REMOVED lines=14> */
.L_x_1411:
[----:B------:R-:W-:Y:S05]  /*aee0*/  BSYNC B0 ;  /* 0x0000000000007941 */ /* 0x000fea0003800000 */
.L_x_1410:
        /* <DEDUP_REMOVED lines=14> */
.L_x_1413:
[----:B------:R-:W-:Y:S05]  /*afd0*/  BSYNC B0 ;  /* 0x0000000000007941 */ /* 0x000fea0003800000 */
.L_x_1412:
        /* <DEDUP_REMOVED lines=13> */
.L_x_1414:
        /* <DEDUP_REMOVED lines=13> */
.L_x_2326:


//--------------------- .text._ZN7cutlass13device_kernelIN5flash19enable_sm80_to_sm89INS1_16FlashAttnBwdSm80INS1_25CollectiveMainloopBwdSm80ILi2ELi2EN4cute5tupleIJNS5_1CILi64EEENS7_ILi128EEES9_EEENS_6half_tEfNS_4arch4Sm80ELb0ELb1ELb1ELb0ELb1ELb0ELb0ELb0ELi2ELi2ELi2ELi2ELb0EEENS1_21CollectiveEpilogueBwdISA_SB_SD_Li256ELb0ELb0ELi4EEENS1_19SingleTileSchedulerILb0ELb0ELb0ELi128EEEEEEEEEvNT_6ParamsE --------------------------
	.section	.text._ZN7cutlass13device_kernelIN5flash19enable_sm80_to_sm89INS1_16FlashAttnBwdSm80INS1_25CollectiveMainloopBwdSm80ILi2ELi2EN4cute5tupleIJNS5_1CILi64EEENS7_ILi128EEES9_EEENS_6half_tEfNS_4arch4Sm80ELb0ELb1ELb1ELb0ELb1ELb0ELb0ELb0ELi2ELi2ELi2ELi2ELb0EEENS1_21CollectiveEpilogueBwdISA_SB_SD_Li256ELb0ELb0ELi4EEENS1_19SingleTileSchedulerILb0ELb0ELb0ELi128EEEEEEEEEvNT_6ParamsE,"ax",@progbits
	.sectioninfo	@"SHI_REGISTERS=255"
	.align	128
.text._ZN7cutlass13device_kernelIN5flash19enable_sm80_to_sm89INS1_16FlashAttnBwdSm80INS1_25CollectiveMainloopBwdSm80ILi2ELi2EN4cute5tupleIJNS5_1CILi64EEENS7_ILi128EEES9_EEENS_6half_tEfNS_4arch4Sm80ELb0ELb1ELb1ELb0ELb1ELb0ELb0ELb0ELi2ELi2ELi2ELi2ELb0EEENS1_21CollectiveEpilogueBwdISA_SB_SD_Li256ELb0ELb0ELi4EEENS1_19SingleTileSchedulerILb0ELb0ELb0ELi128EEEEEEEEEvNT_6ParamsE:
        .type           _ZN7cutlass13device_kernelIN5flash19enable_sm80_to_sm89INS1_16FlashAttnBwdSm80INS1_25CollectiveMainloopBwdSm80ILi2ELi2EN4cute5tupleIJNS5_1CILi64EEENS7_ILi128EEES9_EEENS_6half_tEfNS_4arch4Sm80ELb0ELb1ELb1ELb0ELb1ELb0ELb0ELb0ELi2ELi2ELi2ELi2ELb0EEENS1_21CollectiveEpilogueBwdISA_SB_SD_Li256ELb0ELb0ELi4EEENS1_19SingleTileSchedulerILb0ELb0ELb0ELi128EEEEEEEEEvNT_6ParamsE,@function
        .size           _ZN7cutlass13device_kernelIN5flash19enable_sm80_to_sm89INS1_16FlashAttnBwdSm80INS1_25CollectiveMainloopBwdSm80ILi2ELi2EN4cute5tupleIJNS5_1CILi64EEENS7_ILi128EEES9_EEENS_6half_tEfNS_4arch4Sm80ELb0ELb1ELb1ELb0ELb1ELb0ELb0ELb0ELi2ELi2ELi2ELi2ELb0EEENS1_21CollectiveEpilogueBwdISA_SB_SD_Li256ELb0ELb0ELi4EEENS1_19SingleTileSchedulerILb0ELb0ELb0ELi128EEEEEEEEEvNT_6ParamsE,(.L_x_2327 - _ZN7cutlass13device_kernelIN5flash19enable_sm80_to_sm89INS1_16FlashAttnBwdSm80INS1_25CollectiveMainloopBwdSm80ILi2ELi2EN4cute5tupleIJNS5_1CILi64EEENS7_ILi128EEES9_EEENS_6half_tEfNS_4arch4Sm80ELb0ELb1ELb1ELb0ELb1ELb0ELb0ELb0ELi2ELi2ELi2ELi2ELb0EEENS1_21CollectiveEpilogueBwdISA_SB_SD_Li256ELb0ELb0ELi4EEENS1_19SingleTileSchedulerILb0ELb0ELb0ELi128EEEEEEEEEvNT_6ParamsE)
        .other          _ZN7cutlass13device_kernelIN5flash19enable_sm80_to_sm89INS1_16FlashAttnBwdSm80INS1_25CollectiveMainloopBwdSm80ILi2ELi2EN4cute5tupleIJNS5_1CILi64EEENS7_ILi128EEES9_EEENS_6half_tEfNS_4arch4Sm80ELb0ELb1ELb1ELb0ELb1ELb0ELb0ELb0ELi2ELi2ELi2ELi2ELb0EEENS1_21CollectiveEpilogueBwdISA_SB_SD_Li256ELb0ELb0ELi4EEENS1_19SingleTileSchedulerILb0ELb0ELb0ELi128EEEEEEEEEvNT_6ParamsE,@"STO_CUDA_ENTRY STV_DEFAULT"
_ZN7cutlass13device_kernelIN5flash19enable_sm80_to_sm89INS1_16FlashAttnBwdSm80INS1_25CollectiveMainloopBwdSm80ILi2ELi2EN4cute5tupleIJNS5_1CILi64EEENS7_ILi128EEES9_EEENS_6half_tEfNS_4arch4Sm80ELb0ELb1ELb1ELb0ELb1ELb0ELb0ELb0ELi2ELi2ELi2ELi2ELb0EEENS1_21CollectiveEpilogueBwdISA_SB_SD_Li256ELb0ELb0ELi4EEENS1_19SingleTileSchedulerILb0ELb0ELb0ELi128EEEEEEEEEvNT_6ParamsE:
        /* <DEDUP_REMOVED lines=29> */
.L_x_1415:
        /* <DEDUP_REMOVED lines=498> */
.L_x_1418:
[----:B--2---:R-:W-:Y:S05]  /*20f0*/  BSYNC B0 ;  /* 0x0000000000007941 */ /* 0x004fea0003800000 */
.L_x_1417:
        /* <DEDUP_REMOVED lines=121> */
.L_x_1437:
        /* <DEDUP_REMOVED lines=225> */
.L_x_1421:
[----:B------:R-:W-:Y:S11]  /*36a0*/  ISETP.NE.AND P0, PT, R10, c[0x0][0x2a8], PT ;  /* 0x0000aa000a007a0c */ /* 0x000ff60003f05270 */
[----:B------:R-:W-:Y:S02]  /*36b0*/  @!UPT UIADD3 URZ, URZ, URZ, URZ ;  /* 0x0000003f3f3ff290 */ /* 0x000fe4000fffe03f */
[----:B------:R-:W-:Y:S05]  /*36c0*/  @P0 IMAD.HI.U32 R4, R2, c[0x0][0x2ac], RZ ;  /* 0x0000ab0002040a27 */ /* 0x000fea00078e00ff */
[----:B------:R-:W-:Y:S02]  /*36d0*/  @P0 SHF.R.U32.HI R2, RZ, c[0x0][0x2b0], R4 ;  /* 0x0000ac00ff020a19 */ /* 0x000fe40000011604 */
.L_x_1422:
[----:B------:R-:W-:Y:S05]  /*36e0*/  BSYNC B0 ;  /* 0x0000000000007941 */ /* 0x000fea0003800000 */
.L_x_1420:
        /* <DEDUP_REMOVED lines=10> */
.L_x_1419:
        /* <DEDUP_REMOVED lines=17> */
.L_x_1425:
[----:B------:R-:W-:Y:S11]  /*38a0*/  ISETP.NE.AND P0, PT, R10, c[0x0][0x2a8], PT ;  /* 0x0000aa000a007a0c */ /* 0x000ff60003f05270 */
[----:B------:R-:W-:Y:S02]  /*38b0*/  @!UPT UIADD3 URZ, URZ, URZ, URZ ;  /* 0x0000003f3f3ff290 */ /* 0x000fe4000fffe03f */
[----:B------:R-:W-:Y:S05]  /*38c0*/  @P0 IMAD.HI.U32 R4, R2, c[0x0][0x2ac], RZ ;  /* 0x0000ab0002040a27 */ /* 0x000fea00078e00ff */
[----:B------:R-:W-:Y:S02]  /*38d0*/  @P0 SHF.R.U32.HI R2, RZ, c[0x0][0x2b0], R4 ;  /* 0x0000ac00ff020a19 */ /* 0x000fe40000011604 */
.L_x_1426:
[----:B------:R-:W-:Y:S05]  /*38e0*/  BSYNC B0 ;  /* 0x0000000000007941 */ /* 0x000fea0003800000 */
.L_x_1424:
[----:B------:R-:W2:Y:S01]  /*38f0*/  LDL R5, [R1+0x48] ;  /* 0x0000480001057983 */ /* 0x000ea20000100800 */
[----:B------:R-:W-:Y:S04]  /*3900*/  IMAD.MOV.U32 R4, RZ, RZ, c[0x0][0x2a8] ;  /* 0x0000aa00ff047624 */ /* 0x000fe800078e00ff */
[----:B------:R-:W-:Y:S04]  /*3910*/  IMAD R2, R2, R4, -UR13 ;  /* 0x8000000d02027e24 */ /* 0x000fe8000f8e0204 */
[----:B--2---:R-:W-:Y:S05]  /*3920*/  IMAD.IADD R2, R2, 0x1, -R5 ;  /* 0x0000000102027824 */ /* 0x004fea00078e0a05 */
[----:B------:R-:W-:Y:S02]  /*3930*/  IADD3 R4, R2, c[0x0][0x2a8], RZ ;  /* 0x0000aa0002047a10 */ /* 0x000fe40007ffe0ff */
[----:B------:R-:W-:Y:S02]  /*3940*/  IMNMX R7, R7, R2, !PT ;  /* 0x0000000207077217 */ /* 0x000fe40007800200 */
[----:B------:R-:W-:Y:S02]  /*3950*/  IMNMX R8, R8, R4, PT ;  /* 0x0000000408087217 */ /* 0x000fe40003800200 */
.L_x_1423:
        /* <DEDUP_REMOVED lines=17> */
.L_x_1429:
[----:B------:R-:W-:Y:S11]  /*3a70*/  ISETP.NE.AND P0, PT, R10, c[0x0][0x2a8], PT ;  /* 0x0000aa000a007a0c */ /* 0x000ff60003f05270 */
[----:B------:R-:W-:Y:S02]  /*3a80*/  @!UPT UIADD3 URZ, URZ, URZ, URZ ;  /* 0x0000003f3f3ff290 */ /* 0x000fe4000fffe03f */
[----:B------:R-:W-:Y:S05]  /*3a90*/  @P0 IMAD.HI.U32 R4, R2, c[0x0][0x2ac], RZ ;  /* 0x0000ab0002040a27 */ /* 0x000fea00078e00ff */
[----:B------:R-:W-:Y:S02]  /*3aa0*/  @P0 SHF.R.U32.HI R2, RZ, c[0x0][0x2b0], R4 ;  /* 0x0000ac00ff020a19 */ /* 0x000fe40000011604 */
.L_x_1430:
[----:B------:R-:W-:Y:S05]  /*3ab0*/  BSYNC B0 ;  /* 0x0000000000007941 */ /* 0x000fea0003800000 */
.L_x_1428:
[----:B------:R-:W2:Y:S01]  /*3ac0*/  LDL R11, [R1+0x48] ;  /* 0x00004800010b7983 */ /* 0x000ea20000100800 */
[----:B------:R-:W-:Y:S04]  /*3ad0*/  IMAD.MOV.U32 R4, RZ, RZ, c[0x0][0x2a8] ;  /* 0x0000aa00ff047624 */ /* 0x000fe800078e00ff */
[----:B------:R-:W-:Y:S04]  /*3ae0*/  IMAD R2, R2, R4, -UR13 ;  /* 0x8000000d02027e24 */ /* 0x000fe8000f8e0204 */
[----:B--2---:R-:W-:Y:S05]  /*3af0*/  IMAD.IADD R2, R2, 0x1, -R11 ;  /* 0x0000000102027824 */ /* 0x004fea00078e0a0b */
[----:B------:R-:W-:Y:S02]  /*3b00*/  IADD3 R4, R2, c[0x0][0x2a8], RZ ;  /* 0x0000aa0002047a10 */ /* 0x000fe40007ffe0ff */
[----:B------:R-:W-:Y:S02]  /*3b10*/  IMNMX R5, R5, R2, !PT ;  /* 0x0000000205057217 */ /* 0x000fe40007800200 */
[----:B------:R-:W-:Y:S02]  /*3b20*/  IMNMX R6, R6, R4, PT ;  /* 0x0000000406067217 */ /* 0x000fe40003800200 */
.L_x_1427:
        /* <DEDUP_REMOVED lines=17> */
.L_x_1433:
[----:B------:R-:W-:Y:S11]  /*3c40*/  ISETP.NE.AND P0, PT, R10, c[0x0][0x2a8], PT ;  /* 0x0000aa000a007a0c */ /* 0x000ff60003f05270 */
[----:B------:R-:W-:Y:S02]  /*3c50*/  @!UPT UIADD3 URZ, URZ, URZ, URZ ;  /* 0x0000003f3f3ff290 */ /* 0x000fe4000fffe03f */
[----:B------:R-:W-:Y:S05]  /*3c60*/  @P0 IMAD.HI.U32 R9, R0, c[0x0][0x2ac], RZ ;  /* 0x0000ab0000090a27 */ /* 0x000fea00078e00ff */
[----:B------:R-:W-:Y:S02]  /*3c70*/  @P0 SHF.R.U32.HI R0, RZ, c[0x0][0x2b0], R9 ;  /* 0x0000ac00ff000a19 */ /* 0x000fe40000011609 */
.L_x_1434:
[----:B------:R-:W-:Y:S05]  /*3c80*/  BSYNC B0 ;  /* 0x0000000000007941 */ /* 0x000fea0003800000 */
.L_x_1432:
[----:B------:R-:W2:Y:S01]  /*3c90*/  LDL R10, [R1+0x48] ;  /* 0x00004800010a7983 */ /* 0x000ea20000100800 */
[----:B------:R-:W-:Y:S04]  /*3ca0*/  IMAD.MOV.U32 R9, RZ, RZ, c[0x0][0x2a8] ;  /* 0x0000aa00ff097624 */ /* 0x000fe800078e00ff */
[----:B------:R-:W-:Y:S04]  /*3cb0*/  IMAD R0, R0, R9, -UR13 ;  /* 0x8000000d00007e24 */ /* 0x000fe8000f8e0209 */
[----:B--2---:R-:W-:Y:S05]  /*3cc0*/  IMAD.IADD R0, R0, 0x1, -R10 ;  /* 0x0000000100007824 */ /* 0x004fea00078e0a0a */
[----:B------:R-:W-:Y:S02]  /*3cd0*/  IADD3 R9, R0, c[0x0][0x2a8], RZ ;  /* 0x0000aa0000097a10 */ /* 0x000fe40007ffe0ff */
[----:B------:R-:W-:Y:S02]  /*3ce0*/  IMNMX R2, R2, R0, !PT ;  /* 0x0000000002027217 */ /* 0x000fe40007800200 */
[----:B------:R-:W-:Y:S02]  /*3cf0*/  IMNMX R4, R4, R9, PT ;  /* 0x0000000904047217 */ /* 0x000fe40003800200 */
.L_x_1431:
        /* <DEDUP_REMOVED lines=80> */
.L_x_1435:
        /* <DEDUP_REMOVED lines=707> */
.L_x_1436:
        /* <DEDUP_REMOVED lines=309> */
.L_x_1416:
        /* <DEDUP_REMOVED lines=227> */
.L_x_1440:
[----:B--234-:R-:W-:Y:S05]  /*8fb0*/  BSYNC B0 ;  /* 0x0000000000007941 */ /* 0x01cfea0003800000 */
.L_x_1439:
        /* <DEDUP_REMOVED lines=17> */
.L_x_1442:
[----:B------:R-:W-:Y:S05]  /*90d0*/  BSYNC B0 ;  /* 0x0000000000007941 */ /* 0x000fea0003800000 */
.L_x_1441:
        /* <DEDUP_REMOVED lines=16> */
.L_x_1444:
[----:B------:R-:W-:Y:S05]  /*91e0*/  BSYNC B0 ;  /* 0x0000000000007941 */ /* 0x000fea0003800000 */
.L_x_1443:
        /* <DEDUP_REMOVED lines=16> */
.L_x_1446:
[----:B------:R-:W-:Y:S05]  /*92f0*/  BSYNC B0 ;  /* 0x0000000000007941 */ /* 0x000fea0003800000 */
.L_x_1445:
        /* <DEDUP_REMOVED lines=16> */
.L_x_1448:
[----:B------:R-:W-:Y:S05]  /*9400*/  BSYNC B0 ;  /* 0x0000000000007941 */ /* 0x000fea0003800000 */
.L_x_1447:
        /* <DEDUP_REMOVED lines=16> */
.L_x_1450:
[----:B------:R-:W-:Y:S05]  /*9510*/  BSYNC B0 ;  /* 0x0000000000007941 */ /* 0x000fea0003800000 */
.L_x_1449:
        /* <DEDUP_REMOVED lines=16> */
.L_x_1452:
[----:B------:R-:W-:Y:S05]  /*9620*/  BSYNC B0 ;  /* 0x0000000000007941 */ /* 0x000fea0003800000 */
.L_x_1451:
        /* <DEDUP_REMOVED lines=15> */
.L_x_1454:
[----:B------:R-:W-:Y:S05]  /*9720*/  BSYNC B0 ;  /* 0x0000000000007941 */ /* 0x000fea0003800000 */
.L_x_1453:
        /* <DEDUP_REMOVED lines=20> */
.L_x_1456:
[----:B------:R-:W-:Y:S05]  /*9870*/  BSYNC B0 ;  /* 0x0000000000007941 */ /* 0x000fea0003800000 */
.L_x_1455:
        /* <DEDUP_REMOVED lines=15> */
.L_x_1458:
[----:B------:R-:W-:Y:S05]  /*9970*/  BSYNC B0 ;  /* 0x0000000000007941 */ /* 0x000fea0003800000 */
.L_x_1457:
        /* <DEDUP_REMOVED lines=14> */
.L_x_1460:
[----:B------:R-:W-:Y:S05]  /*9a60*/  BSYNC B0 ;  /* 0x0000000000007941 */ /* 0x000fea0003800000 */
.L_x_1459:
        /* <DEDUP_REMOVED lines=14> */
.L_x_1462:
[----:B------:R-:W-:Y:S05]  /*9b50*/  BSYNC B0 ;  /* 0x0000000000007941 */ /* 0x000fea0003800000 */
.L_x_1461:
        /* <DEDUP_REMOVED lines=14> */
.L_x_1464:
[----:B------:R-:W-:Y:S05]  /*9c40*/  BSYNC B0 ;  /* 0x0000000000007941 */ /* 0x000fea0003800000 */
.L_x_1463:
        /* <DEDUP_REMOVED lines=14> */
.L_x_1466:
[----:B------:R-:W-:Y:S05]  /*9d30*/  BSYNC B0 ;  /* 0x0000000000007941 */ /* 0x000fea0003800000 */
.L_x_1465:
        /* <DEDUP_REMOVED lines=14> */
.L_x_1468:
[----:B------:R-:W-:Y:S05]  /*9e20*/  BSYNC B0 ;  /* 0x0000000000007941 */ /* 0x000fea0003800000 */
.L_x_1467:
        /* <DEDUP_REMOVED lines=14> */
.L_x_1438:
        /* <DEDUP_REMOVED lines=37> */
.L_x_1470:
[----:B------:R-:W-:Y:S05]  /*a160*/  BSYNC B0 ;  /* 0x0000000000007941 */ /* 0x000fea0003800000 */
.L_x_1469:
        /* <DEDUP_REMOVED lines=17> */
.L_x_1472:
[----:B------:R-:W-:Y:S05]  /*a280*/  BSYNC B0 ;  /* 0x0000000000007941 */ /* 0x000fea0003800000 */
.L_x_1471:
        /* <DEDUP_REMOVED lines=16> */
.L_x_1474:
[----:B------:R-:W-:Y:S05]  /*a390*/  BSYNC B0 ;  /* 0x0000000000007941 */ /* 0x000fea0003800000 */
.L_x_1473:
        /* <DEDUP_REMOVED lines=16> */
.L_x_1476:
[----:B------:R-:W-:Y:S05]  /*a4a0*/  BSYNC B0 ;  /* 0x0000000000007941 */ /* 0x000fea0003800000 */
.L_x_1475:
        /* <DEDUP_REMOVED lines=16> */
.L_x_1478:
[----:B------:R-:W-:Y:S05]  /*a5b0*/  BSYNC B0 ;  /* 0x0000000000007941 */ /* 0x000fea0003800000 */
.L_x_1477:
        /* <DEDUP_REMOVED lines=16> */
.L_x_1480:
[----:B------:R-:W-:Y:S05]  /*a6c0*/  BSYNC B0 ;  /* 0x0000000000007941 */ /* 0x000fea0003800000 */
.L_x_1479:
        /* <DEDUP_REMOVED lines=16> */
.L_x_1482:
[----:B------:R-:W-:Y:S05]  /*a7d0*/  BSYNC B0 ;  /* 0x0000000000007941 */ /* 0x000fea0003800000 */
.L_x_1481:
        /* <DEDUP_REMOVED lines=15> */
.L_x_1484:
[----:B------:R-:W-:Y:S05]  /*a8d0*/  BSYNC B0 ;  /* 0x0000000000007941 */ /* 0x000fea0003800000 */
.L_x_1483:
        /* <DEDUP_REMOVED lines=20> */
.L_x_1486:
[----:B------:R-:W-:Y:S05]  /*aa20*/  BSYNC B0 ;  /* 0x0000000000007941 */ /* 0x000fea0003800000 */
.L_x_1485:
        /* <DEDUP_REMOVED lines=15> */
.L_x_1488:
[----:B------:R-:W-:Y:S05]  /*ab20*/  BSYNC B0 ;  /* 0x0000000000007941 */ /* 0x000fea0003800000 */
.L_x_1487:
        /* <DEDUP_REMOVED lines=14> */
.L_x_1490:
[----:B------:R-:W-:Y:S05]  /*ac10*/  BSYNC B0 ;  /* 0x0000000000007941 */ /* 0x000fea0003800000 */
.L_x_1489:
        /* <DEDUP_REMOVED lines=14> */
.L_x_1492:
[----:B------:R-:W-:Y:S05]  /*ad00*/  BSYNC B0 ;  /* 0x0000000000007941 */ /* 0x000fea0003800000 */
.L_x_1491:
        /* <DEDUP_REMOVED lines=14> */
.L_x_1494:
[----:B------:R-:W-:Y:S05]  /*adf0*/  BSYNC B0 ;  /* 0x0000000000007941 */ /* 0x000fea0003800000 */
.L_x_1493:
        /* <DEDUP_REMOVED lines=14> */
.L_x_1496:
[----:B------:R-:W-:Y:S05]  /*aee0*/  BSYNC B0 ;  /* 0x0000000000007941 */ /* 0x000fea0003800000 */
.L_x_1495:
        /* <DEDUP_REMOVED lines=14> */
.L_x_1498:
[----:B------:R-:W-:Y:S05]  /*afd0*/  BSYNC B0 ;  /* 0x0000000000007941 */ /* 0x000fea0003800000 */
.L_x_1497:
        /* <DEDUP_REMOVED lines=13> */
.L_x_1499:
        /* <DEDUP_REMOVED lines=13> */
.L_x_2327:


//--------------------- .text._ZN7cutlass13device_kernelIN5flash19enable_sm80_to_sm89INS1_16FlashAttnBwdSm80INS1_25CollectiveMainloopBwdSm80ILi2ELi2EN4cute5tupleIJNS5_1CILi64EEENS7_ILi128EEES9_EEENS_6half_tEfNS_4arch4Sm80ELb0ELb1ELb1ELb0ELb0ELb0ELb0ELb0ELi2ELi2ELi2ELi2ELb0EEENS1_24CollectiveEpilogueBwdGQAISA_fSD_Li256ELb0ELb0EEENS1_19SingleTileSchedulerILb0ELb0ELb0ELi128EEEEEEEEEvNT_6ParamsE --------------------------
	.section	.text._ZN7cutlass13device_kernelIN5flash19enable_sm80_to_sm89INS1_16FlashAttnBwdSm80INS1_25CollectiveMainloopBwdSm80ILi2ELi2EN4cute5tupleIJNS5_1CILi64EEENS7_ILi128EEES9_EEENS_6half_tEfNS_4arch4Sm80ELb0ELb1ELb1ELb0ELb0ELb0ELb0ELb0ELi2ELi2ELi2ELi2ELb0EEENS1_24CollectiveEpilogueBwdGQAISA_fSD_Li256ELb0ELb0EEENS1_19SingleTileSchedulerILb0ELb0ELb0ELi128EEEEEEEEEvNT_6ParamsE,"ax",@progbits
	.sectioninfo	@"SHI_REGISTERS=255"
	.align	128
.text._ZN7cutlass13device_kernelIN5flash19enable_sm80_to_sm89INS1_16FlashAttnBwdSm80INS1_25CollectiveMainloopBwdSm80ILi2ELi2EN4cute5tupleIJNS5_1CILi64EEENS7_ILi128EEES9_EEENS_6half_tEfNS_4arch4Sm80ELb0ELb1ELb1ELb0ELb0ELb0ELb0ELb0ELi2ELi2ELi2ELi2ELb0EEENS1_24CollectiveEpilogueBwdGQAISA_fSD_Li256ELb0ELb0EEENS1_19SingleTileSchedulerILb0ELb0ELb0ELi128EEEEEEEEEvNT_6ParamsE:
        .type           _ZN7cutlass13device_kernelIN5flash19enable_sm80_to_sm89INS1_16FlashAttnBwdSm80INS1_25CollectiveMainloopBwdSm80ILi2ELi2EN4cute5tupleIJNS5_1CILi64EEENS7_ILi128EEES9_EEENS_6half_tEfNS_4arch4Sm80ELb0ELb1ELb1ELb0ELb0ELb0ELb0ELb0ELi2ELi2ELi2ELi2ELb0EEENS1_24CollectiveEpilogueBwdGQAISA_fSD_Li256ELb0ELb0EEENS1_19SingleTileSchedulerILb0ELb0ELb0ELi128EEEEEEEEEvNT_6ParamsE,@function
        .size           _ZN7cutlass13device_kernelIN5flash19enable_sm80_to_sm89INS1_16FlashAttnBwdSm80INS1_25CollectiveMainloopBwdSm80ILi2ELi2EN4cute5tupleIJNS5_1CILi64EEENS7_ILi128EEES9_EEENS_6half_tEfNS_4arch4Sm80ELb0ELb1ELb1ELb0ELb0ELb0ELb0ELb0ELi2ELi2ELi2ELi2ELb0EEENS1_24CollectiveEpilogueBwdGQAISA_fSD_Li256ELb0ELb0EEENS1_19SingleTileSchedulerILb0ELb0ELb0ELi128EEEEEEEEEvNT_6ParamsE,(.L_x_2328 - _ZN7cutlass13device_kernelIN5flash19enable_sm80_to_sm89INS1_16FlashAttnBwdSm80INS1_25CollectiveMainloopBwdSm80ILi2ELi2EN4cute5tupleIJNS5_1CILi64EEENS7_ILi128EEES9_EEENS_6half_tEfNS_4arch4Sm80ELb0ELb1ELb1ELb0ELb0ELb0ELb0ELb0ELi2ELi2ELi2ELi2ELb0EEENS1_24CollectiveEpilogueBwdGQAISA_fSD_Li256ELb0ELb0EEENS1_19SingleTileSchedulerILb0ELb0ELb0ELi128EEEEEEEEEvNT_6ParamsE)
        .other          _ZN7cutlass13device_kernelIN5flash19enable_sm80_to_sm89INS1_16FlashAttnBwdSm80INS1_25CollectiveMainloopBwdSm80ILi2ELi2EN4cute5tupleIJNS5_1CILi64EEENS7_ILi128EEES9_EEENS_6half_tEfNS_4arch4Sm80ELb0ELb1ELb1ELb0ELb0ELb0ELb0ELb0ELi2ELi2ELi2ELi2ELb0EEENS1_24CollectiveEpilogueBwdGQAISA_fSD_Li256ELb0ELb0EEENS1_19SingleTileSchedulerILb0ELb0ELb0ELi128EEEEEEEEEvNT_6ParamsE,@"STO_CUDA_ENTRY STV_DEFAULT"
_ZN7cutlass13device_kernelIN5flash19enable_sm80_to_sm89INS1_16FlashAttnBwdSm80INS1_25CollectiveMainloopBwdSm80ILi2ELi2EN4cute5tupleIJNS5_1CILi64EEENS7_ILi128EEES9_EEENS_6half_tEfNS_4arch4Sm80ELb0ELb1ELb1ELb0ELb0ELb0ELb0ELb0ELi2ELi2ELi2ELi2ELb0EEENS1_24CollectiveEpilogueBwdGQAISA_fSD_Li256ELb0ELb0EEENS1_19SingleTileSchedulerILb0ELb0ELb0ELi128EEEEEEEEEvNT_6ParamsE:
[----:B------:R-:W-:-:S03]  /*0000*/  MOV R1, c[0x0][0x28] ;  /* 0x00000a0000017a02 */ /* 0x000fc60000000f00 */
[----:B------:R-:W1:Y:S01]  /*0010*/  S2UR UR10, SR_CTAID.Z ;  /* 0x00000000000a79c3 */ /* 0x000e620000002700 */
[----:B------:R-:W-:Y:S02]  /*0020*/  IADD3 R1, R1, -0xb0, RZ ;  /* 0xffffff5001017810 */ /* 0x000fe40007ffe0ff */
[----:B-1----:R-:W-:-:S13]  /*0030*/  ISETP.LE.AND P0, PT, RZ, UR10, PT ;  /* 0x0000000aff007c0c */ /* 0x002fda000bf03270 */
[----:B------:R-:W-:Y:S05]  /*0040*/  @!P0 EXIT ;  /* 0x000000000000894d */ /* 0x000fea0003800000 */
[----:B------:R-:W1:Y:S01]  /*0050*/  S2UR UR9, SR_CTAID.X ;  /* 0x00000000000979c3 */ /* 0x000e620000002500 */
[----:B------:R-:W2:Y:S01]  /*0060*/  S2R R20, SR_TID.X ;  /* 0x0000000000147919 */ /* 0x000ea20000002100 */
[----:B------:R-:W-:Y:S02]  /*0070*/  ULDC UR5, c[0x0][0x168] ;  /* 0x00005a0000057ab9 */ /* 0x000fe40000000800 */
[----:B------:R-:W-:Y:S01]  /*0080*/  UIADD3 UR5, UR5, 0x3f, URZ ;  /* 0x0000003f05057890 */ /* 0x000fe2000fffe03f */
[----:B------:R-:W3:Y:S03]  /*0090*/  S2R R34, SR_CTAID.Y ;  /* 0x0000000000227919 */ /* 0x000ee60000002600 */
[----:B------:R-:W-:-:S04]  /*00a0*/  USHF.R.S32.HI UR4, URZ, 0x1f, UR5 ;  /* 0x0000001f3f047899 */ /* 0x000fc80008011405 */
[----:B------:R-:W-:-:S04]  /*00b0*/  ULEA.HI UR4, UR4, UR5, URZ, 0x6 ;  /* 0x0000000504047291 */ /* 0x000fc8000f8f303f */
[----:B------:R-:W-:Y:S01]  /*00c0*/  USHF.R.S32.HI UR13, URZ, 0x6, UR4 ;  /* 0x000000063f0d7899 */ /* 0x000fe20008011404 */
[----:B-1----:R-:W-:-:S13]  /*00d0*/  ISETP.LE.AND P0, PT, RZ, UR9, PT ;  /* 0x00000009ff007c0c */ /* 0x002fda000bf03270 */
[----:B------:R-:W-:Y:S05]  /*00e0*/  @!P0 BRA `(.L_x_1500) ;  /* 0x000000c000008947 */ /* 0x000fea0003800000 */
[----:B--23--:R-:W-:Y:S02]  /*00f0*/  ULDC UR4, c[0x0][0x168] ;  /* 0x00005a0000047ab9 */ /* 0x00cfe40000000800 */
        /* <DEDUP_REMOVED lines=11> */
.L_x_1500:
[----:B--23--:R-:W-:Y:S01]  /*01b0*/  USHF.L.U32 UR12, UR9, 0x7, URZ ;  /* 0x00000007090c7899 */ /* 0x00cfe2000800063f */
[----:B------:R-:W-:Y:S01]  /*01c0*/  PLOP3.LUT P1, PT, PT, PT, PT, 0x80, 0x0 ;  /* 0x000000000000781c */ /* 0x000fe20003f2f070 */
[----:B------:R-:W-:Y:S01]  /*01d0*/  ULDC UR5, c[0x0][0x168] ;  /* 0x00005a0000057ab9 */ /* 0x000fe20000000800 */
[----:B------:R-:W-:Y:S01]  /*01e0*/  CS2R R150, SRZ ;  /* 0x0000000000967805 */ /* 0x000fe2000001ff00 */
[----:B------:R-:W-:Y:S01]  /*01f0*/  UIADD3 UR5, UR12, UR5, URZ ;  /* 0x000000050c057290 */ /* 0x000fe2000fffe03f */
[----:B------:R-:W-:Y:S01]  /*0200*/  CS2R R148, SRZ ;  /* 0x0000000000947805 */ /* 0x000fe2000001ff00 */
[----:B------:R-:W-:Y:S01]  /*0210*/  ULDC UR4, c[0x0][0x198] ;  /* 0x0000660000047ab9 */ /* 0x000fe20000000800 */
[----:B------:R-:W-:Y:S01]  /*0220*/  CS2R R154, SRZ ;  /* 0x00000000009a7805 */ /* 0x000fe2000001ff00 */
[----:B------:R-:W-:Y:S01]  /*0230*/  UIADD3 UR4, UR5, -UR4, URZ ;  /* 0x8000000405047290 */ /* 0x000fe2000fffe03f */
[----:B------:R-:W-:Y:S01]  /*0240*/  CS2R R152, SRZ ;  /* 0x0000000000987805 */ /* 0x000fe2000001ff00 */
[----:B------:R-:W-:Y:S01]  /*0250*/  ULDC.64 UR20, c[0x0][0x118] ;  /* 0x0000460000147ab9 */ /* 0x000fe20000000a00 */
[----:B------:R-:W-:Y:S01]  /*0260*/  CS2R R158, SRZ ;  /* 0x00000000009e7805 */ /* 0x000fe2000001ff00 */
[----:B------:R-:W-:Y:S01]  /*0270*/  CS2R R156, SRZ ;  /* 0x00000000009c7805 */ /* 0x000fe2000001ff00 */
[----:B------:R-:W-:Y:S01]  /*0280*/  CS2R R162, SRZ ;  /* 0x0000000000a27805 */ /* 0x000fe2000001ff00 */
[----:B------:R-:W-:Y:S01]  /*0290*/  IMAD.U32 R0, RZ, RZ, UR4 ;  /* 0x00000004ff007e24 */ /* 0x000fe2000f8e00ff */
[----:B------:R-:W-:Y:S01]  /*02a0*/  CS2R R160, SRZ ;  /* 0x0000000000a07805 */ /* 0x000fe2000001ff00 */
[----:B------:R-:W-:Y:S01]  /*02b0*/  CS2R R146, SRZ ;  /* 0x0000000000927805 */ /* 0x000fe2000001ff00 */
[----:B------:R-:W-:Y:S01]  /*02c0*/  CS2R R144, SRZ ;  /* 0x0000000000907805 */ /* 0x000fe2000001ff00 */
[----:B------:R-:W-:Y:S01]  /*02d0*/  CS2R R142, SRZ ;  /* 0x00000000008e7805 */ /* 0x000fe2000001ff00 */
[----:B------:R-:W-:Y:S01]  /*02e0*/  IADD3 R0, R0, -c[0x0][0x2a4], RZ ;  /* 0x8000a90000007a10 */ /* 0x000fe20007ffe0ff */
[----:B------:R-:W-:Y:S01]  /*02f0*/  CS2R R140, SRZ ;  /* 0x00000000008c7805 */ /* 0x000fe2000001ff00 */
[----:B------:R-:W-:Y:S01]  /*0300*/  CS2R R138, SRZ ;  /* 0x00000000008a7805 */ /* 0x000fe2000001ff00 */
[----:B------:R-:W-:Y:S01]  /*0310*/  CS2R R136, SRZ ;  /* 0x0000000000887805 */ /* 0x000fe2000001ff00 */
[----:B------:R-:W-:Y:S01]  /*0320*/  SHF.R.S32.HI R2, RZ, 0x1f, R0 ;  /* 0x0000001fff027819 */ /* 0x000fe20000011400 */
[----:B------:R-:W-:Y:S01]  /*0330*/  CS2R R134, SRZ ;  /* 0x0000000000867805 */ /* 0x000fe2000001ff00 */
[----:B------:R-:W-:Y:S01]  /*0340*/  CS2R R132, SRZ ;  /* 0x0000000000847805 */ /* 0x000fe2000001ff00 */
[----:B------:R-:W-:Y:S01]  /*0350*/  CS2R R118, SRZ ;  /* 0x0000000000767805 */ /* 0x000fe2000001ff00 */
[----:B------:R-:W-:Y:S01]  /*0360*/  LEA.HI R0, R2, R0, RZ, 0x6 ;  /* 0x0000000002007211 */ /* 0x000fe200078f30ff */
[----:B------:R-:W-:Y:S01]  /*0370*/  CS2R R116, SRZ ;  /* 0x0000000000747805 */ /* 0x000fe2000001ff00 */
[----:B------:R-:W-:Y:S01]  /*0380*/  CS2R R122, SRZ ;  /* 0x00000000007a7805 */ /* 0x000fe2000001ff00 */
[----:B------:R-:W-:Y:S01]  /*0390*/  CS2R R120, SRZ ;  /* 0x0000000000787805 */ /* 0x000fe2000001ff00 */
[----:B------:R-:W1:Y:S01]  /*03a0*/  R2UR UR11, R0 ;  /* 0x00000000000b73c2 */ /* 0x000e6200000e0000 */
        /* <DEDUP_REMOVED lines=23> */
[----:B-1----:R-:W-:Y:S01]  /*0520*/  USHF.R.S32.HI UR11, URZ, 0x6, UR11 ;  /* 0x000000063f0b7899 */ /* 0x002fe2000801140b */
        /* <DEDUP_REMOVED lines=24> */
[----:B------:R-:W-:-:S06]  /*06b0*/  CS2R R36, SRZ ;  /* 0x0000000000247805 */ /* 0x000fcc000001ff00 */
[----:B------:R-:W-:Y:S05]  /*06c0*/  @!P0 BRA `(.L_x_1501) ;  /* 0x0000792000008947 */ /* 0x000fea0003800000 */
[----:B------:R-:W-:Y:S01]  /*06d0*/  IMAD.MOV.U32 R0, RZ, RZ, c[0x0][0x248] ;  /* 0x00009200ff007624 */ /* 0x000fe200078e00ff */
[----:B------:R-:W-:Y:S01]  /*06e0*/  SHF.R.S32.HI R35, RZ, 0x1f, R34 ;  /* 0x0000001fff237819 */ /* 0x000fe20000011422 */
[----:B------:R-:W-:Y:S01]  /*06f0*/  IMAD.SHL.U32 R40, R20, 0x4, RZ ;  /* 0x0000000414287824 */ /* 0x000fe200078e00ff */
[----:B------:R-:W-:Y:S01]  /*0700*/  SHF.R.S32.HI R24, RZ, 0x1f, R20 ;  /* 0x0000001fff187819 */ /* 0x000fe20000011414 */
[----:B------:R-:W-:Y:S01]  /*0710*/  IMAD.MOV.U32 R6, RZ, RZ, R34 ;  /* 0x000000ffff067224 */ /* 0x000fe200078e0022 */
[----:B------:R-:W-:Y:S01]  /*0720*/  ISETP.NE.AND P0, PT, R0, 0x1, PT ;  /* 0x000000010000780c */ /* 0x000fe20003f05270 */
[----:B------:R-:W-:Y:S01]  /*0730*/  IMAD R2, R35, c[0x0][0x270], RZ ;  /* 0x00009c0023027a24 */ /* 0x000fe200078e02ff */
[----:B------:R-:W-:Y:S01]  /*0740*/  SHF.R.S32.HI R41, RZ, 0x1f, R40 ;  /* 0x0000001fff297819 */ /* 0x000fe20000011428 */
[----:B------:R-:W-:Y:S01]  /*0750*/  USHF.L.U32 UR15, UR11, 0x6, URZ ;  /* 0x000000060b0f7899 */ /* 0x000fe2000800063f */
[-C--:B------:R-:W-:Y:S01]  /*0760*/  LEA.HI R31, R24, R20.reuse, RZ, 0x3 ;  /* 0x00000014181f7211 */ /* 0x080fe200078f18ff */
[----:B------:R-:W-:Y:S01]  /*0770*/  USHF.R.S32.HI UR18, URZ, 0x1f, UR10 ;  /* 0x0000001f3f127899 */ /* 0x000fe2000801140a */
[----:B------:R-:W-:Y:S01]  /*0780*/  IMAD.U32 R7, RZ, RZ, UR9 ;  /* 0x00000009ff077e24 */ /* 0x000fe2000f8e00ff */
[----:B------:R-:W-:Y:S01]  /*0790*/  ULDC.64 UR4, c[0x0][0x278] ;  /* 0x00009e0000047ab9 */ /* 0x000fe20000000a00 */
[----:B------:R-:W-:Y:S01]  /*07a0*/  SHF.R.S32.HI R36, RZ, 0x3, R31 ;  /* 0x00000003ff247819 */ /* 0x000fe2000001141f */
[----:B------:R-:W-:Y:S01]  /*07b0*/  UIMAD.WIDE.U32 UR16, UR10, UR4, URZ ;  /* 0x000000040a1072a5 */ /* 0x000fe2000f8e003f */
[----:B------:R-:W-:Y:S01]  /*07c0*/  IMAD.U32 R4, RZ, RZ, UR15 ;  /* 0x0000000fff047e24 */ /* 0x000fe2000f8e00ff */
[----:B------:R-:W-:Y:S01]  /*07d0*/  UIMAD UR4, UR18, UR4, URZ ;  /* 0x00000004120472a4 */ /* 0x000fe2000f8e023f */
[--C-:B------:R-:W-:Y:S01]  /*07e0*/  SHF.R.S32.HI R37, RZ, 0x1f, R36.reuse ;  /* 0x0000001fff257819 */ /* 0x100fe20000011424 */
[C---:B------:R-:W-:Y:S01]  /*07f0*/  @P0 IMAD.HI.U32 R0, R34.reuse, c[0x0][0x24c], RZ ;  /* 0x0000930022000a27 */ /* 0x040fe200078e00ff */
[----:B------:R-:W-:Y:S01]  /*0800*/  USHF.R.S32.HI UR14, URZ, 0x1f, UR15 ;  /* 0x0000001f3f0e7899 */ /* 0x000fe2000801140f */
[----:B------:R-:W-:Y:S01]  /*0810*/  STL.64 [R1+0x40], R40 ;  /* 0x0000402801007387 */ /* 0x000fe20000100a00 */
[----:B------:R-:W-:Y:S01]  /*0820*/  UIMAD UR5, UR10, UR5, UR4 ;  /* 0x000000050a0572a4 */ /* 0x000fe2000f8e0204 */
[----:B------:R-:W-:Y:S01]  /*0830*/  IMAD.WIDE R12, R7, 0x80, R36 ;  /* 0x00000080070c7825 */ /* 0x000fe200078e0224 */
[----:B------:R-:W-:Y:S01]  /*0840*/  @P0 SHF.R.U32.HI R6, RZ, c[0x0][0x250], R0 ;  /* 0x00009400ff060a19 */ /* 0x000fe20000011600 */
[----:B------:R-:W-:Y:S01]  /*0850*/  UMOV UR19, 0x6 ;  /* 0x0000000600137882 */ /* 0x000fe20000000000 */
[----:B------:R-:W-:Y:S01]  /*0860*/  STL.64 [R1+0x50], R36 ;  /* 0x0000502401007387 */ /* 0x000fe20000100a00 */
[C---:B------:R-:W-:Y:S01]  /*0870*/  IMAD R0, R34.reuse, c[0x0][0x274], R2 ;  /* 0x00009d0022007a24 */ /* 0x040fe200078e0202 */
[----:B------:R-:W-:Y:S01]  /*0880*/  UIADD3 UR8, UR17, UR5, URZ ;  /* 0x0000000511087290 */ /* 0x000fe2000fffe03f */
[----:B------:R-:W-:Y:S01]  /*0890*/  IMAD.WIDE.U32 R2, R34, c[0x0][0x270], R40 ;  /* 0x00009c0022027a25 */ /* 0x000fe200078e0028 */
[----:B------:R-:W-:Y:S01]  /*08a0*/  ULDC.64 UR6, c[0x0][0x1e8] ;  /* 0x00007a0000067ab9 */ /* 0x000fe20000000a00 */
[----:B------:R-:W-:Y:S01]  /*08b0*/  LOP3.LUT R228, R228, 0xfffffffe, RZ, 0xc0, !PT ;  /* 0xfffffffee4e47812 */ /* 0x000fe200078ec0ff */
[----:B------:R-:W-:Y:S01]  /*08c0*/  ULDC.64 UR4, c[0x0][0x1d8] ;  /* 0x0000760000047ab9 */ /* 0x000fe20000000a00 */
[----:B------:R-:W-:Y:S01]  /*08d0*/  IMAD.IADD R5, R3, 0x1, R0 ;  /* 0x0000000103057824 */ /* 0x000fe200078e0200 */
[----:B------:R-:W-:Y:S01]  /*08e0*/  LOP3.LUT R3, R31, 0xfffffff8, RZ, 0xc0, !PT ;  /* 0xfffffff81f037812 */ /* 0x000fe200078ec0ff */
[----:B------:R-:W-:Y:S01]  /*08f0*/  USHF.L.U64.HI UR24, UR4, UR19, UR5 ;  /* 0x0000001304187299 */ /* 0x000fe20008010205 */
[----:B------:R-:W-:Y:S01]  /*0900*/  IADD3 R19, P1, P0, R4, UR16, R2 ;  /* 0x0000001004137c10 */ /* 0x000fe2000f83e002 */
[----:B------:R-:W-:Y:S01]  /*0910*/  IMAD.SHL.U32 R2, R36, 0x40, RZ ;  /* 0x0000004024027824 */ /* 0x000fe200078e00ff */
[-C--:B------:R-:W-:Y:S01]  /*0920*/  LEA.HI R0, R24, R20.reuse, RZ, 0x6 ;  /* 0x0000001418007211 */ /* 0x080fe200078f30ff */
[----:B------:R-:W-:Y:S01]  /*0930*/  IMAD.IADD R26, R20, 0x1, -R3 ;  /* 0x00000001141a7824 */ /* 0x000fe200078e0a03 */
[----:B------:R-:W-:Y:S01]  /*0940*/  SHF.R.S32.HI R4, RZ, 0x1f, R6 ;  /* 0x0000001fff047819 */ /* 0x000fe20000011406 */
[----:B------:R-:W-:Y:S01]  /*0950*/  IMAD.U32 R3, RZ, RZ, UR14 ;  /* 0x0000000eff037e24 */ /* 0x000fe2000f8e00ff */
[----:B------:R-:W-:Y:S01]  /*0960*/  SHF.R.S32.HI R29, RZ, 0x6, R0 ;  /* 0x00000006ff1d7819 */ /* 0x000fe20000011400 */
[----:B------:R-:W-:Y:S01]  /*0970*/  IMAD.SHL.U32 R16, R26, 0x8, RZ ;  /* 0x000000081a107824 */ /* 0x000fe200078e00ff */
[----:B------:R-:W-:Y:S01]  /*0980*/  LOP3.LUT R0, R2, 0x1c0, RZ, 0xc0, !PT ;  /* 0x000001c002007812 */ /* 0x000fe200078ec0ff */
[----:B------:R-:W-:Y:S01]  /*0990*/  USHF.L.U32 UR25, UR4, 0x6, URZ ;  /* 0x0000000604197899 */ /* 0x000fe2000800063f */
[----:B------:R-:W-:Y:S01]  /*09a0*/  IADD3.X R22, R3, UR8, R5, P1, P0 ;  /* 0x0000000803167c10 */ /* 0x000fe20008fe0405 */
[----:B------:R-:W-:Y:S01]  /*09b0*/  IMAD.SHL.U32 R32, R29, 0x200, RZ ;  /* 0x000002001d207824 */ /* 0x000fe200078e00ff */
[----:B------:R-:W-:Y:S01]  /*09c0*/  LOP3.LUT R3, R0, 0x38, R16, 0xf8, !PT ;  /* 0x0000003800037812 */ /* 0x000fe200078ef810 */
[----:B------:R-:W-:Y:S01]  /*09d0*/  IMAD R5, R37, c[0x0][0x178], RZ ;  /* 0x00005e0025057a24 */ /* 0x000fe200078e02ff */
[----:B------:R-:W-:Y:S01]  /*09e0*/  SHF.R.U32.HI R2, RZ, 0x3, R0 ;  /* 0x00000003ff027819 */ /* 0x000fe20000011600 */
[C---:B------:R-:W-:Y:S01]  /*09f0*/  IMAD R0, R4.reuse, c[0x0][0x1e0], RZ ;  /* 0x0000780004007a24 */ /* 0x040fe200078e02ff */
[----:B------:R-:W-:Y:S01]  /*0a00*/  SHF.R.S32.HI R17, RZ, 0x1f, R16 ;  /* 0x0000001fff117819 */ /* 0x000fe20000011410 */
[----:B------:R-:W-:Y:S01]  /*0a10*/  IMAD R4, R4, c[0x0][0x1b0], RZ ;  /* 0x00006c0004047a24 */ /* 0x000fe200078e02ff */
[----:B------:R-:W-:Y:S01]  /*0a20*/  LOP3.LUT R14, R32, R3, R2, 0xf6, !PT ;  /* 0x00000003200e7212 */ /* 0x000fe200078ef602 */
[C---:B------:R-:W-:Y:S01]  /*0a30*/  IMAD R0, R6.reuse, c[0x0][0x1e4], R0 ;  /* 0x0000790006007a24 */ /* 0x040fe200078e0200 */
[----:B------:R-:W-:Y:S01]  /*0a40*/  UIMAD UR6, UR18, UR6, URZ ;  /* 0x00000006120672a4 */ /* 0x000fe2000f8e023f */
[----:B------:R-:W-:Y:S01]  /*0a50*/  IMAD.WIDE.U32 R2, R6, c[0x0][0x1e0], R16 ;  /* 0x0000780006027a25 */ /* 0x000fe200078e0010 */
[----:B------:R-:W-:Y:S01]  /*0a60*/  ULDC.64 UR4, c[0x0][0x1b8] ;  /* 0x00006e0000047ab9 */ /* 0x000fe20000000a00 */
[----:B------:R-:W-:Y:S01]  /*0a70*/  IADD3 R33, R16, 0x40, RZ ;  /* 0x0000004010217810 */ /* 0x000fe20007ffe0ff */
[----:B------:R-:W-:Y:S01]  /*0a80*/  UIMAD UR4, UR18, UR4, URZ ;  /* 0x00000004120472a4 */ /* 0x000fe2000f8e023f */
[----:B------:R-:W-:Y:S01]  /*0a90*/  IMAD R10, R36, c[0x0][0x17c], R5 ;  /* 0x00005f00240a7a24 */ /* 0x000fe200078e0205 */
[----:B------:R-:W-:Y:S01]  /*0aa0*/  UIMAD UR6, UR10, UR7, UR6 ;  /* 0x000000070a0672a4 */ /* 0x000fe2000f8e0206 */
[----:B------:R-:W-:Y:S01]  /*0ab0*/  IMAD.IADD R5, R3, 0x1, R0 ;  /* 0x0000000103057824 */ /* 0x000fe200078e0200 */
[----:B------:R-:W-:Y:S01]  /*0ac0*/  UIMAD UR4, UR10, UR5, UR4 ;  /* 0x000000050a0472a4 */ /* 0x000fe2000f8e0204 */
[C---:B------:R-:W-:Y:S01]  /*0ad0*/  IMAD R3, R6.reuse, c[0x0][0x1b4], R4 ;  /* 0x00006d0006037a24 */ /* 0x040fe200078e0204 */
[----:B------:R-:W-:Y:S01]  /*0ae0*/  USHF.R.S32.HI UR23, URZ, 0x1f, UR11 ;  /* 0x0000001f3f177899 */ /* 0x000fe2000801140b */
[--C-:B------:R-:W-:Y:S01]  /*0af0*/  IMAD.WIDE.U32 R6, R6, c[0x0][0x1b0], R16.reuse ;  /* 0x00006c0006067a25 */ /* 0x100fe200078e0010 */
[----:B------:R-:W-:Y:S01]  /*0b00*/  ULDC UR22, c[0x0][0x198] ;  /* 0x0000660000167ab9 */ /* 0x000fe20000000800 */
[----:B------:R-:W-:Y:S01]  /*0b10*/  ISETP.GE.AND P1, PT, R33, c[0x0][0x1cc], PT ;  /* 0x0000730021007a0c */ /* 0x000fe20003f26270 */
[----:B------:R-:W-:Y:S01]  /*0b20*/  UIADD3 UR22, -UR12, UR22, URZ ;  /* 0x000000160c167290 */ /* 0x000fe2000fffe13f */
[----:B------:R-:W-:Y:S01]  /*0b30*/  IMAD.WIDE.U32 R8, R36, c[0x0][0x178], R16 ;  /* 0x00005e0024087a25 */ /* 0x000fe200078e0010 */
[----:B------:R-:W-:Y:S01]  /*0b40*/  LEA.HI R23, R24, R20, RZ, 0x5 ;  /* 0x0000001418177211 */ /* 0x000fe200078f28ff */
[----:B------:R-:W-:-:S02]  /*0b50*/  UIADD3 UR27, UR11, 0x1, URZ ;  /* 0x000000010b1b7890 */ /* 0x000fc4000fffe03f */
[----:B------:R-:W-:Y:S01]  /*0b60*/  IMAD.MOV.U32 R4, RZ, RZ, R2 ;  /* 0x000000ffff047224 */ /* 0x000fe200078e0002 */
[----:B------:R-:W-:Y:S01]  /*0b70*/  IADD3 R11, -R36, UR22, RZ ;  /* 0x00000016240b7c10 */ /* 0x000fe2000fffe1ff */
[----:B------:R-:W-:Y:S02]  /*0b80*/  IMAD.IADD R3, R7, 0x1, R3 ;  /* 0x0000000107037824 */ /* 0x000fe400078e0203 */
[----:B------:R-:W-:Y:S01]  /*0b90*/  IMAD.U32 R7, RZ, RZ, UR10 ;  /* 0x0000000aff077e24 */ /* 0x000fe2000f8e00ff */
[----:B------:R-:W-:Y:S01]  /*0ba0*/  ISETP.LT.OR P5, PT, R11, 0x1, P1 ;  /* 0x000000010b00780c */ /* 0x000fe20000fa1670 */
[----:B------:R-:W-:Y:S02]  /*0bb0*/  IMAD.MOV.U32 R2, RZ, RZ, R6 ;  /* 0x000000ffff027224 */ /* 0x000fe400078e0006 */
[----:B------:R-:W-:Y:S02]  /*0bc0*/  IMAD.U32 R0, RZ, RZ, UR10 ;  /* 0x0000000aff007e24 */ /* 0x000fe4000f8e00ff */
[----:B------:R-:W-:-:S02]  /*0bd0*/  IMAD.IADD R9, R9, 0x1, R10 ;  /* 0x0000000109097824 */ /* 0x000fc400078e020a */
[----:B------:R-:W-:Y:S02]  /*0be0*/  IMAD R6, R35, c[0x0][0x180], RZ ;  /* 0x0000600023067a24 */ /* 0x000fe400078e02ff */
[----:B------:R-:W-:-:S04]  /*0bf0*/  IMAD.WIDE.U32 R4, R7, c[0x0][0x1e8], R4 ;  /* 0x00007a0007047a25 */ /* 0x000fc800078e0004 */
[----:B------:R-:W-:Y:S01]  /*0c00*/  IMAD.WIDE.U32 R2, R0, c[0x0][0x1b8], R2 ;  /* 0x00006e0000027a25 */ /* 0x000fe200078e0002 */
[----:B------:R-:W-:Y:S01]  /*0c10*/  IADD3 R5, R5, UR6, RZ ;  /* 0x0000000605057c10 */ /* 0x000fe2000fffe0ff */
[----:B------:R-:W-:Y:S02]  /*0c20*/  ULDC.64 UR6, c[0x0][0x188] ;  /* 0x0000620000067ab9 */ /* 0x000fe40000000a00 */
[C---:B------:R-:W-:Y:S01]  /*0c30*/  IMAD R0, R34.reuse, c[0x0][0x184], R6 ;  /* 0x0000610022007a24 */ /* 0x040fe200078e0206 */
[----:B------:R-:W-:Y:S01]  /*0c40*/  IADD3 R3, R3, UR4, RZ ;  /* 0x0000000403037c10 */ /* 0x000fe2000fffe0ff */
[----:B------:R-:W-:Y:S01]  /*0c50*/  IMAD.WIDE.U32 R8, R34, c[0x0][0x180], R8 ;  /* 0x0000600022087a25 */ /* 0x000fe200078e0008 */
[----:B------:R-:W-:Y:S02]  /*0c60*/  ULDC.64 UR4, c[0x0][0x178] ;  /* 0x00005e0000047ab9 */ /* 0x000fe40000000a00 */
[----:B------:R-:W-:Y:S01]  /*0c70*/  UIMAD UR26, UR23, UR4, URZ ;  /* 0x00000004171a72a4 */ /* 0x000fe2000f8e023f */
[----:B------:R-:W-:Y:S01]  /*0c80*/  IMAD.IADD R9, R9, 0x1, R0 ;  /* 0x0000000109097824 */ /* 0x000fe200078e0200 */
[----:B------:R-:W-:Y:S01]  /*0c90*/  UIMAD.WIDE.U32 UR28, UR11, UR4, URZ ;  /* 0x000000040b1c72a5 */ /* 0x000fe2000f8e003f */
[C---:B------:R-:W-:Y:S01]  /*0ca0*/  IMAD R6, R13.reuse, c[0x0][0x1a8], RZ ;  /* 0x00006a000d067a24 */ /* 0x040fe200078e02ff */
[----:B------:R-:W-:Y:S01]  /*0cb0*/  UIMAD UR26, UR11, UR5, UR26 ;  /* 0x000000050b1a72a4 */ /* 0x000fe2000f8e021a */
[----:B------:R-:W-:Y:S01]  /*0cc0*/  IMAD R0, R13, c[0x0][0x1d8], RZ ;  /* 0x000076000d007a24 */ /* 0x000fe200078e02ff */
[----:B------:R-:W-:Y:S01]  /*0cd0*/  UIMAD UR6, UR18, UR6, URZ ;  /* 0x00000006120672a4 */ /* 0x000fe2000f8e023f */
[C---:B------:R-:W-:Y:S01]  /*0ce0*/  IMAD R10, R12.reuse, c[0x0][0x1ac], R6 ;  /* 0x00006b000c0a7a24 */ /* 0x040fe200078e0206 */
[----:B------:R-:W-:Y:S01]  /*0cf0*/  UIADD3 UR26, UR29, UR26, URZ ;  /* 0x0000001a1d1a7290 */ /* 0x000fe2000fffe03f */
[C---:B------:R-:W-:Y:S01]  /*0d00*/  IMAD R0, R12.reuse, c[0x0][0x1dc], R0 ;  /* 0x000077000c007a24 */ /* 0x040fe200078e0200 */
[----:B------:R-:W-:Y:S01]  /*0d10*/  UIMAD UR6, UR10, UR7, UR6 ;  /* 0x000000070a0672a4 */ /* 0x000fe2000f8e0206 */
[----:B------:R-:W-:Y:S01]  /*0d20*/  IMAD.WIDE.U32 R6, R12, c[0x0][0x1d8], R4 ;  /* 0x000076000c067a25 */ /* 0x000fe200078e0004 */
[----:B------:R-:W-:-:S03]  /*0d30*/  UIADD3 UR7, UP0, UR25, 0x80, URZ ;  /* 0x0000008019077890 */ /* 0x000fc6000ff1e03f */
[----:B------:R-:W-:Y:S01]  /*0d40*/  IMAD.WIDE.U32 R4, R12, c[0x0][0x1a8], R2 ;  /* 0x00006a000c047a25 */ /* 0x000fe200078e0002 */
[----:B------:R-:W-:-:S03]  /*0d50*/  LEA R2, P0, R6, c[0x0][0x1c0], 0x1 ;  /* 0x0000700006027a11 */ /* 0x000fc600078008ff */
[----:B------:R-:W-:Y:S02]  /*0d60*/  IMAD.U32 R3, RZ, RZ, UR10 ;  /* 0x0000000aff037e24 */ /* 0x000fe4000f8e00ff */
[----:B------:R-:W-:Y:S02]  /*0d70*/  IMAD.IADD R0, R7, 0x1, R0 ;  /* 0x0000000107007824 */ /* 0x000fe400078e0200 */
[----:B------:R-:W-:-:S03]  /*0d80*/  IMAD.WIDE.U32 R42, R3, c[0x0][0x188], R8 ;  /* 0x00006200032a7a25 */ /* 0x000fc600078e0008 */
[----:B------:R-:W-:Y:S01]  /*0d90*/  LEA.HI.X R3, R6, c[0x0][0x1c4], R0, 0x1, P0 ;  /* 0x0000710006037a11 */ /* 0x000fe200000f0c00 */
[----:B------:R-:W-:Y:S01]  /*0da0*/  IMAD.IADD R0, R5, 0x1, R10 ;  /* 0x0000000105007824 */ /* 0x000fe200078e020a */
[----:B------:R-:W-:Y:S01]  /*0db0*/  ISETP.GE.AND P0, PT, R16, c[0x0][0x1cc], PT ;  /* 0x0000730010007a0c */ /* 0x000fe20003f06270 */
[----:B------:R-:W-:Y:S01]  /*0dc0*/  IMAD.U32 R8, RZ, RZ, UR28 ;  /* 0x0000001cff087e24 */ /* 0x000fe2000f8e00ff */
[----:B------:R-:W-:Y:S01]  /*0dd0*/  LEA R6, P3, R4, c[0x0][0x190], 0x1 ;  /* 0x0000640004067a11 */ /* 0x000fe200078608ff */
[----:B------:R-:W-:Y:S01]  /*0de0*/  IMAD.U32 R9, RZ, RZ, UR29 ;  /* 0x0000001dff097e24 */ /* 0x000fe2000f8e00ff */
[C---:B------:R-:W-:Y:S01]  /*0df0*/  ISETP.LT.OR P6, PT, R11.reuse, 0x1, P0 ;  /* 0x000000010b00780c */ /* 0x040fe200007c1670 */
[----:B------:R-:W-:Y:S01]  /*0e00*/  IMAD.U32 R9, RZ, RZ, UR26 ;  /* 0x0000001aff097e24 */ /* 0x000fe2000f8e00ff */
[----:B------:R-:W-:Y:S01]  /*0e10*/  ISETP.LT.OR P4, PT, R11, 0x21, P0 ;  /* 0x000000210b00780c */ /* 0x000fe20000781670 */
[----:B------:R-:W-:Y:S01]  /*0e20*/  IMAD.SHL.U32 R10, R14, 0x2, RZ ;  /* 0x000000020e0a7824 */ /* 0x000fe200078e00ff */
[----:B------:R-:W-:Y:S01]  /*0e30*/  LEA.HI.X R7, R4, c[0x0][0x194], R0, 0x1, P3 ;  /* 0x0000650004077a11 */ /* 0x000fe200018f0c00 */
[----:B------:R-:W-:Y:S01]  /*0e40*/  STL.64 [R1+0x68], R42 ;  /* 0x0000682a01007387 */ /* 0x000fe20000100a00 */
[----:B------:R-:W-:Y:S01]  /*0e50*/  IADD3 R15, R43, UR6, RZ ;  /* 0x000000062b0f7c10 */ /* 0x000fe2000fffe0ff */
[----:B------:R-:W-:Y:S01]  /*0e60*/  UIADD3.X UR6, URZ, UR24, URZ, UP0, !UPT ;  /* 0x000000183f067290 */ /* 0x000fe200087fe43f */
[----:B------:R-:W-:Y:S01]  /*0e70*/  LEA R13, P2, R8, R42, 0x6 ;  /* 0x0000002a080d7211 */ /* 0x000fe200078430ff */
[----:B------:R-:W-:Y:S01]  /*0e80*/  IMAD.MOV.U32 R212, RZ, RZ, 0x10 ;  /* 0x00000010ffd47424 */ /* 0x000fe200078e00ff */
[----:B------:R-:W-:Y:S01]  /*0e90*/  IADD3 R4, P3, R2, UR25, RZ ;  /* 0x0000001902047c10 */ /* 0x000fe2000ff7e0ff */
[----:B------:R1:W-:Y:S01]  /*0ea0*/  STL [R1+0x70], R15 ;  /* 0x0000700f01007387 */ /* 0x0003e20000100800 */
[----:B------:R-:W-:Y:S01]  /*0eb0*/  LEA.HI.X R0, R8, R15, R9, 0x6, P2 ;  /* 0x0000000f08007211 */ /* 0x000fe200010f3409 */
[----:B------:R-:W-:Y:S01]  /*0ec0*/  IMAD.U32 R8, RZ, RZ, UR25 ;  /* 0x00000019ff087e24 */ /* 0x000fe2000f8e00ff */
[----:B------:R-:W-:Y:S01]  /*0ed0*/  IADD3.X R5, R3, UR24, RZ, P3, !PT ;  /* 0x0000001803057c10 */ /* 0x000fe20009ffe4ff */
[----:B------:R-:W-:Y:S01]  /*0ee0*/  @!PT LDS RZ, [RZ] ;  /* 0x00000000fffff984 */ /* 0x000fe20000000800 */
[----:B------:R-:W-:Y:S01]  /*0ef0*/  @!PT LDS RZ, [RZ] ;  /* 0x00000000fffff984 */ /* 0x000fe20000000800 */
[----:B------:R-:W-:Y:S01]  /*0f00*/  @!PT LDS RZ, [RZ] ;  /* 0x00000000fffff984 */ /* 0x000fe20000000800 */
[----:B------:R2:W-:Y:S01]  /*0f10*/  LDGSTS.E.BYPASS.LTC128B.128 [R10+0x8080], [R2.64], !P6 ;  /* 0x08080000020a7fae */ /* 0x0005e2000f101d54 */
[C---:B------:R-:W-:Y:S01]  /*0f20*/  ISETP.LT.OR P6, PT, R11.reuse, 0x41, P0 ;  /* 0x000000410b00780c */ /* 0x040fe200007c1670 */
[----:B------:R-:W-:Y:S01]  /*0f30*/  IMAD.MOV.U32 R213, RZ, RZ, 0x20 ;  /* 0x00000020ffd57424 */ /* 0x000fe200078e00ff */
[----:B------:R-:W-:Y:S01]  /*0f40*/  IADD3 R8, P3, P2, R8, 0x80, R2 ;  /* 0x0000008008087810 */ /* 0x000fe20007a7e002 */
[----:B------:R2:W-:Y:S01]  /*0f50*/  LDGSTS.E.BYPASS.LTC128B.128 [R10+0xc080], [R2.64+0x80], !P5 ;  /* 0x0c080080020a7fae */ /* 0x0005e2000e901d54 */
[----:B------:R-:W-:-:S02]  /*0f60*/  ISETP.LT.OR P5, PT, R11, 0x41, P1 ;  /* 0x000000410b00780c */ /* 0x000fc40000fa1670 */
[----:B------:R-:W-:Y:S01]  /*0f70*/  IADD3.X R9, RZ, UR24, R3, P3, P2 ;  /* 0x00000018ff097c10 */ /* 0x000fe20009fe4403 */
[----:B------:R3:W-:Y:S01]  /*0f80*/  LDGSTS.E.BYPASS.LTC128B.128 [R10+0x9080], [R4.64], !P4 ;  /* 0x09080000040a7fae */ /* 0x0007e2000e101d54 */
[C---:B------:R-:W-:Y:S02]  /*0f90*/  ISETP.LT.OR P4, PT, R11.reuse, 0x21, P1 ;  /* 0x000000210b00780c */ /* 0x040fe40000f81670 */
[----:B------:R-:W-:-:S11]  /*0fa0*/  ISETP.LT.OR P1, PT, R11, 0x61, P1 ;  /* 0x000000610b00780c */ /* 0x000fd60000f21670 */
[----:B------:R4:W-:Y:S01]  /*0fb0*/  LDGSTS.E.BYPASS.LTC128B.128 [R10+0xd080], [R8.64], !P4 ;  /* 0x0d080000080a7fae */ /* 0x0009e2000e101d54 */
[C---:B--2---:R-:W-:Y:S02]  /*0fc0*/  IADD3 R2, P2, R4.reuse, UR25, RZ ;  /* 0x0000001904027c10 */ /* 0x044fe4000ff5e0ff */
[----:B---3--:R-:W-:Y:S02]  /*0fd0*/  IADD3 R4, P3, R4, UR7, RZ ;  /* 0x0000000704047c10 */ /* 0x008fe4000ff7e0ff */
[C---:B------:R-:W-:Y:S02]  /*0fe0*/  IADD3.X R3, R5.reuse, UR24, RZ, P2, !PT ;  /* 0x0000001805037c10 */ /* 0x040fe400097fe4ff */
[----:B------:R-:W-:Y:S02]  /*0ff0*/  IADD3.X R5, R5, UR6, RZ, P3, !PT ;  /* 0x0000000605057c10 */ /* 0x000fe40009ffe4ff */
[----:B------:R-:W-:Y:S01]  /*1000*/  LEA R12, P2, R13, c[0x0][0x160], 0x1 ;  /* 0x000058000d0c7a11 */ /* 0x000fe200078408ff */
[----:B------:R2:W-:Y:S01]  /*1010*/  LDGSTS.E.BYPASS.LTC128B.128 [R10+0xa080], [R2.64], !P6 ;  /* 0x0a080000020a7fae */ /* 0x0005e2000f101d54 */
[----:B------:R-:W-:-:S02]  /*1020*/  ISETP.GE.AND P3, PT, R16, c[0x0][0x19c], PT ;  /* 0x0000670010007a0c */ /* 0x000fc40003f66270 */
[----:B------:R-:W-:Y:S01]  /*1030*/  LEA.HI.X R13, R13, c[0x0][0x164], R0, 0x1, P2 ;  /* 0x000059000d0d7a11 */ /* 0x000fe200010f0c00 */
[----:B------:R3:W-:Y:S01]  /*1040*/  LDGSTS.E.BYPASS.LTC128B.128 [R10+0xe080], [R4.64], !P5 ;  /* 0x0e080000040a7fae */ /* 0x0007e2000e901d54 */
[C---:B------:R-:W-:Y:S01]  /*1050*/  ISETP.LT.OR P5, PT, R11.reuse, 0x61, P0 ;  /* 0x000000610b00780c */ /* 0x040fe200007a1670 */
[----:B------:R-:W-:Y:S01]  /*1060*/  IMAD.U32 R0, RZ, RZ, UR4 ;  /* 0x00000004ff007e24 */ /* 0x000fe2000f8e00ff */
[----:B------:R-:W-:Y:S01]  /*1070*/  ISETP.LT.OR P6, PT, R11, 0x1, P3 ;  /* 0x000000010b00780c */ /* 0x000fe20001fc1670 */
[----:B----4-:R-:W-:Y:S01]  /*1080*/  IMAD.U32 R8, RZ, RZ, UR5 ;  /* 0x00000005ff087e24 */ /* 0x010fe2000f8e00ff */
[----:B------:R-:W-:Y:S02]  /*1090*/  ISETP.GE.AND P0, PT, R33, c[0x0][0x19c], PT ;  /* 0x0000670021007a0c */ /* 0x000fe40003f06270 */
[C---:B---3--:R-:W-:Y:S02]  /*10a0*/  IADD3 R4, P4, R2.reuse, UR25, RZ ;  /* 0x0000001902047c10 */ /* 0x048fe4000ff9e0ff */
[----:B--2---:R-:W-:-:S02]  /*10b0*/  IADD3 R2, P2, R2, UR7, RZ ;  /* 0x0000000702027c10 */ /* 0x004fc4000ff5e0ff */
[C---:B------:R-:W-:Y:S02]  /*10c0*/  IADD3.X R5, R3.reuse, UR24, RZ, P4, !PT ;  /* 0x0000001803057c10 */ /* 0x040fe4000a7fe4ff */
[----:B------:R-:W-:Y:S01]  /*10d0*/  IADD3.X R3, R3, UR6, RZ, P2, !PT ;  /* 0x0000000603037c10 */ /* 0x000fe200097fe4ff */
[----:B------:R-:W-:Y:S01]  /*10e0*/  ULDC.64 UR6, c[0x0][0x1a8] ;  /* 0x00006a0000067ab9 */ /* 0x000fe20000000a00 */
[C---:B------:R-:W-:Y:S01]  /*10f0*/  LEA R14, P4, R0.reuse, R12, 0x6 ;  /* 0x0000000c000e7211 */ /* 0x040fe200078830ff */
[----:B------:R2:W-:Y:S01]  /*1100*/  LDGSTS.E.BYPASS.LTC128B.128 [R10+0xb080], [R4.64], !P5 ;  /* 0x0b080000040a7fae */ /* 0x0005e2000e901d54 */
[----:B------:R-:W-:Y:S01]  /*1110*/  USHF.L.U32 UR24, UR6, 0x6, URZ ;  /* 0x0000000606187899 */ /* 0x000fe2000800063f */
[C---:B------:R-:W-:Y:S01]  /*1120*/  ISETP.LT.OR P2, PT, R11.reuse, 0x1, P0 ;  /* 0x000000010b00780c */ /* 0x040fe20000741670 */
[----:B------:R-:W-:Y:S01]  /*1130*/  USHF.L.U64.HI UR7, UR6, UR19, UR7 ;  /* 0x0000001306077299 */ /* 0x000fe20008010207 */
[----:B------:R3:W-:Y:S01]  /*1140*/  LDGSTS.E.BYPASS.LTC128B.128 [R10+0xf080], [R2.64], !P1 ;  /* 0x0f080000020a7fae */ /* 0x0007e2000c901d54 */
[C---:B------:R-:W-:Y:S01]  /*1150*/  ISETP.LT.OR P1, PT, R11.reuse, 0x21, P3 ;  /* 0x000000210b00780c */ /* 0x040fe20001f21670 */
[----:B------:R-:W-:Y:S01]  /*1160*/  UIADD3 UR25, UP0, UR24, 0x80, URZ ;  /* 0x0000008018197890 */ /* 0x000fe2000ff1e03f */
[----:B-1----:R-:W-:Y:S01]  /*1170*/  LEA.HI.X R15, R0, R13, R8, 0x6, P4 ;  /* 0x0000000d000f7211 */ /* 0x002fe200020f3408 */
[----:B------:R1:W-:Y:S01]  /*1180*/  LDGSTS.E.BYPASS.LTC128B.128 [R10+0x80], [R6.64], !P6 ;  /* 0x00080000060a7fae */ /* 0x0003e2000f101d54 */
[----:B------:R-:W-:Y:S01]  /*1190*/  ISETP.LT.OR P6, PT, R11, 0x21, P0 ;  /* 0x000000210b00780c */ /* 0x000fe200007c1670 */
[----:B------:R-:W-:Y:S01]  /*11a0*/  UIADD3.X UR6, URZ, UR7, URZ, UP0, !UPT ;  /* 0x000000073f067290 */ /* 0x000fe200087fe43f */
[----:B------:R-:W-:Y:S01]  /*11b0*/  IMAD R0, R37, c[0x0][0x208], RZ ;  /* 0x0000820025007a24 */ /* 0x000fe200078e02ff */
[----:B------:R-:W-:Y:S01]  /*11c0*/  UISETP.GE.AND UP0, UPT, UR27, UR13, UPT ;  /* 0x0000000d1b00728c */ /* 0x000fe2000bf06270 */
[----:B------:R-:W-:-:S02]  /*11d0*/  IMAD.WIDE.U32 R8, R36, c[0x0][0x208], R16 ;  /* 0x0000820024087a25 */ /* 0x000fc400078e0010 */
[----:B------:R1:W-:Y:S01]  /*11e0*/  LDGSTS.E.BYPASS.LTC128B.128 [R10+0x4080], [R6.64+0x80], !P2 ;  /* 0x04080080060a7fae */ /* 0x0003e2000d101d54 */
[----:B------:R-:W-:Y:S01]  /*11f0*/  LEA R18, P2, R19, c[0x0][0x258], 0x2 ;  /* 0x0000960013127a11 */ /* 0x000fe200078410ff */
[----:B------:R-:W-:-:S03]  /*1200*/  IMAD R0, R36, c[0x0][0x20c], R0 ;  /* 0x0000830024007a24 */ /* 0x000fc600078e0200 */
[----:B------:R-:W-:Y:S02]  /*1210*/  LEA.HI.X R19, R19, c[0x0][0x25c], R22, 0x2, P2 ;  /* 0x0000970013137a11 */ /* 0x000fe400010f1416 */
[C---:B------:R-:W-:Y:S02]  /*1220*/  ISETP.LT.OR P2, PT, R11.reuse, 0x41, P3 ;  /* 0x000000410b00780c */ /* 0x040fe40001f41670 */
[----:B------:R-:W-:Y:S02]  /*1230*/  ISETP.LT.OR P3, PT, R11, 0x61, P3 ;  /* 0x000000610b00780c */ /* 0x000fe40001f61670 */
[----:B--2---:R-:W-:Y:S01]  /*1240*/  IADD3 R4, P4, R6, UR24, RZ ;  /* 0x0000001806047c10 */ /* 0x004fe2000ff9e0ff */
[----:B---3--:R-:W-:-:S03]  /*1250*/  IMAD.U32 R2, RZ, RZ, UR24 ;  /* 0x00000018ff027e24 */ /* 0x008fc6000f8e00ff */
[----:B------:R-:W-:Y:S02]  /*1260*/  IADD3.X R5, R7, UR7, RZ, P4, !PT ;  /* 0x0000000707057c10 */ /* 0x000fe4000a7fe4ff */
[----:B------:R-:W-:-:S03]  /*1270*/  IADD3 R2, P5, P4, R2, 0x80, R6 ;  /* 0x0000008002027810 */ /* 0x000fc60007cbe006 */
[----:B------:R2:W-:Y:S01]  /*1280*/  LDGSTS.E.BYPASS.LTC128B.128 [R10+0x1080], [R4.64], !P1 ;  /* 0x01080000040a7fae */ /* 0x0005e2000c901d54 */
[----:B------:R-:W-:Y:S02]  /*1290*/  IADD3.X R3, RZ, UR7, R7, P5, P4 ;  /* 0x00000007ff037c10 */ /* 0x000fe4000afe8407 */
[----:B-1----:R-:W-:Y:S02]  /*12a0*/  IADD3 R6, P1, R4, UR25, RZ ;  /* 0x0000001904067c10 */ /* 0x002fe4000ff3e0ff */
[----:B------:R-:W-:Y:S01]  /*12b0*/  ISETP.GE.AND P5, PT, R16, c[0x0][0x16c], PT ;  /* 0x00005b0010007a0c */ /* 0x000fe20003fa6270 */
[----:B------:R1:W-:Y:S01]  /*12c0*/  LDGSTS.E.BYPASS.LTC128B.128 [R10+0x5080], [R2.64], !P6 ;  /* 0x05080000020a7fae */ /* 0x0003e2000f101d54 */
[----:B------:R-:W-:Y:S02]  /*12d0*/  IADD3.X R7, R5, UR6, RZ, P1, !PT ;  /* 0x0000000605077c10 */ /* 0x000fe40008ffe4ff */
[----:B------:R-:W-:Y:S02]  /*12e0*/  ISETP.LT.OR P1, PT, R11, 0x41, P0 ;  /* 0x000000410b00780c */ /* 0x000fe40000721670 */
[----:B------:R-:W-:-:S02]  /*12f0*/  ISETP.GE.AND P6, PT, R33, c[0x0][0x16c], PT ;  /* 0x00005b0021007a0c */ /* 0x000fc40003fc6270 */
[----:B------:R-:W-:Y:S02]  /*1300*/  SEL R22, RZ, 0x1, P5 ;  /* 0x00000001ff167807 */ /* 0x000fe40002800000 */
[----:B------:R-:W-:-:S03]  /*1310*/  ISETP.LT.OR P0, PT, R11, 0x61, P0 ;  /* 0x000000610b00780c */ /* 0x000fc60000701670 */
[----:B------:R-:W-:Y:S02]  /*1320*/  @P5 LOP3.LUT R228, R228, 0x1, RZ, 0xfc, !PT ;  /* 0x00000001e4e45812 */ /* 0x000fe400078efcff */
[----:B-1----:R-:W-:Y:S02]  /*1330*/  IADD3 R2, P4, R4, UR24, RZ ;  /* 0x0000001804027c10 */ /* 0x002fe4000ff9e0ff */
[----:B--2---:R-:W-:Y:S02]  /*1340*/  SEL R4, RZ, 0x2, P6 ;  /* 0x00000002ff047807 */ /* 0x004fe40003000000 */
[----:B------:R-:W-:Y:S01]  /*1350*/  IADD3.X R3, R5, UR7, RZ, P4, !PT ;  /* 0x0000000705037c10 */ /* 0x000fe2000a7fe4ff */
[----:B------:R-:W-:Y:S02]  /*1360*/  IMAD.IADD R5, R9, 0x1, R0 ;  /* 0x0000000109057824 */ /* 0x000fe400078e0200 */
[----:B------:R-:W-:Y:S02]  /*1370*/  IMAD.IADD R0, R4, 0x1, R22 ;  /* 0x0000000104007824 */ /* 0x000fe400078e0216 */
[----:B------:R1:W-:Y:S01]  /*1380*/  LDGSTS.E.BYPASS.LTC128B.128 [R10+0x2080], [R2.64], !P2 ;  /* 0x02080000020a7fae */ /* 0x0003e2000d101d54 */
[----:B------:R-:W-:-:S02]  /*1390*/  IMAD R9, R35, c[0x0][0x210], RZ ;  /* 0x0000840023097a24 */ /* 0x000fc400078e02ff */
[----:B------:R-:W-:Y:S01]  /*13a0*/  IMAD.MOV.U32 R4, RZ, RZ, R8 ;  /* 0x000000ffff047224 */ /* 0x000fe200078e0008 */
[----:B------:R2:W-:Y:S01]  /*13b0*/  LDGSTS.E.BYPASS.LTC128B.128 [R10+0x6080], [R6.64], !P1 ;  /* 0x06080000060a7fae */ /* 0x0005e2000c901d54 */
[C---:B------:R-:W-:Y:S02]  /*13c0*/  IMAD R8, R34.reuse, c[0x0][0x214], R9 ;  /* 0x0000850022087a24 */ /* 0x040fe400078e0209 */
[----:B------:R-:W-:-:S04]  /*13d0*/  IMAD.WIDE.U32 R4, R34, c[0x0][0x210], R4 ;  /* 0x0000840022047a25 */ /* 0x000fc800078e0004 */
[----:B------:R-:W-:Y:S02]  /*13e0*/  IMAD.U32 R9, RZ, RZ, UR10 ;  /* 0x0000000aff097e24 */ /* 0x000fe4000f8e00ff */
[----:B------:R-:W-:Y:S02]  /*13f0*/  IMAD.IADD R5, R5, 0x1, R8 ;  /* 0x0000000105057824 */ /* 0x000fe400078e0208 */
[----:B------:R-:W-:Y:S02]  /*1400*/  IMAD R8, R35, c[0x0][0x288], RZ ;  /* 0x0000a20023087a24 */ /* 0x000fe400078e02ff */
[----:B------:R-:W-:-:S04]  /*1410*/  IMAD.WIDE.U32 R42, R9, c[0x0][0x218], R4 ;  /* 0x00008600092a7a25 */ /* 0x000fc800078e0004 */
[----:B------:R-:W-:Y:S01]  /*1420*/  IMAD.MOV.U32 R38, RZ, RZ, R42 ;  /* 0x000000ffff267224 */ /* 0x000fe200078e002a */
[----:B------:R3:W-:Y:S01]  /*1430*/  STL.64 [R1+0x60], R42 ;  /* 0x0000602a01007387 */ /* 0x0007e20000100a00 */
[----:B------:R-:W-:Y:S01]  /*1440*/  IMAD R8, R34, c[0x0][0x28c], R8 ;  /* 0x0000a30022087a24 */ /* 0x000fe200078e0208 */
[C---:B--2---:R-:W-:Y:S02]  /*1450*/  IADD3 R6, P2, R2.reuse, UR24, RZ ;  /* 0x0000001802067c10 */ /* 0x044fe4000ff5e0ff */
[----:B-1----:R-:W-:Y:S02]  /*1460*/  IADD3 R2, P1, R2, UR25, RZ ;  /* 0x0000001902027c10 */ /* 0x002fe4000ff3e0ff */
[C---:B------:R-:W-:Y:S02]  /*1470*/  IADD3.X R7, R3.reuse, UR7, RZ, P2, !PT ;  /* 0x0000000703077c10 */ /* 0x040fe400097fe4ff */
[----:B------:R-:W-:Y:S01]  /*1480*/  IADD3.X R3, R3, UR6, RZ, P1, !PT ;  /* 0x0000000603037c10 */ /* 0x000fe20008ffe4ff */
[----:B------:R-:W-:Y:S01]  /*1490*/  ULDC.64 UR6, c[0x0][0x218] ;  /* 0x0000860000067ab9 */ /* 0x000fe20000000a00 */
[C---:B------:R-:W-:Y:S01]  /*14a0*/  LOP3.LUT P2, RZ, R0.reuse, 0x1, RZ, 0xc0, !PT ;  /* 0x0000000100ff7812 */ /* 0x040fe2000784c0ff */
[----:B------:R-:W-:Y:S01]  /*14b0*/  UIMAD UR6, UR18, UR6, URZ ;  /* 0x00000006120672a4 */ /* 0x000fe2000f8e023f */
[----:B------:R-:W-:Y:S01]  /*14c0*/  LOP3.LUT P1, RZ, R0, 0x2, RZ, 0xc0, !PT ;  /* 0x0000000200ff7812 */ /* 0x000fe2000782c0ff */
[----:B------:R-:W-:Y:S01]  /*14d0*/  IMAD.U32 R0, RZ, RZ, UR15 ;  /* 0x0000000fff007e24 */ /* 0x000fe2000f8e00ff */
[----:B------:R1:W-:Y:S01]  /*14e0*/  LDGSTS.E.BYPASS.LTC128B.128 [R10+0x3080], [R6.64], !P3 ;  /* 0x03080000060a7fae */ /* 0x0003e2000d901d54 */
[----:B------:R-:W-:Y:S01]  /*14f0*/  ISETP.GE.AND P3, PT, R16, c[0x0][0x1fc], PT ;  /* 0x00007f0010007a0c */ /* 0x000fe20003f66270 */
[----:B------:R-:W-:-:S02]  /*1500*/  UIMAD UR24, UR10, UR7, UR6 ;  /* 0x000000070a1872a4 */ /* 0x000fc4000f8e0206 */
[----:B------:R2:W-:Y:S01]  /*1510*/  LDGSTS.E.BYPASS.LTC128B.128 [R10+0x7080], [R2.64], !P0 ;  /* 0x07080000020a7fae */ /* 0x0005e2000c101d54 */
[----:B------:R-:W-:Y:S01]  /*1520*/  ISETP.GE.AND P0, PT, R33, c[0x0][0x1fc], PT ;  /* 0x00007f0021007a0c */ /* 0x000fe20003f06270 */
[----:B------:R-:W-:Y:S02]  /*1530*/  ULDC.64 UR6, c[0x0][0x208] ;  /* 0x0000820000067ab9 */ /* 0x000fe40000000a00 */
[----:B------:R-:W-:Y:S01]  /*1540*/  USHF.L.U32 UR26, UR6, 0x6, URZ ;  /* 0x00000006061a7899 */ /* 0x000fe2000800063f */
[----:B------:R-:W-:Y:S01]  /*1550*/  IADD3 R39, R43, UR24, RZ ;  /* 0x000000182b277c10 */ /* 0x000fe2000fffe0ff */
[----:B------:R-:W-:Y:S01]  /*1560*/  USHF.L.U64.HI UR25, UR6, UR19, UR7 ;  /* 0x0000001306197299 */ /* 0x000fe20008010207 */
[----:B------:R-:W0:Y:S03]  /*1570*/  LDGDEPBAR ;  /* 0x00000000000079af */ /* 0x000e260000000000 */
[----:B------:R-:W-:Y:S01]  /*1580*/  UIMAD UR19, UR25, UR11, URZ ;  /* 0x0000000b191372a4 */ /* 0x000fe2000f8e023f */
[----:B------:R-:W-:Y:S01]  /*1590*/  IMAD.U32 R30, RZ, RZ, UR26 ;  /* 0x0000001aff1e7e24 */ /* 0x000fe2000f8e00ff */
[----:B------:R3:W-:Y:S02]  /*15a0*/  STL.64 [R1+0x58], R38 ;  /* 0x0000582601007387 */ /* 0x0007e40000100a00 */
[----:B------:R-:W-:Y:S01]  /*15b0*/  UIMAD UR23, UR23, UR26, UR19 ;  /* 0x0000001a171772a4 */ /* 0x000fe2000f8e0213 */
[----:B------:R-:W-:-:S02]  /*15c0*/  IMAD.WIDE.U32 R4, R30, UR11, R38 ;  /* 0x0000000b1e047c25 */ /* 0x000fc4000f8e0026 */
[----:B------:R-:W-:Y:S02]  /*15d0*/  UMOV UR19, 0x5 ;  /* 0x0000000500137882 */ /* 0x000fe40000000000 */
[----:B------:R-:W-:Y:S01]  /*15e0*/  USHF.L.U64.HI UR19, UR6, UR19, UR7 ;  /* 0x0000001306137299 */ /* 0x000fe20008010207 */
[----:B-1----:R-:W-:Y:S02]  /*15f0*/  IADD3 R6, -R36, c[0x0][0x168], -R0 ;  /* 0x00005a0024067a10 */ /* 0x002fe40007ffe900 */
[----:B------:R-:W-:Y:S02]  /*1600*/  SEL R0, RZ, 0x1, P3 ;  /* 0x00000001ff007807 */ /* 0x000fe40001800000 */
[C---:B------:R-:W-:Y:S02]  /*1610*/  ISETP.LT.OR P3, PT, R6.reuse, 0x1, !P2 ;  /* 0x000000010600780c */ /* 0x040fe40005761670 */
[----:B--2---:R-:W-:Y:S02]  /*1620*/  SEL R2, RZ, 0xffffffff, P0 ;  /* 0xffffffffff027807 */ /* 0x004fe40000000000 */
[----:B------:R-:W-:-:S02]  /*1630*/  ISETP.LT.OR P0, PT, R6, 0x1, !P1 ;  /* 0x000000010600780c */ /* 0x000fc40004f01670 */
[----:B------:R-:W-:Y:S01]  /*1640*/  ISETP.LT.OR P2, PT, R6, 0x21, !P2 ;  /* 0x000000210600780c */ /* 0x000fe20005741670 */
[----:B------:R-:W-:Y:S01]  /*1650*/  IMAD.SHL.U32 R2, R2, 0x2, RZ ;  /* 0x0000000202027824 */ /* 0x000fe200078e00ff */
[----:B------:R-:W-:Y:S02]  /*1660*/  ISETP.LT.OR P1, PT, R6, 0x21, !P1 ;  /* 0x000000210600780c */ /* 0x000fe40004f21670 */
[----:B------:R-:W-:Y:S01]  /*1670*/  IADD3 R3, R5, UR23, RZ ;  /* 0x0000001705037c10 */ /* 0x000fe2000fffe0ff */
[----:B------:R-:W-:Y:S01]  /*1680*/  USHF.L.U32 UR23, UR6, 0x5, URZ ;  /* 0x0000000506177899 */ /* 0x000fe2000800063f */
[----:B------:R-:W-:Y:S01]  /*1690*/  LOP3.LUT R0, R2, 0x2, R0, 0xe2, !PT ;  /* 0x0000000202007812 */ /* 0x000fe200078ee200 */
[----:B------:R1:W-:Y:S01]  /*16a0*/  LDGSTS.E.BYPASS.LTC128B.128 [R10+0x10080], [R12.64], !P3 ;  /* 0x100800000c0a7fae */ /* 0x0003e2000d901d54 */
[----:B------:R-:W-:Y:S01]  /*16b0*/  ISETP.GT.AND P3, PT, R20, 0xf, PT ;  /* 0x0000000f1400780c */ /* 0x000fe20003f64270 */
[----:B------:R-:W-:Y:S01]  /*16c0*/  ULDC.64 UR6, c[0x0][0x290] ;  /* 0x0000a40000067ab9 */ /* 0x000fe20000000a00 */
[----:B------:R-:W-:Y:S01]  /*16d0*/  LOP3.LUT P5, RZ, R0, 0x1, RZ, 0xc0, !PT ;  /* 0x0000000100ff7812 */ /* 0x000fe200078ac0ff */
[----:B------:R1:W-:Y:S01]  /*16e0*/  LDGSTS.E.BYPASS.LTC128B.128 [R10+0x12080], [R12.64+0x80], !P0 ;  /* 0x120800800c0a7fae */ /* 0x0003e2000c101d54 */
[----:B------:R-:W-:Y:S01]  /*16f0*/  LEA R2, P0, R4, c[0x0][0x1f0], 0x1 ;  /* 0x00007c0004027a11 */ /* 0x000fe200078008ff */
[----:B------:R-:W-:Y:S01]  /*1700*/  UIMAD UR24, UR18, UR6, URZ ;  /* 0x00000006121872a4 */ /* 0x000fe2000f8e023f */
[----:B------:R-:W-:Y:S01]  /*1710*/  LOP3.LUT P4, RZ, R0, 0x2, RZ, 0xc0, !PT ;  /* 0x0000000200ff7812 */ /* 0x000fe2000788c0ff */
[----:B------:R2:W-:Y:S01]  /*1720*/  LDGSTS.E.BYPASS.LTC128B.128 [R10+0x11080], [R14.64], !P2 ;  /* 0x110800000e0a7fae */ /* 0x0005e2000d101d54 */
[----:B------:R-:W-:Y:S01]  /*1730*/  LEA.HI.X R3, R4, c[0x0][0x1f4], R3, 0x1, P0 ;  /* 0x00007d0004037a11 */ /* 0x000fe200000f0c03 */
[----:B------:R-:W-:Y:S01]  /*1740*/  UIMAD UR24, UR10, UR7, UR24 ;  /* 0x000000070a1872a4 */ /* 0x000fe2000f8e0218 */
[C---:B------:R-:W-:Y:S01]  /*1750*/  ISETP.LT.OR P0, PT, R6.reuse, 0x1, !P4 ;  /* 0x000000010600780c */ /* 0x040fe20006701670 */
[----:B------:R2:W-:Y:S01]  /*1760*/  LDGSTS.E.BYPASS.LTC128B.128 [R10+0x13080], [R14.64+0x80], !P1 ;  /* 0x130800800e0a7fae */ /* 0x0005e2000c901d54 */
[----:B------:R-:W-:Y:S01]  /*1770*/  ISETP.LT.OR P1, PT, R6, 0x1, !P5 ;  /* 0x000000010600780c */ /* 0x000fe20006f21670 */
[----:B------:R-:W-:Y:S01]  /*1780*/  @!P3 IMAD.SHL.U32 R0, R20, 0x10, RZ ;  /* 0x000000101400b824 */ /* 0x000fe200078e00ff */
[----:B------:R-:W-:Y:S01]  /*1790*/  USHF.L.U32 UR7, UR23, 0x1, URZ ;  /* 0x0000000117077899 */ /* 0x000fe2000800063f */
[----:B------:R-:W-:Y:S01]  /*17a0*/  SHF.R.S32.HI R7, RZ, 0x5, R23 ;  /* 0x00000005ff077819 */ /* 0x000fe20000011417 */
[----:B------:R-:W-:Y:S01]  /*17b0*/  UIMAD.WIDE.U32 UR28, UR10, UR6, URZ ;  /* 0x000000060a1c72a5 */ /* 0x000fe2000f8e003f */
[----:B------:R-:W-:Y:S01]  /*17c0*/  IMAD.WIDE.U32 R4, R34, c[0x0][0x288], R40 ;  /* 0x0000a20022047a25 */ /* 0x000fe200078e0028 */
[----:B------:R4:W-:Y:S01]  /*17d0*/  @!P3 LDGSTS.E.BYPASS.LTC128B.128 [R0+0x20080], [R18.64] ;  /* 0x200800001200bfae */ /* 0x0009e2000b901d54 */
[----:B------:R-:W-:-:S02]  /*17e0*/  USHF.L.U64.HI UR6, UR23, 0x1, UR19 ;  /* 0x0000000117067899 */ /* 0x000fc40008010213 */
[----:B------:R-:W-:Y:S01]  /*17f0*/  UIADD3 UR24, UR29, UR24, URZ ;  /* 0x000000181d187290 */ /* 0x000fe2000fffe03f */
[----:B------:R-:W0:Y:S04]  /*1800*/  LDGDEPBAR ;  /* 0x00000000000079af */ /* 0x000e280000000000 */
[----:B------:R5:W-:Y:S01]  /*1810*/  LDGSTS.E.BYPASS.LTC128B.128 [R10+0x18080], [R2.64], !P1 ;  /* 0x18080000020a7fae */ /* 0x000be2000c901d54 */
[----:B------:R-:W-:-:S03]  /*1820*/  ISETP.LT.OR P1, PT, R6, 0x21, !P5 ;  /* 0x000000210600780c */ /* 0x000fc60006f21670 */
[----:B------:R5:W-:Y:S01]  /*1830*/  LDGSTS.E.BYPASS.LTC128B.128 [R10+0x1a080], [R2.64+0x80], !P0 ;  /* 0x1a080080020a7fae */ /* 0x000be2000c101d54 */
[----:B-1----:R-:W-:-:S04]  /*1840*/  LEA.HI R13, R24, R20, RZ, 0x2 ;  /* 0x00000014180d7211 */ /* 0x002fc800078f10ff */
[--C-:B------:R-:W-:Y:S02]  /*1850*/  SHF.R.S32.HI R9, RZ, 0x2, R13.reuse ;  /* 0x00000002ff097819 */ /* 0x100fe4000001140d */
[----:B------:R-:W-:Y:S02]  /*1860*/  SHF.R.S32.HI R11, RZ, 0x1f, R13 ;  /* 0x0000001fff0b7819 */ /* 0x000fe4000001140d */
[----:B----4-:R-:W-:Y:S02]  /*1870*/  LEA.HI R0, R23, R7, RZ, 0x1 ;  /* 0x0000000717007211 */ /* 0x010fe400078f08ff */
[----:B-----5:R-:W-:-:S04]  /*1880*/  IADD3 R2, P0, R2, UR7, RZ ;  /* 0x0000000702027c10 */ /* 0x020fc8000ff1e0ff */
[----:B------:R-:W-:Y:S02]  /*1890*/  IADD3.X R3, R3, UR6, RZ, P0, !PT ;  /* 0x0000000603037c10 */ /* 0x000fe400087fe4ff */
[----:B------:R-:W-:Y:S02]  /*18a0*/  IADD3 R28, P0, R4, UR28, RZ ;  /* 0x0000001c041c7c10 */ /* 0x000fe4000ff1e0ff */
[----:B------:R-:W-:Y:S01]  /*18b0*/  LOP3.LUT R4, R0, 0xfffffffe, RZ, 0xc0, !PT ;  /* 0xfffffffe00047812 */ /* 0x000fe200078ec0ff */
[----:B------:R1:W-:Y:S01]  /*18c0*/  LDGSTS.E.BYPASS.LTC128B.128 [R10+0x19080], [R2.64], !P1 ;  /* 0x19080000020a7fae */ /* 0x0003e2000c901d54 */
[----:B------:R-:W-:Y:S02]  /*18d0*/  LEA.HI R0, R24, R20, RZ, 0x4 ;  /* 0x0000001418007211 */ /* 0x000fe400078f20ff */
[----:B------:R-:W-:Y:S01]  /*18e0*/  IADD3.X R27, R5, UR24, R8, P0, !PT ;  /* 0x00000018051b7c10 */ /* 0x000fe200087fe408 */
[----:B------:R-:W-:Y:S01]  /*18f0*/  IMAD.IADD R18, R7, 0x1, -R4 ;  /* 0x0000000107127824 */ /* 0x000fe200078e0a04 */
[----:B------:R-:W-:-:S02]  /*1900*/  SHF.R.S32.HI R7, RZ, 0x4, R0 ;  /* 0x00000004ff077819 */ /* 0x000fc40000011400 */
[----:B------:R-:W-:Y:S01]  /*1910*/  ISETP.LT.OR P1, PT, R6, 0x21, !P4 ;  /* 0x000000210600780c */ /* 0x000fe20006721670 */
[----:B------:R-:W-:Y:S01]  /*1920*/  IMAD.SHL.U32 R19, R18, 0x10, RZ ;  /* 0x0000001012137824 */ /* 0x000fe200078e00ff */
[C---:B------:R-:W-:Y:S02]  /*1930*/  LEA.HI R5, R0.reuse, R7, RZ, 0x1 ;  /* 0x0000000700057211 */ /* 0x040fe400078f08ff */
[----:B------:R-:W-:Y:S02]  /*1940*/  LOP3.LUT R4, R0, 0xfffffff0, RZ, 0xc0, !PT ;  /* 0xfffffff000047812 */ /* 0x000fe400078ec0ff */
[----:B------:R-:W-:Y:S01]  /*1950*/  IADD3 R0, P0, R28, UR15, RZ ;  /* 0x0000000f1c007c10 */ /* 0x000fe2000ff1e0ff */
[----:B------:R-:W-:Y:S01]  /*1960*/  UMOV UR15, UR5 ;  /* 0x00000005000f7c82 */ /* 0x000fe20008000000 */
[----:B------:R-:W-:Y:S01]  /*1970*/  LOP3.LUT R5, R5, 0xfffffffe, RZ, 0xc0, !PT ;  /* 0xfffffffe05057812 */ /* 0x000fe200078ec0ff */
[----:B------:R-:W-:Y:S01]  /*1980*/  IMAD.IADD R4, R20, 0x1, -R4 ;  /* 0x0000000114047824 */ /* 0x000fe200078e0a04 */
[----:B------:R-:W-:Y:S01]  /*1990*/  IADD3.X R6, R27, UR14, RZ, P0, !PT ;  /* 0x0000000e1b067c10 */ /* 0x000fe200087fe4ff */
[----:B------:R-:W-:Y:S01]  /*19a0*/  UMOV UR14, UR4 ;  /* 0x00000004000e7c82 */ /* 0x000fe20008000000 */
[C---:B------:R-:W-:Y:S01]  /*19b0*/  LEA R24, P0, R0.reuse, c[0x0][0x280], 0x2 ;  /* 0x0000a00000187a11 */ /* 0x040fe200078010ff */
[----:B------:R-:W-:Y:S01]  /*19c0*/  IMAD.IADD R12, R7, 0x1, -R5 ;  /* 0x00000001070c7824 */ /* 0x000fe200078e0a05 */
[----:B------:R-:W-:Y:S01]  /*19d0*/  LEA.HI R5, R11, R9, RZ, 0x3 ;  /* 0x000000090b057211 */ /* 0x000fe200078f18ff */
[----:B------:R1:W-:Y:S01]  /*19e0*/  LDGSTS.E.BYPASS.LTC128B.128 [R10+0x1b080], [R2.64+0x80], !P1 ;  /* 0x1b080080020a7fae */ /* 0x0003e2000c901d54 */
[----:B------:R-:W-:Y:S01]  /*19f0*/  LEA.HI.X R25, R0, c[0x0][0x284], R6, 0x2, P0 ;  /* 0x0000a10000197a11 */ /* 0x000fe200000f1406 */
[----:B------:R-:W-:Y:S01]  /*1a00*/  IMAD R11, R12, 0x800, R32 ;  /* 0x000008000c0b7824 */ /* 0x000fe200078e0220 */
[----:B------:R-:W-:-:S02]  /*1a10*/  LOP3.LUT R0, R5, 0xfffffff8, RZ, 0xc0, !PT ;  /* 0xfffffff805007812 */ /* 0x000fc400078ec0ff */
[----:B------:R-:W-:Y:S02]  /*1a20*/  SHF.R.S32.HI R8, RZ, 0x1f, R4 ;  /* 0x0000001fff087819 */ /* 0x000fe40000011404 */
[----:B------:R-:W-:Y:S02]  /*1a30*/  R2P PR, R26, 0x6 ;  /* 0x000000061a007804 */ /* 0x000fe40000000000 */
[----:B--2---:R-:W-:Y:S02]  /*1a40*/  LEA.HI R14, R8, R4, RZ, 0x3 ;  /* 0x00000004080e7211 */ /* 0x004fe400078f18ff */
[----:B------:R-:W-:Y:S02]  /*1a50*/  PLOP3.LUT P0, PT, PT, PT, UP0, 0x80, 0x0 ;  /* 0x000000000000781c */ /* 0x000fe40003f0f008 */
[----:B------:R-:W-:Y:S02]  /*1a60*/  LOP3.LUT R7, R14, 0xfffffff8, RZ, 0xc0, !PT ;  /* 0xfffffff80e077812 */ /* 0x000fe400078ec0ff */
[----:B------:R-:W-:-:S02]  /*1a70*/  SEL R212, R212, 0xfffffff0, !P1 ;  /* 0xfffffff0d4d47807 */ /* 0x000fc40004800000 */
[----:B------:R-:W-:Y:S01]  /*1a80*/  SEL R213, R213, 0xffffffe0, !P2 ;  /* 0xffffffe0d5d57807 */ /* 0x000fe20005000000 */
[----:B------:R-:W-:Y:S02]  /*1a90*/  IMAD.IADD R7, R4, 0x1, -R7 ;  /* 0x0000000104077824 */ /* 0x000fe400078e0a07 */
[----:B------:R-:W-:Y:S02]  /*1aa0*/  IMAD.SHL.U32 R4, R12, 0x20, RZ ;  /* 0x000000200c047824 */ /* 0x000fe400078e00ff */
[----:B-1----:R-:W-:Y:S02]  /*1ab0*/  IMAD.SHL.U32 R2, R26, 0x40, RZ ;  /* 0x000000401a027824 */ /* 0x002fe400078e00ff */
[----:B------:R-:W-:Y:S02]  /*1ac0*/  IMAD.IADD R26, R9, 0x1, -R0 ;  /* 0x00000001091a7824 */ /* 0x000fe400078e0a00 */
[----:B------:R-:W-:Y:S01]  /*1ad0*/  IMAD.SHL.U32 R3, R29, 0x8, RZ ;  /* 0x000000081d037824 */ /* 0x000fe200078e00ff */
[----:B------:R-:W-:Y:S01]  /*1ae0*/  LOP3.LUT R0, R2, 0x1c0, RZ, 0xc0, !PT ;  /* 0x000001c002007812 */ /* 0x000fe200078ec0ff */
[----:B------:R-:W-:-:S03]  /*1af0*/  IMAD.SHL.U32 R2, R26, 0x40, RZ ;  /* 0x000000401a027824 */ /* 0x000fc600078e00ff */
[----:B------:R-:W-:Y:S02]  /*1b00*/  LOP3.LUT R5, R0, 0x8, R31, 0xf8, !PT ;  /* 0x0000000800057812 */ /* 0x000fe400078ef81f */
[----:B------:R-:W-:Y:S02]  /*1b10*/  LOP3.LUT R2, R2, 0x1c0, RZ, 0xc0, !PT ;  /* 0x000001c002027812 */ /* 0x000fe400078ec0ff */
[----:B------:R-:W-:Y:S02]  /*1b20*/  SHF.R.U32.HI R8, RZ, 0x3, R0 ;  /* 0x00000003ff087819 */ /* 0x000fe40000011600 */
[----:B------:R-:W-:Y:S02]  /*1b30*/  LOP3.LUT R0, R0, 0x10, R19, 0xf8, !PT ;  /* 0x0000001000007812 */ /* 0x000fe400078ef813 */
[----:B------:R-:W-:Y:S02]  /*1b40*/  LOP3.LUT R3, R3, 0x18, RZ, 0xc0, !PT ;  /* 0x0000001803037812 */ /* 0x000fe400078ec0ff */
[----:B------:R-:W-:-:S02]  /*1b50*/  SHF.R.U32.HI R6, RZ, 0x3, R2 ;  /* 0x00000003ff067819 */ /* 0x000fc40000011602 */
        /* <DEDUP_REMOVED lines=70> */
.L_x_1503:
[----:B--2---:R-:W-:Y:S05]  /*1fc0*/  BSYNC B0 ;  /* 0x0000000000007941 */ /* 0x004fea0003800000 */
.L_x_1502:
[----:B-1-3--:R-:W-:Y:S01]  /*1fd0*/  SHF.R.S32.HI R4, RZ, 0x1f, R29 ;  /* 0x0000001fff047819 */ /* 0x00afe2000001141d */
[----:B------:R-:W-:Y:S01]  /*1fe0*/  UMOV UR28, 0x1 ;  /* 0x00000001001c7882 */ /* 0x000fe20000000000 */
[----:B------:R-:W-:Y:S01]  /*1ff0*/  LOP3.LUT R2, R11, 0x7ffffffc, RZ, 0xc0, !PT ;  /* 0x7ffffffc0b027812 */ /* 0x000fe200078ec0ff */
[----:B------:R-:W-:Y:S01]  /*2000*/  ULDC UR7, c[0x0][0x198] ;  /* 0x0000660000077ab9 */ /* 0x000fe20000000800 */
[----:B------:R-:W-:Y:S01]  /*2010*/  LEA.HI R4, R4, R29, RZ, 0x2 ;  /* 0x0000001d04047211 */ /* 0x000fe200078f10ff */
[----:B------:R-:W-:Y:S01]  /*2020*/  UIADD3 UR7, -UR12, UR7, UR28 ;  /* 0x000000070c077290 */ /* 0x000fe2000fffe11c */
[----:B------:R-:W-:Y:S01]  /*2030*/  SHF.R.S32.HI R21, RZ, 0x1f, R20 ;  /* 0x0000001fff157819 */ /* 0x000fe20000011414 */
[----:B------:R-:W-:Y:S01]  /*2040*/  IMAD.IADD R8, R6, 0x1, -R2 ;  /* 0x0000000106087824 */ /* 0x000fe200078e0a02 */
[----:B------:R-:W-:Y:S01]  /*2050*/  LOP3.LUT R4, R4, 0x1ffffffc, RZ, 0xc0, !PT ;  /* 0x1ffffffc04047812 */ /* 0x000fe200078ec0ff */
[----:B------:R-:W-:Y:S01]  /*2060*/  IMAD R6, R35, c[0x0][0x238], RZ ;  /* 0x00008e0023067a24 */ /* 0x000fe200078e02ff */
[----:B------:R-:W-:Y:S01]  /*2070*/  ULDC.64 UR4, c[0x0][0x240] ;  /* 0x0000900000047ab9 */ /* 0x000fe20000000a00 */
[----:B------:R-:W-:Y:S01]  /*2080*/  IMAD.WIDE.U32 R2, R34, c[0x0][0x238], R20 ;  /* 0x00008e0022027a25 */ /* 0x000fe200078e0014 */
[----:B------:R-:W-:Y:S01]  /*2090*/  UIMAD UR4, UR18, UR4, URZ ;  /* 0x00000004120472a4 */ /* 0x000fe2000f8e023f */
[----:B------:R-:W-:Y:S01]  /*20a0*/  LOP3.LUT P0, RZ, R26, 0x4, RZ, 0xc0, !PT ;  /* 0x000000041aff7812 */ /* 0x000fe2000780c0ff */
[----:B------:R-:W0:Y:S01]  /*20b0*/  LDGDEPBAR ;  /* 0x00000000000079af */ /* 0x000e220000000000 */
[----:B------:R-:W-:Y:S01]  /*20c0*/  IMAD.IADD R4, R29, 0x1, -R4 ;  /* 0x000000011d047824 */ /* 0x000fe200078e0a04 */
[----:B------:R-:W-:Y:S01]  /*20d0*/  UIMAD UR6, UR10, UR5, UR4 ;  /* 0x000000050a0672a4 */ /* 0x000fe2000f8e0204 */
[----:B------:R-:W-:Y:S01]  /*20e0*/  IMAD R6, R34, c[0x0][0x23c], R6 ;  /* 0x00008f0022067a24 */ /* 0x000fe200078e0206 */
[----:B------:R-:W-:Y:S01]  /*20f0*/  IADD3 R226, R227, 0x204c0, RZ ;  /* 0x000204c0e3e27810 */ /* 0x000fe20007ffe0ff */
[----:B------:R-:W-:Y:S01]  /*2100*/  IMAD R4, R4, 0x4, R8 ;  /* 0x0000000404047824 */ /* 0x000fe200078e0208 */
[----:B------:R-:W-:Y:S01]  /*2110*/  MOV R216, 0x40 ;  /* 0x0000004000d87802 */ /* 0x000fe20000000f00 */
[----:B------:R-:W-:Y:S01]  /*2120*/  IMAD.IADD R3, R3, 0x1, R6 ;  /* 0x0000000103037824 */ /* 0x000fe200078e0206 */
[----:B------:R-:W-:Y:S01]  /*2130*/  SHF.L.U32 R211, R5, 0x1, RZ ;  /* 0x0000000105d37819 */ /* 0x000fe200000006ff */
[----:B------:R-:W-:Y:S01]  /*2140*/  IMAD.U32 R6, RZ, RZ, UR10 ;  /* 0x0000000aff067e24 */ /* 0x000fe2000f8e00ff */
[----:B------:R-:W-:Y:S01]  /*2150*/  SHF.L.U32 R9, R4, 0x1, RZ ;  /* 0x0000000104097819 */ /* 0x000fe200000006ff */
[----:B------:R-:W-:Y:S01]  /*2160*/  IMAD.SHL.U32 R207, R0, 0x2, RZ ;  /* 0x0000000200cf7824 */ /* 0x000fe200078e00ff */
[----:B------:R-:W-:Y:S01]  /*2170*/  @P0 IADD3 R226, R13, -0x40, RZ ;  /* 0xffffffc00de20810 */ /* 0x000fe20007ffe0ff */
[----:B------:R-:W-:Y:S01]  /*2180*/  IMAD.IADD R206, R213, 0x1, R0 ;  /* 0x00000001d5ce7824 */ /* 0x000fe200078e0200 */
[C---:B------:R-:W-:Y:S01]  /*2190*/  LOP3.LUT P0, RZ, R7.reuse, 0x4, RZ, 0xc0, !PT ;  /* 0x0000000407ff7812 */ /* 0x040fe2000780c0ff */
[----:B------:R-:W-:Y:S01]  /*21a0*/  IMAD.U32 R0, RZ, RZ, UR7 ;  /* 0x00000007ff007e24 */ /* 0x000fe2000f8e00ff */
[----:B------:R-:W-:Y:S01]  /*21b0*/  LOP3.LUT P1, RZ, R7, 0x2, RZ, 0xc0, !PT ;  /* 0x0000000207ff7812 */ /* 0x000fe2000782c0ff */
[----:B------:R-:W-:Y:S01]  /*21c0*/  IMAD.WIDE.U32 R14, R6, c[0x0][0x240], R2 ;  /* 0x00009000060e7a25 */ /* 0x000fe200078e0002 */
[----:B------:R-:W-:Y:S01]  /*21d0*/  IADD3 R2, -R9, UR22, RZ ;  /* 0x0000001609027c10 */ /* 0x000fe2000fffe1ff */
[----:B------:R-:W-:Y:S01]  /*21e0*/  CS2R R162, SRZ ;  /* 0x0000000000a27805 */ /* 0x000fe2000001ff00 */
[----:B------:R-:W-:Y:S01]  /*21f0*/  IADD3 R3, R0, -c[0x0][0x168], -R9 ;  /* 0x80005a0000037a10 */ /* 0x000fe20007ffe809 */
[----:B------:R-:W-:Y:S01]  /*2200*/  IMAD.MOV.U32 R223, RZ, RZ, 0x20 ;  /* 0x00000020ffdf7424 */ /* 0x000fe200078e00ff */
[----:B------:R-:W-:Y:S01]  /*2210*/  IADD3 R0, R15, UR6, RZ ;  /* 0x000000060f007c10 */ /* 0x000fe2000fffe0ff */
[----:B------:R-:W-:Y:S01]  /*2220*/  STL.64 [R1+0x78], R14 ;  /* 0x0000780e01007387 */ /* 0x000fe20000100a00 */
[----:B------:R-:W-:Y:S01]  /*2230*/  SEL R216, R216, 0xffffffc0, !P0 ;  /* 0xffffffc0d8d87807 */ /* 0x000fe20004000000 */
[----:B------:R-:W-:Y:S01]  /*2240*/  IMAD.MOV.U32 R219, RZ, RZ, 0x10 ;  /* 0x00000010ffdb7424 */ /* 0x000fe200078e00ff */
[----:B------:R-:W-:Y:S01]  /*2250*/  SEL R217, R223, 0xffffffe0, !P0 ;  /* 0xffffffe0dfd97807 */ /* 0x000fe20004000000 */
[----:B------:R-:W-:Y:S01]  /*2260*/  STL [R1+0x38], R9 ;  /* 0x0000380901007387 */ /* 0x000fe20000100800 */
[--C-:B------:R-:W-:Y:S01]  /*2270*/  IMAD R212, R212, 0x2, R211.reuse ;  /* 0x00000002d4d47824 */ /* 0x100fe200078e02d3 */
[----:B------:R-:W-:Y:S01]  /*2280*/  LOP3.LUT R228, R228, 0xfffffffd, RZ, 0xc0, !PT ;  /* 0xfffffffde4e47812 */ /* 0x000fe200078ec0ff */
[----:B------:R-:W-:Y:S01]  /*2290*/  IMAD R214, R213, 0x2, R211 ;  /* 0x00000002d5d67824 */ /* 0x000fe200078e02d3 */
[----:B------:R-:W-:Y:S01]  /*22a0*/  STL [R1+0x34], R3 ;  /* 0x0000340301007387 */ /* 0x000fe20000100800 */
[----:B------:R-:W-:Y:S01]  /*22b0*/  SEL R219, R219, 0xfffffff0, !P1 ;  /* 0xfffffff0dbdb7807 */ /* 0x000fe20004800000 */
[----:B------:R-:W-:Y:S01]  /*22c0*/  CS2R R160, SRZ ;  /* 0x0000000000a07805 */ /* 0x000fe2000001ff00 */
[----:B------:R-:W-:Y:S01]  /*22d0*/  IADD3 R220, R215, R217, RZ ;  /* 0x000000d9d7dc7210 */ /* 0x000fe20007ffe0ff */
[----:B------:R-:W-:Y:S01]  /*22e0*/  STL [R1+0x48], R2 ;  /* 0x0000480201007387 */ /* 0x000fe20000100800 */
[----:B------:R-:W-:Y:S01]  /*22f0*/  CS2R R158, SRZ ;  /* 0x00000000009e7805 */ /* 0x000fe2000001ff00 */
[----:B------:R-:W-:Y:S01]  /*2300*/  CS2R R156, SRZ ;  /* 0x00000000009c7805 */ /* 0x000fe2000001ff00 */
        /* <DEDUP_REMOVED lines=26> */
[----:B-1----:R-:W-:Y:S01]  /*24b0*/  IMAD.MOV.U32 R0, RZ, RZ, 0x1 ;  /* 0x00000001ff007424 */ /* 0x002fe200078e00ff */
[----:B------:R-:W-:Y:S01]  /*24c0*/  CS2R R104, SRZ ;  /* 0x0000000000687805 */ /* 0x000fe2000001ff00 */
        /* <DEDUP_REMOVED lines=35> */
[----:B------:R-:W-:Y:S01]  /*2700*/  IMAD.SHL.U32 R206, R206, 0x2, RZ ;  /* 0x00000002cece7824 */ /* 0x000fe200078e00ff */
[----:B------:R-:W-:Y:S01]  /*2710*/  @P0 LOP3.LUT R228, R228, 0x2, RZ, 0xfc, !PT ;  /* 0x00000002e4e40812 */ /* 0x000fe200078efcff */
[----:B------:R-:W-:Y:S01]  /*2720*/  IMAD R213, R213, 0x2, R212 ;  /* 0x00000002d5d57824 */ /* 0x000fe200078e02d4 */
[----:B------:R-:W-:Y:S01]  /*2730*/  ULDC UR25, c[0x0][0x2a0] ;  /* 0x0000a80000197ab9 */ /* 0x000fe20000000800 */
[----:B------:R-:W-:Y:S01]  /*2740*/  IMAD.IADD R222, R215, 0x1, R219 ;  /* 0x00000001d7de7824 */ /* 0x000fe200078e02db */
[----:B------:R-:W-:Y:S01]  /*2750*/  ULDC UR5, c[0x0][0x290] ;  /* 0x0000a40000057ab9 */ /* 0x000fe20000000800 */
[----:B------:R-:W-:Y:S01]  /*2760*/  IMAD.IADD R221, R219, 0x1, R220 ;  /* 0x00000001dbdd7824 */ /* 0x000fe200078e02dc */
[----:B------:R-:W-:-:S02]  /*2770*/  USHF.L.U64.HI UR15, UR14, 0x5, UR15 ;  /* 0x000000050e0f7899 */ /* 0x000fc4000801020f */
[----:B------:R-:W-:Y:S02]  /*2780*/  USHF.L.U32 UR18, UR14, 0x5, URZ ;  /* 0x000000050e127899 */ /* 0x000fe4000800063f */
[----:B------:R-:W-:Y:S02]  /*2790*/  UMOV UR4, URZ ;  /* 0x0000003f00047c82 */ /* 0x000fe40008000000 */
[----:B------:R-:W-:Y:S02]  /*27a0*/  UMOV UR27, 0x1 ;  /* 0x00000001001b7882 */ /* 0x000fe40000000000 */
[----:B------:R-:W-:Y:S02]  /*27b0*/  UMOV UR26, URZ ;  /* 0x0000003f001a7c82 */ /* 0x000fe40008000000 */
[----:B------:R-:W-:Y:S02]  /*27c0*/  USHF.L.U32 UR14, UR9, 0x7, URZ ;  /* 0x00000007090e7899 */ /* 0x000fe4000800063f */
[----:B------:R-:W-:-:S02]  /*27d0*/  UISETP.GT.AND UP4, UPT, UR9, -0x1, UPT ;  /* 0xffffffff0900788c */ /* 0x000fc4000bf84270 */
[----:B------:R-:W-:Y:S02]  /*27e0*/  ULOP3.LUT UR25, URZ, UR25, URZ, 0x33, !UPT ;  /* 0x000000193f197292 */ /* 0x000fe4000f8e333f */
[----:B------:R-:W-:Y:S02]  /*27f0*/  UIMAD UR5, UR10, UR5, URZ ;  /* 0x000000050a0572a4 */ /* 0x000fe4000f8e023f */
[----:B------:R-:W-:Y:S02]  /*2800*/  ULDC UR22, c[0x0][0x168] ;  /* 0x00005a0000167ab9 */ /* 0x000fe40000000800 */
.L_x_1522:
        /* <DEDUP_REMOVED lines=96> */
[C---:B------:R-:W-:Y:S08]  /*2e10*/  HMMA.16816.F32 R16, R184.reuse, R190, R16 ;  /* 0x000000beb810723c */ /* 0x040ff00000001810 */
        /* <DEDUP_REMOVED lines=31> */
[----:B------:R-:W-:Y:S01]  /*3010*/  FMUL.FTZ R15, R15, c[0x0][0x2b4] ;  /* 0x0000ad000f0f7a20 */ /* 0x000fe20000410000 */
[----:B-1----:R1:W-:Y:S01]  /*3020*/  STL [R1+0x20], R0 ;  /* 0x0000200001007387 */ /* 0x0023e20000100800 */
[----:B------:R-:W-:Y:S02]  /*3030*/  FMUL.FTZ R16, R16, c[0x0][0x2b4] ;  /* 0x0000ad0010107a20 */ /* 0x000fe40000410000 */
[----:B------:R-:W-:Y:S02]  /*3040*/  FMUL.FTZ R17, R17, c[0x0][0x2b4] ;  /* 0x0000ad0011117a20 */ /* 0x000fe40000410000 */
[----:B------:R-:W-:Y:S01]  /*3050*/  FMUL.FTZ R18, R18, c[0x0][0x2b4] ;  /* 0x0000ad0012127a20 */ /* 0x000fe20000410000 */
[----:B------:R-:W-:Y:S01]  /*3060*/  MUFU.TANH R246, R6 ;  /* 0x0000000600f67308 */ /* 0x000fe20000002400 */
[----:B------:R-:W-:Y:S09]  /*3070*/  FMUL.FTZ R19, R19, c[0x0][0x2b4] ;  /* 0x0000ad0013137a20 */ /* 0x000ff20000410000 */
[----:B------:R2:W-:Y:S10]  /*3080*/  MUFU.TANH R245, R7 ;  /* 0x0000000700f57308 */ /* 0x0005f40000002400 */
[----:B-1----:R-:W-:Y:S10]  /*3090*/  MUFU.TANH R0, R9 ;  /* 0x0000000900007308 */ /* 0x002ff40000002400 */
[----:B------:R-:W-:Y:S01]  /*30a0*/  MUFU.TANH R224, R17 ;  /* 0x0000001100e07308 */ /* 0x000fe20000002400 */
[----:B--2---:R-:W1:Y:S09]  /*30b0*/  LDSM.16.M88.4 R4, [R213+0x6080] ;  /* 0x00608000d504783b */ /* 0x004e720000000200 */
[----:B------:R-:W2:Y:S10]  /*30c0*/  MUFU.TANH R200, R8 ;  /* 0x0000000800c87308 */ /* 0x000eb40000002400 */
[----:B------:R-:W-:Y:S10]  /*30d0*/  MUFU.TANH R244, R18 ;  /* 0x0000001200f47308 */ /* 0x000ff40000002400 */
[----:B------:R-:W-:Y:S01]  /*30e0*/  MUFU.TANH R243, R19 ;  /* 0x0000001300f37308 */ /* 0x000fe20000002400 */
[----:B--2---:R-:W-:Y:S04]  /*30f0*/  STL [R1+0xc], R200 ;  /* 0x00000cc801007387 */ /* 0x004fe80000100800 */
[----:B------:R2:W-:Y:S01]  /*3100*/  STL [R1+0x8], R0 ;  /* 0x0000080001007387 */ /* 0x0005e20000100800 */
[-C--:B-1----:R-:W-:Y:S08]  /*3110*/  HMMA.16816.F32 R20, R196, R4.reuse, R20 ;  /* 0x00000004c414723c */ /* 0x082ff00000001814 */
[C---:B------:R-:W-:Y:S08]  /*3120*/  HMMA.16816.F32 R24, R168.reuse, R4, R24 ;  /* 0x00000004a818723c */ /* 0x040ff00000001818 */
[-C--:B------:R-:W-:Y:S01]  /*3130*/  HMMA.16816.F32 R28, R168, R6.reuse, R28 ;  /* 0x00000006a81c723c */ /* 0x080fe2000000181c */
[----:B--2---:R-:W1:Y:S07]  /*3140*/  MUFU.TANH R0, R10 ;  /* 0x0000000a00007308 */ /* 0x004e6e0000002400 */
[----:B------:R-:W-:Y:S04]  /*3150*/  HMMA.16816.F32 R32, R196, R6, R32 ;  /* 0x00000006c420723c */ /* 0x000fe80000001820 */
[----:B------:R-:W-:Y:S02]  /*3160*/  FMUL.FTZ R20, R20, c[0x0][0x2b4] ;  /* 0x0000ad0014147a20 */ /* 0x000fe40000410000 */
[----:B------:R-:W-:Y:S02]  /*3170*/  FMUL.FTZ R21, R21, c[0x0][0x2b4] ;  /* 0x0000ad0015157a20 */ /* 0x000fe40000410000 */
[----:B------:R-:W-:Y:S01]  /*3180*/  MUFU.TANH R194, R20 ;  /* 0x0000001400c27308 */ /* 0x000fe20000002400 */
[----:B------:R-:W-:Y:S03]  /*3190*/  FMUL.FTZ R26, R26, c[0x0][0x2b4] ;  /* 0x0000ad001a1a7a20 */ /* 0x000fe60000410000 */
[----:B------:R-:W-:Y:S02]  /*31a0*/  FMUL.FTZ R27, R27, c[0x0][0x2b4] ;  /* 0x0000ad001b1b7a20 */ /* 0x000fe40000410000 */
[----:B------:R-:W-:Y:S02]  /*31b0*/  FMUL.FTZ R22, R22, c[0x0][0x2b4] ;  /* 0x0000ad0016167a20 */ /* 0x000fe40000410000 */
[----:B------:R-:W-:Y:S02]  /*31c0*/  FMUL.FTZ R30, R30, c[0x0][0x2b4] ;  /* 0x0000ad001e1e7a20 */ /* 0x000fe40000410000 */
[----:B------:R-:W-:Y:S01]  /*31d0*/  MUFU.TANH R202, R21 ;  /* 0x0000001500ca7308 */ /* 0x000fe20000002400 */
[----:B-1----:R1:W-:Y:S01]  /*31e0*/  STL [R1+0x30], R0 ;  /* 0x0000300001007387 */ /* 0x0023e20000100800 */
[----:B------:R-:W-:Y:S01]  /*31f0*/  FMUL.FTZ R31, R31, c[0x0][0x2b4] ;  /* 0x0000ad001f1f7a20 */ /* 0x000fe20000410000 */
[----:B------:R-:W-:Y:S01]  /*3200*/  MOV R10, 0x1 ;  /* 0x00000001000a7802 */ /* 0x000fe20000000f00 */
[----:B------:R-:W-:Y:S01]  /*3210*/  FMUL.FTZ R23, R23, c[0x0][0x2b4] ;  /* 0x0000ad0017177a20 */ /* 0x000fe20000410000 */
[----:B------:R2:W-:Y:S01]  /*3220*/  STL [R1+0x2c], R2 ;  /* 0x00002c0201007387 */ /* 0x0005e20000100800 */
[----:B------:R-:W-:Y:S01]  /*3230*/  FMUL.FTZ R24, R24, c[0x0][0x2b4] ;  /* 0x0000ad0018187a20 */ /* 0x000fe20000410000 */
[----:B------:R-:W-:Y:S01]  /*3240*/  ISETP.LE.AND P2, PT, R10, c[0x0][0x2a8], PT ;  /* 0x0000aa000a007a0c */ /* 0x000fe20003f43270 */
[----:B------:R-:W-:Y:S02]  /*3250*/  FMUL.FTZ R25, R25, c[0x0][0x2b4] ;  /* 0x0000ad0019197a20 */ /* 0x000fe40000410000 */
        /* <DEDUP_REMOVED lines=8> */
[----:B-1----:R-:W1:Y:S10]  /*32e0*/  MUFU.TANH R0, R12 ;  /* 0x0000000c00007308 */ /* 0x002e740000002400 */
[----:B--2---:R-:W-:Y:S10]  /*32f0*/  MUFU.TANH R2, R14 ;  /* 0x0000000e00027308 */ /* 0x004ff40000002400 */
        /* <DEDUP_REMOVED lines=11> */
[----:B-1----:R-:W1:Y:S01]  /*33b0*/  MUFU.TANH R0, R15 ;  /* 0x0000000f00007308 */ /* 0x002e620000002400 */
[----:B--2---:R-:W2:Y:S09]  /*33c0*/  LDL R2, [R1+0x4c] ;  /* 0x00004c0001027983 */ /* 0x004eb20000100800 */
[----:B------:R-:W-:Y:S10]  /*33d0*/  MUFU.TANH R251, R33 ;  /* 0x0000002100fb7308 */ /* 0x000ff40000002400 */
[----:B------:R-:W-:Y:S01]  /*33e0*/  MUFU.TANH R240, R34 ;  /* 0x0000002200f07308 */ /* 0x000fe20000002400 */
[----:B-1----:R1:W-:Y:S04]  /*33f0*/  STL [R1+0x24], R0 ;  /* 0x0000240001007387 */ /* 0x0023e80000100800 */
[----:B------:R-:W3:Y:S05]  /*3400*/  LDL R12, [R1+0x34] ;  /* 0x00003400010c7983 */ /* 0x000eea0000100800 */
[----:B------:R-:W-:Y:S10]  /*3410*/  MUFU.TANH R239, R35 ;  /* 0x0000002300ef7308 */ /* 0x000ff40000002400 */
[----:B-1----:R-:W1:Y:S02]  /*3420*/  MUFU.TANH R0, R26 ;  /* 0x0000001a00007308 */ /* 0x002e640000002400 */
[----:B-1----:R1:W-:Y:S04]  /*3430*/  STL [R1+0x18], R0 ;  /* 0x0000180001007387 */ /* 0x0023e80000100800 */
[----:B------:R-:W4:Y:S04]  /*3440*/  LDL R11, [R1+0x48] ;  /* 0x00004800010b7983 */ /* 0x000f280000100800 */
[----:B-1----:R-:W1:Y:S02]  /*3450*/  MUFU.TANH R0, R27 ;  /* 0x0000001b00007308 */ /* 0x002e640000002400 */
[----:B-1----:R1:W-:Y:S04]  /*3460*/  STL [R1+0x1c], R0 ;  /* 0x00001c0001007387 */ /* 0x0023e80000100800 */
[----:B------:R5:W-:Y:S01]  /*3470*/  STL [R1+0x14], R4 ;  /* 0x0000140401007387 */ /* 0x000be20000100800 */
[----:B-1----:R-:W-:Y:S03]  /*3480*/  MOV R0, UR4 ;  /* 0x0000000400007c02 */ /* 0x002fe60008000f00 */
[----:B-----5:R-:W1:Y:S02]  /*3490*/  MUFU.TANH R4, R31 ;  /* 0x0000001f00047308 */ /* 0x020e640000002400 */
[----:B-1----:R1:W-:Y:S01]  /*34a0*/  STL [R1+0x10], R4 ;  /* 0x0000100401007387 */ /* 0x0023e20000100800 */
[-C--:B--2---:R-:W-:Y:S04]  /*34b0*/  LEA R0, R0, R2.reuse, 0x6 ;  /* 0x0000000200007211 */ /* 0x084fe800078e30ff */
[----:B------:R-:W-:Y:S02]  /*34c0*/  SHF.L.U32 R190, R0, 0x2, RZ ;  /* 0x0000000200be7819 */ /* 0x000fe400000006ff */
[----:B------:R-:W-:Y:S03]  /*34d0*/  MOV R0, UR11 ;  /* 0x0000000b00007c02 */ /* 0x000fe60008000f00 */
[----:B------:R2:W2:Y:S01]  /*34e0*/  LDS R189, [R190+0x20080] ;  /* 0x02008000bebd7984 */ /* 0x0004a20000000800 */
[----:B------:R-:W-:Y:S03]  /*34f0*/  LEA R0, R0, R2, 0x6 ;  /* 0x0000000200007211 */ /* 0x000fe600078e30ff */
[----:B------:R2:W2:Y:S04]  /*3500*/  LDS R188, [R190+0x200a0] ;  /* 0x0200a000bebc7984 */ /* 0x0004a80000000800 */
[----:B------:R2:W2:Y:S04]  /*3510*/  LDS R187, [R190+0x20100] ;  /* 0x02010000bebb7984 */ /* 0x0004a80000000800 */
[----:B------:R2:W2:Y:S01]  /*3520*/  LDS R186, [R190+0x20120] ;  /* 0x02012000beba7984 */ /* 0x0004a20000000800 */
[----:B---3--:R-:W-:Y:S02]  /*3530*/  IADD3 R185, R0, c[0x0][0x2a4], R12 ;  /* 0x0000a90000b97a10 */ /* 0x008fe40007ffe00c */
[----:B-1----:R-:W-:Y:S04]  /*3540*/  IADD3 R4, R12, UR25, RZ ;  /* 0x000000190c047c10 */ /* 0x002fe8000fffe0ff */
[----:B------:R-:W-:Y:S02]  /*3550*/  IADD3 R184, R0, R4, RZ ;  /* 0x0000000400b87210 */ /* 0x000fe40007ffe0ff */
[----:B----4-:R-:W-:Y:S01]  /*3560*/  IMNMX R185, R11, R185, PT ;  /* 0x000000b90bb97217 */ /* 0x010fe20003800200 */
[----:B------:R-:W-:-:S05]  /*3570*/  @!P2 BRA `(.L_x_1504) ;  /* 0x000001900000a947 */ /* 0x000fca0003800000 */
[----:B--2---:R-:W-:Y:S01]  /*3580*/  IMAD.MOV.U32 R2, RZ, RZ, c[0x0][0x168] ;  /* 0x00005a00ff027624 */ /* 0x004fe200078e00ff */
        /* <DEDUP_REMOVED lines=11> */
.L_x_1506:
[----:B------:R-:W-:Y:S11]  /*3640*/  ISETP.NE.AND P0, PT, R10, c[0x0][0x2a8], PT ;  /* 0x0000aa000a007a0c */ /* 0x000ff60003f05270 */
[----:B------:R-:W-:Y:S02]  /*3650*/  @!UPT UIADD3 URZ, URZ, URZ, URZ ;  /* 0x0000003f3f3ff290 */ /* 0x000fe4000fffe03f */
[----:B------:R-:W-:Y:S05]  /*3660*/  @P0 IMAD.HI.U32 R5, R2, c[0x0][0x2ac], RZ ;  /* 0x0000ab0002050a27 */ /* 0x000fea00078e00ff */
[----:B------:R-:W-:Y:S02]  /*3670*/  @P0 SHF.R.U32.HI R2, RZ, c[0x0][0x2b0], R5 ;  /* 0x0000ac00ff020a19 */ /* 0x000fe40000011605 */
.L_x_1507:
[----:B------:R-:W-:Y:S05]  /*3680*/  BSYNC B0 ;  /* 0x0000000000007941 */ /* 0x000fea0003800000 */
.L_x_1505:
[----:B------:R-:W2:Y:S01]  /*3690*/  LDL R5, [R1+0x38] ;  /* 0x0000380001057983 */ /* 0x000ea20000100800 */
[----:B------:R-:W-:Y:S04]  /*36a0*/  IMAD.MOV.U32 R184, RZ, RZ, c[0x0][0x2a8] ;  /* 0x0000aa00ffb87624 */ /* 0x000fe800078e00ff */
[----:B------:R-:W-:Y:S01]  /*36b0*/  IMAD R184, R2, R184, -UR14 ;  /* 0x8000000e02b87e24 */ /* 0x000fe2000f8e02b8 */
[----:B------:R-:W-:Y:S03]  /*36c0*/  IADD3 R2, R0, UR25, R12 ;  /* 0x0000001900027c10 */ /* 0x000fe6000fffe00c */
[----:B--2---:R-:W-:Y:S05]  /*36d0*/  IMAD.IADD R184, R184, 0x1, -R5 ;  /* 0x00000001b8b87824 */ /* 0x004fea00078e0a05 */
[----:B------:R-:W-:Y:S02]  /*36e0*/  IADD3 R5, R184, c[0x0][0x2a8], RZ ;  /* 0x0000aa00b8057a10 */ /* 0x000fe40007ffe0ff */
[----:B------:R-:W-:Y:S02]  /*36f0*/  IMNMX R184, R2, R184, !PT ;  /* 0x000000b802b87217 */ /* 0x000fe40007800200 */
[----:B------:R-:W-:Y:S02]  /*3700*/  IMNMX R185, R185, R5, PT ;  /* 0x00000005b9b97217 */ /* 0x000fe40003800200 */
.L_x_1504:
[----:B--2---:R-:W-:Y:S04]  /*3710*/  IADD3 R2, R0, 0x8, RZ ;  /* 0x0000000800027810 */ /* 0x004fe80007ffe0ff */
[----:B------:R-:W-:Y:S01]  /*3720*/  IADD3 R8, R2, c[0x0][0x2a4], R12 ;  /* 0x0000a90002087a10 */ /* 0x000fe20007ffe00c */
[----:B------:R-:W-:Y:S03]  /*3730*/  IMAD.IADD R7, R4, 0x1, R2 ;  /* 0x0000000104077824 */ /* 0x000fe600078e0202 */
        /* <DEDUP_REMOVED lines=14> */
.L_x_1510:
[----:B------:R-:W-:Y:S11]  /*3820*/  ISETP.NE.AND P0, PT, R10, c[0x0][0x2a8], PT ;  /* 0x0000aa000a007a0c */ /* 0x000ff60003f05270 */
[----:B------:R-:W-:Y:S02]  /*3830*/  @!UPT UIADD3 URZ, URZ, URZ, URZ ;  /* 0x0000003f3f3ff290 */ /* 0x000fe4000fffe03f */
[----:B------:R-:W-:Y:S05]  /*3840*/  @P0 IMAD.HI.U32 R5, R2, c[0x0][0x2ac], RZ ;  /* 0x0000ab0002050a27 */ /* 0x000fea00078e00ff */
[----:B------:R-:W-:Y:S02]  /*3850*/  @P0 SHF.R.U32.HI R2, RZ, c[0x0][0x2b0], R5 ;  /* 0x0000ac00ff020a19 */ /* 0x000fe40000011605 */
.L_x_1511:
[----:B------:R-:W-:Y:S05]  /*3860*/  BSYNC B0 ;  /* 0x0000000000007941 */ /* 0x000fea0003800000 */
.L_x_1509:
[----:B------:R-:W2:Y:S01]  /*3870*/  LDL R6, [R1+0x38] ;  /* 0x0000380001067983 */ /* 0x000ea20000100800 */
[----:B------:R-:W-:Y:S04]  /*3880*/  IMAD.MOV.U32 R5, RZ, RZ, c[0x0][0x2a8] ;  /* 0x0000aa00ff057624 */ /* 0x000fe800078e00ff */
[----:B------:R-:W-:Y:S04]  /*3890*/  IMAD R2, R2, R5, -UR14 ;  /* 0x8000000e02027e24 */ /* 0x000fe8000f8e0205 */
[----:B--2---:R-:W-:Y:S05]  /*38a0*/  IMAD.IADD R2, R2, 0x1, -R6 ;  /* 0x0000000102027824 */ /* 0x004fea00078e0a06 */
[----:B------:R-:W-:Y:S02]  /*38b0*/  IADD3 R5, R2, c[0x0][0x2a8], RZ ;  /* 0x0000aa0002057a10 */ /* 0x000fe40007ffe0ff */
[----:B------:R-:W-:Y:S02]  /*38c0*/  IMNMX R7, R7, R2, !PT ;  /* 0x0000000207077217 */ /* 0x000fe40007800200 */
[----:B------:R-:W-:Y:S02]  /*38d0*/  IMNMX R8, R8, R5, PT ;  /* 0x0000000508087217 */ /* 0x000fe40003800200 */
.L_x_1508:
[----:B------:R-:W-:Y:S04]  /*38e0*/  IADD3 R2, R0, 0x20, RZ ;  /* 0x0000002000027810 */ /* 0x000fe80007ffe0ff */
        /* <DEDUP_REMOVED lines=16> */
.L_x_1514:
[----:B------:R-:W-:Y:S11]  /*39f0*/  ISETP.NE.AND P0, PT, R10, c[0x0][0x2a8], PT ;  /* 0x0000aa000a007a0c */ /* 0x000ff60003f05270 */
[----:B------:R-:W-:Y:S02]  /*3a00*/  @!UPT UIADD3 URZ, URZ, URZ, URZ ;  /* 0x0000003f3f3ff290 */ /* 0x000fe4000fffe03f */
[----:B------:R-:W-:Y:S05]  /*3a10*/  @P0 IMAD.HI.U32 R9, R2, c[0x0][0x2ac], RZ ;  /* 0x0000ab0002090a27 */ /* 0x000fea00078e00ff */
[----:B------:R-:W-:Y:S02]  /*3a20*/  @P0 SHF.R.U32.HI R2, RZ, c[0x0][0x2b0], R9 ;  /* 0x0000ac00ff020a19 */ /* 0x000fe40000011609 */
.L_x_1515:
[----:B------:R-:W-:Y:S05]  /*3a30*/  BSYNC B0 ;  /* 0x0000000000007941 */ /* 0x000fea0003800000 */
.L_x_1513:
[----:B------:R-:W2:Y:S01]  /*3a40*/  LDL R13, [R1+0x38] ;  /* 0x00003800010d7983 */ /* 0x000ea20000100800 */
[----:B------:R-:W-:Y:S04]  /*3a50*/  IMAD.MOV.U32 R9, RZ, RZ, c[0x0][0x2a8] ;  /* 0x0000aa00ff097624 */ /* 0x000fe800078e00ff */
[----:B------:R-:W-:Y:S04]  /*3a60*/  IMAD R2, R2, R9, -UR14 ;  /* 0x8000000e02027e24 */ /* 0x000fe8000f8e0209 */
[----:B--2---:R-:W-:Y:S05]  /*3a70*/  IMAD.IADD R2, R2, 0x1, -R13 ;  /* 0x0000000102027824 */ /* 0x004fea00078e0a0d */
[----:B------:R-:W-:Y:S02]  /*3a80*/  IADD3 R9, R2, c[0x0][0x2a8], RZ ;  /* 0x0000aa0002097a10 */ /* 0x000fe40007ffe0ff */
[----:B------:R-:W-:Y:S02]  /*3a90*/  IMNMX R5, R5, R2, !PT ;  /* 0x0000000205057217 */ /* 0x000fe40007800200 */
[----:B------:R-:W-:Y:S02]  /*3aa0*/  IMNMX R6, R6, R9, PT ;  /* 0x0000000906067217 */ /* 0x000fe40003800200 */
.L_x_1512:
        /* <DEDUP_REMOVED lines=17> */
.L_x_1518:
[----:B------:R-:W-:Y:S11]  /*3bc0*/  ISETP.NE.AND P0, PT, R10, c[0x0][0x2a8], PT ;  /* 0x0000aa000a007a0c */ /* 0x000ff60003f05270 */
[----:B------:R-:W-:Y:S02]  /*3bd0*/  @!UPT UIADD3 URZ, URZ, URZ, URZ ;  /* 0x0000003f3f3ff290 */ /* 0x000fe4000fffe03f */
[----:B------:R-:W-:Y:S05]  /*3be0*/  @P0 IMAD.HI.U32 R9, R0, c[0x0][0x2ac], RZ ;  /* 0x0000ab0000090a27 */ /* 0x000fea00078e00ff */
[----:B------:R-:W-:Y:S02]  /*3bf0*/  @P0 SHF.R.U32.HI R0, RZ, c[0x0][0x2b0], R9 ;  /* 0x0000ac00ff000a19 */ /* 0x000fe40000011609 */
.L_x_1519:
[----:B------:R-:W-:Y:S05]  /*3c00*/  BSYNC B0 ;  /* 0x0000000000007941 */ /* 0x000fea0003800000 */
.L_x_1517:
[----:B------:R-:W2:Y:S01]  /*3c10*/  LDL R10, [R1+0x38] ;  /* 0x00003800010a7983 */ /* 0x000ea20000100800 */
[----:B------:R-:W-:Y:S04]  /*3c20*/  IMAD.MOV.U32 R9, RZ, RZ, c[0x0][0x2a8] ;  /* 0x0000aa00ff097624 */ /* 0x000fe800078e00ff */
[----:B------:R-:W-:Y:S04]  /*3c30*/  IMAD R0, R0, R9, -UR14 ;  /* 0x8000000e00007e24 */ /* 0x000fe8000f8e0209 */
[----:B--2---:R-:W-:Y:S05]  /*3c40*/  IMAD.IADD R0, R0, 0x1, -R10 ;  /* 0x0000000100007824 */ /* 0x004fea00078e0a0a */
[----:B------:R-:W-:Y:S02]  /*3c50*/  IADD3 R9, R0, c[0x0][0x2a8], RZ ;  /* 0x0000aa0000097a10 */ /* 0x000fe40007ffe0ff */
[----:B------:R-:W-:Y:S02]  /*3c60*/  IMNMX R2, R2, R0, !PT ;  /* 0x0000000002027217 */ /* 0x000fe40007800200 */
[----:B------:R-:W-:Y:S02]  /*3c70*/  IMNMX R4, R4, R9, PT ;  /* 0x0000000904047217 */ /* 0x000fe40003800200 */
.L_x_1516:
        /* <DEDUP_REMOVED lines=80> */
.L_x_1520:
[----:B------:R4:W-:Y:S01]  /*4180*/  STL [R1+0xac], R109 ;  /* 0x0000ac6d01007387 */ /* 0x0009e20000100800 */
[----:B------:R-:W-:Y:S01]  /*4190*/  PLOP3.LUT P0, PT, PT, PT, UP4, 0x80, 0x0 ;  /* 0x000000000000781c */ /* 0x000fe20003f0f048 */
[----:B------:R-:W-:Y:S01]  /*41a0*/  IMAD.MOV.U32 R196, RZ, RZ, R14 ;  /* 0x000000ffffc47224 */ /* 0x000fe200078e000e */
[----:B------:R-:W-:Y:S01]  /*41b0*/  UIADD3 UR29, UR11, 0x2, URZ ;  /* 0x000000020b1d7890 */ /* 0x000fe2000fffe03f */
[----:B------:R-:W0:Y:S01]  /*41c0*/  LDGDEPBAR ;  /* 0x00000000000079af */ /* 0x000e220000000000 */
[----:B------:R-:W-:Y:S02]  /*41d0*/  ISETP.GT.AND P0, PT, R7, RZ, P0 ;  /* 0x000000ff0700720c */ /* 0x000fe40000704270 */
[----:B------:R-:W-:Y:S02]  /*41e0*/  UISETP.GE.AND UP0, UPT, UR29, UR13, UPT ;  /* 0x0000000d1d00728c */ /* 0x000fe4000bf06270 */
[----:B------:R-:W-:Y:S04]  /*41f0*/  ISETP.LT.OR P0, PT, R8, 0x1, P0 ;  /* 0x000000010800780c */ /* 0x000fe80000701670 */
[----:B------:R-:W-:Y:S02]  /*4200*/  FSEL R191, R246, -INF , !P0 ;  /* 0xff800000f6bf7808 */ /* 0x000fe40004000000 */
[----:B------:R-:W-:Y:S03]  /*4210*/  PLOP3.LUT P0, PT, PT, PT, UP4, 0x80, 0x0 ;  /* 0x000000000000781c */ /* 0x000fe60003f0f048 */
[----:B------:R-:W-:Y:S01]  /*4220*/  FFMA.FTZ R191, R191, c[0x0][0x29c], -R188 ;  /* 0x0000a700bfbf7a23 */ /* 0x000fe200000108bc */
[----:B------:R-:W-:Y:S04]  /*4230*/  ISETP.GT.AND P0, PT, R7, 0x1, P0 ;  /* 0x000000010700780c */ /* 0x000fe80000704270 */
[C---:B------:R-:W-:Y:S01]  /*4240*/  ISETP.LT.OR P0, PT, R8.reuse, 0x2, P0 ;  /* 0x000000020800780c */ /* 0x040fe20000701670 */
[----:B------:R-:W3:Y:S01]  /*4250*/  MUFU.EX2 R191, R191 ;  /* 0x000000bf00bf7308 */ /* 0x000ee20000000800 */
[----:B----4-:R-:W4:Y:S02]  /*4260*/  LDL.LU R109, [R1+0x8] ;  /* 0x00000800016d7983 */ /* 0x010f240000300800 */
[----:B-1----:R-:W-:Y:S02]  /*4270*/  FSEL R3, R245, -INF , !P0 ;  /* 0xff800000f5037808 */ /* 0x002fe40004000000 */
        /* <DEDUP_REMOVED lines=8> */
[----:B-12---:R-:W2:Y:S03]  /*4300*/  LDL.LU R108, [R1+0x4] ;  /* 0x00000400016c7983 */ /* 0x006ea60000300800 */
[----:B------:R-:W-:Y:S01]  /*4310*/  FSEL R193, R243, -INF , !P0 ;  /* 0xff800000f3c17808 */ /* 0x000fe20004000000 */
        /* <DEDUP_REMOVED lines=8> */
[----:B-1----:R-:W3:Y:S03]  /*43a0*/  LDL.LU R107, [R1] ;  /* 0x00000000016b7983 */ /* 0x002ee60000300800 */
        /* <DEDUP_REMOVED lines=13> */
[C---:B------:R-:W-:Y:S04]  /*4480*/  ISETP.GT.AND P0, PT, R5.reuse, RZ, P0 ;  /* 0x000000ff0500720c */ /* 0x040fe80000704270 */
[----:B------:R-:W-:Y:S04]  /*4490*/  ISETP.LT.OR P0, PT, R6, 0x1, P0 ;  /* 0x000000010600780c */ /* 0x000fe80000701670 */
        /* <DEDUP_REMOVED lines=70> */
[----:B------:R-:W-:Y:S01]  /*4900*/  ISETP.GT.AND P0, PT, R2, 0x61, P0 ;  /* 0x000000610200780c */ /* 0x000fe20000704270 */
[----:B------:R-:W-:Y:S03]  /*4910*/  IMAD.MOV.U32 R2, RZ, RZ, R236 ;  /* 0x000000ffff027224 */ /* 0x000fe600078e00ec */
        /* <DEDUP_REMOVED lines=11> */
[----:B------:R-:W2:Y:S07]  /*49d0*/  LDL.LU R165, [R1+0x20] ;  /* 0x0000200001a57983 */ /* 0x000eae0000300800 */
        /* <DEDUP_REMOVED lines=10> */
[-C--:B------:R-:W-:Y:S04]  /*4a80*/  HMMA.16816.F32 R28, R176, R182.reuse, R28 ;  /* 0x000000b6b01c723c */ /* 0x080fe8000000181c */
[----:B------:R-:W-:Y:S02]  /*4a90*/  IMAD.MOV.U32 R196, RZ, RZ, R224 ;  /* 0x000000ffffc47224 */ /* 0x000fe400078e00e0 */
[----:B------:R-:W-:Y:S02]  /*4aa0*/  FFMA.FTZ R181, R193, c[0x0][0x29c], -R188 ;  /* 0x0000a700c1b57a23 */ /* 0x000fe400000108bc */
[----:B------:R-:W-:Y:S01]  /*4ab0*/  HMMA.16816.F32 R32, R168, R182, R32 ;  /* 0x000000b6a820723c */ /* 0x000fe20000001820 */
[----:B------:R-:W-:Y:S03]  /*4ac0*/  LDSM.16.M88.4 R168, [R214+0x8080] ;  /* 0x00808000d6a8783b */ /* 0x000fe60000000200 */
[----:B------:R-:W-:Y:S01]  /*4ad0*/  IMAD.MOV.U32 R179, RZ, RZ, R2 ;  /* 0x000000ffffb37224 */ /* 0x000fe200078e0002 */
[----:B------:R-:W-:Y:S01]  /*4ae0*/  MOV R2, R202 ;  /* 0x000000ca00027202 */ /* 0x000fe20000000f00 */
[----:B------:R-:W-:Y:S01]  /*4af0*/  MUFU.EX2 R181, R181 ;  /* 0x000000b500b57308 */ /* 0x000fe20000000800 */
[----:B------:R-:W-:Y:S02]  /*4b00*/  FFMA.FTZ R183, R3, c[0x0][0x29c], -R188 ;  /* 0x0000a70003b77a23 */ /* 0x000fe400000108bc */
[--C-:B------:R-:W-:Y:S03]  /*4b10*/  FFMA.FTZ R3, R229, c[0x0][0x29c], -R187.reuse ;  /* 0x0000a700e5037a23 */ /* 0x100fe600000108bb */
[----:B------:R-:W-:Y:S02]  /*4b20*/  FFMA.FTZ R229, R234, c[0x0][0x29c], -R186 ;  /* 0x0000a700eae57a23 */ /* 0x000fe400000108ba */
[--C-:B------:R-:W-:Y:S02]  /*4b30*/  FFMA.FTZ R182, R192, c[0x0][0x29c], -R188.reuse ;  /* 0x0000a700c0b67a23 */ /* 0x100fe400000108bc */
[----:B------:R-:W1:Y:S01]  /*4b40*/  MUFU.EX2 R183, R183 ;  /* 0x000000b700b77308 */ /* 0x000e620000000800 */
[--C-:B------:R-:W-:Y:S02]  /*4b50*/  FFMA.FTZ R193, R198, c[0x0][0x29c], -R188.reuse ;  /* 0x0000a700c6c17a23 */ /* 0x100fe400000108bc */
[----:B------:R-:W-:Y:S01]  /*4b60*/  FFMA.FTZ R192, R199, c[0x0][0x29c], -R188 ;  /* 0x0000a700c7c07a23 */ /* 0x000fe200000108bc */
[----:B------:R-:W-:Y:S01]  /*4b70*/  MOV R199, R180 ;  /* 0x000000b400c77202 */ /* 0x000fe20000000f00 */
[----:B------:R-:W-:Y:S02]  /*4b80*/  FFMA.FTZ R177, R204, c[0x0][0x29c], -R187 ;  /* 0x0000a700ccb17a23 */ /* 0x000fe400000108bb */
[--C-:B------:R-:W-:Y:S02]  /*4b90*/  FFMA.FTZ R204, R231, c[0x0][0x29c], -R186.reuse ;  /* 0x0000a700e7cc7a23 */ /* 0x100fe400000108ba */
[--C-:B------:R-:W-:Y:S01]  /*4ba0*/  FFMA.FTZ R231, R237, c[0x0][0x29c], -R186.reuse ;  /* 0x0000a700ede77a23 */ /* 0x100fe200000108ba */
[----:B------:R-:W3:Y:S01]  /*4bb0*/  MUFU.EX2 R182, R182 ;  /* 0x000000b600b67308 */ /* 0x000ee20000000800 */
[----:B------:R-:W-:Y:S02]  /*4bc0*/  IMAD.MOV.U32 R237, RZ, RZ, R199 ;  /* 0x000000ffffed7224 */ /* 0x000fe400078e00c7 */
[--C-:B------:R-:W-:Y:S02]  /*4bd0*/  FFMA.FTZ R176, R210, c[0x0][0x29c], -R187.reuse ;  /* 0x0000a700d2b07a23 */ /* 0x100fe400000108bb */
[--C-:B------:R-:W-:Y:S02]  /*4be0*/  FFMA.FTZ R210, R232, c[0x0][0x29c], -R186.reuse ;  /* 0x0000a700e8d27a23 */ /* 0x100fe400000108ba */
[--C-:B------:R-:W-:Y:S03]  /*4bf0*/  FFMA.FTZ R232, R238, c[0x0][0x29c], -R186.reuse ;  /* 0x0000a700eee87a23 */ /* 0x100fe600000108ba */
[----:B------:R-:W-:Y:S10]  /*4c00*/  MUFU.EX2 R193, R193 ;  /* 0x000000c100c17308 */ /* 0x000ff40000000800 */
[----:B------:R-:W-:Y:S01]  /*4c10*/  MUFU.EX2 R192, R192 ;  /* 0x000000c000c07308 */ /* 0x000fe20000000800 */
[----:B--2---:R-:W-:Y:S02]  /*4c20*/  MOV R178, R165 ;  /* 0x000000a500b27202 */ /* 0x004fe40000000f00 */
[----:B------:R-:W2:Y:S02]  /*4c30*/  LDSM.16.M88.4 R164, [R208+0x18080] ;  /* 0x01808000d0a4783b */ /* 0x000ea40000000200 */
[----:B------:R-:W-:Y:S02]  /*4c40*/  FSEL R224, R178, -INF , !P0 ;  /* 0xff800000b2e07808 */ /* 0x000fe40004000000 */
[----:B------:R-:W-:Y:S04]  /*4c50*/  PLOP3.LUT P0, PT, PT, PT, UP4, 0x80, 0x0 ;  /* 0x000000000000781c */ /* 0x000fe80003f0f048 */
[C---:B------:R-:W-:Y:S04]  /*4c60*/  ISETP.GT.AND P0, PT, R184.reuse, RZ, P0 ;  /* 0x000000ffb800720c */ /* 0x040fe80000704270 */
[----:B------:R-:W-:Y:S04]  /*4c70*/  ISETP.LT.OR P0, PT, R185, 0x1, P0 ;  /* 0x00000001b900780c */ /* 0x000fe80000701670 */
[----:B------:R-:W-:Y:S02]  /*4c80*/  FSEL R202, R179, -INF , !P0 ;  /* 0xff800000b3ca7808 */ /* 0x000fe40004000000 */
[----:B------:R-:W-:Y:S04]  /*4c90*/  PLOP3.LUT P0, PT, PT, PT, UP4, 0x80, 0x0 ;  /* 0x000000000000781c */ /* 0x000fe80003f0f048 */
[----:B------:R-:W-:Y:S04]  /*4ca0*/  ISETP.GT.AND P0, PT, R184, 0x20, P0 ;  /* 0x00000020b800780c */ /* 0x000fe80000704270 */
[----:B------:R-:W-:Y:S01]  /*4cb0*/  ISETP.LT.OR P0, PT, R185, 0x21, P0 ;  /* 0x00000021b900780c */ /* 0x000fe20000701670 */
        /* <DEDUP_REMOVED lines=23> */
[----:B------:R-:W4:Y:S03]  /*4e30*/  LDSM.16.M88.4 R168, [R211+0xc080] ;  /* 0x00c08000d3a8783b */ /* 0x000f260000000200 */
[----:B--2---:R-:W-:Y:S02]  /*4e40*/  FFMA.FTZ R0, R230, c[0x0][0x29c], -R187 ;  /* 0x0000a700e6007a23 */ /* 0x004fe400000108bb */
[----:B------:R-:W-:Y:S01]  /*4e50*/  FFMA.FTZ R230, R235, c[0x0][0x29c], -R186 ;  /* 0x0000a700ebe67a23 */ /* 0x000fe200000108ba */
[-C--:B----4-:R-:W-:Y:S08]  /*4e60*/  HMMA.16816.F32 R4, R164, R168.reuse, R4 ;  /* 0x000000a8a404723c */ /* 0x090ff00000001804 */
        /* <DEDUP_REMOVED lines=11> */
[----:B--2---:R-:W-:Y:S02]  /*4f20*/  IMAD.MOV.U32 R205, RZ, RZ, R2 ;  /* 0x000000ffffcd7224 */ /* 0x004fe400078e0002 */
[--C-:B------:R-:W-:Y:S02]  /*4f30*/  FFMA.FTZ R2, R195, c[0x0][0x29c], -R188.reuse ;  /* 0x0000a700c3027a23 */ /* 0x100fe400000108bc */
[----:B------:R-:W-:Y:S06]  /*4f40*/  FFMA.FTZ R188, R197, c[0x0][0x29c], -R188 ;  /* 0x0000a700c5bc7a23 */ /* 0x000fec00000108bc */
[----:B------:R-:W-:Y:S01]  /*4f50*/  MUFU.EX2 R188, R188 ;  /* 0x000000bc00bc7308 */ /* 0x000fe20000000800 */
[-C--:B----4-:R-:W-:Y:S08]  /*4f60*/  HMMA.16816.F32 R4, R164, R168.reuse, R4 ;  /* 0x000000a8a404723c */ /* 0x090ff00000001804 */
[C---:B------:R-:W-:Y:S08]  /*4f70*/  HMMA.16816.F32 R8, R172.reuse, R168, R8 ;  /* 0x000000a8ac08723c */ /* 0x040ff00000001808 */
[-C--:B------:R-:W-:Y:S08]  /*4f80*/  HMMA.16816.F32 R12, R172, R170.reuse, R12 ;  /* 0x000000aaac0c723c */ /* 0x080ff0000000180c */
[C---:B------:R-:W-:Y:S01]  /*4f90*/  HMMA.16816.F32 R16, R164.reuse, R170, R16 ;  /* 0x000000aaa410723c */ /* 0x040fe20000001810 */
[----:B------:R-:W2:Y:S07]  /*4fa0*/  LDSM.16.M88.4 R168, [R212+0xe080] ;  /* 0x00e08000d4a8783b */ /* 0x000eae0000000200 */
[-C--:B--2---:R-:W-:Y:S08]  /*4fb0*/  HMMA.16816.F32 R20, R164, R168.reuse, R20 ;  /* 0x000000a8a414723c */ /* 0x084ff00000001814 */
[C---:B------:R-:W-:Y:S07]  /*4fc0*/  HMMA.16816.F32 R24, R172.reuse, R168, R24 ;  /* 0x000000a8ac18723c */ /* 0x040fee0000001818 */
[----:B------:R-:W-:Y:S01]  /*4fd0*/  IMAD.MOV.U32 R169, RZ, RZ, R194 ;  /* 0x000000ffffa97224 */ /* 0x000fe200078e00c2 */
[-C--:B------:R-:W-:Y:S01]  /*4fe0*/  HMMA.16816.F32 R28, R172, R170.reuse, R28 ;  /* 0x000000aaac1c723c */ /* 0x080fe2000000181c */
[----:B------:R-:W-:Y:S03]  /*4ff0*/  LDSM.16.M88.4 R172, [R208+0x1b080] ;  /* 0x01b08000d0ac783b */ /* 0x000fe60000000200 */
[----:B------:R-:W-:Y:S01]  /*5000*/  FSEL R194, R180, -INF , !P0 ;  /* 0xff800000b4c27808 */ /* 0x000fe20004000000 */
[----:B------:R-:W-:Y:S01]  /*5010*/  IMAD.MOV.U32 R234, RZ, RZ, R169 ;  /* 0x000000ffffea7224 */ /* 0x000fe200078e00a9 */
[----:B------:R-:W-:Y:S01]  /*5020*/  PLOP3.LUT P0, PT, PT, PT, UP4, 0x80, 0x0 ;  /* 0x000000000000781c */ /* 0x000fe20003f0f048 */
[----:B------:R-:W-:Y:S01]  /*5030*/  FFMA.FTZ R180, R200, c[0x0][0x29c], -R187 ;  /* 0x0000a700c8b47a23 */ /* 0x000fe200000108bb */
[----:B------:R-:W-:Y:S01]  /*5040*/  HMMA.16816.F32 R32, R164, R170, R32 ;  /* 0x000000aaa420723c */ /* 0x000fe20000001820 */
[----:B------:R2:W-:Y:S02]  /*5050*/  LDSM.16.M88.4 R164, [R208+0x1a080] ;  /* 0x01a08000d0a4783b */ /* 0x0005e40000000200 */
[----:B------:R-:W-:Y:S01]  /*5060*/  MUFU.EX2 R199, R180 ;  /* 0x000000b400c77308 */ /* 0x000fe20000000800 */
[----:B------:R-:W-:Y:S01]  /*5070*/  ISETP.GT.AND P0, PT, R184, 0x21, P0 ;  /* 0x00000021b800780c */ /* 0x000fe20000704270 */
[----:B------:R-:W-:Y:S01]  /*5080*/  IMAD.MOV.U32 R200, RZ, RZ, R179 ;  /* 0x000000ffffc87224 */ /* 0x000fe200078e00b3 */
[----:B------:R-:W-:Y:S01]  /*5090*/  MOV R168, R196 ;  /* 0x000000c400a87202 */ /* 0x000fe20000000f00 */
[--C-:B------:R-:W-:Y:S01]  /*50a0*/  FFMA.FTZ R179, R201, c[0x0][0x29c], -R187.reuse ;  /* 0x0000a700c9b37a23 */ /* 0x100fe200000108bb */
[----:B------:R-:W-:Y:S04]  /*50b0*/  ISETP.LT.OR P0, PT, R185, 0x22, P0 ;  /* 0x00000022b900780c */ /* 0x000fe80000701670 */
[----:B------:R-:W-:Y:S02]  /*50c0*/  FSEL R196, R168, -INF , !P0 ;  /* 0xff800000a8c47808 */ /* 0x000fe40004000000 */
[----:B------:R-:W-:Y:S02]  /*50d0*/  PLOP3.LUT P0, PT, PT, PT, UP4, 0x80, 0x0 ;  /* 0x000000000000781c */ /* 0x000fe40003f0f048 */
[----:B------:R-:W-:Y:S02]  /*50e0*/  MOV R235, R168 ;  /* 0x000000a800eb7202 */ /* 0x000fe40000000f00 */
[----:B------:R-:W-:Y:S02]  /*50f0*/  ISETP.GT.AND P0, PT, R184, 0x40, P0 ;  /* 0x00000040b800780c */ /* 0x000fe40000704270 */
[----:B------:R-:W-:Y:S01]  /*5100*/  MOV R201, R178 ;  /* 0x000000b200c97202 */ /* 0x000fe20000000f00 */
[--C-:B------:R-:W-:Y:S01]  /*5110*/  FFMA.FTZ R178, R203, c[0x0][0x29c], -R187.reuse ;  /* 0x0000a700cbb27a23 */ /* 0x100fe200000108bb */
[----:B------:R-:W-:Y:S01]  /*5120*/  ISETP.LT.OR P0, PT, R185, 0x41, P0 ;  /* 0x00000041b900780c */ /* 0x000fe20000701670 */
[----:B------:R-:W-:Y:S01]  /*5130*/  FFMA.FTZ R187, R225, c[0x0][0x29c], -R187 ;  /* 0x0000a700e1bb7a23 */ /* 0x000fe200000108bb */
[----:B--2---:R2:W-:Y:S01]  /*5140*/  MUFU.EX2 R208, R0 ;  /* 0x0000000000d07308 */ /* 0x0045e20000000800 */
[--C-:B------:R-:W-:Y:S01]  /*5150*/  FFMA.FTZ R225, R233, c[0x0][0x29c], -R186.reuse ;  /* 0x0000a700e9e17a23 */ /* 0x100fe200000108ba */
[----:B------:R-:W-:Y:S01]  /*5160*/  FSEL R195, R169, -INF , !P0 ;  /* 0xff800000a9c37808 */ /* 0x000fe20004000000 */
[----:B------:R-:W-:Y:S01]  /*5170*/  FFMA.FTZ R186, R236, c[0x0][0x29c], -R186 ;  /* 0x0000a700ecba7a23 */ /* 0x000fe200000108ba */
[----:B------:R-:W4:Y:S01]  /*5180*/  LDSM.16.M88.4 R168, [R214+0xc080] ;  /* 0x00c08000d6a8783b */ /* 0x000f220000000200 */
[----:B------:R-:W-:Y:S01]  /*5190*/  IMAD.MOV.U32 R236, RZ, RZ, R201 ;  /* 0x000000ffffec7224 */ /* 0x000fe200078e00c9 */
[----:B------:R-:W-:Y:S02]  /*51a0*/  MOV R238, R200 ;  /* 0x000000c800ee7202 */ /* 0x000fe40000000f00 */
[----:B------:R-:W-:Y:S02]  /*51b0*/  PLOP3.LUT P0, PT, PT, PT, UP4, 0x80, 0x0 ;  /* 0x000000000000781c */ /* 0x000fe40003f0f048 */
[----:B------:R-:W-:Y:S01]  /*51c0*/  MUFU.EX2 R203, R187 ;  /* 0x000000bb00cb7308 */ /* 0x000fe20000000800 */
[----:B------:R-:W-:Y:S02]  /*51d0*/  MOV R233, R205 ;  /* 0x000000cd00e97202 */ /* 0x000fe40000000f00 */
[----:B------:R-:W-:Y:S04]  /*51e0*/  ISETP.GT.AND P0, PT, R184, 0x41, P0 ;  /* 0x00000041b800780c */ /* 0x000fe80000704270 */
[----:B------:R-:W-:Y:S03]  /*51f0*/  ISETP.LT.OR P0, PT, R185, 0x42, P0 ;  /* 0x00000042b900780c */ /* 0x000fe60000701670 */
[----:B------:R-:W-:Y:S01]  /*5200*/  MUFU.EX2 R200, R179 ;  /* 0x000000b300c87308 */ /* 0x000fe20000000800 */
[----:B------:R-:W-:Y:S02]  /*5210*/  FSEL R197, R205, -INF , !P0 ;  /* 0xff800000cdc57808 */ /* 0x000fe40004000000 */
[----:B------:R-:W-:Y:S01]  /*5220*/  PLOP3.LUT P0, PT, PT, PT, UP4, 0x80, 0x0 ;  /* 0x000000000000781c */ /* 0x000fe20003f0f048 */
[--C-:B--2---:R-:W-:Y:S02]  /*5230*/  FFMA.FTZ R0, R224, c[0x0][0x29c], -R189.reuse ;  /* 0x0000a700e0007a23 */ /* 0x104fe400000108bd */
[----:B------:R-:W2:Y:S01]  /*5240*/  LDL.LU R224, [R1+0xc] ;  /* 0x00000c0001e07983 */ /* 0x000ea20000300800 */
[----:B------:R-:W-:Y:S03]  /*5250*/  ISETP.GT.AND P0, PT, R184, 0x60, P0 ;  /* 0x00000060b800780c */ /* 0x000fe60000704270 */
[----:B------:R-:W-:Y:S01]  /*5260*/  MUFU.EX2 R201, R178 ;  /* 0x000000b200c97308 */ /* 0x000fe20000000800 */
[C---:B------:R-:W-:Y:S02]  /*5270*/  ISETP.LT.OR P2, PT, R185.reuse, 0x61, P0 ;  /* 0x00000061b900780c */ /* 0x040fe40000741670 */
[----:B------:R-:W-:Y:S02]  /*5280*/  PLOP3.LUT P0, PT, PT, PT, UP4, 0x80, 0x0 ;  /* 0x000000000000781c */ /* 0x000fe40003f0f048 */
[----:B------:R-:W-:Y:S02]  /*5290*/  FSEL R198, R252, -INF , !P2 ;  /* 0xff800000fcc67808 */ /* 0x000fe40005000000 */
[----:B------:R-:W-:Y:S03]  /*52a0*/  ISETP.GT.AND P0, PT, R184, 0x61, P0 ;  /* 0x00000061b800780c */ /* 0x000fe60000704270 */
[----:B------:R-:W-:Y:S01]  /*52b0*/  MUFU.EX2 R186, R186 ;  /* 0x000000ba00ba7308 */ /* 0x000fe20000000800 */
[----:B------:R-:W-:Y:S01]  /*52c0*/  ISETP.LT.OR P0, PT, R185, 0x62, P0 ;  /* 0x00000062b900780c */ /* 0x000fe20000701670 */
[-C--:B----4-:R-:W-:Y:S03]  /*52d0*/  HMMA.16816.F32 R4, R164, R168.reuse, R4 ;  /* 0x000000a8a404723c */ /* 0x090fe60000001804 */
[----:B------:R-:W-:Y:S02]  /*52e0*/  FSEL R184, R251, -INF , !P0 ;  /* 0xff800000fbb87808 */ /* 0x000fe40004000000 */
[----:B------:R-:W-:Y:S03]  /*52f0*/  PLOP3.LUT P0, PT, PT, PT, UP0, 0x80, 0x0 ;  /* 0x000000000000781c */ /* 0x000fe60003f0f008 */
[----:B------:R4:W-:Y:S01]  /*5300*/  MUFU.EX2 R185, R2 ;  /* 0x0000000200b97308 */ /* 0x0009e20000000800 */
[C---:B------:R-:W-:Y:S08]  /*5310*/  HMMA.16816.F32 R8, R172.reuse, R168, R8 ;  /* 0x000000a8ac08723c */ /* 0x040ff00000001808 */
[-C--:B------:R-:W-:Y:S01]  /*5320*/  HMMA.16816.F32 R12, R172, R170.reuse, R12 ;  /* 0x000000aaac0c723c */ /* 0x080fe2000000180c */
[----:B------:R-:W-:Y:S07]  /*5330*/  MUFU.EX2 R205, R176 ;  /* 0x000000b000cd7308 */ /* 0x000fee0000000800 */
[C---:B------:R-:W-:Y:S01]  /*5340*/  HMMA.16816.F32 R16, R164.reuse, R170, R16 ;  /* 0x000000aaa410723c */ /* 0x040fe20000001810 */
[----:B------:R-:W1:Y:S02]  /*5350*/  LDSM.16.M88.4 R168, [R214+0xe080] ;  /* 0x00e08000d6a8783b */ /* 0x000e640000000200 */
[----:B------:R3:W-:Y:S06]  /*5360*/  MUFU.EX2 R176, R3 ;  /* 0x0000000300b07308 */ /* 0x0007ec0000000800 */
[----:B----4-:R-:W-:Y:S04]  /*5370*/  LDS R2, [R190+0x202a0] ;  /* 0x0202a000be027984 */ /* 0x010fe80000000800 */
[----:B------:R-:W4:Y:S01]  /*5380*/  MUFU.EX2 R178, R177 ;  /* 0x000000b100b27308 */ /* 0x000f220000000800 */
[----:B---3--:R-:W-:Y:S01]  /*5390*/  FFMA.FTZ R3, -R245, R245, 1 ;  /* 0x3f800000f5037423 */ /* 0x008fe200000101f5 */
[-C--:B-1----:R-:W-:Y:S08]  /*53a0*/  HMMA.16816.F32 R20, R164, R168.reuse, R20 ;  /* 0x000000a8a414723c */ /* 0x082ff00000001814 */
[C---:B------:R-:W-:Y:S08]  /*53b0*/  HMMA.16816.F32 R24, R172.reuse, R168, R24 ;  /* 0x000000a8ac18723c */ /* 0x040ff00000001818 */
[-C--:B------:R-:W-:Y:S01]  /*53c0*/  HMMA.16816.F32 R28, R172, R170.reuse, R28 ;  /* 0x000000aaac1c723c */ /* 0x080fe2000000181c */
[----:B------:R-:W-:Y:S07]  /*53d0*/  LDSM.16.M88.4 R172, [R209+0x1b080] ;  /* 0x01b08000d1ac783b */ /* 0x000fee0000000200 */
[----:B------:R-:W-:Y:S01]  /*53e0*/  HMMA.16816.F32 R32, R164, R170, R32 ;  /* 0x000000aaa420723c */ /* 0x000fe20000001820 */
[----:B------:R1:W-:Y:S08]  /*53f0*/  LDSM.16.M88.4 R164, [R209+0x1a080] ;  /* 0x01a08000d1a4783b */ /* 0x0003f00000000200 */
[----:B------:R-:W3:Y:S01]  /*5400*/  LDSM.16.M88.4 R168, [R213+0xc080] ;  /* 0x00c08000d5a8783b */ /* 0x000ee20000000200 */
[----:B-1----:R1:W-:Y:S02]  /*5410*/  MUFU.EX2 R209, R0 ;  /* 0x0000000000d17308 */ /* 0x0023e40000000800 */
[--C-:B-1----:R-:W-:Y:S01]  /*5420*/  FFMA.FTZ R0, R202, c[0x0][0x29c], -R189.reuse ;  /* 0x0000a700ca007a23 */ /* 0x102fe200000108bd */
[-C--:B---3--:R-:W-:Y:S08]  /*5430*/  HMMA.16816.F32 R4, R164, R168.reuse, R4 ;  /* 0x000000a8a404723c */ /* 0x088ff00000001804 */
[C---:B------:R-:W-:Y:S08]  /*5440*/  HMMA.16816.F32 R8, R172.reuse, R168, R8 ;  /* 0x000000a8ac08723c */ /* 0x040ff00000001808 */
[-C--:B------:R-:W-:Y:S08]  /*5450*/  HMMA.16816.F32 R12, R172, R170.reuse, R12 ;  /* 0x000000aaac0c723c */ /* 0x080ff0000000180c */
        /* <DEDUP_REMOVED lines=10> */
[----:B------:R-:W-:Y:S02]  /*5500*/  FMUL.FTZ R18, R182, R18 ;  /* 0x00000012b6127220 */ /* 0x000fe40000410000 */
[C---:B------:R-:W-:Y:S02]  /*5510*/  FMUL.FTZ R19, R181.reuse, R19 ;  /* 0x00000013b5137220 */ /* 0x040fe40000410000 */
[----:B------:R-:W-:Y:S01]  /*5520*/  FMUL.FTZ R7, R18, R7 ;  /* 0x0000000712077220 */ /* 0x000fe20000410000 */
[----:B----4-:R-:W-:Y:S01]  /*5530*/  F2FP.PACK_AB R18, R178, R201 ;  /* 0x000000c9b212723e */ /* 0x010fe200000000ff */
[-C--:B-1----:R-:W-:Y:S08]  /*5540*/  HMMA.16816.F32 R20, R164, R168.reuse, R20 ;  /* 0x000000a8a414723c */ /* 0x082ff00000001814 */
[C---:B------:R-:W-:Y:S07]  /*5550*/  HMMA.16816.F32 R24, R172.reuse, R168, R24 ;  /* 0x000000a8ac18723c */ /* 0x040fee0000001818 */
[----:B------:R-:W-:Y:S01]  /*5560*/  F2FP.PACK_AB R169, R181, R182 ;  /* 0x000000b6b5a9723e */ /* 0x000fe200000000ff */
[-C--:B------:R-:W-:Y:S01]  /*5570*/  HMMA.16816.F32 R28, R172, R170.reuse, R28 ;  /* 0x000000aaac1c723c */ /* 0x080fe2000000181c */
[----:B------:R1:W3:Y:S06]  /*5580*/  MUFU.EX2 R173, R0 ;  /* 0x0000000000ad7308 */ /* 0x0002ec0000000800 */
[--C-:B------:R-:W-:Y:S01]  /*5590*/  FFMA.FTZ R172, R198, c[0x0][0x29c], -R189.reuse ;  /* 0x0000a700c6ac7a23 */ /* 0x100fe200000108bd */
[----:B------:R-:W-:Y:S03]  /*55a0*/  HMMA.16816.F32 R32, R164, R170, R32 ;  /* 0x000000aaa420723c */ /* 0x000fe60000001820 */
[----:B------:R-:W-:Y:S01]  /*55b0*/  MUFU.EX2 R175, R225 ;  /* 0x000000e100af7308 */ /* 0x000fe20000000800 */
[--C-:B------:R-:W-:Y:S02]  /*55c0*/  FADD.FTZ R22, R22, -R2.reuse ;  /* 0x8000000216167221 */ /* 0x100fe40000010000 */
[--C-:B------:R-:W-:Y:S01]  /*55d0*/  FADD.FTZ R23, R23, -R2.reuse ;  /* 0x8000000217177221 */ /* 0x100fe20000010000 */
[----:B------:R-:W-:Y:S01]  /*55e0*/  F2FP.PACK_AB R170, R183, R191 ;  /* 0x000000bfb7aa723e */ /* 0x000fe200000000ff */
[--C-:B------:R-:W-:Y:S04]  /*55f0*/  FFMA.FTZ R167, R195, c[0x0][0x29c], -R189.reuse ;  /* 0x0000a700c3a77a23 */ /* 0x100fe800000108bd */
[--C-:B------:R-:W-:Y:S01]  /*5600*/  FFMA.FTZ R165, R194, c[0x0][0x29c], -R189.reuse ;  /* 0x0000a700c2a57a23 */ /* 0x100fe200000108bd */
[----:B------:R4:W-:Y:S01]  /*5610*/  MUFU.EX2 R180, R167 ;  /* 0x000000a700b47308 */ /* 0x0009e20000000800 */
[----:B------:R-:W-:Y:S02]  /*5620*/  FFMA.FTZ R164, -R246, R246, 1 ;  /* 0x3f800000f6a47423 */ /* 0x000fe400000101f6 */
[----:B------:R-:W-:Y:S01]  /*5630*/  FMUL.FTZ R22, R185, R22 ;  /* 0x00000016b9167220 */ /* 0x000fe20000410000 */
[----:B-1----:R-:W1:Y:S01]  /*5640*/  LDS R0, [R190+0x20300] ;  /* 0x02030000be007984 */ /* 0x002e620000000800 */
[----:B------:R-:W-:Y:S02]  /*5650*/  FMUL.FTZ R164, R6, R164 ;  /* 0x000000a406a47220 */ /* 0x000fe40000410000 */
[----:B------:R-:W-:Y:S02]  /*5660*/  FFMA.FTZ R6, -R243, R243, 1 ;  /* 0x3f800000f3067423 */ /* 0x000fe400000101f3 */
[--C-:B------:R-:W-:Y:S01]  /*5670*/  FFMA.FTZ R166, R196, c[0x0][0x29c], -R189.reuse ;  /* 0x0000a700c4a67a23 */ /* 0x100fe200000108bd */
[----:B------:R3:W-:Y:S01]  /*5680*/  MUFU.EX2 R187, R165 ;  /* 0x000000a500bb7308 */ /* 0x0007e20000000800 */
[--C-:B------:R-:W-:Y:S01]  /*5690*/  FADD.FTZ R34, R34, -R2.reuse ;  /* 0x8000000222227221 */ /* 0x100fe20000010000 */
[----:B------:R-:W-:Y:S01]  /*56a0*/  F2FP.PACK_AB R171, R3, R164 ;  /* 0x000000a403ab723e */ /* 0x000fe200000000ff */
        /* <DEDUP_REMOVED lines=15> */
[----:B------:R-:W4:Y:S01]  /*57a0*/  LDS R2, [R190+0x20280] ;  /* 0x02028000be027984 */ /* 0x000f220000000800 */
[--C-:B---3--:R-:W-:Y:S02]  /*57b0*/  FFMA.FTZ R165, R197, c[0x0][0x29c], -R189.reuse ;  /* 0x0000a700c5a57a23 */ /* 0x108fe400000108bd */
[----:B------:R-:W-:Y:S02]  /*57c0*/  FFMA.FTZ R3, -R240, R240, 1 ;  /* 0x3f800000f0037423 */ /* 0x000fe400000101f0 */
[----:B------:R-:W-:Y:S02]  /*57d0*/  FFMA.FTZ R7, -R109, R109, 1 ;  /* 0x3f8000006d077423 */ /* 0x000fe4000001016d */
[----:B------:R3:W2:Y:S01]  /*57e0*/  MUFU.EX2 R179, R165 ;  /* 0x000000a500b37308 */ /* 0x0006a20000000800 */
[----:B------:R-:W-:Y:S01]  /*57f0*/  FMUL.FTZ R22, R22, R3 ;  /* 0x0000000316167220 */ /* 0x000fe20000410000 */
[----:B------:R2:W5:Y:S01]  /*5800*/  LDL.LU R109, [R1+0xac] ;  /* 0x0000ac00016d7983 */ /* 0x0005620000300800 */
[----:B------:R-:W-:Y:S01]  /*5810*/  FFMA.FTZ R3, -R107, R107, 1 ;  /* 0x3f8000006b037423 */ /* 0x000fe2000001016b */
[----:B-1----:R-:W-:Y:S01]  /*5820*/  F2FP.PACK_AB R166, R193, R185 ;  /* 0x000000b9c1a6723e */ /* 0x002fe200000000ff */
[--C-:B------:R-:W-:Y:S01]  /*5830*/  FADD.FTZ R8, R8, -R0.reuse ;  /* 0x8000000008087221 */ /* 0x100fe20000010000 */
[----:B------:R-:W-:Y:S01]  /*5840*/  F2FP.PACK_AB R167, R167, R22 ;  /* 0x00000016a7a7723e */ /* 0x000fe200000000ff */
[--C-:B------:R-:W-:Y:S02]  /*5850*/  FADD.FTZ R9, R9, -R0.reuse ;  /* 0x8000000009097221 */ /* 0x100fe40000010000 */
[--C-:B------:R-:W-:Y:S01]  /*5860*/  FADD.FTZ R12, R12, -R0.reuse ;  /* 0x800000000c0c7221 */ /* 0x100fe20000010000 */
[----:B------:R-:W-:Y:S01]  /*5870*/  MUFU.EX2 R172, R231 ;  /* 0x000000e700ac7308 */ /* 0x000fe20000000800 */
[--C-:B------:R-:W-:Y:S02]  /*5880*/  FADD.FTZ R13, R13, -R0.reuse ;  /* 0x800000000d0d7221 */ /* 0x100fe40000010000 */
[----:B------:R-:W-:Y:S02]  /*5890*/  FMUL.FTZ R9, R200, R9 ;  /* 0x00000009c8097220 */ /* 0x000fe40000410000 */
[----:B------:R-:W-:Y:S02]  /*58a0*/  FMUL.FTZ R12, R201, R12 ;  /* 0x0000000cc90c7220 */ /* 0x000fe40000410000 */
        /* <DEDUP_REMOVED lines=10> */
[----:B--2---:R-:W-:Y:S01]  /*5950*/  FFMA.FTZ R8, -R224, R224, 1 ;  /* 0x3f800000e0087423 */ /* 0x004fe200000101e0 */
[----:B------:R1:W5:Y:S01]  /*5960*/  LDL.LU R108, [R1+0xa8] ;  /* 0x0000a800016c7983 */ /* 0x0003620000300800 */
[----:B------:R-:W-:Y:S01]  /*5970*/  FMUL.FTZ R6, R12, R6 ;  /* 0x000000060c067220 */ /* 0x000fe20000410000 */
[----:B------:R-:W-:Y:S01]  /*5980*/  F2FP.PACK_AB R12, R176, R205 ;  /* 0x000000cdb00c723e */ /* 0x000fe200000000ff */
[----:B------:R-:W-:Y:S01]  /*5990*/  FMUL.FTZ R8, R23, R8 ;  /* 0x0000000817087220 */ /* 0x000fe20000410000 */
[----:B------:R1:W5:Y:S01]  /*59a0*/  LDL.LU R107, [R1+0xa4] ;  /* 0x0000a400016b7983 */ /* 0x0003620000300800 */
[----:B------:R-:W-:Y:S01]  /*59b0*/  FMUL.FTZ R22, R203, R29 ;  /* 0x0000001dcb167220 */ /* 0x000fe20000410000 */
[----:B------:R-:W-:Y:S01]  /*59c0*/  F2FP.PACK_AB R164, R3, R6 ;  /* 0x0000000603a4723e */ /* 0x000fe200000000ff */
[--C-:B------:R-:W-:Y:S01]  /*59d0*/  FADD.FTZ R25, R25, -R0.reuse ;  /* 0x8000000019197221 */ /* 0x100fe20000010000 */
[----:B------:R-:W-:Y:S01]  /*59e0*/  F2FP.PACK_AB R34, R7, R8 ;  /* 0x000000080722723e */ /* 0x000fe200000000ff */
[--C-:B------:R-:W-:Y:S02]  /*59f0*/  FADD.FTZ R28, R28, -R0.reuse ;  /* 0x800000001c1c7221 */ /* 0x100fe40000010000 */
        /* <DEDUP_REMOVED lines=9> */
[----:B------:R-:W-:Y:S02]  /*5a90*/  FFMA.FTZ R3, -R248, R248, 1 ;  /* 0x3f800000f8037423 */ /* 0x000fe400000101f8 */
[----:B------:R-:W-:Y:S02]  /*5aa0*/  FMUL.FTZ R25, R176, R25 ;  /* 0x00000019b0197220 */ /* 0x000fe40000410000 */
[----:B------:R-:W-:Y:S01]  /*5ab0*/  FMUL.FTZ R7, R24, R7 ;  /* 0x0000000718077220 */ /* 0x000fe20000410000 */
[----:B------:R-:W2:Y:S01]  /*5ac0*/  MUFU.EX2 R176, R210 ;  /* 0x000000d200b07308 */ /* 0x000ea20000000800 */
[----:B------:R-:W-:Y:S02]  /*5ad0*/  FMUL.FTZ R3, R28, R3 ;  /* 0x000000031c037220 */ /* 0x000fe40000410000 */
[----:B------:R-:W-:Y:S02]  /*5ae0*/  FMUL.FTZ R5, R209, R5 ;  /* 0x00000005d1057220 */ /* 0x000fe40000410000 */
[----:B------:R-:W-:Y:S01]  /*5af0*/  FMUL.FTZ R24, R173, R0 ;  /* 0x00000000ad187220 */ /* 0x000fe20000410000 */
[----:B------:R-:W-:Y:S01]  /*5b00*/  F2FP.PACK_AB R22, R22, R3 ;  /* 0x000000031616723e */ /* 0x000fe200000000ff */
[----:B------:R-:W-:Y:S02]  /*5b10*/  FFMA.FTZ R0, -R236, R236, 1 ;  /* 0x3f800000ec007423 */ /* 0x000fe400000101ec */
[----:B------:R-:W-:Y:S01]  /*5b20*/  FFMA.FTZ R6, -R249, R249, 1 ;  /* 0x3f800000f9067423 */ /* 0x000fe200000101f9 */
[----:B------:R-:W-:Y:S01]  /*5b30*/  MUFU.EX2 R173, R229 ;  /* 0x000000e500ad7308 */ /* 0x000fe20000000800 */
[----:B------:R-:W-:Y:S02]  /*5b40*/  FFMA.FTZ R3, -R238, R238, 1 ;  /* 0x3f800000ee037423 */ /* 0x000fe400000101ee */
[----:B------:R-:W-:Y:S02]  /*5b50*/  FMUL.FTZ R6, R25, R6 ;  /* 0x0000000619067220 */ /* 0x000fe40000410000 */
[----:B------:R-:W-:Y:S02]  /*5b60*/  FMUL.FTZ R25, R5, R0 ;  /* 0x0000000005197220 */ /* 0x000fe40000410000 */
[----:B------:R-:W3:Y:S01]  /*5b70*/  LDS R0, [R190+0x20320] ;  /* 0x02032000be007984 */ /* 0x000ee20000000800 */
[----:B------:R-:W-:Y:S01]  /*5b80*/  FMUL.FTZ R24, R24, R3 ;  /* 0x0000000318187220 */ /* 0x000fe20000410000 */
[----:B------:R-:W-:Y:S01]  /*5b90*/  F2FP.PACK_AB R3, R174, R187 ;  /* 0x000000bbae03723e */ /* 0x000fe200000000ff */
[----:B------:R-:W-:Y:S01]  /*5ba0*/  FFMA.FTZ R189, R184, c[0x0][0x29c], -R189 ;  /* 0x0000a700b8bd7a23 */ /* 0x000fe200000108bd */
[----:B------:R-:W-:Y:S01]  /*5bb0*/  STS [R227+0x20880], R170 ;  /* 0x020880aae3007388 */ /* 0x000fe20000000800 */
[----:B------:R-:W-:Y:S01]  /*5bc0*/  F2FP.PACK_AB R23, R6, R7 ;  /* 0x000000070617723e */ /* 0x000fe200000000ff */
[--C-:B------:R-:W-:Y:S01]  /*5bd0*/  FADD.FTZ R32, R32, -R2.reuse ;  /* 0x8000000220207221 */ /* 0x100fe20000010000 */
[----:B------:R-:W-:Y:S01]  /*5be0*/  F2FP.PACK_AB R6, R179, R180 ;  /* 0x000000b4b306723e */ /* 0x000fe200000000ff */
[----:B------:R2:W-:Y:S01]  /*5bf0*/  STS [R227+0x20480], R4 ;  /* 0x02048004e3007388 */ /* 0x0005e20000000800 */
[----:B------:R-:W4:Y:S01]  /*5c00*/  MUFU.EX2 R189, R189 ;  /* 0x000000bd00bd7308 */ /* 0x000f220000000800 */
[--C-:B------:R-:W-:Y:S02]  /*5c10*/  FADD.FTZ R16, R16, -R2.reuse ;  /* 0x8000000210107221 */ /* 0x100fe40000010000 */
[----:B------:R1:W-:Y:S01]  /*5c20*/  STS [R226], R3 ;  /* 0x00000003e2007388 */ /* 0x0003e20000000800 */
[--C-:B------:R-:W-:Y:S02]  /*5c30*/  FADD.FTZ R17, R17, -R2.reuse ;  /* 0x8000000211117221 */ /* 0x100fe40000010000 */
[--C-:B------:R-:W-:Y:S01]  /*5c40*/  FADD.FTZ R20, R20, -R2.reuse ;  /* 0x8000000214147221 */ /* 0x100fe20000010000 */
[----:B------:R-:W-:Y:S01]  /*5c50*/  STS [R226+0x400], R169 ;  /* 0x000400a9e2007388 */ /* 0x000fe20000000800 */
[--C-:B------:R-:W-:Y:S02]  /*5c60*/  FADD.FTZ R21, R21, -R2.reuse ;  /* 0x8000000215157221 */ /* 0x100fe40000010000 */
[----:B------:R-:W-:Y:S01]  /*5c70*/  FADD.FTZ R33, R33, -R2 ;  /* 0x8000000221217221 */ /* 0x000fe20000010000 */
[----:B------:R-:W-:Y:S01]  /*5c80*/  STS [R227+0x21480], R19 ;  /* 0x02148013e3007388 */ /* 0x000fe20000000800 */
[----:B------:R-:W-:Y:S02]  /*5c90*/  FMUL.FTZ R17, R174, R17 ;  /* 0x00000011ae117220 */ /* 0x000fe40000410000 */
[----:B------:R-:W3:Y:S01]  /*5ca0*/  MUFU.EX2 R174, R230 ;  /* 0x000000e600ae7308 */ /* 0x000ee20000000800 */
[----:B------:R-:W-:Y:S02]  /*5cb0*/  FMUL.FTZ R28, R179, R21 ;  /* 0x00000015b31c7220 */ /* 0x000fe40000410000 */
[----:B------:R-:W-:Y:S02]  /*5cc0*/  FFMA.FTZ R8, -R233, R233, 1 ;  /* 0x3f800000e9087423 */ /* 0x000fe400000101e9 */
[----:B------:R-:W-:Y:S02]  /*5cd0*/  FMUL.FTZ R16, R187, R16 ;  /* 0x00000010bb107220 */ /* 0x000fe40000410000 */
[----:B------:R-:W-:Y:S02]  /*5ce0*/  FMUL.FTZ R8, R28, R8 ;  /* 0x000000081c087220 */ /* 0x000fe40000410000 */
[----:B------:R-:W-:Y:S01]  /*5cf0*/  FFMA.FTZ R5, -R237, R237, 1 ;  /* 0x3f800000ed057423 */ /* 0x000fe200000101ed */
[----:B--2---:R-:W-:Y:S01]  /*5d00*/  F2FP.PACK_AB R4, R176, R178 ;  /* 0x000000b2b004723e */ /* 0x004fe200000000ff */
[----:B------:R-:W2:Y:S01]  /*5d10*/  MUFU.EX2 R28, R232 ;  /* 0x000000e8001c7308 */ /* 0x000ea20000000800 */
[----:B----4-:R-:W-:Y:S01]  /*5d20*/  F2FP.PACK_AB R2, R189, R177 ;  /* 0x000000b1bd02723e */ /* 0x010fe200000000ff */
[----:B------:R-:W-:Y:S01]  /*5d30*/  FMUL.FTZ R29, R180, R20 ;  /* 0x00000014b41d7220 */ /* 0x000fe20000410000 */
[----:B-1----:R-:W-:Y:S01]  /*5d40*/  F2FP.PACK_AB R3, R173, R175 ;  /* 0x000000afad03723e */ /* 0x002fe200000000ff */
[----:B------:R-:W-:Y:S01]  /*5d50*/  STS [R227+0x21880], R4 ;  /* 0x02188004e3007388 */ /* 0x000fe20000000800 */
[----:B------:R-:W-:Y:S02]  /*5d60*/  FMUL.FTZ R21, R16, R5 ;  /* 0x0000000510157220 */ /* 0x000fe40000410000 */
[--C-:B---3--:R-:W-:Y:S01]  /*5d70*/  FADD.FTZ R10, R10, -R0.reuse ;  /* 0x800000000a0a7221 */ /* 0x108fe20000010000 */
[----:B------:R-:W-:Y:S01]  /*5d80*/  STS [R226+0x1000], R18 ;  /* 0x00100012e2007388 */ /* 0x000fe20000000800 */
[----:B------:R-:W-:Y:S02]  /*5d90*/  FMUL.FTZ R33, R189, R33 ;  /* 0x00000021bd217220 */ /* 0x000fe40000410000 */
[----:B------:R-:W-:Y:S01]  /*5da0*/  FMUL.FTZ R10, R178, R10 ;  /* 0x0000000ab20a7220 */ /* 0x000fe20000410000 */
[----:B------:R1:W-:Y:S01]  /*5db0*/  STS [R226+0x1400], R3 ;  /* 0x00140003e2007388 */ /* 0x0003e20000000800 */
[--C-:B------:R-:W-:Y:S02]  /*5dc0*/  FADD.FTZ R11, R11, -R0.reuse ;  /* 0x800000000b0b7221 */ /* 0x100fe40000010000 */
[----:B------:R-:W-:Y:S01]  /*5dd0*/  FFMA.FTZ R7, -R235, R235, 1 ;  /* 0x3f800000eb077423 */ /* 0x000fe200000101eb */
[----:B------:R3:W-:Y:S01]  /*5de0*/  STS [R227+0x22480], R6 ;  /* 0x02248006e3007388 */ /* 0x0007e20000000800 */
[----:B------:R-:W-:Y:S02]  /*5df0*/  FFMA.FTZ R9, -R234, R234, 1 ;  /* 0x3f800000ea097423 */ /* 0x000fe400000101ea */
[----:B------:R-:W-:Y:S01]  /*5e00*/  FFMA.FTZ R5, -R251, R251, 1 ;  /* 0x3f800000fb057423 */ /* 0x000fe200000101fb */
[----:B------:R-:W-:Y:S01]  /*5e10*/  STS [R227+0x22880], R166 ;  /* 0x022880a6e3007388 */ /* 0x000fe20000000800 */
[----:B------:R-:W-:Y:S02]  /*5e20*/  FMUL.FTZ R20, R17, R7 ;  /* 0x0000000711147220 */ /* 0x000fe40000410000 */
[----:B------:R-:W-:Y:S01]  /*5e30*/  FMUL.FTZ R17, R29, R9 ;  /* 0x000000091d117220 */ /* 0x000fe20000410000 */
[----:B------:R4:W-:Y:S01]  /*5e40*/  STS [R226+0x2000], R2 ;  /* 0x00200002e2007388 */ /* 0x0009e20000000800 */
[----:B------:R-:W-:Y:S01]  /*5e50*/  FMUL.FTZ R9, R33, R5 ;  /* 0x0000000521097220 */ /* 0x000fe20000410000 */
[----:B------:R-:W-:Y:S01]  /*5e60*/  F2FP.PACK_AB R5, R25, R24 ;  /* 0x000000181905723e */ /* 0x000fe200000000ff */
[----:B------:R-:W-:Y:S01]  /*5e70*/  FMUL.FTZ R16, R177, R32 ;  /* 0x00000020b1107220 */ /* 0x000fe20000410000 */
[----:B------:R-:W-:Y:S01]  /*5e80*/  STS [R226+0x2400], R35 ;  /* 0x00240023e2007388 */ /* 0x000fe20000000800 */
[----:B------:R-:W-:Y:S01]  /*5e90*/  FFMA.FTZ R7, -R252, R252, 1 ;  /* 0x3f800000fc077423 */ /* 0x000fe200000101fc */
[----:B------:R-:W-:Y:S01]  /*5ea0*/  F2FP.PACK_AB R8, R8, R17 ;  /* 0x000000110808723e */ /* 0x000fe200000000ff */
[--C-:B------:R-:W-:Y:S01]  /*5eb0*/  FADD.FTZ R14, R14, -R0.reuse ;  /* 0x800000000e0e7221 */ /* 0x100fe20000010000 */
[----:B------:R-:W-:Y:S01]  /*5ec0*/  STS [R227+0x23480], R12 ;  /* 0x0234800ce3007388 */ /* 0x000fe20000000800 */
[----:B------:R-:W-:Y:S01]  /*5ed0*/  FMUL.FTZ R16, R16, R7 ;  /* 0x0000000710107220 */ /* 0x000fe20000410000 */
[----:B------:R-:W-:Y:S01]  /*5ee0*/  F2FP.PACK_AB R7, R20, R21 ;  /* 0x000000151407723e */ /* 0x000fe200000000ff */
[--C-:B------:R-:W-:Y:S02]  /*5ef0*/  FADD.FTZ R15, R15, -R0.reuse ;  /* 0x800000000f0f7221 */ /* 0x100fe40000010000 */
[----:B-1----:R-:W-:Y:S01]  /*5f00*/  FFMA.FTZ R3, -R105, R105, 1 ;  /* 0x3f80000069037423 */ /* 0x002fe20000010169 */
[----:B------:R-:W-:Y:S01]  /*5f10*/  F2FP.PACK_AB R9, R9, R16 ;  /* 0x000000100909723e */ /* 0x000fe200000000ff */
[----:B------:R-:W-:Y:S02]  /*5f20*/  FMUL.FTZ R14, R175, R14 ;  /* 0x0000000eaf0e7220 */ /* 0x000fe40000410000 */
[----:B---3--:R-:W-:Y:S02]  /*5f30*/  FMUL.FTZ R6, R176, R11 ;  /* 0x0000000bb0067220 */ /* 0x008fe40000410000 */
[----:B------:R-:W-:Y:S02]  /*5f40*/  FMUL.FTZ R15, R173, R15 ;  /* 0x0000000fad0f7220 */ /* 0x000fe40000410000 */
[----:B------:R-:W-:Y:S02]  /*5f50*/  FMUL.FTZ R6, R6, R3 ;  /* 0x0000000306067220 */ /* 0x000fe40000410000 */
[----:B------:R-:W-:Y:S01]  /*5f60*/  FFMA.FTZ R4, -R104, R104, 1 ;  /* 0x3f80000068047423 */ /* 0x000fe20000010168 */
[----:B----4-:R-:W-:Y:S01]  /*5f70*/  F2FP.PACK_AB R2, R172, R174 ;  /* 0x000000aeac02723e */ /* 0x010fe200000000ff */
[----:B------:R-:W-:Y:S02]  /*5f80*/  FFMA.FTZ R3, -R103, R103, 1 ;  /* 0x3f80000067037423 */ /* 0x000fe40000010167 */
[----:B------:R-:W-:Y:S02]  /*5f90*/  FMUL.FTZ R4, R14, R4 ;  /* 0x000000040e047220 */ /* 0x000fe40000410000 */
[----:B------:R1:W-:Y:S01]  /*5fa0*/  STS [R227+0x23880], R2 ;  /* 0x02388002e3007388 */ /* 0x0003e20000000800 */
[----:B------:R-:W-:Y:S02]  /*5fb0*/  FMUL.FTZ R3, R15, R3 ;  /* 0x000000030f037220 */ /* 0x000fe40000410000 */
[--C-:B------:R-:W-:Y:S01]  /*5fc0*/  FADD.FTZ R26, R26, -R0.reuse ;  /* 0x800000001a1a7221 */ /* 0x100fe20000010000 */
[----:B------:R-:W-:Y:S01]  /*5fd0*/  STS [R226+0x3000], R13 ;  /* 0x0030000de2007388 */ /* 0x000fe20000000800 */
[--C-:B------:R-:W-:Y:S01]  /*5fe0*/  FADD.FTZ R27, R27, -R0.reuse ;  /* 0x800000001b1b7221 */ /* 0x100fe20000010000 */
[----:B------:R-:W-:Y:S01]  /*5ff0*/  F2FP.PACK_AB R3, R3, R4 ;  /* 0x000000040303723e */ /* 0x000fe200000000ff */
[--C-:B------:R-:W-:Y:S02]  /*6000*/  FADD.FTZ R30, R30, -R0.reuse ;  /* 0x800000001e1e7221 */ /* 0x100fe40000010000 */
[----:B------:R-:W-:Y:S02]  /*6010*/  FADD.FTZ R31, R31, -R0 ;  /* 0x800000001f1f7221 */ /* 0x000fe40000010000 */
[----:B------:R-:W-:Y:S02]  /*6020*/  FFMA.FTZ R0, -R102, R102, 1 ;  /* 0x3f80000066007423 */ /* 0x000fe40000010166 */
[----:B--2---:R-:W-:Y:S02]  /*6030*/  FMUL.FTZ R30, R28, R30 ;  /* 0x0000001e1c1e7220 */ /* 0x004fe40000410000 */
[----:B------:R-:W-:Y:S02]  /*6040*/  FMUL.FTZ R31, R186, R31 ;  /* 0x0000001fba1f7220 */ /* 0x000fe40000410000 */
[----:B------:R-:W-:Y:S02]  /*6050*/  FFMA.FTZ R4, -R100, R100, 1 ;  /* 0x3f80000064047423 */ /* 0x000fe40000010164 */
[----:B-1----:R-:W-:Y:S02]  /*6060*/  FFMA.FTZ R2, -R106, R106, 1 ;  /* 0x3f8000006a027423 */ /* 0x002fe4000001016a */
[----:B------:R1:W5:Y:S02]  /*6070*/  LDL.LU R106, [R1+0xa0] ;  /* 0x0000a000016a7983 */ /* 0x0003640000300800 */
[----:B------:R-:W-:Y:S01]  /*6080*/  FMUL.FTZ R10, R10, R2 ;  /* 0x000000020a0a7220 */ /* 0x000fe20000410000 */
[----:B------:R-:W-:Y:S01]  /*6090*/  F2FP.PACK_AB R2, R186, R28 ;  /* 0x0000001cba02723e */ /* 0x000fe200000000ff */
        /* <DEDUP_REMOVED lines=203> */
.L_x_1521:
[----:B-123--:R-:W2:Y:S01]  /*6d50*/  LDL.64 R8, [R1+0x78] ;  /* 0x0000780001087983 */ /* 0x00eea20000100a00 */
[----:B------:R-:W-:Y:S01]  /*6d60*/  USHF.L.U32 UR11, UR11, 0xd, URZ ;  /* 0x0000000d0b0b7899 */ /* 0x000fe2000800063f */
[----:B------:R-:W-:Y:S01]  /*6d70*/  IMAD.IADD R205, R2, 0x1, R216 ;  /* 0x0000000102cd7824 */ /* 0x000fe200078e02d8 */
[----:B------:R-:W-:Y:S02]  /*6d80*/  UISETP.GE.AND UP0, UPT, UR28, UR13, UPT ;  /* 0x0000000d1c00728c */ /* 0x000fe4000bf06270 */
[----:B------:R-:W3:Y:S01]  /*6d90*/  LDL R6, [R1+0x74] ;  /* 0x0000740001067983 */ /* 0x000ee20000100800 */
[----:B------:R-:W-:Y:S01]  /*6da0*/  UIADD3 UR29, UR4, 0x1, URZ ;  /* 0x00000001041d7890 */ /* 0x000fe2000fffe03f */
[----:B------:R-:W-:Y:S01]  /*6db0*/  IMAD.U32 R5, RZ, RZ, UR11 ;  /* 0x0000000bff057e24 */ /* 0x000fe2000f8e00ff */
[----:B------:R-:W-:Y:S02]  /*6dc0*/  UISETP.GE.AND UP3, UPT, UR4, 0x1, UPT ;  /* 0x000000010400788c */ /* 0x000fe4000bf66270 */
[----:B------:R-:W-:Y:S01]  /*6dd0*/  LDSM.16.MT88.4 R184, [R0+0x1080] ;  /* 0x0010800000b8783b */ /* 0x000fe20000004200 */
[----:B------:R-:W-:Y:S02]  /*6de0*/  UIADD3 UR7, UR27, 0x1, URZ ;  /* 0x000000011b077890 */ /* 0x000fe4000fffe03f */
[----:B------:R-:W-:Y:S02]  /*6df0*/  UISETP.GE.AND UP2, UPT, UR27, 0x1, UPT ;  /* 0x000000011b00788c */ /* 0x000fe4000bf46270 */
[----:B------:R-:W1:Y:S01]  /*6e00*/  LDSM.16.M88.4 R180, [R205+0x24480] ;  /* 0x02448000cdb4783b */ /* 0x000e620000000200 */
[----:B------:R-:W-:Y:S02]  /*6e10*/  UIADD3 UR6, UR26, 0x1, URZ ;  /* 0x000000011a067890 */ /* 0x000fe4000fffe03f */
[----:B------:R-:W-:Y:S02]  /*6e20*/  UISETP.GE.AND UP1, UPT, UR26, 0x1, UPT ;  /* 0x000000011a00788c */ /* 0x000fe4000bf26270 */
[----:B------:R-:W4:Y:S01]  /*6e30*/  LDSM.16.M88.4 R188, [R205+0x25480] ;  /* 0x02548000cdbc783b */ /* 0x000f220000000200 */
[----:B------:R-:W-:Y:S02]  /*6e40*/  USEL UR4, UR29, URZ, !UP3 ;  /* 0x0000003f1d047287 */ /* 0x000fe4000d800000 */
[----:B------:R-:W-:Y:S02]  /*6e50*/  USEL UR27, UR7, URZ, !UP2 ;  /* 0x0000003f071b7287 */ /* 0x000fe4000d000000 */
[----:B------:R-:W1:Y:S01]  /*6e60*/  LDSM.16.MT88.4 R192, [R0+0x5080] ;  /* 0x0050800000c0783b */ /* 0x000e620000004200 */
[----:B------:R-:W-:Y:S04]  /*6e70*/  USEL UR26, UR6, URZ, !UP1 ;  /* 0x0000003f061a7287 */ /* 0x000fe8000c800000 */
[----:B------:R-:W0:Y:S01]  /*6e80*/  LDGDEPBAR ;  /* 0x00000000000079af */ /* 0x000e220000000000 */
[----:B--2---:R-:W-:Y:S01]  /*6e90*/  IADD3 R4, P0, R8, UR11, RZ ;  /* 0x0000000b08047c10 */ /* 0x004fe2000ff1e0ff */
[----:B------:R-:W-:Y:S03]  /*6ea0*/  UMOV UR11, UR28 ;  /* 0x0000001c000b7c82 */ /* 0x000fe60008000000 */
[----:B---3--:R-:W-:Y:S02]  /*6eb0*/  LEA.HI.X.SX32 R5, R5, R6, 0x1, P0 ;  /* 0x0000000605057211 */ /* 0x008fe400000f0eff */
[C---:B------:R-:W-:Y:S04]  /*6ec0*/  LEA R224, P0, R4.reuse, c[0x0][0x220], 0x2 ;  /* 0x0000880004e07a11 */ /* 0x040fe800078010ff */
        /* <DEDUP_REMOVED lines=15> */
[----:B------:R-:W2:Y:S04]  /*6fc0*/  LDSM.16.M88.4 R164, [R176+0x24480] ;  /* 0x02448000b0a4783b */ /* 0x000ea80000000200 */
[C---:B------:R-:W-:Y:S01]  /*6fd0*/  HMMA.16816.F32 R16, R172.reuse, R178, R16 ;  /* 0x000000b2ac10723c */ /* 0x040fe20000001810 */
[----:B------:R-:W3:Y:S07]  /*6fe0*/  LDSM.16.M88.4 R176, [R176+0x25480] ;  /* 0x02548000b0b0783b */ /* 0x000eee0000000200 */
[-C--:B------:R-:W-:Y:S08]  /*6ff0*/  HMMA.16816.F32 R20, R172, R200.reuse, R20 ;  /* 0x000000c8ac14723c */ /* 0x080ff00000001814 */
[C---:B------:R-:W-:Y:S08]  /*7000*/  HMMA.16816.F32 R24, R196.reuse, R200, R24 ;  /* 0x000000c8c418723c */ /* 0x040ff00000001818 */
[-C--:B------:R-:W-:Y:S01]  /*7010*/  HMMA.16816.F32 R28, R196, R202.reuse, R28 ;  /* 0x000000cac41c723c */ /* 0x080fe2000000181c */
[----:B------:R-:W2:Y:S07]  /*7020*/  LDSM.16.MT88.4 R196, [R0+0x5880] ;  /* 0x0058800000c4783b */ /* 0x000eae0000004200 */
[----:B------:R-:W-:Y:S01]  /*7030*/  HMMA.16816.F32 R32, R172, R202, R32 ;  /* 0x000000caac20723c */ /* 0x000fe20000001820 */
[----:B------:R-:W-:Y:S05]  /*7040*/  LDSM.16.M88.4 R172, [R2+0x26480] ;  /* 0x0264800002ac783b */ /* 0x000fea0000000200 */
[----:B------:R-:W-:Y:S02]  /*7050*/  LDSM.16.M88.4 R200, [R205+0x27480] ;  /* 0x02748000cdc8783b */ /* 0x000fe40000000200 */
[-C--:B-1----:R-:W-:Y:S08]  /*7060*/  HMMA.16816.F32 R4, R180, R184.reuse, R4 ;  /* 0x000000b8b404723c */ /* 0x082ff00000001804 */
[C---:B----4-:R-:W-:Y:S08]  /*7070*/  HMMA.16816.F32 R8, R188.reuse, R184, R8 ;  /* 0x000000b8bc08723c */ /* 0x050ff00000001808 */
        /* <DEDUP_REMOVED lines=10> */
[-C--:B--2---:R-:W-:Y:S08]  /*7120*/  HMMA.16816.F32 R4, R164, R168.reuse, R4 ;  /* 0x000000a8a404723c */ /* 0x084ff00000001804 */
[C---:B---3--:R-:W-:Y:S04]  /*7130*/  HMMA.16816.F32 R8, R176.reuse, R168, R8 ;  /* 0x000000a8b008723c */ /* 0x048fe80000001808 */
[----:B----4-:R-:W-:Y:S04]  /*7140*/  IADD3 R2, R216, R2, R208 ;  /* 0x00000002d8027210 */ /* 0x010fe80007ffe0d0 */
        /* <DEDUP_REMOVED lines=8> */
[----:B------:R-:W3:Y:S05]  /*71d0*/  LDSM.16.MT88.4 R164, [R0+0x6880] ;  /* 0x0068800000a4783b */ /* 0x000eea0000004200 */
        /* <DEDUP_REMOVED lines=11> */
[----:B------:R-:W4:Y:S05]  /*7290*/  LDSM.16.MT88.4 R172, [R0+0x7080] ;  /* 0x0070800000ac783b */ /* 0x000f2a0000004200 */
[----:B------:R-:W-:Y:S02]  /*72a0*/  LDSM.16.MT88.4 R180, [R0+0x3880] ;  /* 0x0038800000b4783b */ /* 0x000fe40000004200 */
[-C--:B--2---:R-:W-:Y:S08]  /*72b0*/  HMMA.16816.F32 R4, R168, R176.reuse, R4 ;  /* 0x000000b0a804723c */ /* 0x084ff00000001804 */
[C---:B------:R-:W-:Y:S08]  /*72c0*/  HMMA.16816.F32 R8, R192.reuse, R176, R8 ;  /* 0x000000b0c008723c */ /* 0x040ff00000001808 */
[-C--:B------:R-:W-:Y:S08]  /*72d0*/  HMMA.16816.F32 R12, R192, R178.reuse, R12 ;  /* 0x000000b2c00c723c */ /* 0x080ff0000000180c */
[C---:B------:R-:W-:Y:S01]  /*72e0*/  HMMA.16816.F32 R16, R168.reuse, R178, R16 ;  /* 0x000000b2a810723c */ /* 0x040fe20000001810 */
[----:B------:R-:W2:Y:S07]  /*72f0*/  LDSM.16.M88.4 R176, [R2+0x26480] ;  /* 0x0264800002b0783b */ /* 0x000eae0000000200 */
[-C--:B---3--:R-:W-:Y:S08]  /*7300*/  HMMA.16816.F32 R20, R168, R164.reuse, R20 ;  /* 0x000000a4a814723c */ /* 0x088ff00000001814 */
[C---:B------:R-:W-:Y:S08]  /*7310*/  HMMA.16816.F32 R24, R192.reuse, R164, R24 ;  /* 0x000000a4c018723c */ /* 0x040ff00000001818 */
[-C--:B------:R-:W-:Y:S08]  /*7320*/  HMMA.16816.F32 R28, R192, R166.reuse, R28 ;  /* 0x000000a6c01c723c */ /* 0x080ff0000000181c */
[----:B------:R-:W-:Y:S01]  /*7330*/  HMMA.16816.F32 R32, R168, R166, R32 ;  /* 0x000000a6a820723c */ /* 0x000fe20000001820 */
[----:B------:R-:W3:Y:S05]  /*7340*/  LDSM.16.MT88.4 R164, [R0+0x7880] ;  /* 0x0078800000a4783b */ /* 0x000eea0000004200 */
[----:B------:R-:W-:Y:S02]  /*7350*/  LDSM.16.MT88.4 R168, [R206+0x24c80] ;  /* 0x024c8000cea8783b */ /* 0x000fe40000004200 */
[-C--:B-1----:R-:W-:Y:S08]  /*7360*/  HMMA.16816.F32 R4, R184, R196.reuse, R4 ;  /* 0x000000c4b804723c */ /* 0x082ff00000001804 */
        /* <DEDUP_REMOVED lines=8> */
[-C--:B--2---:R-:W-:Y:S08]  /*73f0*/  HMMA.16816.F32 R4, R176, R180.reuse, R4 ;  /* 0x000000b4b004723c */ /* 0x084ff00000001804 */
[C---:B------:R-:W-:Y:S08]  /*7400*/  HMMA.16816.F32 R8, R188.reuse, R180, R8 ;  /* 0x000000b4bc08723c */ /* 0x040ff00000001808 */
[-C--:B------:R-:W-:Y:S07]  /*7410*/  HMMA.16816.F32 R12, R188, R182.reuse, R12 ;  /* 0x000000b6bc0c723c */ /* 0x080fee000000180c */
[----:B------:R-:W-:Y:S01]  /*7420*/  RED.E.ADD.F32.FTZ.RN.STRONG.GPU [R224.64], R4 ;  /* 0x00000004e000798e */ /* 0x000fe2000c10e794 */
[C---:B------:R-:W-:Y:S04]  /*7430*/  HMMA.16816.F32 R16, R176.reuse, R182, R16 ;  /* 0x000000b6b010723c */ /* 0x040fe80000001810 */
[----:B------:R-:W-:Y:S04]  /*7440*/  RED.E.ADD.F32.FTZ.RN.STRONG.GPU [R224.64+0x400], R5 ;  /* 0x00040005e000798e */ /* 0x000fe8000c10e794 */
[-C--:B---3--:R-:W-:Y:S01]  /*7450*/  HMMA.16816.F32 R20, R176, R164.reuse, R20 ;  /* 0x000000a4b014723c */ /* 0x088fe20000001814 */
        /* <DEDUP_REMOVED lines=185> */
.L_x_1501:
[----:B------:R-:W-:Y:S05]  /*7ff0*/  @P1 EXIT ;  /* 0x000000000000194d */ /* 0x000fea0003800000 */
[----:B------:R-:W1:Y:S01]  /*8000*/  S2R R0, SR_CTAID.Y ;  /* 0x0000000000007919 */ /* 0x000e620000002600 */
[----:B------:R-:W-:Y:S01]  /*8010*/  MOV R2, c[0x0][0x338] ;  /* 0x0000ce0000027a02 */ /* 0x000fe20000000f00 */
[----:B------:R-:W-:Y:S02]  /*8020*/  USHF.L.U32 UR5, UR9, 0xe, URZ ;  /* 0x0000000e09057899 */ /* 0x000fe4000800063f */
[----:B------:R-:W2:Y:S04]  /*8030*/  S2R R4, SR_TID.X ;  /* 0x0000000000047919 */ /* 0x000ea80000002100 */
[----:B------:R-:W-:Y:S01]  /*8040*/  BAR.SYNC.DEFER_BLOCKING 0x1, 0x100 ;  /* 0x0044000000007b1d */ /* 0x000fe20000010000 */
[----:B------:R-:W-:Y:S01]  /*8050*/  ISETP.NE.AND P1, PT, R2, 0x1, PT ;  /* 0x000000010200780c */ /* 0x000fe20003f25270 */
[----:B------:R-:W-:-:S04]  /*8060*/  USHF.R.S32.HI UR4, URZ, 0x1f, UR5 ;  /* 0x0000001f3f047899 */ /* 0x000fc80008011405 */
[----:B------:R-:W3:Y:S08]  /*8070*/  S2R R11, SR_CTAID.Z ;  /* 0x00000000000b7919 */ /* 0x000ef00000002700 */
[----:B-1----:R-:W-:Y:S01]  /*8080*/  @P1 IMAD.HI.U32 R3, R0, c[0x0][0x33c], RZ ;  /* 0x0000cf0000031a27 */ /* 0x002fe200078e00ff */
[----:B--2---:R-:W-:-:S04]  /*8090*/  IADD3 R2, P0, R4, UR5, RZ ;  /* 0x0000000504027c10 */ /* 0x004fc8000ff1e0ff */
[----:B------:R-:W-:Y:S02]  /*80a0*/  @P1 SHF.R.U32.HI R0, RZ, c[0x0][0x340], R3 ;  /* 0x0000d000ff001a19 */ /* 0x000fe40000011603 */
        /* <DEDUP_REMOVED lines=8> */
[----:B---3--:R-:W-:Y:S02]  /*8130*/  SHF.R.S32.HI R7, RZ, 0x1f, R11 ;  /* 0x0000001fff077819 */ /* 0x008fe4000001140b */
        /* <DEDUP_REMOVED lines=143> */
.L_x_1523:
        /* <DEDUP_REMOVED lines=13> */
.L_x_2328:


//--------------------- .text._ZN7cutlass13device_kernelIN5flash19enable_sm80_to_sm89INS1_16FlashAttnBwdSm80INS1_25CollectiveMainloopBwdSm80ILi2ELi2EN4cute5tupleIJNS5_1CILi64EEENS7_ILi128EEES9_EEENS_6half_tEfNS_4arch4Sm80ELb0ELb1ELb1ELb0ELb1ELb0ELb0ELb0ELi2ELi2ELi2ELi2ELb0EEENS1_24CollectiveEpilogueBwdGQAISA_fSD_Li256ELb0ELb1EEENS1_19SingleTileSchedulerILb0ELb0ELb0ELi128EEEEEEEEEvNT_6ParamsE --------------------------
	.section	.text._ZN7cutlass13device_kernelIN5flash19enable_sm80_to_sm89INS1_16FlashAttnBwdSm80INS1_25CollectiveMainloopBwdSm80ILi2ELi2EN4cute5tupleIJNS5_1CILi64EEENS7_ILi128EEES9_EEENS_6half_tEfNS_4arch4Sm80ELb0ELb1ELb1ELb0ELb1ELb0ELb0ELb0ELi2ELi2ELi2ELi2ELb0EEENS1_24CollectiveEpilogueBwdGQAISA_fSD_Li256ELb0ELb1EEENS1_19SingleTileSchedulerILb0ELb0ELb0ELi128EEEEEEEEEvNT_6ParamsE,"ax",@progbits
	.sectioninfo	@"SHI_REGISTERS=255"
	.align	128
.text._ZN7cutlass13device_kernelIN5flash19enable_sm80_to_sm89INS1_16FlashAttnBwdSm80INS1_25CollectiveMainloopBwdSm80ILi2ELi2EN4cute5tupleIJNS5_1CILi64EEENS7_ILi128EEES9_EEENS_6half_tEfNS_4arch4Sm80ELb0ELb1ELb1ELb0ELb1ELb0ELb0ELb0ELi2ELi2ELi2ELi2ELb0EEENS1_24CollectiveEpilogueBwdGQAISA_fSD_Li256ELb0ELb1EEENS1_19SingleTileSchedulerILb0ELb0ELb0ELi128EEEEEEEEEvNT_6ParamsE:
        .type           _ZN7cutlass13device_kernelIN5flash19enable_sm80_to_sm89INS1_16FlashAttnBwdSm80INS1_25CollectiveMainloopBwdSm80ILi2ELi2EN4cute5tupleIJNS5_1CILi64EEENS7_ILi128EEES9_EEENS_6half_tEfNS_4arch4Sm80ELb0ELb1ELb1ELb0ELb1ELb0ELb0ELb0ELi2ELi2ELi2ELi2ELb0EEENS1_24CollectiveEpilogueBwdGQAISA_fSD_Li256ELb0ELb1EEENS1_19SingleTileSchedulerILb0ELb0ELb0ELi128EEEEEEEEEvNT_6ParamsE,@function
        .size           _ZN7cutlass13device_kernelIN5flash19enable_sm80_to_sm89INS1_16FlashAttnBwdSm80INS1_25CollectiveMainloopBwdSm80ILi2ELi2EN4cute5tupleIJNS5_1CILi64EEENS7_ILi128EEES9_EEENS_6half_tEfNS_4arch4Sm80ELb0ELb1ELb1ELb0ELb1ELb0ELb0ELb0ELi2ELi2ELi2ELi2ELb0EEENS1_24CollectiveEpilogueBwdGQAISA_fSD_Li256ELb0ELb1EEENS1_19SingleTileSchedulerILb0ELb0ELb0ELi128EEEEEEEEEvNT_6ParamsE,(.L_x_2329 - _ZN7cutlass13device_kernelIN5flash19enable_sm80_to_sm89INS1_16FlashAttnBwdSm80INS1_25CollectiveMainloopBwdSm80ILi2ELi2EN4cute5tupleIJNS5_1CILi64EEENS7_ILi128EEES9_EEENS_6half_tEfNS_4arch4Sm80ELb0ELb1ELb1ELb0ELb1ELb0ELb0ELb0ELi2ELi2ELi2ELi2ELb0EEENS1_24CollectiveEpilogueBwdGQAISA_fSD_Li256ELb0ELb1EEENS1_19SingleTileSchedulerILb0ELb0ELb0ELi128EEEEEEEEEvNT_6ParamsE)
        .other          _ZN7cutlass13device_kernelIN5flash19enable_sm80_to_sm89INS1_16FlashAttnBwdSm80INS1_25CollectiveMainloopBwdSm80ILi2ELi2EN4cute5tupleIJNS5_1CILi64EEENS7_ILi128EEES9_EEENS_6half_tEfNS_4arch4Sm80ELb0ELb1ELb1ELb0ELb1ELb0ELb0ELb0ELi2ELi2ELi2ELi2ELb0EEENS1_24CollectiveEpilogueBwdGQAISA_fSD_Li256ELb0ELb1EEENS1_19SingleTileSchedulerILb0ELb0ELb0ELi128EEEEEEEEEvNT_6ParamsE,@"STO_CUDA_ENTRY STV_DEFAULT"
_ZN7cutlass13device_kernelIN5flash19enable_sm80_to_sm89INS1_16FlashAttnBwdSm80INS1_25CollectiveMainloopBwdSm80ILi2ELi2EN4cute5tupleIJNS5_1CILi64EEENS7_ILi128EEES9_EEENS_6half_tEfNS_4arch4Sm80ELb0ELb1ELb1ELb0ELb1ELb0ELb0ELb0ELi2ELi2ELi2ELi2ELb0EEENS1_24CollectiveEpilogueBwdGQAISA_fSD_Li256ELb0ELb1EEENS1_19SingleTileSchedulerILb0ELb0ELb0ELi128EEEEEEEEEvNT_6ParamsE:
        /* <DEDUP_REMOVED lines=14> */
[----:B--2---:R-:W-:-:S13]  /*00e0*/  ISETP.LE.AND P0, PT, RZ, UR10, PT ;  /* 0x0000000aff007c0c */ /* 0x004fda000bf03270 */
[----:B------:R-:W-:Y:S05]  /*00f0*/  @!P0 BRA `(.L_x_1524) ;  /* 0x000000c000008947 */ /* 0x000fea0003800000 */
[----:B---3--:R-:W-:Y:S02]  /*0100*/  ULDC UR4, c[0x0][0x168] ;  /* 0x00005a0000047ab9 */ /* 0x008fe40000000800 */
        /* <DEDUP_REMOVED lines=11> */
.L_x_1524:
[----:B---3--:R-:W-:Y:S01]  /*01c0*/  USHF.L.U32 UR13, UR10, 0x7, URZ ;  /* 0x000000070a0d7899 */ /* 0x008fe2000800063f */
        /* <DEDUP_REMOVED lines=30> */
[----:B------:R-:W2:Y:S01]  /*03b0*/  R2UR UR12, R0 ;  /* 0x00000000000c73c2 */ /* 0x000ea200000e0000 */
        /* <DEDUP_REMOVED lines=50> */
[--C-:B------:R-:W-:Y:S01]  /*06e0*/  IMAD.MOV.U32 R32, RZ, RZ, R4.reuse ;  /* 0x000000ffff207224 */ /* 0x100fe200078e0004 */
[----:B------:R-:W-:Y:S01]  /*06f0*/  USHF.R.S32.HI UR24, URZ, 0x1f, UR23 ;  /* 0x0000001f3f187899 */ /* 0x000fe20008011417 */
[----:B------:R-:W-:Y:S01]  /*0700*/  IMAD.MOV.U32 R32, RZ, RZ, R4 ;  /* 0x000000ffff207224 */ /* 0x000fe200078e0004 */
[----:B------:R-:W-:Y:S01]  /*0710*/  ULDC.64 UR6, c[0x0][0x270] ;  /* 0x00009c0000067ab9 */ /* 0x000fe20000000a00 */
[----:B------:R-:W-:Y:S01]  /*0720*/  IMAD.U32 R0, RZ, RZ, UR23 ;  /* 0x00000017ff007e24 */ /* 0x000fe2000f8e00ff */
[----:B------:R-:W-:Y:S01]  /*0730*/  ULDC.64 UR4, c[0x0][0x288] ;  /* 0x0000a20000047ab9 */ /* 0x000fe20000000a00 */
[----:B------:R-:W-:Y:S01]  /*0740*/  IMAD.SHL.U32 R6, R32, 0x4, RZ ;  /* 0x0000000420067824 */ /* 0x000fe200078e00ff */
[----:B------:R-:W-:Y:S01]  /*0750*/  UIMAD UR6, UR24, UR6, URZ ;  /* 0x00000006180672a4 */ /* 0x000fe2000f8e023f */
[----:B------:R-:W-:Y:S01]  /*0760*/  IMAD.MOV.U32 R33, RZ, RZ, R5 ;  /* 0x000000ffff217224 */ /* 0x000fe200078e0005 */
[----:B------:R-:W-:Y:S01]  /*0770*/  UIMAD UR4, UR24, UR4, URZ ;  /* 0x00000004180472a4 */ /* 0x000fe2000f8e023f */
[----:B------:R-:W-:Y:S01]  /*0780*/  IMAD.U32 R2, RZ, RZ, UR23 ;  /* 0x00000017ff027e24 */ /* 0x000fe2000f8e00ff */
[----:B------:R-:W-:Y:S01]  /*0790*/  ULDC.64 UR8, c[0x0][0x248] ;  /* 0x0000920000087ab9 */ /* 0x000fe20000000a00 */
[----:B------:R-:W-:Y:S01]  /*07a0*/  SHF.R.S32.HI R7, RZ, 0x1f, R6 ;  /* 0x0000001fff077819 */ /* 0x000fe20000011406 */
[----:B------:R-:W-:Y:S01]  /*07b0*/  USHF.L.U32 UR16, UR12, 0x6, URZ ;  /* 0x000000060c107899 */ /* 0x000fe2000800063f */
[----:B------:R-:W-:Y:S01]  /*07c0*/  SHF.R.S32.HI R22, RZ, 0x1f, R32 ;  /* 0x0000001fff167819 */ /* 0x000fe20000011420 */
[----:B------:R-:W-:Y:S01]  /*07d0*/  UISETP.NE.AND UP0, UPT, UR8, 0x1, UPT ;  /* 0x000000010800788c */ /* 0x000fe2000bf05270 */
[----:B------:R-:W-:Y:S01]  /*07e0*/  LOP3.LUT R228, R228, 0xfffffffe, RZ, 0xc0, !PT ;  /* 0xfffffffee4e47812 */ /* 0x000fe200078ec0ff */
[----:B------:R-:W-:Y:S01]  /*07f0*/  UIMAD.WIDE.U32 UR26, UR23, UR9, URZ ;  /* 0x00000009171a72a5 */ /* 0x000fe2000f8e003f */
[--C-:B-1----:R-:W-:Y:S01]  /*0800*/  IMAD.WIDE.U32 R4, R0, c[0x0][0x270], R6.reuse ;  /* 0x00009c0000047a25 */ /* 0x102fe200078e0006 */
[----:B------:R-:W-:Y:S01]  /*0810*/  USHF.R.S32.HI UR22, URZ, 0x1f, UR11 ;  /* 0x0000001f3f167899 */ /* 0x000fe2000801140b */
[-C--:B------:R-:W-:Y:S01]  /*0820*/  LEA.HI R27, R22, R32.reuse, RZ, 0x3 ;  /* 0x00000020161b7211 */ /* 0x080fe200078f18ff */
[----:B------:R-:W-:Y:S01]  /*0830*/  UIMAD UR9, UR23, UR7, UR6 ;  /* 0x00000007170972a4 */ /* 0x000fe2000f8e0206 */
[----:B------:R-:W-:Y:S01]  /*0840*/  IMAD.U32 R0, RZ, RZ, UR16 ;  /* 0x00000010ff007e24 */ /* 0x000fe2000f8e00ff */
[----:B------:R-:W-:Y:S01]  /*0850*/  UIMAD UR8, UR23, UR5, UR4 ;  /* 0x00000005170872a4 */ /* 0x000fe2000f8e0204 */
[----:B------:R-:W-:Y:S01]  /*0860*/  IMAD.WIDE.U32 R2, R2, c[0x0][0x288], R6 ;  /* 0x0000a20002027a25 */ /* 0x000fe200078e0006 */
[----:B------:R-:W-:Y:S01]  /*0870*/  ULDC.64 UR6, c[0x0][0x290] ;  /* 0x0000a40000067ab9 */ /* 0x000fe20000000a00 */
[----:B------:R-:W-:Y:S01]  /*0880*/  SHF.R.S32.HI R34, RZ, 0x3, R27 ;  /* 0x00000003ff227819 */ /* 0x000fe2000001141b */
[----:B------:R-:W-:Y:S01]  /*0890*/  ULDC.64 UR4, c[0x0][0x278] ;  /* 0x00009e0000047ab9 */ /* 0x000fe20000000a00 */
[----:B------:R1:W-:Y:S01]  /*08a0*/  STL.64 [R1+0x40], R6 ;  /* 0x0000400601007387 */ /* 0x0003e20000100a00 */
[----:B------:R-:W-:Y:S01]  /*08b0*/  UIMAD UR15, UR22, UR6, URZ ;  /* 0x00000006160f72a4 */ /* 0x000fe2000f8e023f */
[----:B------:R-:W-:Y:S01]  /*08c0*/  SHF.R.S32.HI R35, RZ, 0x1f, R34 ;  /* 0x0000001fff237819 */ /* 0x000fe20000011422 */
[----:B------:R-:W-:Y:S01]  /*08d0*/  UIMAD.WIDE.U32 UR18, UR11, UR4, URZ ;  /* 0x000000040b1272a5 */ /* 0x000fe2000f8e003f */
[-C--:B------:R-:W-:Y:S01]  /*08e0*/  LEA.HI R21, R22, R32.reuse, RZ, 0x5 ;  /* 0x0000002016157211 */ /* 0x080fe200078f28ff */
[----:B------:R-:W-:Y:S01]  /*08f0*/  UIMAD.WIDE.U32 UR28, UR11, UR6, URZ ;  /* 0x000000060b1c72a5 */ /* 0x000fe2000f8e003f */
[----:B------:R-:W-:Y:S01]  /*0900*/  IMAD.MOV.U32 R212, RZ, RZ, 0x10 ;  /* 0x00000010ffd47424 */ /* 0x000fe200078e00ff */
[----:B------:R-:W-:Y:S01]  /*0910*/  UIMAD UR6, UR22, UR4, URZ ;  /* 0x00000004160672a4 */ /* 0x000fe2000f8e023f */
[----:B------:R-:W-:Y:S01]  /*0920*/  STL.64 [R1+0x50], R34 ;  /* 0x0000502201007387 */ /* 0x000fe20000100a00 */
[----:B------:R-:W-:Y:S01]  /*0930*/  UIMAD UR15, UR11, UR7, UR15 ;  /* 0x000000070b0f72a4 */ /* 0x000fe2000f8e020f */
[----:B------:R-:W-:Y:S01]  /*0940*/  IADD3 R19, P1, P0, R0, UR18, R4 ;  /* 0x0000001200137c10 */ /* 0x000fe2000f83e004 */
[----:B------:R-:W-:Y:S01]  /*0950*/  UIMAD UR7, UR11, UR5, UR6 ;  /* 0x000000050b0772a4 */ /* 0x000fe2000f8e0206 */
[----:B------:R-:W-:Y:S01]  /*0960*/  IADD3 R4, R5, UR9, RZ ;  /* 0x0000000905047c10 */ /* 0x000fe2000fffe0ff */
[----:B------:R-:W-:Y:S01]  /*0970*/  ULDC UR17, c[0x0][0x250] ;  /* 0x0000940000117ab9 */ /* 0x000fe20000000800 */
[----:B------:R-:W-:Y:S01]  /*0980*/  IMAD.U32 R0, RZ, RZ, UR8 ;  /* 0x00000008ff007e24 */ /* 0x000fe2000f8e00ff */
[----:B------:R-:W-:Y:S01]  /*0990*/  UIADD3 UR9, UR29, UR15, URZ ;  /* 0x0000000f1d097290 */ /* 0x000fe2000fffe03f */
[----:B------:R-:W-:Y:S01]  /*09a0*/  IADD3 R30, P2, R2, UR28, RZ ;  /* 0x0000001c021e7c10 */ /* 0x000fe2000ff5e0ff */
[----:B------:R-:W-:Y:S01]  /*09b0*/  UMOV UR6, UR23 ;  /* 0x0000001700067c82 */ /* 0x000fe20008000000 */
[----:B------:R-:W-:Y:S01]  /*09c0*/  IMAD.U32 R2, RZ, RZ, UR10 ;  /* 0x0000000aff027e24 */ /* 0x000fe2000f8e00ff */
[----:B------:R-:W-:Y:S01]  /*09d0*/  @UP0 USHF.R.U32.HI UR6, URZ, UR17, UR27 ;  /* 0x000000113f060299 */ /* 0x000fe2000801161b */
[----:B------:R-:W-:Y:S01]  /*09e0*/  IMAD.MOV.U32 R213, RZ, RZ, 0x20 ;  /* 0x00000020ffd57424 */ /* 0x000fe200078e00ff */
[----:B------:R-:W-:Y:S01]  /*09f0*/  IADD3.X R29, R3, UR9, R0, P2, !PT ;  /* 0x00000009031d7c10 */ /* 0x000fe200097fe400 */
[----:B------:R-:W-:Y:S01]  /*0a00*/  ULDC.64 UR4, c[0x0][0x1e0] ;  /* 0x0000780000047ab9 */ /* 0x000fe20000000a00 */
[----:B------:R-:W-:Y:S01]  /*0a10*/  LOP3.LUT R3, R27, 0xfffffff8, RZ, 0xc0, !PT ;  /* 0xfffffff81b037812 */ /* 0x000fe200078ec0ff */
[----:B------:R-:W-:Y:S01]  /*0a20*/  USHF.R.S32.HI UR17, URZ, 0x1f, UR6 ;  /* 0x0000001f3f117899 */ /* 0x000fe20008011406 */
[----:B------:R-:W-:Y:S01]  /*0a30*/  IMAD.WIDE R10, R2, 0x80, R34 ;  /* 0x00000080020a7825 */ /* 0x000fe200078e0222 */
[----:B------:R-:W-:Y:S01]  /*0a40*/  LEA.HI R0, R22, R32, RZ, 0x6 ;  /* 0x0000002016007211 */ /* 0x000fe200078f30ff */
[----:B------:R-:W-:-:S02]  /*0a50*/  USHF.R.S32.HI UR15, URZ, 0x1f, UR16 ;  /* 0x0000001f3f0f7899 */ /* 0x000fc40008011410 */
[----:B------:R-:W-:Y:S01]  /*0a60*/  UIMAD UR4, UR17, UR4, URZ ;  /* 0x00000004110472a4 */ /* 0x000fe2000f8e023f */
        /* <DEDUP_REMOVED lines=8> */
[----:B------:R-:W-:Y:S01]  /*0af0*/  IMAD.SHL.U32 R28, R25, 0x200, RZ ;  /* 0x00000200191c7824 */ /* 0x000fe200078e00ff */
[----:B------:R-:W-:Y:S01]  /*0b00*/  UIMAD UR4, UR17, UR4, URZ ;  /* 0x00000004110472a4 */ /* 0x000fe2000f8e023f */
[----:B------:R-:W-:Y:S01]  /*0b10*/  IMAD.U32 R8, RZ, RZ, UR6 ;  /* 0x00000006ff087e24 */ /* 0x000fe2000f8e00ff */
[----:B------:R-:W-:Y:S01]  /*0b20*/  UIADD3 UR8, UR19, UR7, URZ ;  /* 0x0000000713087290 */ /* 0x000fe2000fffe03f */
[----:B------:R-:W-:Y:S01]  /*0b30*/  LOP3.LUT R2, R0, 0x38, R16, 0xf8, !PT ;  /* 0x0000003800027812 */ /* 0x000fe200078ef810 */
[----:B------:R-:W-:Y:S01]  /*0b40*/  UIMAD UR25, UR6, UR5, UR4 ;  /* 0x00000005061972a4 */ /* 0x000fe2000f8e0204 */
[----:B------:R-:W-:Y:S01]  /*0b50*/  SHF.R.U32.HI R0, RZ, 0x3, R0 ;  /* 0x00000003ff007819 */ /* 0x000fe20000011600 */
[----:B------:R-:W-:Y:S01]  /*0b60*/  UMOV UR17, 0x6 ;  /* 0x0000000600117882 */ /* 0x000fe20000000000 */
[----:B------:R-:W-:Y:S01]  /*0b70*/  SHF.R.S32.HI R17, RZ, 0x1f, R16 ;  /* 0x0000001fff117819 */ /* 0x000fe20000011410 */
[----:B------:R-:W-:Y:S01]  /*0b80*/  ULDC.64 UR4, c[0x0][0x1e8] ;  /* 0x00007a0000047ab9 */ /* 0x000fe20000000a00 */
[----:B------:R-:W-:Y:S01]  /*0b90*/  IADD3.X R20, R3, UR8, R4, P1, P0 ;  /* 0x0000000803147c10 */ /* 0x000fe20008fe0404 */
[----:B------:R-:W-:Y:S01]  /*0ba0*/  UIMAD UR4, UR22, UR4, URZ ;  /* 0x00000004160472a4 */ /* 0x000fe2000f8e023f */
[----:B------:R-:W-:Y:S01]  /*0bb0*/  LOP3.LUT R14, R28, R2, R0, 0xf6, !PT ;  /* 0x000000021c0e7212 */ /* 0x000fe200078ef600 */
[--C-:B------:R-:W-:Y:S01]  /*0bc0*/  IMAD.WIDE.U32 R2, R8, c[0x0][0x1e0], R16.reuse ;  /* 0x0000780008027a25 */ /* 0x100fe200078e0010 */
[----:B------:R-:W-:Y:S01]  /*0bd0*/  ULDC.64 UR6, c[0x0][0x1d8] ;  /* 0x0000760000067ab9 */ /* 0x000fe20000000a00 */
[----:B------:R-:W-:Y:S01]  /*0be0*/  IADD3 R31, R16, 0x40, RZ ;  /* 0x00000040101f7810 */ /* 0x000fe20007ffe0ff */
[----:B------:R-:W-:Y:S01]  /*0bf0*/  USHF.L.U64.HI UR27, UR6, UR17, UR7 ;  /* 0x00000011061b7299 */ /* 0x000fe20008010207 */
[----:B------:R-:W-:Y:S01]  /*0c00*/  IMAD R0, R35, c[0x0][0x178], RZ ;  /* 0x00005e0023007a24 */ /* 0x000fe200078e02ff */
[----:B------:R-:W-:Y:S01]  /*0c10*/  IADD3 R5, R3, UR26, RZ ;  /* 0x0000001a03057c10 */ /* 0x000fe2000fffe0ff */
[----:B------:R-:W-:Y:S01]  /*0c20*/  IMAD.WIDE.U32 R8, R8, c[0x0][0x1b0], R16 ;  /* 0x00006c0008087a25 */ /* 0x000fe200078e0010 */
[----:B------:R-:W-:Y:S01]  /*0c30*/  USHF.L.U32 UR28, UR6, 0x6, URZ ;  /* 0x00000006061c7899 */ /* 0x000fe2000800063f */
[----:B------:R-:W-:-:S02]  /*0c40*/  ISETP.GE.AND P6, PT, R16, c[0x0][0x1cc], PT ;  /* 0x0000730010007a0c */ /* 0x000fc40003fc6270 */
[C---:B------:R-:W-:Y:S01]  /*0c50*/  IMAD R0, R34.reuse, c[0x0][0x17c], R0 ;  /* 0x00005f0022007a24 */ /* 0x040fe200078e0200 */
[----:B------:R-:W-:Y:S01]  /*0c60*/  IADD3 R3, R9, UR25, RZ ;  /* 0x0000001909037c10 */ /* 0x000fe2000fffe0ff */
[----:B-1----:R-:W-:Y:S01]  /*0c70*/  IMAD.WIDE.U32 R6, R34, c[0x0][0x178], R16 ;  /* 0x00005e0022067a25 */ /* 0x002fe200078e0010 */
[----:B------:R-:W-:Y:S01]  /*0c80*/  UIMAD UR25, UR11, UR5, UR4 ;  /* 0x000000050b1972a4 */ /* 0x000fe2000f8e0204 */
[----:B------:R-:W-:Y:S01]  /*0c90*/  ISETP.GE.AND P5, PT, R31, c[0x0][0x1cc], PT ;  /* 0x000073001f007a0c */ /* 0x000fe20003fa6270 */
[----:B------:R-:W-:Y:S01]  /*0ca0*/  ULDC.64 UR6, c[0x0][0x180] ;  /* 0x0000600000067ab9 */ /* 0x000fe20000000a00 */
[----:B------:R-:W-:Y:S01]  /*0cb0*/  IMAD.IADD R7, R7, 0x1, R0 ;  /* 0x0000000107077824 */ /* 0x000fe200078e0200 */
[----:B------:R-:W-:Y:S01]  /*0cc0*/  ULDC.64 UR4, c[0x0][0x1b8] ;  /* 0x00006e0000047ab9 */ /* 0x000fe20000000a00 */
[----:B------:R-:W-:Y:S01]  /*0cd0*/  IMAD.MOV.U32 R4, RZ, RZ, R2 ;  /* 0x000000ffff047224 */ /* 0x000fe200078e0002 */
[----:B------:R-:W-:Y:S01]  /*0ce0*/  UIMAD UR4, UR22, UR4, URZ ;  /* 0x00000004160472a4 */ /* 0x000fe2000f8e023f */
[----:B------:R-:W-:Y:S01]  /*0cf0*/  IMAD.U32 R9, RZ, RZ, UR11 ;  /* 0x0000000bff097e24 */ /* 0x000fe2000f8e00ff */
[----:B------:R-:W-:Y:S01]  /*0d00*/  UIMAD UR6, UR24, UR6, URZ ;  /* 0x00000006180672a4 */ /* 0x000fe2000f8e023f */
[----:B------:R-:W-:Y:S01]  /*0d10*/  IMAD.MOV.U32 R2, RZ, RZ, R8 ;  /* 0x000000ffff027224 */ /* 0x000fe200078e0008 */
[----:B------:R-:W-:Y:S01]  /*0d20*/  UIMAD UR26, UR11, UR5, UR4 ;  /* 0x000000050b1a72a4 */ /* 0x000fe2000f8e0204 */
[----:B------:R-:W-:Y:S01]  /*0d30*/  IMAD.U32 R0, RZ, RZ, UR23 ;  /* 0x00000017ff007e24 */ /* 0x000fe2000f8e00ff */
[----:B------:R-:W-:Y:S01]  /*0d40*/  UIMAD UR7, UR23, UR7, UR6 ;  /* 0x00000007170772a4 */ /* 0x000fe2000f8e0206 */
[----:B------:R-:W-:Y:S01]  /*0d50*/  IMAD.U32 R8, RZ, RZ, UR11 ;  /* 0x0000000bff087e24 */ /* 0x000fe2000f8e00ff */
[----:B------:R-:W-:Y:S01]  /*0d60*/  ULDC.64 UR4, c[0x0][0x178] ;  /* 0x00005e0000047ab9 */ /* 0x000fe20000000a00 */
[----:B------:R-:W-:Y:S01]  /*0d70*/  IMAD.WIDE.U32 R4, R9, c[0x0][0x1e8], R4 ;  /* 0x00007a0009047a25 */ /* 0x000fe200078e0004 */
[----:B------:R-:W-:-:S03]  /*0d80*/  UIMAD.WIDE.U32 UR30, UR12, UR4, URZ ;  /* 0x000000040c1e72a5 */ /* 0x000fc6000f8e003f */
[----:B------:R-:W-:Y:S01]  /*0d90*/  IMAD.WIDE.U32 R6, R0, c[0x0][0x180], R6 ;  /* 0x0000600000067a25 */ /* 0x000fe200078e0006 */
[----:B------:R-:W-:Y:S01]  /*0da0*/  IADD3 R5, R5, UR25, RZ ;  /* 0x0000001905057c10 */ /* 0x000fe2000fffe0ff */
[----:B------:R-:W-:Y:S02]  /*0db0*/  ULDC UR25, c[0x0][0x198] ;  /* 0x0000660000197ab9 */ /* 0x000fe40000000800 */
[----:B------:R-:W-:Y:S01]  /*0dc0*/  IMAD.WIDE.U32 R2, R8, c[0x0][0x1b8], R2 ;  /* 0x00006e0008027a25 */ /* 0x000fe200078e0002 */
[----:B------:R-:W-:Y:S01]  /*0dd0*/  IADD3 R9, R7, UR7, RZ ;  /* 0x0000000707097c10 */ /* 0x000fe2000fffe0ff */
[----:B------:R-:W-:Y:S02]  /*0de0*/  UIADD3 UR25, -UR13, UR25, URZ ;  /* 0x000000190d197290 */ /* 0x000fe4000fffe13f */
[----:B------:R-:W-:Y:S01]  /*0df0*/  IMAD.MOV.U32 R8, RZ, RZ, R6 ;  /* 0x000000ffff087224 */ /* 0x000fe200078e0006 */
[----:B------:R-:W-:Y:S01]  /*0e00*/  IADD3 R3, R3, UR26, RZ ;  /* 0x0000001a03037c10 */ /* 0x000fe2000fffe0ff */
[C---:B------:R-:W-:Y:S01]  /*0e10*/  IMAD R6, R11.reuse, c[0x0][0x1a8], RZ ;  /* 0x00006a000b067a24 */ /* 0x040fe200078e02ff */
[----:B------:R-:W-:Y:S01]  /*0e20*/  USHF.R.S32.HI UR26, URZ, 0x1f, UR12 ;  /* 0x0000001f3f1a7899 */ /* 0x000fe2000801140c */
[----:B------:R-:W-:Y:S01]  /*0e30*/  IMAD R0, R11, c[0x0][0x1d8], RZ ;  /* 0x000076000b007a24 */ /* 0x000fe200078e02ff */
[----:B------:R-:W-:Y:S01]  /*0e40*/  ULDC.64 UR6, c[0x0][0x188] ;  /* 0x0000620000067ab9 */ /* 0x000fe20000000a00 */
[C---:B------:R-:W-:Y:S01]  /*0e50*/  IMAD R12, R10.reuse, c[0x0][0x1ac], R6 ;  /* 0x00006b000a0c7a24 */ /* 0x040fe200078e0206 */
[----:B------:R-:W-:Y:S01]  /*0e60*/  UIMAD UR29, UR26, UR4, URZ ;  /* 0x000000041a1d72a4 */ /* 0x000fe2000f8e023f */
[C---:B------:R-:W-:Y:S01]  /*0e70*/  IMAD R0, R10.reuse, c[0x0][0x1dc], R0 ;  /* 0x000077000a007a24 */ /* 0x040fe200078e0200 */
[----:B------:R-:W-:Y:S01]  /*0e80*/  UIMAD UR6, UR22, UR6, URZ ;  /* 0x00000006160672a4 */ /* 0x000fe2000f8e023f */
[----:B------:R-:W-:Y:S01]  /*0e90*/  IMAD.WIDE.U32 R6, R10, c[0x0][0x1d8], R4 ;  /* 0x000076000a067a25 */ /* 0x000fe200078e0004 */
[----:B------:R-:W-:Y:S01]  /*0ea0*/  UIMAD UR29, UR12, UR5, UR29 ;  /* 0x000000050c1d72a4 */ /* 0x000fe2000f8e021d */
[----:B------:R-:W-:Y:S01]  /*0eb0*/  IADD3 R11, -R34, UR25, RZ ;  /* 0x00000019220b7c10 */ /* 0x000fe2000fffe1ff */
[----:B------:R-:W-:Y:S01]  /*0ec0*/  UIMAD UR6, UR11, UR7, UR6 ;  /* 0x000000070b0672a4 */ /* 0x000fe2000f8e0206 */
[----:B------:R-:W-:Y:S01]  /*0ed0*/  IMAD.WIDE.U32 R4, R10, c[0x0][0x1a8], R2 ;  /* 0x00006a000a047a25 */ /* 0x000fe200078e0002 */
[----:B------:R-:W-:Y:S01]  /*0ee0*/  LEA R2, P0, R6, c[0x0][0x1c0], 0x1 ;  /* 0x0000700006027a11 */ /* 0x000fe200078008ff */
[----:B------:R-:W-:Y:S01]  /*0ef0*/  UIADD3 UR29, UR31, UR29, URZ ;  /* 0x0000001d1f1d7290 */ /* 0x000fe2000fffe03f */
[C---:B------:R-:W-:Y:S01]  /*0f00*/  ISETP.LT.OR P4, PT, R11.reuse, 0x1, P6 ;  /* 0x000000010b00780c */ /* 0x040fe20003781670 */
[----:B------:R-:W-:Y:S01]  /*0f10*/  IMAD.U32 R3, RZ, RZ, UR11 ;  /* 0x0000000bff037e24 */ /* 0x000fe2000f8e00ff */
[----:B------:R-:W-:Y:S01]  /*0f20*/  ISETP.LT.OR P3, PT, R11, 0x1, P5 ;  /* 0x000000010b00780c */ /* 0x000fe20002f61670 */
[----:B------:R-:W-:Y:S01]  /*0f30*/  IMAD.IADD R0, R7, 0x1, R0 ;  /* 0x0000000107007824 */ /* 0x000fe200078e0200 */
[----:B------:R-:W-:Y:S01]  /*0f40*/  ISETP.LT.OR P2, PT, R11, 0x21, P6 ;  /* 0x000000210b00780c */ /* 0x000fe20003741670 */
[----:B------:R-:W-:Y:S01]  /*0f50*/  IMAD.WIDE.U32 R38, R3, c[0x0][0x188], R8 ;  /* 0x0000620003267a25 */ /* 0x000fe200078e0008 */
[----:B------:R-:W-:-:S02]  /*0f60*/  UIADD3 UR7, UP0, UR28, 0x80, URZ ;  /* 0x000000801c077890 */ /* 0x000fc4000ff1e03f */
[----:B------:R-:W-:Y:S01]  /*0f70*/  LEA.HI.X R3, R6, c[0x0][0x1c4], R0, 0x1, P0 ;  /* 0x0000710006037a11 */ /* 0x000fe200000f0c00 */
[----:B------:R-:W-:Y:S01]  /*0f80*/  IMAD.IADD R0, R5, 0x1, R12 ;  /* 0x0000000105007824 */ /* 0x000fe200078e020c */
[C---:B------:R-:W-:Y:S01]  /*0f90*/  LEA R6, P1, R4.reuse, c[0x0][0x190], 0x1 ;  /* 0x0000640004067a11 */ /* 0x040fe200078208ff */
[----:B------:R-:W-:Y:S01]  /*0fa0*/  IMAD.U32 R8, RZ, RZ, UR30 ;  /* 0x0000001eff087e24 */ /* 0x000fe2000f8e00ff */
[----:B------:R-:W-:Y:S01]  /*0fb0*/  IADD3 R15, R39, UR6, RZ ;  /* 0x00000006270f7c10 */ /* 0x000fe2000fffe0ff */
[----:B------:R-:W-:Y:S01]  /*0fc0*/  IMAD.U32 R9, RZ, RZ, UR31 ;  /* 0x0000001fff097e24 */ /* 0x000fe2000f8e00ff */
[----:B------:R-:W-:Y:S01]  /*0fd0*/  LEA.HI.X R7, R4, c[0x0][0x194], R0, 0x1, P1 ;  /* 0x0000650004077a11 */ /* 0x000fe200008f0c00 */
[----:B------:R-:W-:Y:S01]  /*0fe0*/  IMAD.U32 R9, RZ, RZ, UR29 ;  /* 0x0000001dff097e24 */ /* 0x000fe2000f8e00ff */
[----:B------:R-:W-:Y:S01]  /*0ff0*/  LEA R13, P0, R8, R38, 0x6 ;  /* 0x00000026080d7211 */ /* 0x000fe200078030ff */
[----:B------:R-:W-:Y:S01]  /*1000*/  IMAD.SHL.U32 R10, R14, 0x2, RZ ;  /* 0x000000020e0a7824 */ /* 0x000fe200078e00ff */
[----:B------:R-:W-:Y:S01]  /*1010*/  IADD3 R4, P1, R2, UR28, RZ ;  /* 0x0000001c02047c10 */ /* 0x000fe2000ff3e0ff */
[----:B------:R-:W-:Y:S01]  /*1020*/  UIADD3.X UR6, URZ, UR27, URZ, UP0, !UPT ;  /* 0x0000001b3f067290 */ /* 0x000fe200087fe43f */
[----:B------:R-:W-:Y:S01]  /*1030*/  LEA.HI.X R0, R8, R15, R9, 0x6, P0 ;  /* 0x0000000f08007211 */ /* 0x000fe200000f3409 */
[----:B------:R-:W-:Y:S01]  /*1040*/  IMAD.U32 R8, RZ, RZ, UR28 ;  /* 0x0000001cff087e24 */ /* 0x000fe2000f8e00ff */
[----:B------:R-:W-:Y:S01]  /*1050*/  IADD3.X R5, R3, UR27, RZ, P1, !PT ;  /* 0x0000001b03057c10 */ /* 0x000fe20008ffe4ff */
[----:B------:R-:W-:Y:S01]  /*1060*/  @!PT LDS RZ, [RZ] ;  /* 0x00000000fffff984 */ /* 0x000fe20000000800 */
[----:B------:R-:W-:Y:S01]  /*1070*/  @!PT LDS RZ, [RZ] ;  /* 0x00000000fffff984 */ /* 0x000fe20000000800 */
[----:B------:R-:W-:Y:S01]  /*1080*/  @!PT LDS RZ, [RZ] ;  /* 0x00000000fffff984 */ /* 0x000fe20000000800 */
[----:B------:R1:W-:Y:S01]  /*1090*/  LDGSTS.E.BYPASS.LTC128B.128 [R10+0x8080], [R2.64], !P4 ;  /* 0x08080000020a7fae */ /* 0x0003e2000e101d54 */
[----:B------:R-:W-:-:S02]  /*10a0*/  ISETP.LT.OR P4, PT, R11, 0x41, P6 ;  /* 0x000000410b00780c */ /* 0x000fc40003781670 */
[----:B------:R-:W-:Y:S01]  /*10b0*/  IADD3 R8, P1, P0, R8, 0x80, R2 ;  /* 0x0000008008087810 */ /* 0x000fe2000783e002 */
[----:B------:R1:W-:Y:S01]  /*10c0*/  LDGSTS.E.BYPASS.LTC128B.128 [R10+0xc080], [R2.64+0x80], !P3 ;  /* 0x0c080080020a7fae */ /* 0x0003e2000d901d54 */
[C---:B------:R-:W-:Y:S02]  /*10d0*/  ISETP.LT.OR P3, PT, R11.reuse, 0x41, P5 ;  /* 0x000000410b00780c */ /* 0x040fe40002f61670 */
[----:B------:R-:W-:Y:S01]  /*10e0*/  IADD3.X R9, RZ, UR27, R3, P1, P0 ;  /* 0x0000001bff097c10 */ /* 0x000fe20008fe0403 */
[----:B------:R2:W-:Y:S01]  /*10f0*/  LDGSTS.E.BYPASS.LTC128B.128 [R10+0x9080], [R4.64], !P2 ;  /* 0x09080000040a7fae */ /* 0x0005e2000d101d54 */
[C---:B------:R-:W-:Y:S02]  /*1100*/  ISETP.LT.OR P2, PT, R11.reuse, 0x21, P5 ;  /* 0x000000210b00780c */ /* 0x040fe40002f41670 */
[C---:B------:R-:W-:Y:S01]  /*1110*/  ISETP.LT.OR P6, PT, R11.reuse, 0x61, P6 ;  /* 0x000000610b00780c */ /* 0x040fe200037c1670 */
[----:B------:R-:W-:Y:S01]  /*1120*/  STL.64 [R1+0x70], R38 ;  /* 0x0000702601007387 */ /* 0x000fe20000100a00 */
[----:B------:R-:W-:-:S03]  /*1130*/  ISETP.LT.OR P5, PT, R11, 0x61, P5 ;  /* 0x000000610b00780c */ /* 0x000fc60002fa1670 */
[----:B------:R3:W-:Y:S06]  /*1140*/  STL [R1+0x78], R15 ;  /* 0x0000780f01007387 */ /* 0x0007ec0000100800 */
[----:B------:R4:W-:Y:S01]  /*1150*/  LDGSTS.E.BYPASS.LTC128B.128 [R10+0xd080], [R8.64], !P2 ;  /* 0x0d080000080a7fae */ /* 0x0009e2000d101d54 */
[C---:B-1----:R-:W-:Y:S02]  /*1160*/  IADD3 R2, P0, R4.reuse, UR28, RZ ;  /* 0x0000001c04027c10 */ /* 0x042fe4000ff1e0ff */
[----:B--2---:R-:W-:Y:S02]  /*1170*/  IADD3 R4, P1, R4, UR7, RZ ;  /* 0x0000000704047c10 */ /* 0x004fe4000ff3e0ff */
[----:B------:R-:W-:-:S02]  /*1180*/  IADD3.X R3, R5, UR27, RZ, P0, !PT ;  /* 0x0000001b05037c10 */ /* 0x000fc400087fe4ff */
[----:B------:R-:W-:Y:S02]  /*1190*/  IADD3.X R5, R5, UR6, RZ, P1, !PT ;  /* 0x0000000605057c10 */ /* 0x000fe40008ffe4ff */
[C---:B------:R-:W-:Y:S01]  /*11a0*/  LEA R12, P0, R13.reuse, c[0x0][0x160], 0x1 ;  /* 0x000058000d0c7a11 */ /* 0x040fe200078008ff */
[----:B------:R1:W-:Y:S03]  /*11b0*/  LDGSTS.E.BYPASS.LTC128B.128 [R10+0xa080], [R2.64], !P4 ;  /* 0x0a080000020a7fae */ /* 0x0003e6000e101d54 */
[----:B------:R-:W-:Y:S01]  /*11c0*/  LEA.HI.X R13, R13, c[0x0][0x164], R0, 0x1, P0 ;  /* 0x000059000d0d7a11 */ /* 0x000fe200000f0c00 */
[----:B------:R2:W-:Y:S01]  /*11d0*/  LDGSTS.E.BYPASS.LTC128B.128 [R10+0xe080], [R4.64], !P3 ;  /* 0x0e080000040a7fae */ /* 0x0005e2000d901d54 */
[----:B------:R-:W-:Y:S01]  /*11e0*/  ISETP.GE.AND P3, PT, R16, c[0x0][0x19c], PT ;  /* 0x0000670010007a0c */ /* 0x000fe20003f66270 */
[----:B------:R-:W-:Y:S01]  /*11f0*/  IMAD.U32 R0, RZ, RZ, UR4 ;  /* 0x00000004ff007e24 */ /* 0x000fe2000f8e00ff */
[----:B------:R-:W-:Y:S01]  /*1200*/  ISETP.GE.AND P0, PT, R31, c[0x0][0x19c], PT ;  /* 0x000067001f007a0c */ /* 0x000fe20003f06270 */
[----:B----4-:R-:W-:Y:S01]  /*1210*/  IMAD.U32 R8, RZ, RZ, UR5 ;  /* 0x00000005ff087e24 */ /* 0x010fe2000f8e00ff */
[----:B------:R-:W-:-:S02]  /*1220*/  ISETP.LT.OR P4, PT, R11, 0x1, P3 ;  /* 0x000000010b00780c */ /* 0x000fc40001f81670 */
[C---:B--2---:R-:W-:Y:S02]  /*1230*/  IADD3 R4, P2, R2.reuse, UR28, RZ ;  /* 0x0000001c02047c10 */ /* 0x044fe4000ff5e0ff */
[----:B-1----:R-:W-:Y:S02]  /*1240*/  IADD3 R2, P1, R2, UR7, RZ ;  /* 0x0000000702027c10 */ /* 0x002fe4000ff3e0ff */
[C---:B------:R-:W-:Y:S02]  /*1250*/  IADD3.X R5, R3.reuse, UR27, RZ, P2, !PT ;  /* 0x0000001b03057c10 */ /* 0x040fe400097fe4ff */
[----:B------:R-:W-:Y:S01]  /*1260*/  IADD3.X R3, R3, UR6, RZ, P1, !PT ;  /* 0x0000000603037c10 */ /* 0x000fe20008ffe4ff */
[----:B------:R-:W-:Y:S01]  /*1270*/  ULDC.64 UR6, c[0x0][0x1a8] ;  /* 0x00006a0000067ab9 */ /* 0x000fe20000000a00 */
[C---:B------:R-:W-:Y:S01]  /*1280*/  LEA R14, P2, R0.reuse, R12, 0x6 ;  /* 0x0000000c000e7211 */ /* 0x040fe200078430ff */
[----:B------:R-:W-:Y:S01]  /*1290*/  USHF.L.U32 UR27, UR6, 0x6, URZ ;  /* 0x00000006061b7899 */ /* 0x000fe2000800063f */
[C---:B------:R-:W-:Y:S01]  /*12a0*/  ISETP.LT.OR P1, PT, R11.reuse, 0x1, P0 ;  /* 0x000000010b00780c */ /* 0x040fe20000721670 */
[----:B------:R1:W-:Y:S01]  /*12b0*/  LDGSTS.E.BYPASS.LTC128B.128 [R10+0xb080], [R4.64], !P6 ;  /* 0x0b080000040a7fae */ /* 0x0003e2000f101d54 */
[----:B------:R-:W-:Y:S01]  /*12c0*/  USHF.L.U64.HI UR28, UR6, UR17, UR7 ;  /* 0x00000011061c7299 */ /* 0x000fe20008010207 */
[----:B---3--:R-:W-:Y:S01]  /*12d0*/  LEA.HI.X R15, R0, R13, R8, 0x6, P2 ;  /* 0x0000000d000f7211 */ /* 0x008fe200010f3408 */
[----:B------:R-:W-:Y:S01]  /*12e0*/  UIADD3 UR30, UP0, UR27, 0x80, URZ ;  /* 0x000000801b1e7890 */ /* 0x000fe2000ff1e03f */
[----:B------:R2:W-:Y:S01]  /*12f0*/  LDGSTS.E.BYPASS.LTC128B.128 [R10+0xf080], [R2.64], !P5 ;  /* 0x0f080000020a7fae */ /* 0x0005e2000e901d54 */
[----:B------:R-:W-:Y:S01]  /*1300*/  ISETP.LT.OR P2, PT, R11, 0x21, P3 ;  /* 0x000000210b00780c */ /* 0x000fe20001f41670 */
[----:B------:R-:W-:Y:S01]  /*1310*/  IMAD R0, R35, c[0x0][0x208], RZ ;  /* 0x0000820023007a24 */ /* 0x000fe200078e02ff */
[----:B------:R-:W-:Y:S01]  /*1320*/  ISETP.LT.OR P6, PT, R11, 0x21, P0 ;  /* 0x000000210b00780c */ /* 0x000fe200007c1670 */
[----:B------:R3:W-:Y:S01]  /*1330*/  LDGSTS.E.BYPASS.LTC128B.128 [R10+0x80], [R6.64], !P4 ;  /* 0x00080000060a7fae */ /* 0x0007e2000e101d54 */
[----:B------:R-:W-:Y:S01]  /*1340*/  UIADD3.X UR29, URZ, UR28, URZ, UP0, !UPT ;  /* 0x0000001c3f1d7290 */ /* 0x000fe200087fe43f */
[C---:B------:R-:W-:Y:S01]  /*1350*/  IMAD R0, R34.reuse, c[0x0][0x20c], R0 ;  /* 0x0000830022007a24 */ /* 0x040fe200078e0200 */
[----:B------:R-:W-:Y:S01]  /*1360*/  ULDC.64 UR6, c[0x0][0x210] ;  /* 0x0000840000067ab9 */ /* 0x000fe20000000a00 */
[----:B------:R3:W-:Y:S01]  /*1370*/  LDGSTS.E.BYPASS.LTC128B.128 [R10+0x4080], [R6.64+0x80], !P1 ;  /* 0x04080080060a7fae */ /* 0x0007e2000c901d54 */
[----:B------:R-:W-:Y:S01]  /*1380*/  LEA R18, P1, R19, c[0x0][0x258], 0x2 ;  /* 0x0000960013127a11 */ /* 0x000fe200078210ff */
[----:B------:R-:W-:Y:S01]  /*1390*/  IMAD.WIDE.U32 R8, R34, c[0x0][0x208], R16 ;  /* 0x0000820022087a25 */ /* 0x000fe200078e0010 */
[----:B------:R-:W-:-:S02]  /*13a0*/  UIMAD UR6, UR24, UR6, URZ ;  /* 0x00000006180672a4 */ /* 0x000fc4000f8e023f */
[----:B------:R-:W-:Y:S02]  /*13b0*/  LEA.HI.X R19, R19, c[0x0][0x25c], R20, 0x2, P1 ;  /* 0x0000970013137a11 */ /* 0x000fe400008f1414 */
[----:B------:R-:W-:Y:S01]  /*13c0*/  UIMAD UR6, UR23, UR7, UR6 ;  /* 0x00000007170672a4 */ /* 0x000fe2000f8e0206 */
[----:B-1----:R-:W-:Y:S01]  /*13d0*/  IADD3 R4, P4, R6, UR27, RZ ;  /* 0x0000001b06047c10 */ /* 0x002fe2000ff9e0ff */
[----:B--2---:R-:W-:-:S03]  /*13e0*/  IMAD.U32 R2, RZ, RZ, UR27 ;  /* 0x0000001bff027e24 */ /* 0x004fc6000f8e00ff */
[----:B------:R-:W-:Y:S02]  /*13f0*/  IADD3.X R5, R7, UR28, RZ, P4, !PT ;  /* 0x0000001c07057c10 */ /* 0x000fe4000a7fe4ff */
[----:B------:R-:W-:-:S03]  /*1400*/  IADD3 R2, P5, P4, R2, 0x80, R6 ;  /* 0x0000008002027810 */ /* 0x000fc60007cbe006 */
[----:B------:R1:W-:Y:S01]  /*1410*/  LDGSTS.E.BYPASS.LTC128B.128 [R10+0x1080], [R4.64], !P2 ;  /* 0x01080000040a7fae */ /* 0x0003e2000d101d54 */
[----:B------:R-:W-:Y:S02]  /*1420*/  ISETP.LT.OR P2, PT, R11, 0x41, P3 ;  /* 0x000000410b00780c */ /* 0x000fe40001f41670 */
[----:B------:R-:W-:Y:S02]  /*1430*/  IADD3.X R3, RZ, UR28, R7, P5, P4 ;  /* 0x0000001cff037c10 */ /* 0x000fe4000afe8407 */
[----:B------:R-:W-:Y:S02]  /*1440*/  ISETP.GE.AND P5, PT, R16, c[0x0][0x16c], PT ;  /* 0x00005b0010007a0c */ /* 0x000fe40003fa6270 */
[----:B---3--:R-:W-:Y:S01]  /*1450*/  IADD3 R6, P1, R4, UR30, RZ ;  /* 0x0000001e04067c10 */ /* 0x008fe2000ff3e0ff */
[----:B------:R2:W-:Y:S01]  /*1460*/  LDGSTS.E.BYPASS.LTC128B.128 [R10+0x5080], [R2.64], !P6 ;  /* 0x05080000020a7fae */ /* 0x0005e2000f101d54 */
[----:B------:R-:W-:Y:S02]  /*1470*/  ISETP.GE.AND P6, PT, R31, c[0x0][0x16c], PT ;  /* 0x00005b001f007a0c */ /* 0x000fe40003fc6270 */
[----:B------:R-:W-:-:S02]  /*1480*/  SEL R20, RZ, 0x1, P5 ;  /* 0x00000001ff147807 */ /* 0x000fc40002800000 */
[----:B------:R-:W-:Y:S02]  /*1490*/  IADD3.X R7, R5, UR29, RZ, P1, !PT ;  /* 0x0000001d05077c10 */ /* 0x000fe40008ffe4ff */
[C---:B------:R-:W-:Y:S02]  /*14a0*/  ISETP.LT.OR P1, PT, R11.reuse, 0x41, P0 ;  /* 0x000000410b00780c */ /* 0x040fe40000721670 */
[C---:B------:R-:W-:Y:S02]  /*14b0*/  ISETP.LT.OR P3, PT, R11.reuse, 0x61, P3 ;  /* 0x000000610b00780c */ /* 0x040fe40001f61670 */
[----:B------:R-:W-:Y:S02]  /*14c0*/  ISETP.LT.OR P0, PT, R11, 0x61, P0 ;  /* 0x000000610b00780c */ /* 0x000fe40000701670 */
[----:B------:R-:W-:Y:S02]  /*14d0*/  @P5 LOP3.LUT R228, R228, 0x1, RZ, 0xfc, !PT ;  /* 0x00000001e4e45812 */ /* 0x000fe400078efcff */
[----:B--2---:R-:W-:-:S02]  /*14e0*/  IADD3 R2, P4, R4, UR27, RZ ;  /* 0x0000001b04027c10 */ /* 0x004fc4000ff9e0ff */
[----:B-1----:R-:W-:Y:S02]  /*14f0*/  SEL R4, RZ, 0x2, P6 ;  /* 0x00000002ff047807 */ /* 0x002fe40003000000 */
[----:B------:R-:W-:Y:S01]  /*1500*/  IADD3.X R3, R5, UR28, RZ, P4, !PT ;  /* 0x0000001c05037c10 */ /* 0x000fe2000a7fe4ff */
[----:B------:R-:W-:Y:S02]  /*1510*/  IMAD.IADD R5, R9, 0x1, R0 ;  /* 0x0000000109057824 */ /* 0x000fe400078e0200 */
[----:B------:R-:W-:Y:S02]  /*1520*/  IMAD.IADD R9, R4, 0x1, R20 ;  /* 0x0000000104097824 */ /* 0x000fe400078e0214 */
[----:B------:R-:W-:Y:S01]  /*1530*/  IMAD.U32 R0, RZ, RZ, UR23 ;  /* 0x00000017ff007e24 */ /* 0x000fe2000f8e00ff */
[----:B------:R1:W-:Y:S01]  /*1540*/  LDGSTS.E.BYPASS.LTC128B.128 [R10+0x2080], [R2.64], !P2 ;  /* 0x02080000020a7fae */ /* 0x0003e2000d101d54 */
[----:B------:R-:W-:-:S03]  /*1550*/  IMAD.MOV.U32 R4, RZ, RZ, R8 ;  /* 0x000000ffff047224 */ /* 0x000fc600078e0008 */
[----:B------:R2:W-:Y:S01]  /*1560*/  LDGSTS.E.BYPASS.LTC128B.128 [R10+0x6080], [R6.64], !P1 ;  /* 0x06080000060a7fae */ /* 0x0005e2000c901d54 */
[----:B------:R-:W-:-:S04]  /*1570*/  IMAD.WIDE.U32 R4, R0, c[0x0][0x210], R4 ;  /* 0x0000840000047a25 */ /* 0x000fc800078e0004 */
[----:B------:R-:W-:Y:S01]  /*1580*/  IMAD.U32 R0, RZ, RZ, UR11 ;  /* 0x0000000bff007e24 */ /* 0x000fe2000f8e00ff */
[----:B------:R-:W-:Y:S01]  /*1590*/  IADD3 R5, R5, UR6, RZ ;  /* 0x0000000605057c10 */ /* 0x000fe2000fffe0ff */
[----:B------:R-:W-:Y:S02]  /*15a0*/  ULDC.64 UR6, c[0x0][0x218] ;  /* 0x0000860000067ab9 */ /* 0x000fe40000000a00 */
[----:B------:R-:W-:Y:S02]  /*15b0*/  UIMAD UR22, UR22, UR6, URZ ;  /* 0x00000006161672a4 */ /* 0x000fe4000f8e023f */
[----:B------:R-:W-:Y:S02]  /*15c0*/  IMAD.WIDE.U32 R38, R0, c[0x0][0x218], R4 ;  /* 0x0000860000267a25 */ /* 0x000fe400078e0004 */
[----:B------:R-:W-:Y:S02]  /*15d0*/  UIMAD UR22, UR11, UR7, UR22 ;  /* 0x000000070b1672a4 */ /* 0x000fe4000f8e0216 */
[----:B------:R-:W-:Y:S01]  /*15e0*/  IMAD.U32 R0, RZ, RZ, UR16 ;  /* 0x00000010ff007e24 */ /* 0x000fe2000f8e00ff */
[----:B------:R-:W-:Y:S01]  /*15f0*/  ULDC.64 UR6, c[0x0][0x208] ;  /* 0x0000820000067ab9 */ /* 0x000fe20000000a00 */
[----:B------:R-:W-:Y:S01]  /*1600*/  IMAD.MOV.U32 R36, RZ, RZ, R38 ;  /* 0x000000ffff247224 */ /* 0x000fe200078e0026 */
[----:B------:R-:W-:Y:S01]  /*1610*/  USHF.L.U32 UR23, UR6, 0x6, URZ ;  /* 0x0000000606177899 */ /* 0x000fe2000800063f */
[----:B------:R-:W-:Y:S01]  /*1620*/  IADD3 R37, R39, UR22, RZ ;  /* 0x0000001627257c10 */ /* 0x000fe2000fffe0ff */
[----:B------:R-:W-:Y:S01]  /*1630*/  USHF.L.U64.HI UR7, UR6, UR17, UR7 ;  /* 0x0000001106077299 */ /* 0x000fe20008010207 */
[----:B------:R3:W-:Y:S01]  /*1640*/  STL.64 [R1+0x68], R38 ;  /* 0x0000682601007387 */ /* 0x0007e20000100a00 */
[----:B------:R-:W-:-:S02]  /*1650*/  UMOV UR22, 0x5 ;  /* 0x0000000500167882 */ /* 0x000fc40000000000 */
[----:B------:R-:W-:Y:S01]  /*1660*/  UIMAD UR17, UR7, UR12, URZ ;  /* 0x0000000c071172a4 */ /* 0x000fe2000f8e023f */
[----:B------:R-:W-:Y:S01]  /*1670*/  IMAD.U32 R26, RZ, RZ, UR23 ;  /* 0x00000017ff1a7e24 */ /* 0x000fe2000f8e00ff */
[----:B------:R3:W-:Y:S01]  /*1680*/  STL.64 [R1+0x58], R36 ;  /* 0x0000582401007387 */ /* 0x0007e20000100a00 */
[C---:B--2---:R-:W-:Y:S01]  /*1690*/  IADD3 R6, P2, R2.reuse, UR27, RZ ;  /* 0x0000001b02067c10 */ /* 0x044fe2000ff5e0ff */
[----:B------:R-:W-:Y:S01]  /*16a0*/  UIMAD UR17, UR26, UR23, UR17 ;  /* 0x000000171a1172a4 */ /* 0x000fe2000f8e0211 */
[----:B-1----:R-:W-:Y:S01]  /*16b0*/  IADD3 R2, P1, R2, UR30, RZ ;  /* 0x0000001e02027c10 */ /* 0x002fe2000ff3e0ff */
[----:B------:R-:W-:Y:S01]  /*16c0*/  IMAD.WIDE.U32 R4, R26, UR12, R36 ;  /* 0x0000000c1a047c25 */ /* 0x000fe2000f8e0024 */
[C---:B------:R-:W-:Y:S02]  /*16d0*/  IADD3.X R7, R3.reuse, UR28, RZ, P2, !PT ;  /* 0x0000001c03077c10 */ /* 0x040fe400097fe4ff */
[----:B------:R-:W-:Y:S02]  /*16e0*/  IADD3.X R3, R3, UR29, RZ, P1, !PT ;  /* 0x0000001d03037c10 */ /* 0x000fe40008ffe4ff */
[----:B------:R-:W-:Y:S01]  /*16f0*/  LOP3.LUT P2, RZ, R9, 0x1, RZ, 0xc0, !PT ;  /* 0x0000000109ff7812 */ /* 0x000fe2000784c0ff */
[----:B------:R1:W-:Y:S01]  /*1700*/  LDGSTS.E.BYPASS.LTC128B.128 [R10+0x3080], [R6.64], !P3 ;  /* 0x03080000060a7fae */ /* 0x0003e2000d901d54 */
[----:B------:R-:W-:-:S02]  /*1710*/  ISETP.GE.AND P3, PT, R16, c[0x0][0x1fc], PT ;  /* 0x00007f0010007a0c */ /* 0x000fc40003f66270 */
[----:B------:R-:W-:Y:S01]  /*1720*/  LOP3.LUT P1, RZ, R9, 0x2, RZ, 0xc0, !PT ;  /* 0x0000000209ff7812 */ /* 0x000fe2000782c0ff */
[----:B------:R2:W-:Y:S01]  /*1730*/  LDGSTS.E.BYPASS.LTC128B.128 [R10+0x7080], [R2.64], !P0 ;  /* 0x07080000020a7fae */ /* 0x0005e2000c101d54 */
[----:B------:R-:W-:-:S03]  /*1740*/  ISETP.GE.AND P0, PT, R31, c[0x0][0x1fc], PT ;  /* 0x00007f001f007a0c */ /* 0x000fc60003f06270 */
[----:B------:R-:W0:Y:S01]  /*1750*/  LDGDEPBAR ;  /* 0x00000000000079af */ /* 0x000e220000000000 */
[----:B-1----:R-:W-:Y:S02]  /*1760*/  IADD3 R6, -R34, c[0x0][0x168], -R0 ;  /* 0x00005a0022067a10 */ /* 0x002fe40007ffe900 */
[----:B------:R-:W-:Y:S02]  /*1770*/  SEL R0, RZ, 0x1, P3 ;  /* 0x00000001ff007807 */ /* 0x000fe40001800000 */
[C---:B------:R-:W-:Y:S02]  /*1780*/  ISETP.LT.OR P3, PT, R6.reuse, 0x1, !P2 ;  /* 0x000000010600780c */ /* 0x040fe40005761670 */
[----:B--2---:R-:W-:Y:S02]  /*1790*/  SEL R2, RZ, 0xffffffff, P0 ;  /* 0xffffffffff027807 */ /* 0x004fe40000000000 */
[C---:B------:R-:W-:Y:S02]  /*17a0*/  ISETP.LT.OR P0, PT, R6.reuse, 0x1, !P1 ;  /* 0x000000010600780c */ /* 0x040fe40004f01670 */
[----:B------:R-:W-:Y:S01]  /*17b0*/  ISETP.LT.OR P2, PT, R6, 0x21, !P2 ;  /* 0x000000210600780c */ /* 0x000fe20005741670 */
[----:B------:R-:W-:Y:S01]  /*17c0*/  IMAD.SHL.U32 R2, R2, 0x2, RZ ;  /* 0x0000000202027824 */ /* 0x000fe200078e00ff */
[----:B------:R-:W-:-:S02]  /*17d0*/  ISETP.LT.OR P1, PT, R6, 0x21, !P1 ;  /* 0x000000210600780c */ /* 0x000fc40004f21670 */
[----:B------:R-:W-:Y:S01]  /*17e0*/  IADD3 R3, R5, UR17, RZ ;  /* 0x0000001105037c10 */ /* 0x000fe2000fffe0ff */
[----:B------:R-:W-:Y:S01]  /*17f0*/  ULDC UR17, c[0x0][0x20c] ;  /* 0x0000830000117ab9 */ /* 0x000fe20000000800 */
[----:B------:R-:W-:Y:S01]  /*1800*/  LOP3.LUT R0, R2, 0x2, R0, 0xe2, !PT ;  /* 0x0000000202007812 */ /* 0x000fe200078ee200 */
[----:B------:R1:W-:Y:S01]  /*1810*/  LDGSTS.E.BYPASS.LTC128B.128 [R10+0x10080], [R12.64], !P3 ;  /* 0x100800000c0a7fae */ /* 0x0003e2000d901d54 */
[----:B------:R-:W-:Y:S01]  /*1820*/  ISETP.GT.AND P3, PT, R32, 0xf, PT ;  /* 0x0000000f2000780c */ /* 0x000fe20003f64270 */
[----:B------:R-:W-:Y:S01]  /*1830*/  USHF.L.U64.HI UR17, UR6, UR22, UR17 ;  /* 0x0000001606117299 */ /* 0x000fe20008010211 */
[----:B------:R-:W-:Y:S01]  /*1840*/  LOP3.LUT P5, RZ, R0, 0x1, RZ, 0xc0, !PT ;  /* 0x0000000100ff7812 */ /* 0x000fe200078ac0ff */
[----:B------:R1:W-:Y:S01]  /*1850*/  LDGSTS.E.BYPASS.LTC128B.128 [R10+0x12080], [R12.64+0x80], !P0 ;  /* 0x120800800c0a7fae */ /* 0x0003e2000c101d54 */
[----:B------:R-:W-:Y:S01]  /*1860*/  LEA R2, P0, R4, c[0x0][0x1f0], 0x1 ;  /* 0x00007c0004027a11 */ /* 0x000fe200078008ff */
[----:B------:R-:W-:Y:S01]  /*1870*/  USHF.L.U32 UR22, UR6, 0x5, URZ ;  /* 0x0000000506167899 */ /* 0x000fe2000800063f */
[----:B------:R-:W-:Y:S01]  /*1880*/  LOP3.LUT P4, RZ, R0, 0x2, RZ, 0xc0, !PT ;  /* 0x0000000200ff7812 */ /* 0x000fe2000788c0ff */
[----:B------:R2:W-:Y:S01]  /*1890*/  LDGSTS.E.BYPASS.LTC128B.128 [R10+0x11080], [R14.64], !P2 ;  /* 0x110800000e0a7fae */ /* 0x0005e2000d101d54 */
[----:B------:R-:W-:Y:S01]  /*18a0*/  LEA.HI.X R3, R4, c[0x0][0x1f4], R3, 0x1, P0 ;  /* 0x00007d0004037a11 */ /* 0x000fe200000f0c03 */
[----:B------:R-:W-:Y:S01]  /*18b0*/  USHF.L.U32 UR24, UR22, 0x1, URZ ;  /* 0x0000000116187899 */ /* 0x000fe2000800063f */
[C---:B------:R-:W-:Y:S01]  /*18c0*/  ISETP.LT.OR P0, PT, R6.reuse, 0x1, !P4 ;  /* 0x000000010600780c */ /* 0x040fe20006701670 */
[----:B------:R2:W-:Y:S01]  /*18d0*/  LDGSTS.E.BYPASS.LTC128B.128 [R10+0x13080], [R14.64+0x80], !P1 ;  /* 0x130800800e0a7fae */ /* 0x0005e2000c901d54 */
[----:B------:R-:W-:Y:S01]  /*18e0*/  ISETP.LT.OR P1, PT, R6, 0x1, !P5 ;  /* 0x000000010600780c */ /* 0x000fe20006f21670 */
[----:B------:R-:W-:Y:S01]  /*18f0*/  @!P3 IMAD.SHL.U32 R0, R32, 0x10, RZ ;  /* 0x000000102000b824 */ /* 0x000fe200078e00ff */
[----:B------:R-:W-:Y:S01]  /*1900*/  SHF.R.S32.HI R4, RZ, 0x5, R21 ;  /* 0x00000005ff047819 */ /* 0x000fe20000011415 */
[----:B------:R-:W-:-:S03]  /*1910*/  USHF.L.U64.HI UR6, UR22, 0x1, UR17 ;  /* 0x0000000116067899 */ /* 0x000fc60008010211 */
[----:B------:R4:W-:Y:S04]  /*1920*/  @!P3 LDGSTS.E.BYPASS.LTC128B.128 [R0+0x20080], [R18.64] ;  /* 0x200800001200bfae */ /* 0x0009e8000b901d54 */
[----:B------:R-:W0:Y:S04]  /*1930*/  LDGDEPBAR ;  /* 0x00000000000079af */ /* 0x000e280000000000 */
[----:B------:R5:W-:Y:S04]  /*1940*/  LDGSTS.E.BYPASS.LTC128B.128 [R10+0x18080], [R2.64], !P1 ;  /* 0x18080000020a7fae */ /* 0x000be8000c901d54 */
[----:B------:R5:W-:Y:S01]  /*1950*/  LDGSTS.E.BYPASS.LTC128B.128 [R10+0x1a080], [R2.64+0x80], !P0 ;  /* 0x1a080080020a7fae */ /* 0x000be2000c101d54 */
[----:B------:R-:W-:-:S02]  /*1960*/  ISETP.LT.OR P0, PT, R6, 0x21, !P5 ;  /* 0x000000210600780c */ /* 0x000fc40006f01670 */
[----:B--2---:R-:W-:-:S04]  /*1970*/  LEA.HI R14, R22, R32, RZ, 0x2 ;  /* 0x00000020160e7211 */ /* 0x004fc800078f10ff */
[--C-:B------:R-:W-:Y:S02]  /*1980*/  SHF.R.S32.HI R9, RZ, 0x2, R14.reuse ;  /* 0x00000002ff097819 */ /* 0x100fe4000001140e */
[----:B------:R-:W-:Y:S02]  /*1990*/  SHF.R.S32.HI R11, RZ, 0x1f, R14 ;  /* 0x0000001fff0b7819 */ /* 0x000fe4000001140e */
[----:B----4-:R-:W-:-:S04]  /*19a0*/  LEA.HI R0, R21, R4, RZ, 0x1 ;  /* 0x0000000415007211 */ /* 0x010fc800078f08ff */
[----:B------:R-:W-:Y:S02]  /*19b0*/  LOP3.LUT R5, R0, 0xfffffffe, RZ, 0xc0, !PT ;  /* 0xfffffffe00057812 */ /* 0x000fe400078ec0ff */
[----:B------:R-:W-:-:S03]  /*19c0*/  LEA.HI R0, R22, R32, RZ, 0x4 ;  /* 0x0000002016007211 */ /* 0x000fc600078f20ff */
[----:B------:R-:W-:Y:S01]  /*19d0*/  IMAD.IADD R20, R4, 0x1, -R5 ;  /* 0x0000000104147824 */ /* 0x000fe200078e0a05 */
[----:B------:R-:W-:Y:S02]  /*19e0*/  SHF.R.S32.HI R8, RZ, 0x4, R0 ;  /* 0x00000004ff087819 */ /* 0x000fe40000011400 */
[----:B-----5:R-:W-:Y:S01]  /*19f0*/  IADD3 R2, P1, R2, UR24, RZ ;  /* 0x0000001802027c10 */ /* 0x020fe2000ff3e0ff */
[----:B------:R-:W-:Y:S01]  /*1a00*/  IMAD.SHL.U32 R19, R20, 0x10, RZ ;  /* 0x0000001014137824 */ /* 0x000fe200078e00ff */
[----:B------:R-:W-:Y:S02]  /*1a10*/  LEA.HI R5, R0, R8, RZ, 0x1 ;  /* 0x0000000800057211 */ /* 0x000fe400078f08ff */
[----:B------:R-:W-:Y:S02]  /*1a20*/  IADD3.X R3, R3, UR6, RZ, P1, !PT ;  /* 0x0000000603037c10 */ /* 0x000fe40008ffe4ff */
[----:B------:R-:W-:Y:S02]  /*1a30*/  ISETP.LT.OR P1, PT, R6, 0x21, !P4 ;  /* 0x000000210600780c */ /* 0x000fe40006721670 */
[----:B------:R-:W-:Y:S01]  /*1a40*/  LOP3.LUT R4, R0, 0xfffffff0, RZ, 0xc0, !PT ;  /* 0xfffffff000047812 */ /* 0x000fe200078ec0ff */
[----:B------:R2:W-:Y:S01]  /*1a50*/  LDGSTS.E.BYPASS.LTC128B.128 [R10+0x19080], [R2.64], !P0 ;  /* 0x19080000020a7fae */ /* 0x0005e2000c101d54 */
[----:B------:R-:W-:-:S02]  /*1a60*/  IADD3 R0, P0, R30, UR16, RZ ;  /* 0x000000101e007c10 */ /* 0x000fc4000ff1e0ff */
[----:B------:R-:W-:Y:S01]  /*1a70*/  LOP3.LUT R5, R5, 0xfffffffe, RZ, 0xc0, !PT ;  /* 0xfffffffe05057812 */ /* 0x000fe200078ec0ff */
[----:B------:R-:W-:Y:S01]  /*1a80*/  IMAD.IADD R4, R32, 0x1, -R4 ;  /* 0x0000000120047824 */ /* 0x000fe200078e0a04 */
[----:B------:R-:W-:Y:S01]  /*1a90*/  IADD3.X R6, R29, UR15, RZ, P0, !PT ;  /* 0x0000000f1d067c10 */ /* 0x000fe200087fe4ff */
[----:B------:R-:W-:Y:S01]  /*1aa0*/  UIADD3 UR15, UR12, 0x1, URZ ;  /* 0x000000010c0f7890 */ /* 0x000fe2000fffe03f */
[----:B------:R-:W-:Y:S01]  /*1ab0*/  LEA R22, P0, R0, c[0x0][0x280], 0x2 ;  /* 0x0000a00000167a11 */ /* 0x000fe200078010ff */
[----:B-1----:R-:W-:Y:S01]  /*1ac0*/  IMAD.IADD R12, R8, 0x1, -R5 ;  /* 0x00000001080c7824 */ /* 0x002fe200078e0a05 */
[----:B------:R-:W-:Y:S01]  /*1ad0*/  LEA.HI R5, R11, R9, RZ, 0x3 ;  /* 0x000000090b057211 */ /* 0x000fe200078f18ff */
[----:B------:R2:W-:Y:S01]  /*1ae0*/  LDGSTS.E.BYPASS.LTC128B.128 [R10+0x1b080], [R2.64+0x80], !P1 ;  /* 0x1b080080020a7fae */ /* 0x0005e2000c901d54 */
[----:B------:R-:W-:Y:S01]  /*1af0*/  LEA.HI.X R23, R0, c[0x0][0x284], R6, 0x2, P0 ;  /* 0x0000a10000177a11 */ /* 0x000fe200000f1406 */
[----:B------:R-:W-:Y:S01]  /*1b00*/  IMAD R11, R12, 0x800, R28 ;  /* 0x000008000c0b7824 */ /* 0x000fe200078e021c */
[----:B------:R-:W-:Y:S01]  /*1b10*/  LOP3.LUT R0, R5, 0xfffffff8, RZ, 0xc0, !PT ;  /* 0xfffffff805007812 */ /* 0x000fe200078ec0ff */
[----:B------:R-:W-:Y:S01]  /*1b20*/  UISETP.GE.AND UP0, UPT, UR15, UR14, UPT ;  /* 0x0000000e0f00728c */ /* 0x000fe2000bf06270 */
[----:B------:R-:W-:-:S02]  /*1b30*/  SHF.R.S32.HI R7, RZ, 0x1f, R4 ;  /* 0x0000001fff077819 */ /* 0x000fc40000011404 */
[----:B------:R-:W-:Y:S02]  /*1b40*/  R2P PR, R24, 0x6 ;  /* 0x0000000618007804 */ /* 0x000fe40000000000 */
[----:B------:R-:W-:Y:S02]  /*1b50*/  LEA.HI R13, R7, R4, RZ, 0x3 ;  /* 0x00000004070d7211 */ /* 0x000fe400078f18ff */
[----:B------:R-:W-:Y:S02]  /*1b60*/  PLOP3.LUT P0, PT, PT, PT, UP0, 0x80, 0x0 ;  /* 0x000000000000781c */ /* 0x000fe40003f0f008 */
[----:B------:R-:W-:Y:S02]  /*1b70*/  LOP3.LUT R7, R13, 0xfffffff8, RZ, 0xc0, !PT ;  /* 0xfffffff80d077812 */ /* 0x000fe400078ec0ff */
[----:B------:R-:W-:Y:S02]  /*1b80*/  SEL R212, R212, 0xfffffff0, !P1 ;  /* 0xfffffff0d4d47807 */ /* 0x000fe40004800000 */
[----:B------:R-:W-:Y:S01]  /*1b90*/  SEL R213, R213, 0xffffffe0, !P2 ;  /* 0xffffffe0d5d57807 */ /* 0x000fe20005000000 */
[----:B------:R-:W-:-:S02]  /*1ba0*/  IMAD.IADD R7, R4, 0x1, -R7 ;  /* 0x0000000104077824 */ /* 0x000fc400078e0a07 */
[----:B------:R-:W-:Y:S02]  /*1bb0*/  IMAD.SHL.U32 R4, R12, 0x20, RZ ;  /* 0x000000200c047824 */ /* 0x000fe400078e00ff */
[----:B--2---:R-:W-:Y:S02]  /*1bc0*/  IMAD.SHL.U32 R2, R24, 0x40, RZ ;  /* 0x0000004018027824 */ /* 0x004fe400078e00ff */
        /* <DEDUP_REMOVED lines=80> */
.L_x_1527:
[----:B--2---:R-:W-:Y:S05]  /*20d0*/  BSYNC B0 ;  /* 0x0000000000007941 */ /* 0x004fea0003800000 */
.L_x_1526:
        /* <DEDUP_REMOVED lines=9> */
[----:B------:R-:W1:Y:S01]  /*2170*/  S2UR UR23, SR_CTAID.Y ;  /* 0x00000000001779c3 */ /* 0x000e620000002600 */
        /* <DEDUP_REMOVED lines=10> */
[----:B------:R-:W-:Y:S01]  /*2220*/  IMAD.MOV.U32 R219, RZ, RZ, 0x10 ;  /* 0x00000010ffdb7424 */ /* 0x000fe200078e00ff */
[C---:B------:R-:W-:Y:S01]  /*2230*/  LOP3.LUT P0, RZ, R7.reuse, 0x4, RZ, 0xc0, !PT ;  /* 0x0000000407ff7812 */ /* 0x040fe2000780c0ff */
[----:B------:R-:W-:Y:S01]  /*2240*/  IMAD.SHL.U32 R4, R2, 0x2, RZ ;  /* 0x0000000202047824 */ /* 0x000fe200078e00ff */
[----:B------:R-:W-:Y:S01]  /*2250*/  LOP3.LUT P1, RZ, R7, 0x2, RZ, 0xc0, !PT ;  /* 0x0000000207ff7812 */ /* 0x000fe2000782c0ff */
[----:B------:R-:W-:Y:S01]  /*2260*/  IMAD.SHL.U32 R211, R5, 0x2, RZ ;  /* 0x0000000205d37824 */ /* 0x000fe200078e00ff */
[----:B------:R-:W-:Y:S01]  /*2270*/  SEL R216, R216, 0xffffffc0, !P0 ;  /* 0xffffffc0d8d87807 */ /* 0x000fe20004000000 */
[----:B------:R-:W-:Y:S01]  /*2280*/  IMAD.U32 R229, RZ, RZ, UR6 ;  /* 0x00000006ffe57e24 */ /* 0x000fe2000f8e00ff */
        /* <DEDUP_REMOVED lines=10> */
[C---:B------:R-:W-:Y:S01]  /*2330*/  IMAD R214, R213.reuse, 0x2, R211 ;  /* 0x00000002d5d67824 */ /* 0x040fe200078e02d3 */
        /* <DEDUP_REMOVED lines=19> */
[----:B--2---:R-:W-:Y:S01]  /*2470*/  MOV R0, 0x1 ;  /* 0x0000000100007802 */ /* 0x004fe20000000f00 */
        /* <DEDUP_REMOVED lines=63> */
[----:B-1-3--:R-:W-:-:S02]  /*2870*/  ULDC UR25, c[0x0][0x168] ;  /* 0x00005a0000197ab9 */ /* 0x00afc40000000800 */
.L_x_1546:
        /* <DEDUP_REMOVED lines=225> */
.L_x_1530:
[----:B------:R-:W-:Y:S11]  /*3690*/  ISETP.NE.AND P0, PT, R10, c[0x0][0x2a8], PT ;  /* 0x0000aa000a007a0c */ /* 0x000ff60003f05270 */
[----:B------:R-:W-:Y:S02]  /*36a0*/  @!UPT UIADD3 URZ, URZ, URZ, URZ ;  /* 0x0000003f3f3ff290 */ /* 0x000fe4000fffe03f */
[----:B------:R-:W-:Y:S05]  /*36b0*/  @P0 IMAD.HI.U32 R4, R2, c[0x0][0x2ac], RZ ;  /* 0x0000ab0002040a27 */ /* 0x000fea00078e00ff */
[----:B------:R-:W-:Y:S02]  /*36c0*/  @P0 SHF.R.U32.HI R2, RZ, c[0x0][0x2b0], R4 ;  /* 0x0000ac00ff020a19 */ /* 0x000fe40000011604 */
.L_x_1531:
[----:B------:R-:W-:Y:S05]  /*36d0*/  BSYNC B0 ;  /* 0x0000000000007941 */ /* 0x000fea0003800000 */
.L_x_1529:
        /* <DEDUP_REMOVED lines=10> */
.L_x_1528:
        /* <DEDUP_REMOVED lines=17> */
.L_x_1534:
[----:B------:R-:W-:Y:S11]  /*3890*/  ISETP.NE.AND P0, PT, R10, c[0x0][0x2a8], PT ;  /* 0x0000aa000a007a0c */ /* 0x000ff60003f05270 */
[----:B------:R-:W-:Y:S02]  /*38a0*/  @!UPT UIADD3 URZ, URZ, URZ, URZ ;  /* 0x0000003f3f3ff290 */ /* 0x000fe4000fffe03f */
[----:B------:R-:W-:Y:S05]  /*38b0*/  @P0 IMAD.HI.U32 R4, R2, c[0x0][0x2ac], RZ ;  /* 0x0000ab0002040a27 */ /* 0x000fea00078e00ff */
[----:B------:R-:W-:Y:S02]  /*38c0*/  @P0 SHF.R.U32.HI R2, RZ, c[0x0][0x2b0], R4 ;  /* 0x0000ac00ff020a19 */ /* 0x000fe40000011604 */
.L_x_1535:
[----:B------:R-:W-:Y:S05]  /*38d0*/  BSYNC B0 ;  /* 0x0000000000007941 */ /* 0x000fea0003800000 */
.L_x_1533:
[----:B------:R-:W2:Y:S01]  /*38e0*/  LDL R5, [R1+0x48] ;  /* 0x0000480001057983 */ /* 0x000ea20000100800 */
[----:B------:R-:W-:Y:S04]  /*38f0*/  IMAD.MOV.U32 R4, RZ, RZ, c[0x0][0x2a8] ;  /* 0x0000aa00ff047624 */ /* 0x000fe800078e00ff */
[----:B------:R-:W-:Y:S04]  /*3900*/  IMAD R2, R2, R4, -UR16 ;  /* 0x8000001002027e24 */ /* 0x000fe8000f8e0204 */
[----:B--2---:R-:W-:Y:S05]  /*3910*/  IMAD.IADD R2, R2, 0x1, -R5 ;  /* 0x0000000102027824 */ /* 0x004fea00078e0a05 */
[----:B------:R-:W-:Y:S02]  /*3920*/  IADD3 R4, R2, c[0x0][0x2a8], RZ ;  /* 0x0000aa0002047a10 */ /* 0x000fe40007ffe0ff */
[----:B------:R-:W-:Y:S02]  /*3930*/  IMNMX R7, R7, R2, !PT ;  /* 0x0000000207077217 */ /* 0x000fe40007800200 */
[----:B------:R-:W-:Y:S02]  /*3940*/  IMNMX R8, R8, R4, PT ;  /* 0x0000000408087217 */ /* 0x000fe40003800200 */
.L_x_1532:
        /* <DEDUP_REMOVED lines=17> */
.L_x_1538:
[----:B------:R-:W-:Y:S11]  /*3a60*/  ISETP.NE.AND P0, PT, R10, c[0x0][0x2a8], PT ;  /* 0x0000aa000a007a0c */ /* 0x000ff60003f05270 */
[----:B------:R-:W-:Y:S02]  /*3a70*/  @!UPT UIADD3 URZ, URZ, URZ, URZ ;  /* 0x0000003f3f3ff290 */ /* 0x000fe4000fffe03f */
[----:B------:R-:W-:Y:S05]  /*3a80*/  @P0 IMAD.HI.U32 R4, R2, c[0x0][0x2ac], RZ ;  /* 0x0000ab0002040a27 */ /* 0x000fea00078e00ff */
[----:B------:R-:W-:Y:S02]  /*3a90*/  @P0 SHF.R.U32.HI R2, RZ, c[0x0][0x2b0], R4 ;  /* 0x0000ac00ff020a19 */ /* 0x000fe40000011604 */
.L_x_1539:
[----:B------:R-:W-:Y:S05]  /*3aa0*/  BSYNC B0 ;  /* 0x0000000000007941 */ /* 0x000fea0003800000 */
.L_x_1537:
[----:B------:R-:W2:Y:S01]  /*3ab0*/  LDL R11, [R1+0x48] ;  /* 0x00004800010b7983 */ /* 0x000ea20000100800 */
[----:B------:R-:W-:Y:S04]  /*3ac0*/  IMAD.MOV.U32 R4, RZ, RZ, c[0x0][0x2a8] ;  /* 0x0000aa00ff047624 */ /* 0x000fe800078e00ff */
[----:B------:R-:W-:Y:S04]  /*3ad0*/  IMAD R2, R2, R4, -UR16 ;  /* 0x8000001002027e24 */ /* 0x000fe8000f8e0204 */
[----:B--2---:R-:W-:Y:S05]  /*3ae0*/  IMAD.IADD R2, R2, 0x1, -R11 ;  /* 0x0000000102027824 */ /* 0x004fea00078e0a0b */
[----:B------:R-:W-:Y:S02]  /*3af0*/  IADD3 R4, R2, c[0x0][0x2a8], RZ ;  /* 0x0000aa0002047a10 */ /* 0x000fe40007ffe0ff */
[----:B------:R-:W-:Y:S02]  /*3b00*/  IMNMX R5, R5, R2, !PT ;  /* 0x0000000205057217 */ /* 0x000fe40007800200 */
[----:B------:R-:W-:Y:S02]  /*3b10*/  IMNMX R6, R6, R4, PT ;  /* 0x0000000406067217 */ /* 0x000fe40003800200 */
.L_x_1536:
        /* <DEDUP_REMOVED lines=17> */
.L_x_1542:
[----:B------:R-:W-:Y:S11]  /*3c30*/  ISETP.NE.AND P0, PT, R10, c[0x0][0x2a8], PT ;  /* 0x0000aa000a007a0c */ /* 0x000ff60003f05270 */
[----:B------:R-:W-:Y:S02]  /*3c40*/  @!UPT UIADD3 URZ, URZ, URZ, URZ ;  /* 0x0000003f3f3ff290 */ /* 0x000fe4000fffe03f */
[----:B------:R-:W-:Y:S05]  /*3c50*/  @P0 IMAD.HI.U32 R9, R0, c[0x0][0x2ac], RZ ;  /* 0x0000ab0000090a27 */ /* 0x000fea00078e00ff */
[----:B------:R-:W-:Y:S02]  /*3c60*/  @P0 SHF.R.U32.HI R0, RZ, c[0x0][0x2b0], R9 ;  /* 0x0000ac00ff000a19 */ /* 0x000fe40000011609 */
.L_x_1543:
[----:B------:R-:W-:Y:S05]  /*3c70*/  BSYNC B0 ;  /* 0x0000000000007941 */ /* 0x000fea0003800000 */
.L_x_1541:
[----:B------:R-:W2:Y:S01]  /*3c80*/  LDL R10, [R1+0x48] ;  /* 0x00004800010a7983 */ /* 0x000ea20000100800 */
[----:B------:R-:W-:Y:S04]  /*3c90*/  IMAD.MOV.U32 R9, RZ, RZ, c[0x0][0x2a8] ;  /* 0x0000aa00ff097624 */ /* 0x000fe800078e00ff */
[----:B------:R-:W-:Y:S04]  /*3ca0*/  IMAD R0, R0, R9, -UR16 ;  /* 0x8000001000007e24 */ /* 0x000fe8000f8e0209 */
[----:B--2---:R-:W-:Y:S05]  /*3cb0*/  IMAD.IADD R0, R0, 0x1, -R10 ;  /* 0x0000000100007824 */ /* 0x004fea00078e0a0a */
[----:B------:R-:W-:Y:S02]  /*3cc0*/  IADD3 R9, R0, c[0x0][0x2a8], RZ ;  /* 0x0000aa0000097a10 */ /* 0x000fe40007ffe0ff */
[----:B------:R-:W-:Y:S02]  /*3cd0*/  IMNMX R2, R2, R0, !PT ;  /* 0x0000000002027217 */ /* 0x000fe40007800200 */
[----:B------:R-:W-:Y:S02]  /*3ce0*/  IMNMX R4, R4, R9, PT ;  /* 0x0000000904047217 */ /* 0x000fe40003800200 */
.L_x_1540:
        /* <DEDUP_REMOVED lines=80> */
.L_x_1544:
        /* <DEDUP_REMOVED lines=707> */
.L_x_1545:
[----:B-123--:R-:W2:Y:S01]  /*6e20*/  LDL.64 R6, [R1+0x60] ;  /* 0x0000600001067983 */ /* 0x00eea20000100a00 */
[----:B------:R-:W-:Y:S01]  /*6e30*/  USHF.R.S32.HI UR31, URZ, 0x1f, UR23 ;  /* 0x0000001f3f1f7899 */ /* 0x000fe20008011417 */
[----:B------:R-:W-:Y:S01]  /*6e40*/  IMAD.U32 R4, RZ, RZ, UR23 ;  /* 0x00000017ff047e24 */ /* 0x000fe2000f8e00ff */
[----:B------:R-:W-:Y:S01]  /*6e50*/  ULDC.64 UR6, c[0x0][0x238] ;  /* 0x00008e0000067ab9 */ /* 0x000fe20000000a00 */
[----:B------:R-:W-:Y:S01]  /*6e60*/  IMAD.IADD R205, R2, 0x1, R216 ;  /* 0x0000000102cd7824 */ /* 0x000fe200078e02d8 */
[----:B------:R-:W-:Y:S01]  /*6e70*/  UIMAD UR31, UR31, UR6, URZ ;  /* 0x000000061f1f72a4 */ /* 0x000fe2000f8e023f */
[----:B------:R-:W-:Y:S01]  /*6e80*/  LDSM.16.MT88.4 R184, [R0+0x1080] ;  /* 0x0010800000b8783b */ /* 0x000fe20000004200 */
[----:B------:R-:W-:Y:S02]  /*6e90*/  USHF.L.U32 UR12, UR12, 0xd, URZ ;  /* 0x0000000d0c0c7899 */ /* 0x000fe4000800063f */
[----:B------:R-:W-:Y:S02]  /*6ea0*/  UIMAD UR31, UR23, UR7, UR31 ;  /* 0x00000007171f72a4 */ /* 0x000fe4000f8e021f */
[----:B------:R-:W1:Y:S01]  /*6eb0*/  LDSM.16.M88.4 R180, [R205+0x24480] ;  /* 0x02448000cdb4783b */ /* 0x000e620000000200 */
[----:B------:R-:W-:Y:S02]  /*6ec0*/  ULDC.64 UR6, c[0x0][0x240] ;  /* 0x0000900000067ab9 */ /* 0x000fe40000000a00 */
[----:B------:R-:W-:Y:S02]  /*6ed0*/  UIMAD UR6, UR5, UR6, URZ ;  /* 0x00000006050672a4 */ /* 0x000fe4000f8e023f */
[----:B------:R-:W3:Y:S01]  /*6ee0*/  LDSM.16.M88.4 R188, [R205+0x25480] ;  /* 0x02548000cdbc783b */ /* 0x000ee20000000200 */
[----:B------:R-:W-:Y:S02]  /*6ef0*/  UISETP.GE.AND UP0, UPT, UR30, UR14, UPT ;  /* 0x0000000e1e00728c */ /* 0x000fe4000bf06270 */
[----:B------:R-:W-:Y:S02]  /*6f00*/  UIMAD UR6, UR11, UR7, UR6 ;  /* 0x000000070b0672a4 */ /* 0x000fe4000f8e0206 */
[----:B------:R-:W-:Y:S01]  /*6f10*/  USHF.R.S32.HI UR7, URZ, 0x1f, UR12 ;  /* 0x0000001f3f077899 */ /* 0x000fe2000801140c */
[----:B------:R-:W4:Y:S01]  /*6f20*/  LDSM.16.MT88.4 R192, [R0+0x5080] ;  /* 0x0050800000c0783b */ /* 0x000f220000004200 */
[----:B------:R-:W-:Y:S02]  /*6f30*/  UISETP.GE.AND UP3, UPT, UR4, 0x1, UPT ;  /* 0x000000010400788c */ /* 0x000fe4000bf66270 */
[----:B------:R-:W-:Y:S02]  /*6f40*/  UISETP.GE.AND UP2, UPT, UR29, 0x1, UPT ;  /* 0x000000011d00788c */ /* 0x000fe4000bf46270 */
[----:B------:R-:W0:Y:S01]  /*6f50*/  LDGDEPBAR ;  /* 0x00000000000079af */ /* 0x000e220000000000 */
[----:B------:R-:W-:Y:S01]  /*6f60*/  UISETP.GE.AND UP1, UPT, UR28, 0x1, UPT ;  /* 0x000000011c00788c */ /* 0x000fe2000bf26270 */
[----:B--2---:R-:W-:Y:S04]  /*6f70*/  IMAD.WIDE.U32 R4, R4, c[0x0][0x238], R6 ;  /* 0x00008e0004047a25 */ /* 0x004fe800078e0006 */
[----:B------:R-:W-:Y:S01]  /*6f80*/  IMAD.U32 R6, RZ, RZ, UR11 ;  /* 0x0000000bff067e24 */ /* 0x000fe2000f8e00ff */
[----:B------:R-:W-:Y:S01]  /*6f90*/  IADD3 R5, R5, UR31, RZ ;  /* 0x0000001f05057c10 */ /* 0x000fe2000fffe0ff */
[----:B------:R-:W-:Y:S04]  /*6fa0*/  UIADD3 UR31, UR4, 0x1, URZ ;  /* 0x00000001041f7890 */ /* 0x000fe8000fffe03f */
[----:B------:R-:W-:Y:S01]  /*6fb0*/  IMAD.WIDE.U32 R4, R6, c[0x0][0x240], R4 ;  /* 0x0000900006047a25 */ /* 0x000fe200078e0004 */
[----:B------:R-:W-:Y:S03]  /*6fc0*/  USEL UR4, UR31, URZ, !UP3 ;  /* 0x0000003f1f047287 */ /* 0x000fe6000d800000 */
[----:B------:R-:W-:Y:S01]  /*6fd0*/  IMAD.U32 R6, RZ, RZ, UR6 ;  /* 0x00000006ff067e24 */ /* 0x000fe2000f8e00ff */
[----:B------:R-:W-:Y:S01]  /*6fe0*/  IADD3 R4, P0, R4, UR12, RZ ;  /* 0x0000000c04047c10 */ /* 0x000fe2000ff1e0ff */
[----:B------:R-:W-:Y:S02]  /*6ff0*/  UIADD3 UR6, UR28, 0x1, URZ ;  /* 0x000000011c067890 */ /* 0x000fe4000fffe03f */
[----:B------:R-:W-:Y:S01]  /*7000*/  UMOV UR12, UR30 ;  /* 0x0000001e000c7c82 */ /* 0x000fe20008000000 */
[----:B------:R-:W-:Y:S01]  /*7010*/  IADD3.X R6, R5, UR7, R6, P0, !PT ;  /* 0x0000000705067c10 */ /* 0x000fe200087fe406 */
[----:B------:R-:W-:Y:S01]  /*7020*/  UIADD3 UR7, UR29, 0x1, URZ ;  /* 0x000000011d077890 */ /* 0x000fe2000fffe03f */
[C---:B------:R-:W-:Y:S01]  /*7030*/  LEA R224, P0, R4.reuse, c[0x0][0x220], 0x2 ;  /* 0x0000880004e07a11 */ /* 0x040fe200078010ff */
[----:B------:R-:W-:Y:S02]  /*7040*/  USEL UR28, UR6, URZ, !UP1 ;  /* 0x0000003f061c7287 */ /* 0x000fe4000c800000 */
        /* <DEDUP_REMOVED lines=18> */
[----:B------:R-:W2:Y:S07]  /*7170*/  LDSM.16.M88.4 R176, [R176+0x25480] ;  /* 0x02548000b0b0783b */ /* 0x000eae0000000200 */
        /* <DEDUP_REMOVED lines=8> */
[C---:B---3--:R-:W-:Y:S08]  /*7200*/  HMMA.16816.F32 R8, R188.reuse, R184, R8 ;  /* 0x000000b8bc08723c */ /* 0x048ff00000001808 */
[-C--:B------:R-:W-:Y:S08]  /*7210*/  HMMA.16816.F32 R12, R188, R186.reuse, R12 ;  /* 0x000000babc0c723c */ /* 0x080ff0000000180c */
[C---:B------:R-:W-:Y:S01]  /*7220*/  HMMA.16816.F32 R16, R180.reuse, R186, R16 ;  /* 0x000000bab410723c */ /* 0x040fe20000001810 */
[----:B------:R-:W1:Y:S07]  /*7230*/  LDSM.16.MT88.4 R184, [R0+0x2080] ;  /* 0x0020800000b8783b */ /* 0x000e6e0000004200 */
[-C--:B----4-:R-:W-:Y:S08]  /*7240*/  HMMA.16816.F32 R20, R180, R192.reuse, R20 ;  /* 0x000000c0b414723c */ /* 0x090ff00000001814 */
[C---:B------:R-:W-:Y:S08]  /*7250*/  HMMA.16816.F32 R24, R188.reuse, R192, R24 ;  /* 0x000000c0bc18723c */ /* 0x040ff00000001818 */
[-C--:B------:R-:W-:Y:S01]  /*7260*/  HMMA.16816.F32 R28, R188, R194.reuse, R28 ;  /* 0x000000c2bc1c723c */ /* 0x080fe2000000181c */
[----:B------:R3:W4:Y:S07]  /*7270*/  LDSM.16.M88.4 R188, [R2+0x27480] ;  /* 0x0274800002bc783b */ /* 0x00072e0000000200 */
[----:B------:R-:W-:Y:S01]  /*7280*/  HMMA.16816.F32 R32, R180, R194, R32 ;  /* 0x000000c2b420723c */ /* 0x000fe20000001820 */
[----:B------:R-:W1:Y:S05]  /*7290*/  LDSM.16.MT88.4 R180, [R0+0x6080] ;  /* 0x0060800000b4783b */ /* 0x000e6a0000004200 */
[----:B------:R-:W-:Y:S02]  /*72a0*/  LDSM.16.M88.4 R192, [R204+0x27480] ;  /* 0x02748000ccc0783b */ /* 0x000fe40000000200 */
[-C--:B--2---:R-:W-:Y:S08]  /*72b0*/  HMMA.16816.F32 R4, R164, R168.reuse, R4 ;  /* 0x000000a8a404723c */ /* 0x084ff00000001804 */
[C---:B------:R-:W-:Y:S04]  /*72c0*/  HMMA.16816.F32 R8, R176.reuse, R168, R8 ;  /* 0x000000a8b008723c */ /* 0x040fe80000001808 */
[----:B---3--:R-:W-:Y:S04]  /*72d0*/  IADD3 R2, R216, R2, R208 ;  /* 0x00000002d8027210 */ /* 0x008fe80007ffe0d0 */
        /* <DEDUP_REMOVED lines=11> */
[C---:B----4-:R-:W-:Y:S08]  /*7390*/  HMMA.16816.F32 R8, R188.reuse, R184, R8 ;  /* 0x000000b8bc08723c */ /* 0x050ff00000001808 */
        /* <DEDUP_REMOVED lines=222> */
.L_x_1525:
[----:B------:R-:W-:Y:S05]  /*8180*/  @P1 EXIT ;  /* 0x000000000000194d */ /* 0x000fea0003800000 */
[----:B------:R-:W2:Y:S01]  /*8190*/  LDL.64 R2, [R1+0x60] ;  /* 0x0000600001027983 */ /* 0x000ea20000100a00 */
[----:B------:R-:W3:Y:S01]  /*81a0*/  S2UR UR6, SR_CTAID.Z ;  /* 0x00000000000679c3 */ /* 0x000ee20000002700 */
[----:B------:R-:W-:Y:S01]  /*81b0*/  ULDC.64 UR12, c[0x0][0x338] ;  /* 0x0000ce00000c7ab9 */ /* 0x000fe20000000a00 */
[----:B------:R-:W-:Y:S01]  /*81c0*/  BSSY B0, `(.L_x_1547) ;  /* 0x0000022000007945 */ /* 0x000fe20003800000 */
[----:B------:R-:W-:Y:S02]  /*81d0*/  UISETP.NE.AND UP0, UPT, UR12, 0x1, UPT ;  /* 0x000000010c00788c */ /* 0x000fe4000bf05270 */
[----:B------:R-:W-:Y:S02]  /*81e0*/  ULDC UR7, c[0x0][0x358] ;  /* 0x0000d60000077ab9 */ /* 0x000fe40000000800 */
[----:B------:R-:W-:-:S02]  /*81f0*/  UIMAD.WIDE.U32 UR8, UR23, UR13, URZ ;  /* 0x0000000d170872a5 */ /* 0x000fc4000f8e003f */
[----:B------:R-:W-:Y:S02]  /*8200*/  UIMAD UR7, UR10, UR7, URZ ;  /* 0x000000070a0772a4 */ /* 0x000fe4000f8e023f */
[----:B------:R-:W-:Y:S02]  /*8210*/  ULDC UR13, c[0x0][0x2f4] ;  /* 0x0000bd00000d7ab9 */ /* 0x000fe40000000800 */
[----:B------:R-:W-:Y:S02]  /*8220*/  ULDC UR4, c[0x0][0x340] ;  /* 0x0000d00000047ab9 */ /* 0x000fe40000000800 */
[----:B------:R-:W-:Y:S02]  /*8230*/  UMOV UR11, UR23 ;  /* 0x00000017000b7c82 */ /* 0x000fe40008000000 */
[----:B------:R-:W-:-:S04]  /*8240*/  @UP0 USHF.R.U32.HI UR11, URZ, UR4, UR9 ;  /* 0x000000043f0b0299 */ /* 0x000fc80008011609 */
[----:B------:R-:W-:Y:S02]  /*8250*/  USHF.R.S32.HI UR9, URZ, 0x1f, UR11 ;  /* 0x0000001f3f097899 */ /* 0x000fe4000801140b */
[----:B---3--:R-:W-:Y:S02]  /*8260*/  UIMAD UR5, UR6, UR13, URZ ;  /* 0x0000000d060572a4 */ /* 0x008fe4000f8e023f */
[----:B------:R-:W-:Y:S02]  /*8270*/  UIMAD UR13, UR7, UR13, URZ ;  /* 0x0000000d070d72a4 */ /* 0x000fe4000f8e023f */
        /* <DEDUP_REMOVED lines=11> */
[----:B-1----:R-:W-:Y:S01]  /*8330*/  IMAD.U32 R4, RZ, RZ, UR4 ;  /* 0x00000004ff047e24 */ /* 0x002fe2000f8e00ff */
[----:B------:R-:W-:Y:S02]  /*8340*/  USHF.R.S32.HI UR12, URZ, 0x1f, UR6 ;  /* 0x0000001f3f0c7899 */ /* 0x000fe40008011406 */
[----:B------:R-:W-:Y:S01]  /*8350*/  MOV R5, UR5 ;  /* 0x0000000500057c02 */ /* 0x000fe20008000f00 */
[----:B------:R-:W-:Y:S01]  /*8360*/  BAR.SYNC.DEFER_BLOCKING 0x1, 0x100 ;  /* 0x0044000000007b1d */ /* 0x000fe20000010000 */
[----:B--2---:R-:W-:-:S13]  /*8370*/  ISETP.NE.AND P1, PT, R2, RZ, PT ;  /* 0x000000ff0200720c */ /* 0x004fda0003f25270 */
[----:B------:R-:W-:Y:S05]  /*8380*/  @P1 BRA `(.L_x_1548) ;  /* 0x0000005000001947 */ /* 0x000fea0003800000 */
.L_x_1549:
[----:B------:R-:W2:Y:S01]  /*8390*/  LDG.E.STRONG.GPU R0, [R4.64] ;  /* 0x0000001404007981 */ /* 0x000ea2000c1ef900 */
[----:B------:R-:W-:Y:S01]  /*83a0*/  YIELD ;  /* 0x0000000000007946 */ /* 0x000fe20003800000 */
[----:B--2---:R-:W-:Y:S01]  /*83b0*/  ISETP.NE.AND P0, PT, R0, UR13, PT ;  /* 0x0000000d00007c0c */ /* 0x004fe2000bf05270 */
[----:B------:R-:W-:-:S12]  /*83c0*/  CCTL.IVALL ;  /* 0x00000000ff00798f */ /* 0x000fd80002000000 */
[----:B------:R-:W-:Y:S05]  /*83d0*/  @P0 BRA `(.L_x_1549) ;  /* 0xffffffb000000947 */ /* 0x000fea000383ffff */
.L_x_1548:
[----:B------:R-:W-:Y:S05]  /*83e0*/  BSYNC B0 ;  /* 0x0000000000007941 */ /* 0x000fea0003800000 */
.L_x_1547:
[----:B------:R-:W-:Y:S01]  /*83f0*/  MOV R11, 0xffffffff ;  /* 0xffffffff000b7802 */ /* 0x000fe20000000f00 */
[----:B------:R-:W-:Y:S05]  /*8400*/  BRA.CONV ~URZ, `(.L_x_1550) ;  /* 0x000000237f007947 */ /* 0x000fea000b800000 */
[----:B------:R-:W-:Y:S02]  /*8410*/  MOV R2, 0x8430 ;  /* 0x0000843000027802 */ /* 0x000fe40000000f00 */
[----:B------:R-:W-:Y:S05]  /*8420*/  CALL.REL.NOINC `($__internal_8_$__cuda_sm70_warpsync) ;  /* 0x00000d3000007944 */ /* 0x000fea0003c00000 */
.L_x_1550:
[----:B------:R-:W2:Y:S01]  /*8430*/  LDL.LU.64 R2, [R1+0x60] ;  /* 0x0000600001027983 */ /* 0x000ea20000300a00 */
[----:B------:R-:W-:-:S03]  /*8440*/  USHF.L.U32 UR4, UR10, 0xe, URZ ;  /* 0x0000000e0a047899 */ /* 0x000fc6000800063f */
[----:B------:R-:W1:Y:S01]  /*8450*/  S2R R10, SR_CTAID.Z ;  /* 0x00000000000a7919 */ /* 0x000e620000002700 */
[----:B------:R-:W-:Y:S01]  /*8460*/  USHF.R.S32.HI UR14, URZ, 0x1f, UR4 ;  /* 0x0000001f3f0e7899 */ /* 0x000fe20008011404 */
[----:B------:R-:W-:-:S06]  /*8470*/  NOP ;  /* 0x0000000000007918 */ /* 0x000fcc0000000000 */
[C---:B--2---:R-:W-:Y:S01]  /*8480*/  IADD3 R6, P0, R2.reuse, UR4, RZ ;  /* 0x0000000402067c10 */ /* 0x044fe2000ff1e0ff */
[----:B------:R-:W-:Y:S02]  /*8490*/  ULDC.64 UR4, c[0x0][0x328] ;  /* 0x0000ca0000047ab9 */ /* 0x000fe40000000a00 */
[----:B------:R-:W-:Y:S01]  /*84a0*/  UIMAD UR4, UR9, UR4, URZ ;  /* 0x00000004090472a4 */ /* 0x000fe2000f8e023f */
[----:B------:R-:W-:Y:S01]  /*84b0*/  LEA.HI.X.SX32 R7, R2, UR14, 0x1, P0 ;  /* 0x0000000e02077c11 */ /* 0x000fe200080f0eff */
[----:B------:R-:W-:Y:S02]  /*84c0*/  IMAD.U32 R2, RZ, RZ, UR11 ;  /* 0x0000000bff027e24 */ /* 0x000fe4000f8e00ff */
[----:B------:R-:W-:Y:S02]  /*84d0*/  UIMAD UR14, UR11, UR5, UR4 ;  /* 0x000000050b0e72a4 */ /* 0x000fe4000f8e0204 */
[----:B------:R-:W-:Y:S01]  /*84e0*/  IMAD.WIDE.U32 R2, R2, c[0x0][0x328], R6 ;  /* 0x0000ca0002027a25 */ /* 0x000fe200078e0006 */
[----:B------:R-:W-:-:S02]  /*84f0*/  ULDC.64 UR4, c[0x0][0x330] ;  /* 0x0000cc0000047ab9 */ /* 0x000fc40000000a00 */
        /* <DEDUP_REMOVED lines=73> */
[----:B------:R-:W-:Y:S05]  /*8990*/  CALL.REL.NOINC `($__internal_8_$__cuda_sm70_warpsync) ;  /* 0x000007c000007944 */ /* 0x000fea0003c00000 */
.L_x_1551:
        /* <DEDUP_REMOVED lines=12> */
.L_x_1553:
[----:B------:R-:W-:Y:S05]  /*8a60*/  BSYNC B0 ;  /* 0x0000000000007941 */ /* 0x000fea0003800000 */
.L_x_1552:
[----:B------:R-:W-:Y:S01]  /*8a70*/  ULDC.64 UR4, c[0x0][0x348] ;  /* 0x0000d20000047ab9 */ /* 0x000fe20000000a00 */
[----:B------:R-:W-:Y:S01]  /*8a80*/  BSSY B0, `(.L_x_1554) ;  /* 0x000000b000007945 */ /* 0x000fe20003800000 */
[----:B------:R-:W-:-:S04]  /*8a90*/  UIADD3 UR4, UP0, UR7, UR4, URZ ;  /* 0x0000000407047290 */ /* 0x000fc8000ff1e03f */
[----:B------:R-:W-:Y:S02]  /*8aa0*/  UIADD3.X UR5, UR8, UR5, URZ, UP0, !UPT ;  /* 0x0000000508057290 */ /* 0x000fe400087fe43f */
[----:B--2---:R-:W-:-:S04]  /*8ab0*/  MOV R4, UR4 ;  /* 0x0000000400047c02 */ /* 0x004fc80008000f00 */
[----:B------:R-:W-:Y:S01]  /*8ac0*/  MOV R5, UR5 ;  /* 0x0000000500057c02 */ /* 0x000fe20008000f00 */
[----:B------:R-:W-:Y:S05]  /*8ad0*/  @P1 BRA `(.L_x_1555) ;  /* 0x0000005000001947 */ /* 0x000fea0003800000 */
.L_x_1556:
[----:B------:R-:W2:Y:S01]  /*8ae0*/  LDG.E.STRONG.GPU R0, [R4.64] ;  /* 0x0000001404007981 */ /* 0x000ea2000c1ef900 */
[----:B------:R-:W-:Y:S01]  /*8af0*/  YIELD ;  /* 0x0000000000007946 */ /* 0x000fe20003800000 */
[----:B--2---:R-:W-:Y:S01]  /*8b00*/  ISETP.NE.AND P0, PT, R0, UR13, PT ;  /* 0x0000000d00007c0c */ /* 0x004fe2000bf05270 */
[----:B------:R-:W-:-:S12]  /*8b10*/  CCTL.IVALL ;  /* 0x00000000ff00798f */ /* 0x000fd80002000000 */
[----:B------:R-:W-:Y:S05]  /*8b20*/  @P0 BRA `(.L_x_1556) ;  /* 0xffffffb000000947 */ /* 0x000fea000383ffff */
.L_x_1555:
[----:B------:R-:W-:Y:S05]  /*8b30*/  BSYNC B0 ;  /* 0x0000000000007941 */ /* 0x000fea0003800000 */
.L_x_1554:
[----:B------:R-:W-:Y:S05]  /*8b40*/  BRA.CONV ~URZ, `(.L_x_1557) ;  /* 0x000000237f007947 */ /* 0x000fea000b800000 */
[----:B-1----:R-:W-:Y:S02]  /*8b50*/  MOV R2, 0x8b70 ;  /* 0x00008b7000027802 */ /* 0x002fe40000000f00 */
[----:B------:R-:W-:Y:S05]  /*8b60*/  CALL.REL.NOINC `($__internal_8_$__cuda_sm70_warpsync) ;  /* 0x000005f000007944 */ /* 0x000fea0003c00000 */
.L_x_1557:
[----:B------:R-:W-:Y:S01]  /*8b70*/  ULDC.64 UR4, c[0x0][0x300] ;  /* 0x0000c00000047ab9 */ /* 0x000fe20000000a00 */
[----:B-1----:R-:W-:Y:S01]  /*8b80*/  MOV R2, R6 ;  /* 0x0000000600027202 */ /* 0x002fe20000000f00 */
[----:B------:R-:W-:Y:S01]  /*8b90*/  UIMAD UR4, UR9, UR4, URZ ;  /* 0x00000004090472a4 */ /* 0x000fe2000f8e023f */
[----:B------:R-:W-:Y:S02]  /*8ba0*/  IMAD.U32 R0, RZ, RZ, UR11 ;  /* 0x0000000bff007e24 */ /* 0x000fe4000f8e00ff */
[----:B------:R-:W-:Y:S01]  /*8bb0*/  IMAD.MOV.U32 R3, RZ, RZ, R7 ;  /* 0x000000ffff037224 */ /* 0x000fe200078e0007 */
[----:B------:R-:W-:-:S03]  /*8bc0*/  UIMAD UR14, UR11, UR5, UR4 ;  /* 0x000000050b0e72a4 */ /* 0x000fc6000f8e0204 */
[----:B------:R-:W-:Y:S01]  /*8bd0*/  IMAD.WIDE.U32 R2, R0, c[0x0][0x300], R2 ;  /* 0x0000c00000027a25 */ /* 0x000fe200078e0002 */
[----:B------:R-:W-:Y:S02]  /*8be0*/  ULDC.64 UR4, c[0x0][0x308] ;  /* 0x0000c20000047ab9 */ /* 0x000fe40000000a00 */
[----:B------:R-:W-:Y:S02]  /*8bf0*/  UIMAD UR4, UR12, UR4, URZ ;  /* 0x000000040c0472a4 */ /* 0x000fe4000f8e023f */
[----:B------:R-:W-:Y:S02]  /*8c00*/  IADD3 R3, R3, UR14, RZ ;  /* 0x0000000e03037c10 */ /* 0x000fe4000fffe0ff */
[----:B------:R-:W-:-:S03]  /*8c10*/  UIMAD UR4, UR6, UR5, UR4 ;  /* 0x00000005060472a4 */ /* 0x000fc6000f8e0204 */
        /* <DEDUP_REMOVED lines=72> */
.L_x_1558:
        /* <DEDUP_REMOVED lines=12> */
        .weak           $__internal_8_$__cuda_sm70_warpsync
        .type           $__internal_8_$__cuda_sm70_warpsync,@function
        .size           $__internal_8_$__cuda_sm70_warpsync,(.L_x_2329 - $__internal_8_$__cuda_sm70_warpsync)
$__internal_8_$__cuda_sm70_warpsync:
[----:B------:R-:W-:Y:S01]  /*9160*/  MOV R3, 0x0 ;  /* 0x0000000000037802 */ /* 0x000fe20000000f00 */
[----:B------:R-:W-:Y:S04]  /*9170*/  WARPSYNC R11 ;  /* 0x0000000b00007348 */ /* 0x000fe80003800000 */
[----:B------:R-:W-:Y:S05]  /*9180*/  RET.REL.NODEC R2 `(_ZN7cutlass13device_kernelIN5flash19enable_sm80_to_sm89INS1_16FlashAttnBwdSm80INS1_25CollectiveMainloopBwdSm80ILi2ELi2EN4cute5tupleIJNS5_1CILi64EEENS7_ILi128EEES9_EEENS_6half_tEfNS_4arch4Sm80ELb0ELb1ELb1ELb0ELb1ELb0ELb0ELb0ELi2ELi2ELi2ELi2ELb0EEENS1_24CollectiveEpilogueBwdGQAISA_fSD_Li256ELb0ELb1EEENS1_19SingleTileSchedulerILb0ELb0ELb0ELi128EEEEEEEEEvNT_6ParamsE) ;  /* 0xffff6e7002007950 */ /* 0x000fea0003c3ffff */
.L_x_1559:
        /* <DEDUP_REMOVED lines=15> */
.L_x_2329:


//--------------------- .text._ZN7cutlass13device_kernelIN5flash19enable_sm80_to_sm89INS1_16FlashAttnBwdSm80INS1_25CollectiveMainloopBwdSm80ILi2ELi2EN4cute5tupleIJNS5_1CILi64EEENS7_ILi128EEES9_EEENS_6half_tEfNS_4arch4Sm80ELb0ELb1ELb1ELb1ELb0ELb0ELb0ELb0ELi2ELi2ELi2ELi2ELb0EEENS1_21CollectiveEpilogueBwdISA_SB_SD_Li256ELb1ELb0ELi4EEENS1_19SingleTileSchedulerILb1ELb0ELb0ELi128EEEEEEEEEvNT_6ParamsE --------------------------
	.section	.text._ZN7cutlass13device_kernelIN5flash19enable_sm80_to_sm89INS1_16FlashAttnBwdSm80INS1_25CollectiveMainloopBwdSm80ILi2ELi2EN4cute5tupleIJNS5_1CILi64EEENS7_ILi128EEES9_EEENS_6half_tEfNS_4arch4Sm80ELb0ELb1ELb1ELb1ELb0ELb0ELb0ELb0ELi2ELi2ELi2ELi2ELb0EEENS1_21CollectiveEpilogueBwdISA_SB_SD_Li256ELb1ELb0ELi4EEENS1_19SingleTileSchedulerILb1ELb0ELb0ELi128EEEEEEEEEvNT_6ParamsE,"ax",@progbits
	.sectioninfo	@"SHI_REGISTERS=255"
	.align	128
.text._ZN7cutlass13device_kernelIN5flash19enable_sm80_to_sm89INS1_16FlashAttnBwdSm80INS1_25CollectiveMainloopBwdSm80ILi2ELi2EN4cute5tupleIJNS5_1CILi64EEENS7_ILi128EEES9_EEENS_6half_tEfNS_4arch4Sm80ELb0ELb1ELb1ELb1ELb0ELb0ELb0ELb0ELi2ELi2ELi2ELi2ELb0EEENS1_21CollectiveEpilogueBwdISA_SB_SD_Li256ELb1ELb0ELi4EEENS1_19SingleTileSchedulerILb1ELb0ELb0ELi128EEEEEEEEEvNT_6ParamsE:
        .type           _ZN7cutlass13device_kernelIN5flash19enable_sm80_to_sm89INS1_16FlashAttnBwdSm80INS1_25CollectiveMainloopBwdSm80ILi2ELi2EN4cute5tupleIJNS5_1CILi64EEENS7_ILi128EEES9_EEENS_6half_tEfNS_4arch4Sm80ELb0ELb1ELb1ELb1ELb0ELb0ELb0ELb0ELi2ELi2ELi2ELi2ELb0EEENS1_21CollectiveEpilogueBwdISA_SB_SD_Li256ELb1ELb0ELi4EEENS1_19SingleTileSchedulerILb1ELb0ELb0ELi128EEEEEEEEEvNT_6ParamsE,@function
        .size           _ZN7cutlass13device_kernelIN5flash19enable_sm80_to_sm89INS1_16FlashAttnBwdSm80INS1_25CollectiveMainloopBwdSm80ILi2ELi2EN4cute5tupleIJNS5_1CILi64EEENS7_ILi128EEES9_EEENS_6half_tEfNS_4arch4Sm80ELb0ELb1ELb1ELb1ELb0ELb0ELb0ELb0ELi2ELi2ELi2ELi2ELb0EEENS1_21CollectiveEpilogueBwdISA_SB_SD_Li256ELb1ELb0ELi4EEENS1_19SingleTileSchedulerILb1ELb0ELb0ELi128EEEEEEEEEvNT_6ParamsE,(.L_x_2331 - _ZN7cutlass13device_kernelIN5flash19enable_sm80_to_sm89INS1_16FlashAttnBwdSm80INS1_25CollectiveMainloopBwdSm80ILi2ELi2EN4cute5tupleIJNS5_1CILi64EEENS7_ILi128EEES9_EEENS_6half_tEfNS_4arch4Sm80ELb0ELb1ELb1ELb1ELb0ELb0ELb0ELb0ELi2ELi2ELi2ELi2ELb0EEENS1_21CollectiveEpilogueBwdISA_SB_SD_Li256ELb1ELb0ELi4EEENS1_19SingleTileSchedulerILb1ELb0ELb0ELi128EEEEEEEEEvNT_6ParamsE)
        .other          _ZN7cutlass13device_kernelIN5flash19enable_sm80_to_sm89INS1_16FlashAttnBwdSm80INS1_25CollectiveMainloopBwdSm80ILi2ELi2EN4cute5tupleIJNS5_1CILi64EEENS7_ILi128EEES9_EEENS_6half_tEfNS_4arch4Sm80ELb0ELb1ELb1ELb1ELb0ELb0ELb0ELb0ELi2ELi2ELi2ELi2ELb0EEENS1_21CollectiveEpilogueBwdISA_SB_SD_Li256ELb1ELb0ELi4EEENS1_19SingleTileSchedulerILb1ELb0ELb0ELi128EEEEEEEEEvNT_6ParamsE,@"STO_CUDA_ENTRY STV_DEFAULT"
_ZN7cutlass13device_kernelIN5flash19enable_sm80_to_sm89INS1_16FlashAttnBwdSm80INS1_25CollectiveMainloopBwdSm80ILi2ELi2EN4cute5tupleIJNS5_1CILi64EEENS7_ILi128EEES9_EEENS_6half_tEfNS_4arch4Sm80ELb0ELb1ELb1ELb1ELb0ELb0ELb0ELb0ELi2ELi2ELi2ELi2ELb0EEENS1_21CollectiveEpilogueBwdISA_SB_SD_Li256ELb1ELb0ELi4EEENS1_19SingleTileSchedulerILb1ELb0ELb0ELi128EEEEEEEEEvNT_6ParamsE:
[----:B------:R-:W-:Y:S02]  /*0000*/  MOV R1, c[0x0][0x28] ;  /* 0x00000a0000017a02 */ /* 0x000fe40000000f00 */
[----:B------:R-:W1:Y:S01]  /*0010*/  S2R R103, SR_TID.X ;  /* 0x0000000000677919 */ /* 0x000e620000002100 */
[----:B------:R-:W-:Y:S01]  /*0020*/  IMAD.MOV.U32 R8, RZ, RZ, 0x4 ;  /* 0x00000004ff087424 */ /* 0x000fe200078e00ff */
[----:B------:R-:W2:Y:S01]  /*0030*/  S2UR UR8, SR_CTAID.X ;  /* 0x00000000000879c3 */ /* 0x000ea20000002500 */
[----:B------:R-:W-:Y:S01]  /*0040*/  ULDC.64 UR14, c[0x0][0x118] ;  /* 0x00004600000e7ab9 */ /* 0x000fe20000000a00 */
[----:B------:R-:W3:Y:S01]  /*0050*/  S2R R5, SR_CTAID.Z ;  /* 0x0000000000057919 */ /* 0x000ee20000002700 */
[----:B------:R-:W-:-:S03]  /*0060*/  IADD3 R1, R1, -0xc0, RZ ;  /* 0xffffff4001017810 */ /* 0x000fc60007ffe0ff */
[----:B------:R-:W4:Y:S01]  /*0070*/  S2R R105, SR_CTAID.Y ;  /* 0x0000000000697919 */ /* 0x000f220000002600 */
[----:B-1----:R-:W-:Y:S01]  /*0080*/  SHF.R.U32.HI R0, RZ, 0x5, R103 ;  /* 0x00000005ff007819 */ /* 0x002fe20000011667 */
[----:B---3--:R-:W-:-:S05]  /*0090*/  IMAD.WIDE R2, R5, R8, c[0x0][0x3c0] ;  /* 0x0000f00005027625 */ /* 0x008fca00078e0208 */
[----:B------:R-:W1:Y:S02]  /*00a0*/  SHFL.IDX PT, R0, R0, RZ, 0x1f ;  /* 0x00001fff00007589 */ /* 0x000e6400000e0000 */
[----:B-1----:R-:W-:-:S13]  /*00b0*/  ISETP.NE.AND P0, PT, R0, RZ, PT ;  /* 0x000000ff0000720c */ /* 0x002fda0003f05270 */
[----:B------:R-:W-:Y:S05]  /*00c0*/  @!P0 BRA `(.L_x_1560) ;  /* 0x0000013000008947 */ /* 0x000fea0003800000 */
[----:B--2-4-:R-:W-:-:S04]  /*00d0*/  ISETP.NE.U32.AND P0, PT, RZ, c[0x0][0x3c0], PT ;  /* 0x0000f000ff007a0c */ /* 0x014fc80003f05070 */
[----:B------:R-:W-:-:S13]  /*00e0*/  ISETP.NE.AND.EX P0, PT, RZ, c[0x0][0x3c4], PT, P0 ;  /* 0x0000f100ff007a0c */ /* 0x000fda0003f05300 */
[----:B------:R-:W-:Y:S05]  /*00f0*/  @!P0 BRA `(.L_x_1561) ;  /* 0x0000002000008947 */ /* 0x000fea0003800000 */
[----:B------:R1:W5:Y:S01]  /*0100*/  LDG.E R0, [R2.64] ;  /* 0x0000000e02007981 */ /* 0x000362000c1e1900 */
[----:B------:R-:W-:Y:S05]  /*0110*/  BRA `(.L_x_1562) ;  /* 0x0000009000007947 */ /* 0x000fea0003800000 */
.L_x_1561:
        /* <DEDUP_REMOVED lines=8> */
.L_x_1563:
[----:B------:R-:W-:Y:S02]  /*01a0*/  MOV R0, c[0x0][0x3a4] ;  /* 0x0000e90000007a02 */ /* 0x000fe40000000f00 */
.L_x_1562:
[----:B------:R-:W-:-:S06]  /*01b0*/  USHF.L.U32 UR11, UR8, 0x7, URZ ;  /* 0x00000007080b7899 */ /* 0x000fcc000800063f */
[----:B-----5:R-:W-:-:S04]  /*01c0*/  ISETP.LE.AND P0, PT, R0, UR11, PT ;  /* 0x0000000b00007c0c */ /* 0x020fc8000bf03270 */
[----:B------:R-:W-:-:S05]  /*01d0*/  SEL R0, R5, 0xffffffff, !P0 ;  /* 0xffffffff05007807 */ /* 0x000fca0004000000 */
[----:B------:R2:W-:Y:S01]  /*01e0*/  STL [R1+0x98], R0 ;  /* 0x0000980001007387 */ /* 0x0005e20000100800 */
[----:B------:R-:W-:Y:S05]  /*01f0*/  BRA `(.L_x_1564) ;  /* 0x0000012000007947 */ /* 0x000fea0003800000 */
.L_x_1560:
[----:B--2-4-:R-:W-:-:S04]  /*0200*/  ISETP.NE.U32.AND P0, PT, RZ, c[0x0][0x3c0], PT ;  /* 0x0000f000ff007a0c */ /* 0x014fc80003f05070 */
[----:B------:R-:W-:-:S13]  /*0210*/  ISETP.NE.AND.EX P0, PT, RZ, c[0x0][0x3c4], PT, P0 ;  /* 0x0000f100ff007a0c */ /* 0x000fda0003f05300 */
[----:B------:R-:W-:Y:S05]  /*0220*/  @!P0 BRA `(.L_x_1565) ;  /* 0x0000002000008947 */ /* 0x000fea0003800000 */
[----:B------:R1:W5:Y:S01]  /*0230*/  LDG.E R0, [R2.64] ;  /* 0x0000000e02007981 */ /* 0x000362000c1e1900 */
[----:B------:R-:W-:Y:S05]  /*0240*/  BRA `(.L_x_1566) ;  /* 0x0000009000007947 */ /* 0x000fea0003800000 */
.L_x_1565:
        /* <DEDUP_REMOVED lines=8> */
.L_x_1567:
[----:B------:R-:W-:Y:S02]  /*02d0*/  MOV R0, c[0x0][0x3a4] ;  /* 0x0000e90000007a02 */ /* 0x000fe40000000f00 */
.L_x_1566:
[----:B------:R-:W-:-:S06]  /*02e0*/  USHF.L.U32 UR11, UR8, 0x7, URZ ;  /* 0x00000007080b7899 */ /* 0x000fcc000800063f */
[----:B-----5:R-:W-:-:S04]  /*02f0*/  ISETP.LE.AND P0, PT, R0, UR11, PT ;  /* 0x0000000b00007c0c */ /* 0x020fc8000bf03270 */
[----:B------:R-:W-:-:S05]  /*0300*/  SEL R0, R5, 0xffffffff, !P0 ;  /* 0xffffffff05007807 */ /* 0x000fca0004000000 */
[----:B------:R2:W-:Y:S04]  /*0310*/  STL [R1+0x98], R0 ;  /* 0x0000980001007387 */ /* 0x0005e80000100800 */
.L_x_1564:
[----:B------:R-:W3:Y:S02]  /*0320*/  LDL R107, [R1+0x98] ;  /* 0x00009800016b7983 */ /* 0x000ee40000100800 */
[----:B---3--:R-:W-:-:S13]  /*0330*/  ISETP.GE.AND P0, PT, R107, RZ, PT ;  /* 0x000000ff6b00720c */ /* 0x008fda0003f06270 */
[----:B------:R-:W-:Y:S05]  /*0340*/  @!P0 EXIT ;  /* 0x000000000000894d */ /* 0x000fea0003800000 */
[----:B------:R-:W-:Y:S01]  /*0350*/  ISETP.NE.U32.AND P0, PT, RZ, c[0x0][0x2d8], PT ;  /* 0x0000b600ff007a0c */ /* 0x000fe20003f05070 */
[----:B------:R-:W-:Y:S01]  /*0360*/  IMAD.WIDE R6, R107, R8, c[0x0][0x2c8] ;  /* 0x0000b2006b067625 */ /* 0x000fe200078e0208 */
[----:B------:R-:W-:Y:S02]  /*0370*/  ISETP.NE.U32.AND P1, PT, RZ, c[0x0][0x2c8], PT ;  /* 0x0000b200ff007a0c */ /* 0x000fe40003f25070 */
[----:B------:R-:W-:Y:S02]  /*0380*/  ISETP.NE.AND.EX P0, PT, RZ, c[0x0][0x2dc], PT, P0 ;  /* 0x0000b700ff007a0c */ /* 0x000fe40003f05300 */
[----:B------:R-:W-:Y:S02]  /*0390*/  ISETP.NE.AND.EX P2, PT, RZ, c[0x0][0x2cc], PT, P1 ;  /* 0x0000b300ff007a0c */ /* 0x000fe40003f45310 */
[----:B------:R-:W-:-:S09]  /*03a0*/  ISETP.NE.U32.AND P3, PT, RZ, c[0x0][0x2d0], PT ;  /* 0x0000b400ff007a0c */ /* 0x000fd20003f65070 */
[----:B-1----:R-:W-:Y:S02]  /*03b0*/  @P0 IMAD.WIDE R2, R107, R8, c[0x0][0x2d8] ;  /* 0x0000b6006b020625 */ /* 0x002fe400078e0208 */
[----:B--2---:R-:W2:Y:S01]  /*03c0*/  @P2 LDG.E R0, [R6.64] ;  /* 0x0000000e06002981 */ /* 0x004ea2000c1e1900 */
[----:B------:R-:W-:-:S03]  /*03d0*/  ISETP.NE.AND.EX P3, PT, RZ, c[0x0][0x2d4], PT, P3 ;  /* 0x0000b500ff007a0c */ /* 0x000fc60003f65330 */
[----:B------:R-:W3:Y:S01]  /*03e0*/  @P0 LDG.E R2, [R2.64] ;  /* 0x0000000e02020981 */ /* 0x000ee2000c1e1900 */
[----:B------:R-:W-:Y:S02]  /*03f0*/  IMAD.MOV.U32 R9, RZ, RZ, RZ ;  /* 0x000000ffff097224 */ /* 0x000fe400078e00ff */
[----:B------:R-:W-:Y:S02]  /*0400*/  IMAD.MOV.U32 R11, RZ, RZ, RZ ;  /* 0x000000ffff0b7224 */ /* 0x000fe400078e00ff */
[C---:B------:R-:W-:Y:S01]  /*0410*/  IMAD.WIDE R4, R107.reuse, R8, c[0x0][0x2d0] ;  /* 0x0000b4006b047625 */ /* 0x040fe200078e0208 */
[----:B------:R-:W-:Y:S01]  /*0420*/  ULDC UR10, c[0x0][0x168] ;  /* 0x00005a00000a7ab9 */ /* 0x000fe20000000800 */
[----:B------:R1:W5:Y:S01]  /*0430*/  @P2 LDG.E R9, [R6.64] ;  /* 0x0000000e06092981 */ /* 0x000362000c1e1900 */
[----:B------:R-:W-:Y:S01]  /*0440*/  ULDC UR22, c[0x0][0x198] ;  /* 0x0000660000167ab9 */ /* 0x000fe20000000800 */
[----:B------:R-:W-:Y:S01]  /*0450*/  IMAD.MOV.U32 R20, RZ, RZ, RZ ;  /* 0x000000ffff147224 */ /* 0x000fe200078e00ff */
[----:B------:R-:W-:Y:S01]  /*0460*/  P2R R101, PR, RZ, 0x4 ;  /* 0x00000004ff657803 */ /* 0x000fe20000000000 */
[----:B------:R1:W5:Y:S01]  /*0470*/  @P3 LDG.E R11, [R4.64] ;  /* 0x0000000e040b3981 */ /* 0x000362000c1e1900 */
        /* <DEDUP_REMOVED lines=12> */
.L_x_1568:
[----:B-1-3--:R-:W-:-:S04]  /*0540*/  ISETP.NE.U32.AND P0, PT, RZ, c[0x0][0x2e0], PT ;  /* 0x0000b800ff007a0c */ /* 0x00afc80003f05070 */
[----:B------:R-:W-:-:S13]  /*0550*/  ISETP.NE.AND.EX P0, PT, RZ, c[0x0][0x2e4], PT, P0 ;  /* 0x0000b900ff007a0c */ /* 0x000fda0003f05300 */
[----:B------:R-:W-:Y:S05]  /*0560*/  @!P0 BRA `(.L_x_1569) ;  /* 0x0000004000008947 */ /* 0x000fea0003800000 */
[----:B------:R-:W-:-:S05]  /*0570*/  IMAD.WIDE R2, R107, R8, c[0x0][0x2e0] ;  /* 0x0000b8006b027625 */ /* 0x000fca00078e0208 */
[----:B------:R-:W2:Y:S02]  /*0580*/  LDG.E R0, [R2.64] ;  /* 0x0000000e02007981 */ /* 0x000ea4000c1e1900 */
[----:B--2---:R1:W2:Y:S01]  /*0590*/  R2UR UR22, R0 ;  /* 0x00000000001673c2 */ /* 0x0042a200000e0000 */
[----:B------:R-:W-:Y:S05]  /*05a0*/  BRA `(.L_x_1570) ;  /* 0x0000006000007947 */ /* 0x000fea0003800000 */
.L_x_1569:
[----:B------:R-:W-:Y:S05]  /*05b0*/  @!P3 BRA `(.L_x_1570) ;  /* 0x000000500000b947 */ /* 0x000fea0003800000 */
[----:B------:R-:W2:Y:S04]  /*05c0*/  LDG.E R2, [R4.64] ;  /* 0x0000000e04027981 */ /* 0x000ea8000c1e1900 */
[----:B------:R-:W3:Y:S01]  /*05d0*/  LDG.E R0, [R4.64+0x4] ;  /* 0x0000040e04007981 */ /* 0x000ee2000c1e1900 */
[----:B--2---:R-:W1:Y:S08]  /*05e0*/  R2UR UR22, R2 ;  /* 0x00000000021673c2 */ /* 0x004e7000000e0000 */
[----:B---3--:R-:W1:Y:S02]  /*05f0*/  R2UR UR4, R0 ;  /* 0x00000000000473c2 */ /* 0x008e6400000e0000 */
[----:B-1----:R-:W-:-:S06]  /*0600*/  UIADD3 UR22, -UR22, UR4, URZ ;  /* 0x0000000416167290 */ /* 0x002fcc000fffe13f */
.L_x_1570:
[----:B------:R-:W-:Y:S01]  /*0610*/  UIADD3 UR5, UR10, 0x3f, URZ ;  /* 0x0000003f0a057890 */ /* 0x000fe2000fffe03f */
[----:B------:R-:W-:-:S03]  /*0620*/  ISETP.LE.AND P0, PT, RZ, UR8, PT ;  /* 0x00000008ff007c0c */ /* 0x000fc6000bf03270 */
[----:B------:R-:W-:-:S04]  /*0630*/  USHF.R.S32.HI UR4, URZ, 0x1f, UR5 ;  /* 0x0000001f3f047899 */ /* 0x000fc80008011405 */
[----:B------:R-:W-:-:S04]  /*0640*/  ULEA.HI UR4, UR4, UR5, URZ, 0x6 ;  /* 0x0000000504047291 */ /* 0x000fc8000f8f303f */
[----:B------:R-:W-:Y:S02]  /*0650*/  USHF.R.S32.HI UR9, URZ, 0x6, UR4 ;  /* 0x000000063f097899 */ /* 0x000fe40008011404 */
[----:B------:R-:W-:Y:S05]  /*0660*/  @!P0 BRA `(.L_x_1571) ;  /* 0x0000009000008947 */ /* 0x000fea0003800000 */
[----:B--2---:R-:W-:Y:S02]  /*0670*/  UIADD3 UR4, -UR22, 0xbf, UR10 ;  /* 0x000000bf16047890 */ /* 0x004fe4000fffe10a */
[----:B------:R-:W-:Y:S02]  /*0680*/  ULDC UR5, c[0x0][0x2a0] ;  /* 0x0000a80000057ab9 */ /* 0x000fe40000000800 */
[----:B------:R-:W-:-:S04]  /*0690*/  ULEA UR4, UR8, UR4, 0x7 ;  /* 0x0000000408047291 */ /* 0x000fc8000f8e383f */
[----:B------:R-:W-:-:S04]  /*06a0*/  UIADD3 UR5, UR4, UR5, URZ ;  /* 0x0000000504057290 */ /* 0x000fc8000fffe03f */
[----:B------:R-:W-:-:S04]  /*06b0*/  USHF.R.S32.HI UR4, URZ, 0x1f, UR5 ;  /* 0x0000001f3f047899 */ /* 0x000fc80008011405 */
[----:B------:R-:W-:-:S04]  /*06c0*/  ULEA.HI UR4, UR4, UR5, URZ, 0x6 ;  /* 0x0000000504047291 */ /* 0x000fc8000f8f303f */
[----:B------:R-:W-:-:S04]  /*06d0*/  USHF.R.S32.HI UR4, URZ, 0x6, UR4 ;  /* 0x000000063f047899 */ /* 0x000fc80008011404 */
[----:B------:R-:W-:-:S04]  /*06e0*/  UISETP.LT.AND UP0, UPT, UR9, UR4, UPT ;  /* 0x000000040900728c */ /* 0x000fc8000bf01270 */
[----:B------:R-:W-:Y:S02]  /*06f0*/  USEL UR9, UR9, UR4, UP0 ;  /* 0x0000000409097287 */ /* 0x000fe40008000000 */
.L_x_1571:
[----:B--2---:R-:W-:Y:S01]  /*0700*/  UIADD3 UR4, UR11, UR10, -UR22 ;  /* 0x0000000a0b047290 */ /* 0x004fe2000fffe816 */
[----:B------:R-:W-:Y:S01]  /*0710*/  PLOP3.LUT P0, PT, PT, PT, PT, 0x80, 0x0 ;  /* 0x000000000000781c */ /* 0x000fe20003f0f070 */
[----:B------:R-:W-:Y:S01]  /*0720*/  ULDC UR5, c[0x0][0x2a4] ;  /* 0x0000a90000057ab9 */ /* 0x000fe20000000800 */
[----:B------:R-:W-:Y:S01]  /*0730*/  IMAD.MOV.U32 R10, RZ, RZ, RZ ;  /* 0x000000ffff0a7224 */ /* 0x000fe200078e00ff */
[----:B------:R-:W-:Y:S01]  /*0740*/  UIADD3 UR5, UR4, -UR5, URZ ;  /* 0x8000000504057290 */ /* 0x000fe2000fffe03f */
[----:B------:R-:W-:Y:S01]  /*0750*/  IMAD.MOV.U32 R150, RZ, RZ, RZ ;  /* 0x000000ffff967224 */ /* 0x000fe200078e00ff */
        /* <DEDUP_REMOVED lines=8> */
[----:B------:R-:W-:Y:S01]  /*07e0*/  MOV R8, RZ ;  /* 0x000000ff00087202 */ /* 0x000fe20000000f00 */
[----:B------:R-:W-:Y:S01]  /*07f0*/  IMAD.MOV.U32 R160, RZ, RZ, RZ ;  /* 0x000000ffffa07224 */ /* 0x000fe200078e00ff */
[----:B------:R-:W-:Y:S01]  /*0800*/  USHF.R.S32.HI UR16, URZ, 0x6, UR4 ;  /* 0x000000063f107899 */ /* 0x000fe20008011404 */
[----:B------:R-:W-:Y:S01]  /*0810*/  CS2R R12, SRZ ;  /* 0x00000000000c7805 */ /* 0x000fe2000001ff00 */
[----:B------:R-:W-:Y:S01]  /*0820*/  MOV R146, RZ ;  /* 0x000000ff00927202 */ /* 0x000fe20000000f00 */
[----:B------:R-:W-:Y:S01]  /*0830*/  CS2R R144, SRZ ;  /* 0x0000000000907805 */ /* 0x000fe2000001ff00 */
[----:B------:R-:W-:Y:S01]  /*0840*/  UISETP.LT.AND UP0, UPT, URZ, UR16, UPT ;  /* 0x000000103f00728c */ /* 0x000fe2000bf01270 */
[----:B------:R-:W-:Y:S01]  /*0850*/  IMAD.MOV.U32 R142, RZ, RZ, RZ ;  /* 0x000000ffff8e7224 */ /* 0x000fe200078e00ff */
[----:B------:R-:W-:Y:S01]  /*0860*/  CS2R R14, SRZ ;  /* 0x00000000000e7805 */ /* 0x000fe2000001ff00 */
[----:B------:R-:W-:Y:S01]  /*0870*/  MOV R140, RZ ;  /* 0x000000ff008c7202 */ /* 0x000fe20000000f00 */
[----:B------:R-:W-:Y:S01]  /*0880*/  USEL UR16, URZ, UR16, !UP0 ;  /* 0x000000103f107287 */ /* 0x000fe2000c000000 */
[----:B------:R-:W-:Y:S01]  /*0890*/  IMAD.MOV.U32 R138, RZ, RZ, RZ ;  /* 0x000000ffff8a7224 */ /* 0x000fe200078e00ff */
[----:B------:R-:W-:Y:S01]  /*08a0*/  CS2R R16, SRZ ;  /* 0x0000000000107805 */ /* 0x000fe2000001ff00 */
[----:B------:R-:W-:Y:S01]  /*08b0*/  MOV R136, RZ ;  /* 0x000000ff00887202 */ /* 0x000fe20000000f00 */
[----:B------:R-:W-:Y:S01]  /*08c0*/  UISETP.GT.AND UP0, UPT, UR9, UR16, UPT ;  /* 0x000000100900728c */ /* 0x000fe2000bf04270 */
[----:B------:R-:W-:Y:S01]  /*08d0*/  IMAD.MOV.U32 R134, RZ, RZ, RZ ;  /* 0x000000ffff867224 */ /* 0x000fe200078e00ff */
[----:B------:R-:W-:Y:S01]  /*08e0*/  CS2R R18, SRZ ;  /* 0x0000000000127805 */ /* 0x000fe2000001ff00 */
[----:B------:R-:W-:Y:S01]  /*08f0*/  MOV R132, RZ ;  /* 0x000000ff00847202 */ /* 0x000fe20000000f00 */
[----:B------:R-:W-:Y:S01]  /*0900*/  IMAD.MOV.U32 R118, RZ, RZ, RZ ;  /* 0x000000ffff767224 */ /* 0x000fe200078e00ff */
[----:B------:R-:W-:Y:S01]  /*0910*/  CS2R R116, SRZ ;  /* 0x0000000000747805 */ /* 0x000fe2000001ff00 */
[----:B------:R-:W-:Y:S01]  /*0920*/  PLOP3.LUT P1, PT, PT, PT, UP0, 0x80, 0x0 ;  /* 0x000000000000781c */ /* 0x000fe20003f2f008 */
[----:B------:R-:W-:Y:S01]  /*0930*/  IMAD.MOV.U32 R122, RZ, RZ, RZ ;  /* 0x000000ffff7a7224 */ /* 0x000fe200078e00ff */
[----:B------:R-:W-:Y:S01]  /*0940*/  MOV R21, RZ ;  /* 0x000000ff00157202 */ /* 0x000fe20000000f00 */
        /* <DEDUP_REMOVED lines=54> */
[----:B-1----:R-:W-:Y:S01]  /*0cb0*/  IMAD.MOV.U32 R0, RZ, RZ, c[0x0][0x248] ;  /* 0x00009200ff007624 */ /* 0x002fe200078e00ff */
[----:B------:R-:W-:Y:S01]  /*0cc0*/  SHF.R.S32.HI R29, RZ, 0x1f, R107 ;  /* 0x0000001fff1d7819 */ /* 0x000fe2000001146b */
[----:B------:R-:W-:Y:S01]  /*0cd0*/  IMAD.SHL.U32 R6, R20, 0x80, RZ ;  /* 0x0000008014067824 */ /* 0x000fe200078e00ff */
[----:B------:R-:W-:Y:S01]  /*0ce0*/  LEA.HI R33, R36, R103, RZ, 0x3 ;  /* 0x0000006724217211 */ /* 0x000fe200078f18ff */
[----:B------:R-:W-:Y:S01]  /*0cf0*/  IMAD.U32 R14, RZ, RZ, UR8 ;  /* 0x00000008ff0e7e24 */ /* 0x000fe2000f8e00ff */
[----:B------:R-:W-:Y:S01]  /*0d00*/  ISETP.NE.AND P0, PT, R0, 0x1, PT ;  /* 0x000000010000780c */ /* 0x000fe20003f05270 */
[----:B------:R-:W-:Y:S01]  /*0d10*/  IMAD.MOV.U32 R0, RZ, RZ, R105 ;  /* 0x000000ffff007224 */ /* 0x000fe200078e0069 */
[----:B------:R-:W-:Y:S01]  /*0d20*/  SHF.R.S32.HI R39, RZ, 0x3, R33 ;  /* 0x00000003ff277819 */ /* 0x000fe20000011421 */
[----:B------:R-:W-:Y:S01]  /*0d30*/  IMAD.SHL.U32 R15, R103, 0x4, RZ ;  /* 0x00000004670f7824 */ /* 0x000fe200078e00ff */
[----:B------:R-:W-:Y:S01]  /*0d40*/  LOP3.LUT R2, R33, 0xfffffff8, RZ, 0xc0, !PT ;  /* 0xfffffff821027812 */ /* 0x000fe200078ec0ff */
[----:B------:R-:W-:Y:S01]  /*0d50*/  ULDC.64 UR4, c[0x0][0x1d8] ;  /* 0x0000760000047ab9 */ /* 0x000fe20000000a00 */
[----:B------:R-:W-:Y:S01]  /*0d60*/  SHF.R.S32.HI R8, RZ, 0x1f, R39 ;  /* 0x0000001fff087819 */ /* 0x000fe20000011427 */
[----:B------:R-:W-:Y:S01]  /*0d70*/  STL [R1+0x68], R39 ;  /* 0x0000682701007387 */ /* 0x000fe20000100800 */
[----:B-----5:R-:W-:Y:S01]  /*0d80*/  IADD3 R17, P2, R39, R9, RZ ;  /* 0x0000000927117210 */ /* 0x020fe20007f5e0ff */
[----:B------:R-:W-:Y:S01]  /*0d90*/  IMAD.IADD R32, R103, 0x1, -R2 ;  /* 0x0000000167207824 */ /* 0x000fe200078e0a02 */
[----:B------:R-:W-:Y:S01]  /*0da0*/  SHF.R.S32.HI R12, RZ, 0x1f, R103 ;  /* 0x0000001fff0c7819 */ /* 0x000fe20000011467 */
[----:B------:R-:W2:Y:S01]  /*0db0*/  LDL.LU R37, [R1+0x30] ;  /* 0x0000300001257983 */ /* 0x000ea20000300800 */
[C---:B------:R-:W-:Y:S01]  /*0dc0*/  IADD3 R26, P1, R6.reuse, R103, RZ ;  /* 0x00000067061a7210 */ /* 0x040fe20007f3e0ff */
[----:B------:R-:W-:Y:S01]  /*0dd0*/  @P0 IMAD.HI.U32 R3, R105, c[0x0][0x24c], RZ ;  /* 0x0000930069030a27 */ /* 0x000fe200078e00ff */
[----:B------:R-:W-:Y:S01]  /*0de0*/  LEA.HI.X.SX32 R24, R9, R8, 0x1, P2 ;  /* 0x0000000809187211 */ /* 0x000fe200010f0eff */
[----:B------:R-:W-:Y:S01]  /*0df0*/  USHF.L.U32 UR6, UR4, 0x6, URZ ;  /* 0x0000000604067899 */ /* 0x000fe2000800063f */
[----:B------:R-:W-:Y:S01]  /*0e00*/  LEA.HI.X.SX32 R27, R6, R12, 0x1, P1 ;  /* 0x0000000c061b7211 */ /* 0x000fe200008f0eff */
[----:B------:R-:W-:Y:S01]  /*0e10*/  IMAD.SHL.U32 R18, R32, 0x8, RZ ;  /* 0x0000000820127824 */ /* 0x000fe200078e00ff */
[----:B------:R-:W-:Y:S01]  /*0e20*/  @P0 SHF.R.U32.HI R0, RZ, c[0x0][0x250], R3 ;  /* 0x00009400ff000a19 */ /* 0x000fe20000011603 */
[C---:B------:R-:W-:Y:S01]  /*0e30*/  IMAD.SHL.U32 R6, R39.reuse, 0x40, RZ ;  /* 0x0000004027067824 */ /* 0x040fe200078e00ff */
[----:B------:R-:W-:Y:S01]  /*0e40*/  IADD3 R10, P0, R39, R11, RZ ;  /* 0x0000000b270a7210 */ /* 0x000fe20007f1e0ff */
[----:B------:R-:W-:Y:S01]  /*0e50*/  UIADD3 UR19, -UR11, UR22, URZ ;  /* 0x000000160b137290 */ /* 0x000fe2000fffe13f */
[----:B------:R-:W-:Y:S01]  /*0e60*/  SHF.R.S32.HI R7, RZ, 0x1f, R0 ;  /* 0x0000001fff077819 */ /* 0x000fe20000011400 */
[----:B------:R-:W-:Y:S01]  /*0e70*/  UMOV UR20, 0x6 ;  /* 0x0000000600147882 */ /* 0x000fe20000000000 */
[----:B------:R-:W-:-:S02]  /*0e80*/  SHF.R.S32.HI R19, RZ, 0x1f, R18 ;  /* 0x0000001fff137819 */ /* 0x000fc40000011412 */
[----:B------:R-:W-:Y:S01]  /*0e90*/  LEA.HI.X.SX32 R11, R11, R8, 0x1, P0 ;  /* 0x000000080b0b7211 */ /* 0x000fe200000f0eff */
[----:B------:R-:W-:Y:S01]  /*0ea0*/  IMAD R2, R7, c[0x0][0x1e0], RZ ;  /* 0x0000780007027a24 */ /* 0x000fe200078e02ff */
[----:B------:R-:W-:Y:S02]  /*0eb0*/  SEL R8, R29, RZ, !P3 ;  /* 0x000000ff1d087207 */ /* 0x000fe40005800000 */
[----:B------:R-:W-:Y:S01]  /*0ec0*/  SEL R12, R107, RZ, !P3 ;  /* 0x000000ff6b0c7207 */ /* 0x000fe20005800000 */
[----:B------:R-:W-:Y:S01]  /*0ed0*/  IMAD R4, R0, c[0x0][0x1e4], R2 ;  /* 0x0000790000047a24 */ /* 0x000fe200078e0202 */
[----:B------:R-:W-:Y:S01]  /*0ee0*/  LOP3.LUT R6, R6, 0x1c0, RZ, 0xc0, !PT ;  /* 0x000001c006067812 */ /* 0x000fe200078ec0ff */
[----:B------:R-:W-:Y:S01]  /*0ef0*/  IMAD.WIDE.U32 R2, R0, c[0x0][0x1e0], R18 ;  /* 0x0000780000027a25 */ /* 0x000fe200078e0012 */
[----:B------:R-:W-:Y:S02]  /*0f00*/  SHF.R.S32.HI R31, RZ, 0x1f, R105 ;  /* 0x0000001fff1f7819 */ /* 0x000fe40000011469 */
[----:B------:R-:W-:Y:S01]  /*0f10*/  LOP3.LUT R13, R6, 0x38, R18, 0xf8, !PT ;  /* 0x00000038060d7812 */ /* 0x000fe200078ef812 */
[----:B------:R-:W-:Y:S01]  /*0f20*/  IMAD.IADD R5, R3, 0x1, R4 ;  /* 0x0000000103057824 */ /* 0x000fe200078e0204 */
[----:B------:R-:W-:Y:S01]  /*0f30*/  SHF.R.U32.HI R6, RZ, 0x3, R6 ;  /* 0x00000003ff067819 */ /* 0x000fe20000011606 */
[----:B------:R-:W-:Y:S01]  /*0f40*/  IMAD.MOV.U32 R4, RZ, RZ, R2 ;  /* 0x000000ffff047224 */ /* 0x000fe200078e0002 */
[----:B------:R-:W-:Y:S01]  /*0f50*/  LEA.HI R2, R36, R103, RZ, 0x6 ;  /* 0x0000006724027211 */ /* 0x000fe200078f30ff */
[----:B------:R-:W-:-:S02]  /*0f60*/  IMAD R3, R8, c[0x0][0x1e8], RZ ;  /* 0x00007a0008037a24 */ /* 0x000fc400078e02ff */
[----:B------:R-:W-:Y:S01]  /*0f70*/  IMAD.WIDE.U32 R4, R12, c[0x0][0x1e8], R4 ;  /* 0x00007a000c047a25 */ /* 0x000fe200078e0004 */
[----:B------:R-:W-:-:S03]  /*0f80*/  SHF.R.S32.HI R30, RZ, 0x6, R2 ;  /* 0x00000006ff1e7819 */ /* 0x000fc60000011402 */
[----:B------:R-:W-:Y:S02]  /*0f90*/  IMAD R2, R7, c[0x0][0x1b0], RZ ;  /* 0x00006c0007027a24 */ /* 0x000fe400078e02ff */
[----:B------:R-:W-:Y:S02]  /*0fa0*/  IMAD R9, R12, c[0x0][0x1ec], R3 ;  /* 0x00007b000c097a24 */ /* 0x000fe400078e0203 */
[C---:B------:R-:W-:Y:S02]  /*0fb0*/  IMAD R7, R0.reuse, c[0x0][0x1b4], R2 ;  /* 0x00006d0000077a24 */ /* 0x040fe400078e0202 */
[----:B------:R-:W-:-:S04]  /*0fc0*/  IMAD.WIDE.U32 R2, R0, c[0x0][0x1b0], R18 ;  /* 0x00006c0000027a25 */ /* 0x000fc800078e0012 */
[----:B------:R-:W-:Y:S02]  /*0fd0*/  IMAD.SHL.U32 R35, R30, 0x200, RZ ;  /* 0x000002001e237824 */ /* 0x000fe400078e00ff */
[----:B------:R-:W-:Y:S02]  /*0fe0*/  IMAD R0, R8, c[0x0][0x1b8], RZ ;  /* 0x00006e0008007a24 */ /* 0x000fe400078e02ff */
[----:B------:R-:W-:Y:S02]  /*0ff0*/  IMAD.IADD R3, R3, 0x1, R7 ;  /* 0x0000000103037824 */ /* 0x000fe400078e0207 */
[----:B------:R-:W-:Y:S01]  /*1000*/  IMAD.WIDE R10, R14, 0x80, R10 ;  /* 0x000000800e0a7825 */ /* 0x000fe200078e020a */
[----:B------:R-:W-:-:S03]  /*1010*/  LOP3.LUT R14, R35, R13, R6, 0xf6, !PT ;  /* 0x0000000d230e7212 */ /* 0x000fc600078ef606 */
[C---:B------:R-:W-:Y:S01]  /*1020*/  IMAD R16, R12.reuse, c[0x0][0x1bc], R0 ;  /* 0x00006f000c107a24 */ /* 0x040fe200078e0200 */
[----:B------:R-:W-:Y:S01]  /*1030*/  SHF.R.S32.HI R0, RZ, 0x1f, R20 ;  /* 0x0000001fff007819 */ /* 0x000fe20000011414 */
[----:B------:R-:W-:Y:S01]  /*1040*/  IMAD.WIDE.U32 R12, R12, c[0x0][0x1b8], R2 ;  /* 0x00006e000c0c7a25 */ /* 0x000fe200078e0002 */
[----:B------:R-:W-:-:S03]  /*1050*/  IADD3 R20, P0, R15, R20, RZ ;  /* 0x000000140f147210 */ /* 0x000fc60007f1e0ff */
[----:B------:R-:W-:Y:S01]  /*1060*/  IMAD.IADD R5, R5, 0x1, R9 ;  /* 0x0000000105057824 */ /* 0x000fe200078e0209 */
[----:B------:R-:W-:Y:S01]  /*1070*/  LEA.HI.X.SX32 R21, R15, R0, 0x1, P0 ;  /* 0x000000000f157211 */ /* 0x000fe200000f0eff */
[----:B------:R-:W-:Y:S02]  /*1080*/  IMAD R2, R11, c[0x0][0x1d8], RZ ;  /* 0x000076000b027a24 */ /* 0x000fe400078e02ff */
[----:B------:R-:W-:Y:S01]  /*1090*/  IMAD.WIDE.U32 R4, R10, c[0x0][0x1d8], R4 ;  /* 0x000076000a047a25 */ /* 0x000fe200078e0004 */
[----:B------:R-:W-:-:S03]  /*10a0*/  IADD3 R34, R18, 0x40, RZ ;  /* 0x0000004012227810 */ /* 0x000fc60007ffe0ff */
[----:B------:R-:W-:Y:S01]  /*10b0*/  IMAD R0, R10, c[0x0][0x1dc], R2 ;  /* 0x000077000a007a24 */ /* 0x000fe200078e0202 */
[----:B------:R-:W-:Y:S01]  /*10c0*/  LEA R2, P0, R4, c[0x0][0x1c0], 0x1 ;  /* 0x0000700004027a11 */ /* 0x000fe200078008ff */
[----:B------:R-:W-:Y:S02]  /*10d0*/  IMAD R7, R31, c[0x0][0x270], RZ ;  /* 0x00009c001f077a24 */ /* 0x000fe400078e02ff */
[----:B------:R-:W-:Y:S01]  /*10e0*/  IMAD.IADD R0, R5, 0x1, R0 ;  /* 0x0000000105007824 */ /* 0x000fe200078e0200 */
[----:B------:R-:W-:Y:S01]  /*10f0*/  IADD3 R15, -R39, UR19, RZ ;  /* 0x00000013270f7c10 */ /* 0x000fe2000fffe1ff */
[----:B------:R-:W-:Y:S01]  /*1100*/  IMAD.U32 R6, RZ, RZ, UR6 ;  /* 0x00000006ff067e24 */ /* 0x000fe2000f8e00ff */
[----:B------:R-:W-:Y:S01]  /*1110*/  ISETP.GE.AND P3, PT, R18, c[0x0][0x1cc], PT ;  /* 0x0000730012007a0c */ /* 0x000fe20003f66270 */
[----:B------:R-:W-:Y:S01]  /*1120*/  USHF.L.U64.HI UR5, UR4, UR20, UR5 ;  /* 0x0000001404057299 */ /* 0x000fe20008010205 */
[----:B------:R-:W-:Y:S01]  /*1130*/  ISETP.GE.AND P4, PT, R34, c[0x0][0x1cc], PT ;  /* 0x0000730022007a0c */ /* 0x000fe20003f86270 */
[C---:B------:R-:W-:Y:S01]  /*1140*/  IMAD R7, R105.reuse, c[0x0][0x274], R7 ;  /* 0x00009d0069077a24 */ /* 0x040fe200078e0207 */
[----:B------:R-:W-:Y:S01]  /*1150*/  LEA.HI.X R3, R4, c[0x0][0x1c4], R0, 0x1, P0 ;  /* 0x0000710004037a11 */ /* 0x000fe200000f0c00 */
[----:B------:R-:W-:Y:S01]  /*1160*/  IMAD.WIDE.U32 R8, R105, c[0x0][0x270], R20 ;  /* 0x00009c0069087a25 */ /* 0x000fe200078e0014 */
[----:B------:R-:W-:-:S02]  /*1170*/  ISETP.LT.OR P6, PT, R15, 0x1, P3 ;  /* 0x000000010f00780c */ /* 0x000fc40001fc1670 */
[----:B------:R-:W-:Y:S02]  /*1180*/  IADD3 R6, P1, P0, R6, 0x80, R2 ;  /* 0x0000008006067810 */ /* 0x000fe4000783e002 */
[----:B------:R-:W-:Y:S01]  /*1190*/  ISETP.LT.OR P5, PT, R15, 0x1, P4 ;  /* 0x000000010f00780c */ /* 0x000fe200027a1670 */
[----:B------:R-:W-:Y:S01]  /*11a0*/  IMAD.IADD R23, R9, 0x1, R7 ;  /* 0x0000000109177824 */ /* 0x000fe200078e0207 */
[C---:B------:R-:W-:Y:S02]  /*11b0*/  ISETP.LT.OR P2, PT, R15.reuse, 0x21, P3 ;  /* 0x000000210f00780c */ /* 0x040fe40001f41670 */
[----:B------:R-:W-:Y:S02]  /*11c0*/  IADD3.X R7, RZ, UR5, R3, P1, P0 ;  /* 0x00000005ff077c10 */ /* 0x000fe40008fe0403 */
[----:B------:R-:W-:Y:S02]  /*11d0*/  ISETP.LT.OR P1, PT, R15, 0x21, P4 ;  /* 0x000000210f00780c */ /* 0x000fe40002721670 */
[----:B------:R-:W-:Y:S01]  /*11e0*/  IADD3 R4, P0, R2, UR6, RZ ;  /* 0x0000000602047c10 */ /* 0x000fe2000ff1e0ff */
[----:B------:R-:W-:-:S03]  /*11f0*/  IMAD.SHL.U32 R14, R14, 0x2, RZ ;  /* 0x000000020e0e7824 */ /* 0x000fc600078e00ff */
[----:B------:R-:W-:Y:S01]  /*1200*/  IADD3.X R5, R3, UR5, RZ, P0, !PT ;  /* 0x0000000503057c10 */ /* 0x000fe200087fe4ff */
[----:B------:R-:W-:Y:S01]  /*1210*/  UIADD3 UR12, UP0, UR6, 0x80, URZ ;  /* 0x00000080060c7890 */ /* 0x000fe2000ff1e03f */
[----:B------:R-:W-:Y:S01]  /*1220*/  @!PT LDS RZ, [RZ] ;  /* 0x00000000fffff984 */ /* 0x000fe20000000800 */
[----:B------:R-:W-:Y:S01]  /*1230*/  @!PT LDS RZ, [RZ] ;  /* 0x00000000fffff984 */ /* 0x000fe20000000800 */
[----:B------:R-:W-:Y:S01]  /*1240*/  @!PT LDS RZ, [RZ] ;  /* 0x00000000fffff984 */ /* 0x000fe20000000800 */
[----:B------:R1:W-:Y:S01]  /*1250*/  LDGSTS.E.BYPASS.LTC128B.128 [R14+0x8080], [R2.64], !P6 ;  /* 0x08080000020e7fae */ /* 0x0003e2000f101d4e */
[----:B------:R-:W-:-:S03]  /*1260*/  ISETP.LT.OR P6, PT, R15, 0x41, P3 ;  /* 0x000000410f00780c */ /* 0x000fc60001fc1670 */
[----:B------:R1:W-:Y:S01]  /*1270*/  LDGSTS.E.BYPASS.LTC128B.128 [R14+0xc080], [R2.64+0x80], !P5 ;  /* 0x0c080080020e7fae */ /* 0x0003e2000e901d4e */
[C---:B------:R-:W-:Y:S01]  /*1280*/  ISETP.LT.OR P5, PT, R15.reuse, 0x41, P4 ;  /* 0x000000410f00780c */ /* 0x040fe200027a1670 */
[----:B------:R-:W-:Y:S02]  /*1290*/  UIADD3.X UR7, URZ, UR5, URZ, UP0, !UPT ;  /* 0x000000053f077290 */ /* 0x000fe400087fe43f */
[----:B------:R3:W-:Y:S01]  /*12a0*/  LDGSTS.E.BYPASS.LTC128B.128 [R14+0x9080], [R4.64], !P2 ;  /* 0x09080000040e7fae */ /* 0x0007e2000d101d4e */
[----:B------:R-:W-:-:S03]  /*12b0*/  ISETP.LT.OR P2, PT, R15, 0x61, P3 ;  /* 0x000000610f00780c */ /* 0x000fc60001f41670 */
[----:B------:R4:W-:Y:S01]  /*12c0*/  LDGSTS.E.BYPASS.LTC128B.128 [R14+0xd080], [R6.64], !P1 ;  /* 0x0d080000060e7fae */ /* 0x0009e2000c901d4e */
[----:B------:R-:W-:Y:S02]  /*12d0*/  IMAD R0, R11, c[0x0][0x1a8], RZ ;  /* 0x00006a000b007a24 */ /* 0x000fe400078e02ff */
[----:B------:R-:W-:Y:S01]  /*12e0*/  IMAD.MOV.U32 R22, RZ, RZ, R8 ;  /* 0x000000ffff167224 */ /* 0x000fe200078e0008 */
[----:B-1----:R-:W-:-:S04]  /*12f0*/  IADD3 R2, P0, R4, UR6, RZ ;  /* 0x0000000604027c10 */ /* 0x002fc8000ff1e0ff */
[----:B------:R-:W-:Y:S02]  /*1300*/  IADD3.X R3, R5, UR5, RZ, P0, !PT ;  /* 0x0000000505037c10 */ /* 0x000fe400087fe4ff */
[----:B----4-:R-:W-:-:S03]  /*1310*/  IADD3 R6, P1, R4, UR12, RZ ;  /* 0x0000000c04067c10 */ /* 0x010fc6000ff3e0ff */
[----:B------:R1:W-:Y:S01]  /*1320*/  LDGSTS.E.BYPASS.LTC128B.128 [R14+0xa080], [R2.64], !P6 ;  /* 0x0a080000020e7fae */ /* 0x0003e2000f101d4e */
[----:B---3--:R-:W-:Y:S02]  /*1330*/  IADD3 R4, P0, R2, UR6, RZ ;  /* 0x0000000602047c10 */ /* 0x008fe4000ff1e0ff */
[----:B------:R-:W-:Y:S02]  /*1340*/  IADD3.X R7, R5, UR7, RZ, P1, !PT ;  /* 0x0000000705077c10 */ /* 0x000fe40008ffe4ff */
[----:B------:R-:W-:Y:S01]  /*1350*/  IADD3.X R5, R3, UR5, RZ, P0, !PT ;  /* 0x0000000503057c10 */ /* 0x000fe200087fe4ff */
[----:B------:R-:W-:Y:S02]  /*1360*/  IMAD.IADD R9, R13, 0x1, R16 ;  /* 0x000000010d097824 */ /* 0x000fe400078e0210 */
[----:B------:R-:W-:Y:S01]  /*1370*/  IMAD.MOV.U32 R8, RZ, RZ, R12 ;  /* 0x000000ffff087224 */ /* 0x000fe200078e000c */
[----:B------:R3:W-:Y:S01]  /*1380*/  LDGSTS.E.BYPASS.LTC128B.128 [R14+0xe080], [R6.64], !P5 ;  /* 0x0e080000060e7fae */ /* 0x0007e2000e901d4e */
[----:B------:R-:W-:Y:S01]  /*1390*/  ISETP.GE.AND P1, PT, R34, c[0x0][0x19c], PT ;  /* 0x0000670022007a0c */ /* 0x000fe20003f26270 */
[----:B------:R-:W-:-:S02]  /*13a0*/  ULDC.64 UR4, c[0x0][0x1a8] ;  /* 0x00006a0000047ab9 */ /* 0x000fc40000000a00 */
[----:B------:R4:W-:Y:S01]  /*13b0*/  LDGSTS.E.BYPASS.LTC128B.128 [R14+0xb080], [R4.64], !P2 ;  /* 0x0b080000040e7fae */ /* 0x0009e2000d101d4e */
[----:B------:R-:W-:Y:S01]  /*13c0*/  IMAD R12, R10, c[0x0][0x1ac], R0 ;  /* 0x00006b000a0c7a24 */ /* 0x000fe200078e0200 */
[----:B------:R-:W-:Y:S01]  /*13d0*/  ISETP.GE.AND P2, PT, R18, c[0x0][0x19c], PT ;  /* 0x0000670012007a0c */ /* 0x000fe20003f46270 */
[----:B------:R-:W-:Y:S01]  /*13e0*/  IMAD R0, R24, c[0x0][0x208], RZ ;  /* 0x0000820018007a24 */ /* 0x000fe200078e02ff */
[C---:B------:R-:W-:Y:S01]  /*13f0*/  ISETP.LT.OR P3, PT, R15.reuse, 0x61, P4 ;  /* 0x000000610f00780c */ /* 0x040fe20002761670 */
[----:B------:R-:W-:Y:S01]  /*1400*/  IMAD.WIDE.U32 R10, R10, c[0x0][0x1a8], R8 ;  /* 0x00006a000a0a7a25 */ /* 0x000fe200078e0008 */
[C---:B------:R-:W-:Y:S01]  /*1410*/  ISETP.LT.OR P5, PT, R15.reuse, 0x1, P2 ;  /* 0x000000010f00780c */ /* 0x040fe200017a1670 */
[----:B------:R-:W-:Y:S01]  /*1420*/  USHF.L.U32 UR6, UR4, 0x6, URZ ;  /* 0x0000000604067899 */ /* 0x000fe2000800063f */
[----:B------:R-:W-:Y:S01]  /*1430*/  ISETP.LT.OR P4, PT, R15, 0x1, P1 ;  /* 0x000000010f00780c */ /* 0x000fe20000f81670 */
[----:B------:R-:W-:Y:S02]  /*1440*/  IMAD R25, R17, c[0x0][0x20c], R0 ;  /* 0x0000830011197a24 */ /* 0x000fe400078e0200 */
[----:B------:R-:W-:Y:S01]  /*1450*/  IMAD.IADD R0, R11, 0x1, R12 ;  /* 0x000000010b007824 */ /* 0x000fe200078e020c */
[----:B------:R-:W-:Y:S01]  /*1460*/  USHF.L.U64.HI UR13, UR4, UR20, UR5 ;  /* 0x00000014040d7299 */ /* 0x000fe20008010205 */
[----:B----4-:R-:W-:Y:S01]  /*1470*/  IMAD R4, R24, c[0x0][0x178], RZ ;  /* 0x00005e0018047a24 */ /* 0x010fe200078e02ff */
[----:B------:R-:W-:Y:S01]  /*1480*/  ISETP.LT.OR P6, PT, R15, 0x61, P2 ;  /* 0x000000610f00780c */ /* 0x000fe200017c1670 */
[----:B------:R-:W-:Y:S01]  /*1490*/  IMAD.WIDE.U32 R8, R17, c[0x0][0x178], R18 ;  /* 0x00005e0011087a25 */ /* 0x000fe200078e0012 */
[----:B------:R-:W-:-:S03]  /*14a0*/  ULDC.64 UR4, c[0x0][0x178] ;  /* 0x00005e0000047ab9 */ /* 0x000fc60000000a00 */
[----:B------:R-:W-:Y:S01]  /*14b0*/  IMAD R16, R17, c[0x0][0x17c], R4 ;  /* 0x00005f0011107a24 */ /* 0x000fe200078e0204 */
[----:B------:R-:W-:-:S04]  /*14c0*/  IADD3 R4, P0, R2, UR12, RZ ;  /* 0x0000000c02047c10 */ /* 0x000fc8000ff1e0ff */
[----:B------:R-:W-:Y:S02]  /*14d0*/  IADD3.X R5, R3, UR7, RZ, P0, !PT ;  /* 0x0000000703057c10 */ /* 0x000fe400087fe4ff */
[----:B-1----:R-:W-:-:S03]  /*14e0*/  LEA R2, P0, R10, c[0x0][0x190], 0x1 ;  /* 0x000064000a027a11 */ /* 0x002fc600078008ff */
[----:B------:R1:W-:Y:S01]  /*14f0*/  LDGSTS.E.BYPASS.LTC128B.128 [R14+0xf080], [R4.64], !P3 ;  /* 0x0f080000040e7fae */ /* 0x0003e2000d901d4e */
[----:B------:R-:W-:Y:S02]  /*1500*/  LEA.HI.X R3, R10, c[0x0][0x194], R0, 0x1, P0 ;  /* 0x000065000a037a11 */ /* 0x000fe400000f0c00 */
[----:B---3--:R-:W-:Y:S01]  /*1510*/  IADD3 R6, P0, R2, UR6, RZ ;  /* 0x0000000602067c10 */ /* 0x008fe2000ff1e0ff */
[----:B------:R-:W-:Y:S01]  /*1520*/  IMAD.U32 R10, RZ, RZ, UR6 ;  /* 0x00000006ff0a7e24 */ /* 0x000fe2000f8e00ff */
[----:B------:R-:W-:Y:S01]  /*1530*/  ISETP.LT.OR P3, PT, R15, 0x21, P2 ;  /* 0x000000210f00780c */ /* 0x000fe20001761670 */
[----:B------:R3:W-:Y:S01]  /*1540*/  LDGSTS.E.BYPASS.LTC128B.128 [R14+0x80], [R2.64], !P5 ;  /* 0x00080000020e7fae */ /* 0x0007e2000e901d4e */
[----:B------:R-:W-:Y:S02]  /*1550*/  IADD3.X R7, R3, UR13, RZ, P0, !PT ;  /* 0x0000000d03077c10 */ /* 0x000fe400087fe4ff */
[----:B------:R-:W-:Y:S01]  /*1560*/  ISETP.NE.AND P0, PT, R101, RZ, PT ;  /* 0x000000ff6500720c */ /* 0x000fe20003f05270 */
[----:B------:R3:W-:Y:S01]  /*1570*/  LDGSTS.E.BYPASS.LTC128B.128 [R14+0x4080], [R2.64+0x80], !P4 ;  /* 0x04080080020e7fae */ /* 0x0007e2000e101d4e */
[----:B------:R-:W-:-:S02]  /*1580*/  ISETP.LT.OR P5, PT, R15, 0x41, P2 ;  /* 0x000000410f00780c */ /* 0x000fc400017a1670 */
[----:B------:R-:W-:Y:S02]  /*1590*/  P2R R28, PR, RZ, 0x40 ;  /* 0x00000040ff1c7803 */ /* 0x000fe40000000000 */
[C---:B------:R-:W-:Y:S02]  /*15a0*/  ISETP.LT.OR P2, PT, R15.reuse, 0x21, P1 ;  /* 0x000000210f00780c */ /* 0x040fe40000f41670 */
[C---:B------:R-:W-:Y:S01]  /*15b0*/  ISETP.LT.OR P4, PT, R15.reuse, 0x41, P1 ;  /* 0x000000410f00780c */ /* 0x040fe20000f81670 */
[----:B------:R4:W-:Y:S01]  /*15c0*/  LDGSTS.E.BYPASS.LTC128B.128 [R14+0x1080], [R6.64], !P3 ;  /* 0x01080000060e7fae */ /* 0x0009e2000d901d4e */
[----:B------:R-:W-:Y:S02]  /*15d0*/  ISETP.LT.OR P6, PT, R15, 0x61, P1 ;  /* 0x000000610f00780c */ /* 0x000fe40000fc1670 */
[----:B------:R-:W-:Y:S02]  /*15e0*/  SEL R15, R107, RZ, !P0 ;  /* 0x000000ff6b0f7207 */ /* 0x000fe40004000000 */
[----:B------:R-:W-:-:S02]  /*15f0*/  SEL R24, R29, RZ, !P0 ;  /* 0x000000ff1d187207 */ /* 0x000fc40004000000 */
[----:B------:R-:W-:-:S04]  /*1600*/  IADD3 R10, P1, P0, R10, 0x80, R2 ;  /* 0x000000800a0a7810 */ /* 0x000fc8000783e002 */
[----:B------:R-:W-:Y:S02]  /*1610*/  IADD3.X R11, RZ, UR13, R3, P1, P0 ;  /* 0x0000000dff0b7c10 */ /* 0x000fe40008fe0403 */
[----:B------:R-:W-:Y:S01]  /*1620*/  ISETP.GE.AND P0, PT, R18, c[0x0][0x16c], PT ;  /* 0x00005b0012007a0c */ /* 0x000fe20003f06270 */
[----:B-1----:R-:W-:Y:S01]  /*1630*/  IMAD.IADD R5, R9, 0x1, R16 ;  /* 0x0000000109057824 */ /* 0x002fe200078e0210 */
[----:B------:R-:W-:Y:S01]  /*1640*/  ISETP.GE.AND P3, PT, R34, c[0x0][0x16c], PT ;  /* 0x00005b0022007a0c */ /* 0x000fe20003f66270 */
[----:B------:R-:W-:Y:S01]  /*1650*/  IMAD.MOV.U32 R4, RZ, RZ, R8 ;  /* 0x000000ffff047224 */ /* 0x000fe200078e0008 */
[----:B------:R-:W-:Y:S01]  /*1660*/  USHF.R.S32.HI UR12, URZ, 0x1f, UR16 ;  /* 0x0000001f3f0c7899 */ /* 0x000fe20008011410 */
[----:B------:R-:W-:Y:S01]  /*1670*/  IMAD R0, R31, c[0x0][0x180], RZ ;  /* 0x000060001f007a24 */ /* 0x000fe200078e02ff */
[----:B------:R-:W-:Y:S01]  /*1680*/  SEL R8, RZ, 0x2, P3 ;  /* 0x00000002ff087807 */ /* 0x000fe20001800000 */
[C---:B---3--:R-:W-:Y:S01]  /*1690*/  IMAD.WIDE.U32 R2, R105.reuse, c[0x0][0x180], R4 ;  /* 0x0000600069027a25 */ /* 0x048fe200078e0004 */
[----:B------:R-:W-:Y:S01]  /*16a0*/  SEL R4, RZ, 0x1, P0 ;  /* 0x00000001ff047807 */ /* 0x000fe20000000000 */
[----:B------:R-:W-:Y:S01]  /*16b0*/  UIMAD UR7, UR12, UR4, URZ ;  /* 0x000000040c0772a4 */ /* 0x000fe2000f8e023f */
[----:B------:R1:W-:Y:S01]  /*16c0*/  LDGSTS.E.BYPASS.LTC128B.128 [R14+0x5080], [R10.64], !P2 ;  /* 0x050800000a0e7fae */ /* 0x0003e2000d101d4e */
[----:B------:R-:W-:Y:S01]  /*16d0*/  IMAD R0, R105, c[0x0][0x184], R0 ;  /* 0x0000610069007a24 */ /* 0x000fe200078e0200 */
[----:B------:R-:W-:Y:S01]  /*16e0*/  UIMAD.WIDE.U32 UR24, UR16, UR4, URZ ;  /* 0x00000004101872a5 */ /* 0x000fe2000f8e003f */
[----:B------:R-:W-:Y:S01]  /*16f0*/  IMAD.IADD R29, R8, 0x1, R4 ;  /* 0x00000001081d7824 */ /* 0x000fe200078e0204 */
[----:B------:R-:W-:Y:S01]  /*1700*/  UIADD3 UR18, UP0, UR6, 0x80, URZ ;  /* 0x0000008006127890 */ /* 0x000fe2000ff1e03f */
[----:B------:R-:W-:Y:S01]  /*1710*/  IMAD.MOV.U32 R4, RZ, RZ, R2 ;  /* 0x000000ffff047224 */ /* 0x000fe200078e0002 */
[----:B------:R-:W-:Y:S01]  /*1720*/  UIMAD UR7, UR16, UR5, UR7 ;  /* 0x00000005100772a4 */ /* 0x000fe2000f8e0207 */
[----:B------:R-:W-:-:S02]  /*1730*/  IMAD.IADD R5, R3, 0x1, R0 ;  /* 0x0000000103057824 */ /* 0x000fc400078e0200 */
[----:B------:R-:W-:Y:S01]  /*1740*/  IMAD R0, R24, c[0x0][0x188], RZ ;  /* 0x0000620018007a24 */ /* 0x000fe200078e02ff */
[----:B------:R-:W-:Y:S01]  /*1750*/  UIADD3.X UR17, URZ, UR13, URZ, UP0, !UPT ;  /* 0x0000000d3f117290 */ /* 0x000fe200087fe43f */
[----:B------:R-:W-:Y:S01]  /*1760*/  IMAD.WIDE.U32 R40, R15, c[0x0][0x188], R4 ;  /* 0x000062000f287a25 */ /* 0x000fe200078e0004 */
[----:B------:R-:W-:-:S03]  /*1770*/  UIADD3 UR7, UR25, UR7, URZ ;  /* 0x0000000719077290 */ /* 0x000fc6000fffe03f */
[----:B------:R-:W-:Y:S02]  /*1780*/  IMAD R0, R15, c[0x0][0x18c], R0 ;  /* 0x000063000f007a24 */ /* 0x000fe400078e0200 */
[----:B------:R-:W-:Y:S02]  /*1790*/  IMAD.U32 R4, RZ, RZ, UR24 ;  /* 0x00000018ff047e24 */ /* 0x000fe4000f8e00ff */
[----:B------:R-:W-:Y:S02]  /*17a0*/  IMAD.U32 R5, RZ, RZ, UR25 ;  /* 0x00000019ff057e24 */ /* 0x000fe4000f8e00ff */
[----:B------:R-:W-:Y:S02]  /*17b0*/  IMAD.U32 R5, RZ, RZ, UR7 ;  /* 0x00000007ff057e24 */ /* 0x000fe4000f8e00ff */
[----:B------:R-:W-:Y:S02]  /*17c0*/  IMAD.IADD R16, R41, 0x1, R0 ;  /* 0x0000000129107824 */ /* 0x000fe400078e0200 */
[----:B------:R-:W-:-:S04]  /*17d0*/  IMAD.WIDE.U32 R12, R17, c[0x0][0x208], R18 ;  /* 0x00008200110c7a25 */ /* 0x000fc800078e0012 */
[----:B------:R-:W-:Y:S02]  /*17e0*/  IMAD.IADD R9, R13, 0x1, R25 ;  /* 0x000000010d097824 */ /* 0x000fe400078e0219 */
[----:B------:R-:W-:Y:S02]  /*17f0*/  IMAD.MOV.U32 R8, RZ, RZ, R12 ;  /* 0x000000ffff087224 */ /* 0x000fe400078e000c */
[----:B------:R-:W-:Y:S02]  /*1800*/  IMAD R12, R31, c[0x0][0x210], RZ ;  /* 0x000084001f0c7a24 */ /* 0x000fe400078e02ff */
[----:B-1----:R-:W-:Y:S01]  /*1810*/  IMAD.WIDE.U32 R10, R105, c[0x0][0x210], R8 ;  /* 0x00008400690a7a25 */ /* 0x002fe200078e0008 */
[----:B--2---:R-:W-:-:S04]  /*1820*/  LOP3.LUT R37, R37, 0xfffffffd, RZ, 0xc0, !PT ;  /* 0xfffffffd25257812 */ /* 0x004fc800078ec0ff */
[----:B------:R-:W-:Y:S02]  /*1830*/  @P0 LOP3.LUT R37, R37, 0x2, RZ, 0xfc, !PT ;  /* 0x0000000225250812 */ /* 0x000fe400078efcff */
[----:B------:R-:W-:-:S04]  /*1840*/  IADD3 R2, P0, R6, UR6, RZ ;  /* 0x0000000606027c10 */ /* 0x000fc8000ff1e0ff */
[----:B------:R-:W-:Y:S02]  /*1850*/  IADD3.X R3, R7, UR13, RZ, P0, !PT ;  /* 0x0000000d07037c10 */ /* 0x000fe400087fe4ff */
[----:B----4-:R-:W-:Y:S01]  /*1860*/  IADD3 R6, P0, R6, UR18, RZ ;  /* 0x0000001206067c10 */ /* 0x010fe2000ff1e0ff */
[----:B------:R-:W-:Y:S01]  /*1870*/  IMAD R12, R105, c[0x0][0x214], R12 ;  /* 0x00008500690c7a24 */ /* 0x000fe200078e020c */
[----:B------:R-:W-:Y:S01]  /*1880*/  IADD3 R8, P1, R2, UR6, RZ ;  /* 0x0000000602087c10 */ /* 0x000fe2000ff3e0ff */
[----:B------:R1:W-:Y:S01]  /*1890*/  LDGSTS.E.BYPASS.LTC128B.128 [R14+0x2080], [R2.64], !P5 ;  /* 0x02080000020e7fae */ /* 0x0003e2000e901d4e */
[----:B------:R-:W-:Y:S01]  /*18a0*/  IADD3.X R7, R7, UR17, RZ, P0, !PT ;  /* 0x0000001107077c10 */ /* 0x000fe200087fe4ff */
[----:B------:R-:W-:Y:S01]  /*18b0*/  IMAD.U32 R13, RZ, RZ, UR5 ;  /* 0x00000005ff0d7e24 */ /* 0x000fe2000f8e00ff */
[C---:B------:R-:W-:Y:S01]  /*18c0*/  LEA R0, P0, R4.reuse, R40, 0x6 ;  /* 0x0000002804007211 */ /* 0x040fe200078030ff */
[----:B------:R-:W-:Y:S01]  /*18d0*/  IMAD.WIDE.U32 R22, R15, c[0x0][0x278], R22 ;  /* 0x00009e000f167a25 */ /* 0x000fe200078e0016 */
[----:B------:R-:W-:Y:S01]  /*18e0*/  IADD3.X R9, R3, UR13, RZ, P1, !PT ;  /* 0x0000000d03097c10 */ /* 0x000fe20008ffe4ff */
[----:B------:R2:W-:Y:S01]  /*18f0*/  LDGSTS.E.BYPASS.LTC128B.128 [R14+0x6080], [R6.64], !P4 ;  /* 0x06080000060e7fae */ /* 0x0005e2000e101d4e */
[----:B------:R-:W-:Y:S01]  /*1900*/  LEA.HI.X R5, R4, R16, R5, 0x6, P0 ;  /* 0x0000001004057211 */ /* 0x000fe200000f3405 */
[----:B------:R-:W-:Y:S01]  /*1910*/  ULDC.64 UR6, c[0x0][0x208] ;  /* 0x0000820000067ab9 */ /* 0x000fe20000000a00 */
[----:B------:R-:W-:-:S04]  /*1920*/  LEA R4, P0, R0, c[0x0][0x160], 0x1 ;  /* 0x0000580000047a11 */ /* 0x000fc800078008ff */
[----:B------:R-:W-:Y:S01]  /*1930*/  LEA.HI.X R5, R0, c[0x0][0x164], R5, 0x1, P0 ;  /* 0x0000590000057a11 */ /* 0x000fe200000f0c05 */
[----:B------:R-:W-:Y:S01]  /*1940*/  IMAD.U32 R0, RZ, RZ, UR4 ;  /* 0x00000004ff007e24 */ /* 0x000fe2000f8e00ff */
[----:B------:R-:W-:Y:S02]  /*1950*/  ISETP.NE.AND P5, PT, R28, RZ, PT ;  /* 0x000000ff1c00720c */ /* 0x000fe40003fa5270 */
[----:B-1----:R-:W-:Y:S01]  /*1960*/  IADD3 R2, P0, R2, UR18, RZ ;  /* 0x0000001202027c10 */ /* 0x002fe2000ff1e0ff */
[----:B------:R-:W-:Y:S01]  /*1970*/  USHF.L.U32 UR18, UR16, 0x6, URZ ;  /* 0x0000000610127899 */ /* 0x000fe2000800063f */
[----:B--2---:R-:W-:Y:S02]  /*1980*/  IMAD.IADD R7, R11, 0x1, R12 ;  /* 0x000000010b077824 */ /* 0x004fe400078e020c */
[----:B------:R-:W-:-:S07]  /*1990*/  IADD3.X R3, R3, UR17, RZ, P0, !PT ;  /* 0x0000001103037c10 */ /* 0x000fce00087fe4ff */
[----:B------:R1:W-:Y:S01]  /*19a0*/  LDGSTS.E.BYPASS.LTC128B.128 [R14+0x3080], [R8.64], !P5 ;  /* 0x03080000080e7fae */ /* 0x0003e2000e901d4e */
[C---:B------:R-:W-:Y:S02]  /*19b0*/  LEA R12, P0, R0.reuse, R4, 0x6 ;  /* 0x00000004000c7211 */ /* 0x040fe400078030ff */
[----:B------:R-:W-:Y:S01]  /*19c0*/  LOP3.LUT P2, RZ, R29, 0x1, RZ, 0xc0, !PT ;  /* 0x000000011dff7812 */ /* 0x000fe2000784c0ff */
[----:B------:R2:W-:Y:S01]  /*19d0*/  LDGSTS.E.BYPASS.LTC128B.128 [R14+0x7080], [R2.64], !P6 ;  /* 0x07080000020e7fae */ /* 0x0005e2000f101d4e */
[----:B------:R-:W-:Y:S01]  /*19e0*/  LEA.HI.X R13, R0, R5, R13, 0x6, P0 ;  /* 0x00000005000d7211 */ /* 0x000fe200000f340d */
[----:B------:R-:W-:Y:S01]  /*19f0*/  IMAD.U32 R0, RZ, RZ, UR18 ;  /* 0x00000012ff007e24 */ /* 0x000fe2000f8e00ff */
[----:B------:R-:W-:Y:S02]  /*1a00*/  ISETP.GT.AND P4, PT, R103, 0xf, PT ;  /* 0x0000000f6700780c */ /* 0x000fe40003f84270 */
[----:B------:R-:W-:Y:S01]  /*1a10*/  LOP3.LUT R37, R37, 0xfffffffe, RZ, 0xc0, !PT ;  /* 0xfffffffe25257812 */ /* 0x000fe200078ec0ff */
[----:B------:R-:W-:Y:S01]  /*1a20*/  USHF.R.S32.HI UR17, URZ, 0x1f, UR18 ;  /* 0x0000001f3f117899 */ /* 0x000fe20008011412 */
[----:B------:R-:W-:Y:S01]  /*1a30*/  IADD3 R0, -R39, UR10, -R0 ;  /* 0x0000000a27007c10 */ /* 0x000fe2000fffe900 */
[----:B------:R-:W0:Y:S03]  /*1a40*/  LDGDEPBAR ;  /* 0x00000000000079af */ /* 0x000e260000000000 */
[----:B------:R-:W-:-:S02]  /*1a50*/  ISETP.LT.OR P0, PT, R0, 0x1, !P2 ;  /* 0x000000010000780c */ /* 0x000fc40005701670 */
[----:B------:R-:W-:Y:S01]  /*1a60*/  @P3 LOP3.LUT R37, R37, 0x1, RZ, 0xfc, !PT ;  /* 0x0000000125253812 */ /* 0x000fe200078efcff */
[----:B------:R-:W-:Y:S02]  /*1a70*/  IMAD.MOV.U32 R6, RZ, RZ, R10 ;  /* 0x000000ffff067224 */ /* 0x000fe400078e000a */
[----:B--2---:R-:W-:-:S08]  /*1a80*/  IMAD R2, R24, c[0x0][0x278], RZ ;  /* 0x00009e0018027a24 */ /* 0x004fd000078e02ff */
[----:B------:R2:W-:Y:S01]  /*1a90*/  LDGSTS.E.BYPASS.LTC128B.128 [R14+0x10080], [R4.64], !P0 ;  /* 0x10080000040e7fae */ /* 0x0005e2000c101d4e */
[----:B------:R-:W-:Y:S01]  /*1aa0*/  IMAD R2, R15, c[0x0][0x27c], R2 ;  /* 0x00009f000f027a24 */ /* 0x000fe200078e0202 */
[----:B-1----:R-:W-:-:S03]  /*1ab0*/  @!P4 IADD3 R9, P0, R22, UR18, RZ ;  /* 0x000000121609cc10 */ /* 0x002fc6000ff1e0ff */
[----:B------:R-:W-:Y:S01]  /*1ac0*/  IMAD.IADD R38, R23, 0x1, R2 ;  /* 0x0000000117267824 */ /* 0x000fe200078e0202 */
[----:B------:R-:W-:Y:S01]  /*1ad0*/  STL [R1+0x30], R37 ;  /* 0x0000302501007387 */ /* 0x000fe20000100800 */
[----:B------:R-:W-:Y:S01]  /*1ae0*/  LOP3.LUT P3, RZ, R29, 0x2, RZ, 0xc0, !PT ;  /* 0x000000021dff7812 */ /* 0x000fe2000786c0ff */
[----:B------:R-:W-:Y:S02]  /*1af0*/  IMAD R3, R24, c[0x0][0x218], RZ ;  /* 0x0000860018037a24 */ /* 0x000fe400078e02ff */
[----:B------:R-:W-:Y:S01]  /*1b00*/  @!P4 IADD3.X R11, R38, UR17, RZ, P0, !PT ;  /* 0x00000011260bcc10 */ /* 0x000fe200087fe4ff */
[----:B------:R-:W-:Y:S01]  /*1b10*/  STL.64 [R1+0x58], R40 ;  /* 0x0000582801007387 */ /* 0x000fe20000100a00 */
[----:B------:R-:W-:Y:S01]  /*1b20*/  ISETP.GE.AND P0, PT, R34, c[0x0][0x1fc], PT ;  /* 0x00007f0022007a0c */ /* 0x000fe20003f06270 */
[----:B------:R-:W-:Y:S02]  /*1b30*/  USHF.L.U32 UR21, UR6, 0x6, URZ ;  /* 0x0000000606157899 */ /* 0x000fe4000800063f */
[----:B------:R1:W-:Y:S01]  /*1b40*/  STL [R1+0x64], R16 ;  /* 0x0000641001007387 */ /* 0x0003e20000100800 */
[----:B------:R-:W-:Y:S01]  /*1b50*/  ISETP.GE.AND P1, PT, R18, c[0x0][0x1fc], PT ;  /* 0x00007f0012007a0c */ /* 0x000fe20003f26270 */
[----:B------:R-:W-:-:S02]  /*1b60*/  USHF.L.U64.HI UR20, UR6, UR20, UR7 ;  /* 0x0000001406147299 */ /* 0x000fc40008010207 */
[----:B------:R3:W-:Y:S01]  /*1b70*/  STL.64 [R1+0x78], R22 ;  /* 0x0000781601007387 */ /* 0x0007e20000100a00 */
[----:B------:R-:W-:Y:S01]  /*1b80*/  IMAD R2, R15, c[0x0][0x21c], R3 ;  /* 0x000087000f027a24 */ /* 0x000fe200078e0203 */
[C---:B------:R-:W-:Y:S01]  /*1b90*/  ISETP.LT.OR P5, PT, R0.reuse, 0x1, !P3 ;  /* 0x000000010000780c */ /* 0x040fe20005fa1670 */
[----:B------:R-:W-:Y:S01]  /*1ba0*/  UIMAD UR13, UR20, UR16, URZ ;  /* 0x00000010140d72a4 */ /* 0x000fe2000f8e023f */
[----:B------:R-:W-:Y:S02]  /*1bb0*/  SEL R3, RZ, 0x1, P1 ;  /* 0x00000001ff037807 */ /* 0x000fe40000800000 */
[C---:B------:R-:W-:Y:S01]  /*1bc0*/  ISETP.LT.OR P2, PT, R0.reuse, 0x21, !P2 ;  /* 0x000000210000780c */ /* 0x040fe20005741670 */
[----:B------:R-:W-:Y:S01]  /*1bd0*/  IMAD.U32 R28, RZ, RZ, UR21 ;  /* 0x00000015ff1c7e24 */ /* 0x000fe2000f8e00ff */
[----:B------:R-:W-:Y:S01]  /*1be0*/  ISETP.LT.OR P1, PT, R0, 0x21, !P3 ;  /* 0x000000210000780c */ /* 0x000fe20005f21670 */
[----:B------:R-:W-:Y:S01]  /*1bf0*/  UIMAD UR13, UR12, UR21, UR13 ;  /* 0x000000150c0d72a4 */ /* 0x000fe2000f8e020d */
[----:B------:R-:W-:-:S05]  /*1c00*/  LEA.HI R29, R36, R103, RZ, 0x5 ;  /* 0x00000067241d7211 */ /* 0x000fca00078f28ff */
[----:B------:R2:W-:Y:S04]  /*1c10*/  LDGSTS.E.BYPASS.LTC128B.128 [R14+0x12080], [R4.64+0x80], !P5 ;  /* 0x12080080040e7fae */ /* 0x0005e8000e901d4e */
[----:B------:R4:W-:Y:S01]  /*1c20*/  LDGSTS.E.BYPASS.LTC128B.128 [R14+0x11080], [R12.64], !P2 ;  /* 0x110800000c0e7fae */ /* 0x0009e2000d101d4e */
[----:B-1----:R-:W-:-:S04]  /*1c30*/  IMAD.WIDE.U32 R16, R105, c[0x0][0x288], R20 ;  /* 0x0000a20069107a25 */ /* 0x002fc800078e0014 */
[----:B---3--:R-:W-:Y:S01]  /*1c40*/  IMAD.WIDE.U32 R22, R15, c[0x0][0x218], R6 ;  /* 0x000086000f167a25 */ /* 0x008fe200078e0006 */
[----:B------:R-:W-:Y:S01]  /*1c50*/  SEL R6, RZ, 0xffffffff, P0 ;  /* 0xffffffffff067807 */ /* 0x000fe20000000000 */
[----:B------:R4:W-:Y:S02]  /*1c60*/  LDGSTS.E.BYPASS.LTC128B.128 [R14+0x13080], [R12.64+0x80], !P1 ;  /* 0x130800800c0e7fae */ /* 0x0009e4000c901d4e */
[----:B------:R-:W-:Y:S02]  /*1c70*/  IMAD.IADD R43, R23, 0x1, R2 ;  /* 0x00000001172b7824 */ /* 0x000fe400078e0202 */
[----:B------:R-:W-:Y:S02]  /*1c80*/  IMAD.SHL.U32 R2, R6, 0x2, RZ ;  /* 0x0000000206027824 */ /* 0x000fe400078e00ff */
[----:B------:R-:W-:Y:S01]  /*1c90*/  IMAD.MOV.U32 R42, RZ, RZ, R22 ;  /* 0x000000ffff2a7224 */ /* 0x000fe200078e0016 */
[C---:B------:R-:W-:Y:S02]  /*1ca0*/  @!P4 LEA R8, P0, R9.reuse, c[0x0][0x258], 0x2 ;  /* 0x000096000908ca11 */ /* 0x040fe400078010ff */
[----:B------:R-:W-:Y:S01]  /*1cb0*/  LOP3.LUT R3, R2, 0x2, R3, 0xe2, !PT ;  /* 0x0000000202037812 */ /* 0x000fe200078ee203 */
[----:B------:R-:W-:Y:S01]  /*1cc0*/  IMAD.WIDE.U32 R6, R28, UR16, R42 ;  /* 0x000000101c067c25 */ /* 0x000fe2000f8e002a */
[----:B------:R-:W-:-:S02]  /*1cd0*/  @!P4 LEA.HI.X R9, R9, c[0x0][0x25c], R11, 0x2, P0 ;  /* 0x000097000909ca11 */ /* 0x000fc400000f140b */
[----:B------:R-:W-:Y:S02]  /*1ce0*/  LOP3.LUT P5, RZ, R3, 0x1, RZ, 0xc0, !PT ;  /* 0x0000000103ff7812 */ /* 0x000fe400078ac0ff */
[----:B--2---:R-:W-:Y:S02]  /*1cf0*/  IADD3 R4, R7, UR13, RZ ;  /* 0x0000000d07047c10 */ /* 0x004fe4000fffe0ff */
[C---:B------:R-:W-:Y:S02]  /*1d00*/  LEA R2, P0, R6.reuse, c[0x0][0x1f0], 0x1 ;  /* 0x00007c0006027a11 */ /* 0x040fe400078008ff */
[----:B------:R-:W-:Y:S02]  /*1d10*/  LOP3.LUT P6, RZ, R3, 0x2, RZ, 0xc0, !PT ;  /* 0x0000000203ff7812 */ /* 0x000fe400078cc0ff */
[----:B------:R-:W-:Y:S02]  /*1d20*/  SHF.R.S32.HI R20, RZ, 0x5, R29 ;  /* 0x00000005ff147819 */ /* 0x000fe4000001141d */
[----:B------:R-:W-:-:S02]  /*1d30*/  LEA.HI.X R3, R6, c[0x0][0x1f4], R4, 0x1, P0 ;  /* 0x00007d0006037a11 */ /* 0x000fc400000f0c04 */
[C---:B------:R-:W-:Y:S02]  /*1d40*/  ISETP.LT.OR P1, PT, R0.reuse, 0x1, !P5 ;  /* 0x000000010000780c */ /* 0x040fe40006f21670 */
[----:B------:R-:W-:Y:S01]  /*1d50*/  ISETP.LT.OR P0, PT, R0, 0x1, !P6 ;  /* 0x000000010000780c */ /* 0x000fe20007701670 */
[----:B------:R-:W-:Y:S01]  /*1d60*/  IMAD R25, R31, c[0x0][0x288], RZ ;  /* 0x0000a2001f197a24 */ /* 0x000fe200078e02ff */
[----:B------:R-:W-:Y:S01]  /*1d70*/  LEA.HI R10, R29, R20, RZ, 0x1 ;  /* 0x000000141d0a7211 */ /* 0x000fe200078f08ff */
[----:B------:R-:W-:Y:S01]  /*1d80*/  @!P4 IMAD.SHL.U32 R6, R103, 0x10, RZ ;  /* 0x000000106706c824 */ /* 0x000fe200078e00ff */
[----:B------:R-:W-:Y:S01]  /*1d90*/  USHF.L.U32 UR13, UR6, 0x5, URZ ;  /* 0x00000005060d7899 */ /* 0x000fe2000800063f */
[----:B------:R-:W-:Y:S01]  /*1da0*/  IMAD R25, R105, c[0x0][0x28c], R25 ;  /* 0x0000a30069197a24 */ /* 0x000fe200078e0219 */
[----:B------:R-:W-:Y:S01]  /*1db0*/  LOP3.LUT R10, R10, 0xfffffffe, RZ, 0xc0, !PT ;  /* 0xfffffffe0a0a7812 */ /* 0x000fe200078ec0ff */
[----:B------:R-:W-:Y:S01]  /*1dc0*/  UMOV UR12, 0x5 ;  /* 0x00000005000c7882 */ /* 0x000fe20000000000 */
[----:B------:R-:W-:Y:S01]  /*1dd0*/  LEA.HI R7, R36, R103, RZ, 0x4 ;  /* 0x0000006724077211 */ /* 0x000fe200078f20ff */
[----:B------:R-:W-:Y:S01]  /*1de0*/  USHF.L.U64.HI UR12, UR6, UR12, UR7 ;  /* 0x0000000c060c7299 */ /* 0x000fe20008010207 */
[----:B------:R-:W-:Y:S01]  /*1df0*/  STL [R1+0x88], R38 ;  /* 0x0000882601007387 */ /* 0x000fe20000100800 */
[----:B------:R-:W-:Y:S01]  /*1e00*/  USHF.L.U32 UR7, UR13, 0x1, URZ ;  /* 0x000000010d077899 */ /* 0x000fe2000800063f */
[----:B------:R-:W-:-:S02]  /*1e10*/  IMAD.IADD R5, R17, 0x1, R25 ;  /* 0x0000000111057824 */ /* 0x000fc400078e0219 */
[----:B------:R1:W-:Y:S01]  /*1e20*/  STL.64 [R1+0x50], R22 ;  /* 0x0000501601007387 */ /* 0x0003e20000100a00 */
[----:B------:R-:W-:-:S03]  /*1e30*/  IMAD.MOV.U32 R4, RZ, RZ, R16 ;  /* 0x000000ffff047224 */ /* 0x000fc600078e0010 */
[----:B------:R2:W-:Y:S01]  /*1e40*/  @!P4 LDGSTS.E.BYPASS.LTC128B.128 [R6+0x20080], [R8.64] ;  /* 0x200800000806cfae */ /* 0x0005e2000b901d4e */
[----:B------:R-:W-:-:S03]  /*1e50*/  USHF.L.U64.HI UR6, UR13, 0x1, UR12 ;  /* 0x000000010d067899 */ /* 0x000fc6000801020c */
[----:B------:R-:W0:Y:S01]  /*1e60*/  LDGDEPBAR ;  /* 0x00000000000079af */ /* 0x000e220000000000 */
[----:B------:R-:W-:-:S03]  /*1e70*/  IMAD.WIDE.U32 R40, R15, c[0x0][0x290], R4 ;  /* 0x0000a4000f287a25 */ /* 0x000fc600078e0004 */
[----:B------:R3:W-:Y:S01]  /*1e80*/  LDGSTS.E.BYPASS.LTC128B.128 [R14+0x18080], [R2.64], !P1 ;  /* 0x18080000020e7fae */ /* 0x0007e2000c901d4e */
[----:B------:R-:W-:-:S03]  /*1e90*/  ISETP.LT.OR P2, PT, R0, 0x21, !P5 ;  /* 0x000000210000780c */ /* 0x000fc60006f41670 */
[----:B------:R3:W-:Y:S01]  /*1ea0*/  LDGSTS.E.BYPASS.LTC128B.128 [R14+0x1a080], [R2.64+0x80], !P0 ;  /* 0x1a080080020e7fae */ /* 0x0007e2000c101d4e */
[----:B------:R-:W-:Y:S02]  /*1eb0*/  ISETP.LT.OR P1, PT, R0, 0x21, !P6 ;  /* 0x000000210000780c */ /* 0x000fe40007721670 */
[----:B------:R-:W-:Y:S01]  /*1ec0*/  LEA.HI R11, R36, R103, RZ, 0x2 ;  /* 0x00000067240b7211 */ /* 0x000fe200078f10ff */
[----:B-1----:R-:W-:Y:S01]  /*1ed0*/  IMAD.IADD R22, R20, 0x1, -R10 ;  /* 0x0000000114167824 */ /* 0x002fe200078e0a0a */
[----:B------:R-:W-:Y:S01]  /*1ee0*/  SHF.R.S32.HI R10, RZ, 0x4, R7 ;  /* 0x00000004ff0a7819 */ /* 0x000fe20000011407 */
[----:B--2---:R-:W-:-:S03]  /*1ef0*/  IMAD R6, R24, c[0x0][0x290], RZ ;  /* 0x0000a40018067a24 */ /* 0x004fc600078e02ff */
[----:B------:R-:W-:Y:S01]  /*1f00*/  LEA.HI R4, R7, R10, RZ, 0x1 ;  /* 0x0000000a07047211 */ /* 0x000fe200078f08ff */
[----:B------:R-:W-:-:S03]  /*1f10*/  IMAD R6, R15, c[0x0][0x294], R6 ;  /* 0x0000a5000f067a24 */ /* 0x000fc600078e0206 */
[----:B------:R-:W-:Y:S01]  /*1f20*/  LOP3.LUT R4, R4, 0xfffffffe, RZ, 0xc0, !PT ;  /* 0xfffffffe04047812 */ /* 0x000fe200078ec0ff */
[----:B------:R-:W-:Y:S01]  /*1f30*/  IMAD.IADD R38, R41, 0x1, R6 ;  /* 0x0000000129267824 */ /* 0x000fe200078e0206 */
[----:B---3--:R-:W-:-:S04]  /*1f40*/  IADD3 R2, P0, R2, UR7, RZ ;  /* 0x0000000702027c10 */ /* 0x008fc8000ff1e0ff */
[----:B------:R-:W-:Y:S02]  /*1f50*/  IADD3.X R3, R3, UR6, RZ, P0, !PT ;  /* 0x0000000603037c10 */ /* 0x000fe400087fe4ff */
[----:B------:R-:W-:Y:S02]  /*1f60*/  IADD3 R0, P0, R40, UR18, RZ ;  /* 0x0000001228007c10 */ /* 0x000fe4000ff1e0ff */
[--C-:B------:R-:W-:Y:S02]  /*1f70*/  SHF.R.S32.HI R8, RZ, 0x2, R11.reuse ;  /* 0x00000002ff087819 */ /* 0x100fe4000001140b */
[----:B------:R-:W-:Y:S01]  /*1f80*/  LOP3.LUT R7, R7, 0xfffffff0, RZ, 0xc0, !PT ;  /* 0xfffffff007077812 */ /* 0x000fe200078ec0ff */
[----:B------:R-:W-:Y:S01]  /*1f90*/  IMAD.IADD R10, R10, 0x1, -R4 ;  /* 0x000000010a0a7824 */ /* 0x000fe200078e0a04 */
[----:B------:R-:W-:Y:S01]  /*1fa0*/  SHF.R.S32.HI R6, RZ, 0x1f, R11 ;  /* 0x0000001fff067819 */ /* 0x000fe2000001140b */
[----:B------:R-:W-:Y:S01]  /*1fb0*/  IMAD R31, R31, c[0x0][0x238], RZ ;  /* 0x00008e001f1f7a24 */ /* 0x000fe200078e02ff */
[----:B------:R-:W-:Y:S01]  /*1fc0*/  IADD3.X R5, R38, UR17, RZ, P0, !PT ;  /* 0x0000001126057c10 */ /* 0x000fe200087fe4ff */
[----:B------:R1:W-:Y:S01]  /*1fd0*/  LDGSTS.E.BYPASS.LTC128B.128 [R14+0x19080], [R2.64], !P2 ;  /* 0x19080000020e7fae */ /* 0x0003e2000d101d4e */
[----:B------:R-:W-:-:S02]  /*1fe0*/  LEA R20, P0, R0, c[0x0][0x280], 0x2 ;  /* 0x0000a00000147a11 */ /* 0x000fc400078010ff */
[----:B------:R-:W-:Y:S01]  /*1ff0*/  LEA.HI R4, R6, R8, RZ, 0x3 ;  /* 0x0000000806047211 */ /* 0x000fe200078f18ff */
[----:B------:R-:W-:Y:S01]  /*2000*/  IMAD.IADD R7, R103, 0x1, -R7 ;  /* 0x0000000167077824 */ /* 0x000fe200078e0a07 */
[----:B------:R-:W-:Y:S01]  /*2010*/  LEA.HI.X R21, R0, c[0x0][0x284], R5, 0x2, P0 ;  /* 0x0000a10000157a11 */ /* 0x000fe200000f1405 */
[----:B------:R1:W-:Y:S01]  /*2020*/  LDGSTS.E.BYPASS.LTC128B.128 [R14+0x1b080], [R2.64+0x80], !P1 ;  /* 0x1b080080020e7fae */ /* 0x0003e2000c901d4e */
[----:B------:R-:W-:Y:S01]  /*2030*/  LOP3.LUT R0, R4, 0xfffffff8, RZ, 0xc0, !PT ;  /* 0xfffffff804007812 */ /* 0x000fe200078ec0ff */
[C---:B------:R-:W-:Y:S01]  /*2040*/  IMAD R31, R105.reuse, c[0x0][0x23c], R31 ;  /* 0x00008f00691f7a24 */ /* 0x040fe200078e021f */
[----:B------:R-:W-:Y:S01]  /*2050*/  SHF.R.S32.HI R4, RZ, 0x1f, R7 ;  /* 0x0000001fff047819 */ /* 0x000fe20000011407 */
[----:B------:R-:W-:-:S04]  /*2060*/  IMAD.WIDE.U32 R26, R105, c[0x0][0x238], R26 ;  /* 0x00008e00691a7a25 */ /* 0x000fc800078e001a */
[----:B------:R-:W-:Y:S01]  /*2070*/  IMAD.IADD R17, R8, 0x1, -R0 ;  /* 0x0000000108117824 */ /* 0x000fe200078e0a00 */
[----:B----4-:R-:W-:Y:S01]  /*2080*/  LEA.HI R13, R4, R7, RZ, 0x3 ;  /* 0x00000007040d7211 */ /* 0x010fe200078f18ff */
[----:B------:R-:W-:-:S03]  /*2090*/  IMAD.SHL.U32 R16, R22, 0x10, RZ ;  /* 0x0000001016107824 */ /* 0x000fc600078e00ff */
[----:B------:R-:W-:Y:S01]  /*20a0*/  LOP3.LUT R5, R13, 0xfffffff8, RZ, 0xc0, !PT ;  /* 0xfffffff80d057812 */ /* 0x000fe200078ec0ff */
[----:B------:R-:W-:Y:S02]  /*20b0*/  IMAD R4, R24, c[0x0][0x240], RZ ;  /* 0x0000900018047a24 */ /* 0x000fe400078e02ff */
[----:B-1----:R-:W-:Y:S02]  /*20c0*/  IMAD.SHL.U32 R2, R32, 0x40, RZ ;  /* 0x0000004020027824 */ /* 0x002fe400078e00ff */
[----:B------:R-:W-:-:S03]  /*20d0*/  IMAD.IADD R3, R27, 0x1, R31 ;  /* 0x000000011b037824 */ /* 0x000fc600078e021f */
[----:B------:R-:W-:Y:S01]  /*20e0*/  LOP3.LUT R0, R2, 0x1c0, RZ, 0xc0, !PT ;  /* 0x000001c002007812 */ /* 0x000fe200078ec0ff */
[----:B------:R-:W-:-:S03]  /*20f0*/  IMAD.MOV.U32 R2, RZ, RZ, R26 ;  /* 0x000000ffff027224 */ /* 0x000fc600078e001a */
[C---:B------:R-:W-:Y:S01]  /*2100*/  LOP3.LUT R6, R0.reuse, 0x10, R16, 0xf8, !PT ;  /* 0x0000001000067812 */ /* 0x040fe200078ef810 */
[----:B------:R-:W-:Y:S01]  /*2110*/  IMAD.WIDE.U32 R44, R15, c[0x0][0x240], R2 ;  /* 0x000090000f2c7a25 */ /* 0x000fe200078e0002 */
[--C-:B------:R-:W-:Y:S02]  /*2120*/  LOP3.LUT R2, R0, 0x8, R33.reuse, 0xf8, !PT ;  /* 0x0000000800027812 */ /* 0x100fe400078ef821 */
[----:B------:R-:W-:Y:S01]  /*2130*/  SHF.R.U32.HI R8, RZ, 0x3, R0 ;  /* 0x00000003ff087819 */ /* 0x000fe20000011600 */
[----:B------:R-:W-:Y:S02]  /*2140*/  IMAD.SHL.U32 R0, R17, 0x40, RZ ;  /* 0x0000004011007824 */ /* 0x000fe400078e00ff */
[----:B------:R-:W-:Y:S01]  /*2150*/  IMAD.SHL.U32 R3, R30, 0x8, RZ ;  /* 0x000000081e037824 */ /* 0x000fe200078e00ff */
[----:B------:R-:W-:Y:S01]  /*2160*/  LOP3.LUT R9, R6, 0x8, R33, 0xf8, !PT ;  /* 0x0000000806097812 */ /* 0x000fe200078ef821 */
[----:B------:R-:W-:Y:S01]  /*2170*/  IMAD.IADD R7, R7, 0x1, -R5 ;  /* 0x0000000107077824 */ /* 0x000fe200078e0a05 */
[----:B------:R-:W-:Y:S01]  /*2180*/  LOP3.LUT R5, R2, R8, RZ, 0x3c, !PT ;  /* 0x0000000802057212 */ /* 0x000fe200078e3cff */
[----:B------:R-:W-:Y:S01]  /*2190*/  IMAD R23, R15, c[0x0][0x244], R4 ;  /* 0x000091000f177a24 */ /* 0x000fe200078e0204 */
[----:B------:R-:W-:Y:S01]  /*21a0*/  LOP3.LUT R2, R0, 0x1c0, RZ, 0xc0, !PT ;  /* 0x000001c000027812 */ /* 0x000fe200078ec0ff */
[C---:B------:R-:W-:Y:S01]  /*21b0*/  IMAD R4, R10.reuse, 0x800, R35 ;  /* 0x000008000a047824 */ /* 0x040fe200078e0223 */
[----:B------:R-:W-:Y:S01]  /*21c0*/  LOP3.LUT R0, R3, 0x18, RZ, 0xc0, !PT ;  /* 0x0000001803007812 */ /* 0x000fe200078ec0ff */
[----:B------:R-:W-:Y:S01]  /*21d0*/  IMAD.SHL.U32 R6, R10, 0x20, RZ ;  /* 0x000000200a067824 */ /* 0x000fe200078e00ff */
[----:B------:R-:W-:Y:S01]  /*21e0*/  SHF.R.U32.HI R3, RZ, 0x3, R2 ;  /* 0x00000003ff037819 */ /* 0x000fe20000011602 */
[----:B------:R-:W-:Y:S01]  /*21f0*/  IMAD.IADD R5, R4, 0x1, R5 ;  /* 0x0000000104057824 */ /* 0x000fe200078e0205 */
[----:B------:R-:W-:-:S02]  /*2200*/  LOP3.LUT R4, R11, 0x3ffffffc, RZ, 0xc0, !PT ;  /* 0x3ffffffc0b047812 */ /* 0x000fc400078ec0ff */
[----:B------:R-:W-:Y:S01]  /*2210*/  LOP3.LUT R12, R0, 0x20, R6, 0xf8, !PT ;  /* 0x00000020000c7812 */ /* 0x000fe200078ef806 */
[----:B------:R-:W-:Y:S01]  /*2220*/  IMAD.SHL.U32 R6, R7, 0x40, RZ ;  /* 0x0000004007067824 */ /* 0x000fe200078e00ff */
[----:B------:R-:W-:Y:S01]  /*2230*/  LOP3.LUT R11, R3, R2, R0, 0x1e, !PT ;  /* 0x00000002030b7212 */ /* 0x000fe200078e1e00 */
[----:B------:R-:W-:Y:S01]  /*2240*/  IMAD.IADD R0, R103, 0x1, -R4 ;  /* 0x0000000167007824 */ /* 0x000fe200078e0a04 */
[----:B------:R-:W-:Y:S01]  /*2250*/  LOP3.LUT R3, R9, R8, RZ, 0x3c, !PT ;  /* 0x0000000809037212 */ /* 0x000fe200078e3cff */
[----:B------:R-:W-:Y:S01]  /*2260*/  IMAD.SHL.U32 R2, R22, 0x400, RZ ;  /* 0x0000040016027824 */ /* 0x000fe200078e00ff */
[----:B------:R-:W-:Y:S01]  /*2270*/  LOP3.LUT R4, R6, 0x1c0, RZ, 0xc0, !PT ;  /* 0x000001c006047812 */ /* 0x000fe200078ec0ff */
[----:B------:R-:W-:Y:S02]  /*2280*/  IMAD.SHL.U32 R9, R10, 0x8, RZ ;  /* 0x000000080a097824 */ /* 0x000fe400078e00ff */
[----:B------:R-:W-:Y:S01]  /*2290*/  IMAD R8, R0, 0x2, R2 ;  /* 0x0000000200087824 */ /* 0x000fe200078e0202 */
[--C-:B------:R-:W-:Y:S01]  /*22a0*/  SHF.R.U32.HI R6, RZ, 0x3, R4.reuse ;  /* 0x00000003ff067819 */ /* 0x100fe20000011604 */
[----:B------:R-:W-:Y:S01]  /*22b0*/  IMAD R0, R10, 0x200, R3 ;  /* 0x000002000a007824 */ /* 0x000fe200078e0203 */
[----:B------:R-:W-:Y:S01]  /*22c0*/  LOP3.LUT R3, R4, 0x8, R9, 0xf8, !PT ;  /* 0x0000000804037812 */ /* 0x000fe200078ef809 */
[----:B------:R-:W-:Y:S01]  /*22d0*/  IMAD.IADD R11, R8, 0x1, R11 ;  /* 0x00000001080b7824 */ /* 0x000fe200078e020b */
[----:B------:R-:W-:-:S02]  /*22e0*/  LOP3.LUT R4, R6, R12, R4, 0x1e, !PT ;  /* 0x0000000c06047212 */ /* 0x000fc400078e1e04 */
[----:B------:R-:W-:Y:S01]  /*22f0*/  LOP3.LUT R6, R3, R6, RZ, 0x3c, !PT ;  /* 0x0000000603067212 */ /* 0x000fe200078e3cff */
[----:B------:R-:W-:Y:S01]  /*2300*/  IMAD.SHL.U32 R3, R13, 0x40, RZ ;  /* 0x000000400d037824 */ /* 0x000fe200078e00ff */
[----:B------:R-:W-:-:S04]  /*2310*/  LOP3.LUT R8, R29, 0xffffffe0, RZ, 0xc0, !PT ;  /* 0xffffffe01d087812 */ /* 0x000fc800078ec0ff */
[----:B------:R-:W-:Y:S01]  /*2320*/  LOP3.LUT R3, R3, 0xfffffe00, RZ, 0xc0, !PT ;  /* 0xfffffe0003037812 */ /* 0x000fe200078ec0ff */
[----:B------:R-:W-:-:S03]  /*2330*/  IMAD.IADD R10, R103, 0x1, -R8 ;  /* 0x00000001670a7824 */ /* 0x000fc600078e0a08 */
[----:B------:R-:W-:Y:S02]  /*2340*/  IADD3 R215, R6, R3, R2 ;  /* 0x0000000306d77210 */ /* 0x000fe40007ffe002 */
[----:B------:R-:W-:-:S04]  /*2350*/  SHF.R.S32.HI R6, RZ, 0x1f, R10 ;  /* 0x0000001fff067819 */ /* 0x000fc8000001140a */
[----:B------:R-:W-:Y:S01]  /*2360*/  LEA.HI R6, R6, R10, RZ, 0x2 ;  /* 0x0000000a06067211 */ /* 0x000fe200078f10ff */
[----:B------:R-:W-:Y:S03]  /*2370*/  STL.64 [R1+0x48], R42 ;  /* 0x0000482a01007387 */ /* 0x000fe60000100a00 */
[----:B------:R-:W-:Y:S01]  /*2380*/  LEA.HI.SX32 R2, R6, R16, 0x1e ;  /* 0x0000001006027211 */ /* 0x000fe200078ff2ff */
[----:B------:R-:W-:Y:S01]  /*2390*/  STL.64 [R1+0x70], R40 ;  /* 0x0000702801007387 */ /* 0x000fe20000100a00 */
[----:B------:R-:W-:Y:S01]  /*23a0*/  LOP3.LUT R218, R4, R3, RZ, 0xfc, !PT ;  /* 0x0000000304da7212 */ /* 0x000fe200078efcff */
[----:B------:R-:W-:Y:S02]  /*23b0*/  IMAD.IADD R4, R45, 0x1, R23 ;  /* 0x000000012d047824 */ /* 0x000fe400078e0217 */
[----:B------:R-:W-:Y:S01]  /*23c0*/  STL [R1+0x6c], R38 ;  /* 0x00006c2601007387 */ /* 0x000fe20000100800 */
[----:B------:R-:W-:Y:S01]  /*23d0*/  IADD3 R3, R14, 0x10080, RZ ;  /* 0x000100800e037810 */ /* 0x000fe20007ffe0ff */
[----:B------:R-:W-:-:S02]  /*23e0*/  UIADD3 UR17, UR16, 0x1, URZ ;  /* 0x0000000110117890 */ /* 0x000fc4000fffe03f */
[----:B------:R-:W-:Y:S04]  /*23f0*/  STL.64 [R1+0x80], R44 ;  /* 0x0000802c01007387 */ /* 0x000fe80000100a00 */
[----:B------:R1:W-:Y:S01]  /*2400*/  STL [R1+0x60], R2 ;  /* 0x0000600201007387 */ /* 0x0003e20000100800 */
[----:B------:R-:W-:-:S03]  /*2410*/  UISETP.GE.AND UP0, UPT, UR17, UR9, UPT ;  /* 0x000000091100728c */ /* 0x000fc6000bf06270 */
[----:B------:R2:W-:Y:S04]  /*2420*/  STL [R1+0x8c], R4 ;  /* 0x00008c0401007387 */ /* 0x0005e80000100800 */
[----:B------:R2:W-:Y:S01]  /*2430*/  STL [R1+0x94], R3 ;  /* 0x0000940301007387 */ /* 0x0005e20000100800 */
[----:B------:R-:W-:Y:S02]  /*2440*/  R2P PR, R32, 0x6 ;  /* 0x0000000620007804 */ /* 0x000fe40000000000 */
[----:B------:R-:W-:Y:S02]  /*2450*/  PLOP3.LUT P0, PT, PT, PT, UP0, 0x80, 0x0 ;  /* 0x000000000000781c */ /* 0x000fe40003f0f008 */
[----:B-1----:R-:W-:-:S05]  /*2460*/  IADD3 R2, R14, 0x18080, RZ ;  /* 0x000180800e027810 */ /* 0x002fca0007ffe0ff */
[----:B------:R2:W-:Y:S01]  /*2470*/  STL [R1+0x90], R2 ;  /* 0x0000900201007387 */ /* 0x0005e20000100800 */
[----:B------:R-:W-:Y:S02]  /*2480*/  @!P4 IMAD.SHL.U32 R9, R103, 0x10, RZ ;  /* 0x000000106709c824 */ /* 0x000fe400078e00ff */
[----:B------:R-:W-:Y:S02]  /*2490*/  IMAD.MOV.U32 R212, RZ, RZ, 0x10 ;  /* 0x00000010ffd47424 */ /* 0x000fe400078e00ff */
[----:B------:R-:W-:Y:S01]  /*24a0*/  IMAD.MOV.U32 R213, RZ, RZ, 0x20 ;  /* 0x00000020ffd57424 */ /* 0x000fe200078e00ff */
[----:B------:R2:W-:Y:S01]  /*24b0*/  @!P4 LDGSTS.E.BYPASS.LTC128B.128 [R9+0x20280], [R20.64] ;  /* 0x202800001409cfae */ /* 0x0005e2000b901d4e */
[----:B------:R-:W-:Y:S01]  /*24c0*/  IMAD.SHL.U32 R227, R11, 0x2, RZ ;  /* 0x000000020be37824 */ /* 0x000fe200078e00ff */
[----:B------:R-:W-:Y:S02]  /*24d0*/  UMOV UR18, UR5 ;  /* 0x0000000500127c82 */ /* 0x000fe40008000000 */
[----:B------:R-:W0:Y:S01]  /*24e0*/  LDGDEPBAR ;  /* 0x00000000000079af */ /* 0x000e220000000000 */
[----:B------:R-:W-:-:S03]  /*24f0*/  SEL R212, R212, 0xfffffff0, !P1 ;  /* 0xfffffff0d4d47807 */ /* 0x000fc60004800000 */
[----:B------:R-:W0:Y:S01]  /*2500*/  LDGDEPBAR ;  /* 0x00000000000079af */ /* 0x000e220000000000 */
[----:B------:R-:W-:Y:S02]  /*2510*/  SEL R213, R213, 0xffffffe0, !P2 ;  /* 0xffffffe0d5d57807 */ /* 0x000fe40005000000 */
[----:B------:R-:W-:Y:S01]  /*2520*/  IADD3 R12, R227, 0x20480, RZ ;  /* 0x00020480e30c7810 */ /* 0x000fe20007ffe0ff */
[----:B------:R-:W-:Y:S05]  /*2530*/  @P0 BRA `(.L_x_1573) ;  /* 0x000001f000000947 */ /* 0x000fea0003800000 */
[----:B------:R-:W-:Y:S01]  /*2540*/  USHF.R.S32.HI UR5, URZ, 0x1f, UR17 ;  /* 0x0000001f3f057899 */ /* 0x000fe20008011411 */
[----:B--2---:R-:W-:Y:S01]  /*2550*/  IMAD.WIDE.U32 R8, R28, UR17, R42 ;  /* 0x000000111c087c25 */ /* 0x004fe2000f8e002a */
[----:B------:R-:W-:Y:S01]  /*2560*/  UIMAD UR20, UR20, UR17, URZ ;  /* 0x00000011141472a4 */ /* 0x000fe2000f8e023f */
[----:B------:R-:W-:Y:S01]  /*2570*/  ISETP.GE.AND P2, PT, R18, c[0x0][0x1fc], PT ;  /* 0x00007f0012007a0c */ /* 0x000fe20003f46270 */
[----:B------:R-:W-:Y:S01]  /*2580*/  USHF.L.U32 UR23, UR17, 0x6, URZ ;  /* 0x0000000611177899 */ /* 0x000fe2000800063f */
[----:B------:R-:W-:Y:S01]  /*2590*/  BSSY B0, `(.L_x_1573) ;  /* 0x0000019000007945 */ /* 0x000fe20003800000 */
[----:B------:R-:W-:Y:S01]  /*25a0*/  UIMAD UR5, UR5, UR21, UR20 ;  /* 0x00000015050572a4 */ /* 0x000fe2000f8e0214 */
[----:B------:R-:W-:-:S03]  /*25b0*/  LEA R2, P0, R8, c[0x0][0x1f0], 0x1 ;  /* 0x00007c0008027a11 */ /* 0x000fc600078008ff */
[----:B------:R-:W-:Y:S02]  /*25c0*/  IMAD.U32 R11, RZ, RZ, UR23 ;  /* 0x00000017ff0b7e24 */ /* 0x000fe4000f8e00ff */
[----:B------:R-:W-:-:S03]  /*25d0*/  IADD3 R3, R9, UR5, RZ ;  /* 0x0000000509037c10 */ /* 0x000fc6000fffe0ff */
[----:B------:R-:W-:Y:S02]  /*25e0*/  IADD3 R4, -R11, UR10, -R39 ;  /* 0x0000000a0b047c10 */ /* 0x000fe4000fffe927 */
[----:B------:R-:W-:Y:S02]  /*25f0*/  LEA.HI.X R3, R8, c[0x0][0x1f4], R3, 0x1, P0 ;  /* 0x00007d0008037a11 */ /* 0x000fe400000f0c03 */
[----:B------:R-:W-:-:S13]  /*2600*/  ISETP.LT.OR P0, PT, R4, 0x1, P2 ;  /* 0x000000010400780c */ /* 0x000fda0001701670 */
[----:B------:R1:W-:Y:S01]  /*2610*/  LDGSTS.E.BYPASS.LTC128B.128 [R14+0x1c080], [R2.64], !P0 ;  /* 0x1c080000020e7fae */ /* 0x0003e2000c101d4e */
[----:B------:R-:W-:-:S04]  /*2620*/  IADD3 R8, P0, R2, UR7, RZ ;  /* 0x0000000702087c10 */ /* 0x000fc8000ff1e0ff */
[----:B------:R-:W-:Y:S02]  /*2630*/  IADD3.X R9, R3, UR6, RZ, P0, !PT ;  /* 0x0000000603097c10 */ /* 0x000fe400087fe4ff */
[----:B------:R-:W-:-:S04]  /*2640*/  ISETP.GE.AND P0, PT, R34, c[0x0][0x1fc], PT ;  /* 0x00007f0022007a0c */ /* 0x000fc80003f06270 */
[C---:B------:R-:W-:Y:S02]  /*2650*/  ISETP.LT.OR P1, PT, R4.reuse, 0x1, P0 ;  /* 0x000000010400780c */ /* 0x040fe40000721670 */
[----:B------:R-:W-:-:S11]  /*2660*/  ISETP.LT.OR P0, PT, R4, 0x21, P0 ;  /* 0x000000210400780c */ /* 0x000fd60000701670 */
[----:B------:R1:W-:Y:S01]  /*2670*/  LDGSTS.E.BYPASS.LTC128B.128 [R14+0x1e080], [R2.64+0x80], !P1 ;  /* 0x1e080080020e7fae */ /* 0x0003e2000c901d4e */
[----:B------:R-:W-:-:S13]  /*2680*/  ISETP.LT.OR P1, PT, R4, 0x21, P2 ;  /* 0x000000210400780c */ /* 0x000fda0001721670 */
[----:B------:R2:W-:Y:S04]  /*2690*/  LDGSTS.E.BYPASS.LTC128B.128 [R14+0x1d080], [R8.64], !P1 ;  /* 0x1d080000080e7fae */ /* 0x0005e8000c901d4e */
[----:B------:R2:W-:Y:S01]  /*26a0*/  LDGSTS.E.BYPASS.LTC128B.128 [R14+0x1f080], [R8.64+0x80], !P0 ;  /* 0x1f080080080e7fae */ /* 0x0005e2000c101d4e */
[----:B-1----:R-:W-:-:S04]  /*26b0*/  IADD3 R3, P1, R40, UR23, RZ ;  /* 0x0000001728037c10 */ /* 0x002fc8000ff3e0ff */
[----:B------:R-:W-:Y:S02]  /*26c0*/  LEA R2, P0, R3, c[0x0][0x280], 0x2 ;  /* 0x0000a00003027a11 */ /* 0x000fe400078010ff */
[----:B------:R-:W-:-:S04]  /*26d0*/  LEA.HI.X.SX32 R4, R11, R38, 0x1, P1 ;  /* 0x000000260b047211 */ /* 0x000fc800008f0eff */
[----:B------:R-:W-:Y:S01]  /*26e0*/  LEA.HI.X R3, R3, c[0x0][0x284], R4, 0x2, P0 ;  /* 0x0000a10003037a11 */ /* 0x000fe200000f1404 */
[----:B------:R-:W-:Y:S05]  /*26f0*/  @P4 BRA `(.L_x_1574) ;  /* 0x0000002000004947 */ /* 0x000fea0003800000 */
[----:B------:R-:W-:-:S05]  /*2700*/  SHF.L.U32 R103, R103, 0x4, RZ ;  /* 0x0000000467677819 */ /* 0x000fca00000006ff */
[----:B------:R1:W-:Y:S02]  /*2710*/  LDGSTS.E.BYPASS.LTC128B.128 [R103+0x20380], [R2.64] ;  /* 0x2038000002677fae */ /* 0x0003e4000b901d4e */
.L_x_1574:
[----:B------:R-:W-:Y:S05]  /*2720*/  BSYNC B0 ;  /* 0x0000000000007941 */ /* 0x000fea0003800000 */
.L_x_1573:
[----:B-12---:R-:W-:Y:S01]  /*2730*/  SHF.R.S32.HI R2, RZ, 0x1f, R30 ;  /* 0x0000001fff027819 */ /* 0x006fe2000001141e */
[----:B------:R-:W-:Y:S01]  /*2740*/  UIADD3 UR7, UR22, 0x1, -UR11 ;  /* 0x0000000116077890 */ /* 0x000fe2000fffe80b */
[----:B------:R-:W-:Y:S01]  /*2750*/  LOP3.LUT R3, R6, 0x7ffffffc, RZ, 0xc0, !PT ;  /* 0x7ffffffc06037812 */ /* 0x000fe200078ec0ff */
[----:B------:R-:W-:Y:S01]  /*2760*/  IMAD.SHL.U32 R207, R0, 0x2, RZ ;  /* 0x0000000200cf7824 */ /* 0x000fe200078e00ff */
[----:B------:R-:W-:Y:S01]  /*2770*/  LEA.HI R2, R2, R30, RZ, 0x2 ;  /* 0x0000001e02027211 */ /* 0x000fe200078f10ff */
[----:B------:R-:W-:Y:S01]  /*2780*/  IMAD.IADD R206, R213, 0x1, R0 ;  /* 0x00000001d5ce7824 */ /* 0x000fe200078e0200 */
[----:B------:R-:W-:Y:S01]  /*2790*/  LOP3.LUT P0, RZ, R17, 0x4, RZ, 0xc0, !PT ;  /* 0x0000000411ff7812 */ /* 0x000fe2000780c0ff */
[----:B------:R-:W-:Y:S01]  /*27a0*/  IMAD.IADD R3, R10, 0x1, -R3 ;  /* 0x000000010a037824 */ /* 0x000fe200078e0a03 */
[----:B------:R-:W-:Y:S01]  /*27b0*/  LOP3.LUT R2, R2, 0x1ffffffc, RZ, 0xc0, !PT ;  /* 0x1ffffffc02027812 */ /* 0x000fe200078ec0ff */
[----:B------:R-:W-:Y:S01]  /*27c0*/  IMAD.U32 R0, RZ, RZ, UR7 ;  /* 0x00000007ff007e24 */ /* 0x000fe2000f8e00ff */
[----:B------:R-:W-:Y:S01]  /*27d0*/  IADD3 R226, R227, 0x204c0, RZ ;  /* 0x000204c0e3e27810 */ /* 0x000fe20007ffe0ff */
[----:B------:R-:W-:Y:S01]  /*27e0*/  IMAD.MOV.U32 R217, RZ, RZ, 0x40 ;  /* 0x00000040ffd97424 */ /* 0x000fe200078e00ff */
[----:B------:R-:W-:Y:S01]  /*27f0*/  ULDC UR6, c[0x0][0x2a0] ;  /* 0x0000a80000067ab9 */ /* 0x000fe20000000800 */
[----:B------:R-:W-:Y:S01]  /*2800*/  IMAD.IADD R2, R30, 0x1, -R2 ;  /* 0x000000011e027824 */ /* 0x000fe200078e0a02 */
[----:B------:R-:W-:Y:S01]  /*2810*/  ULOP3.LUT UR6, URZ, UR6, URZ, 0x33, !UPT ;  /* 0x000000063f067292 */ /* 0x000fe2000f8e333f */
[----:B------:R-:W-:Y:S01]  /*2820*/  IMAD.MOV.U32 R223, RZ, RZ, 0x20 ;  /* 0x00000020ffdf7424 */ /* 0x000fe200078e00ff */
[----:B------:R-:W0:Y:S01]  /*2830*/  LDGDEPBAR ;  /* 0x00000000000079af */ /* 0x000e220000000000 */
[----:B------:R-:W-:Y:S01]  /*2840*/  IMAD R2, R2, 0x4, R3 ;  /* 0x0000000402027824 */ /* 0x000fe200078e0203 */
[C---:B------:R-:W-:Y:S01]  /*2850*/  LOP3.LUT P1, RZ, R7.reuse, 0x2, RZ, 0xc0, !PT ;  /* 0x0000000207ff7812 */ /* 0x040fe2000782c0ff */
[----:B------:R-:W-:Y:S01]  /*2860*/  IMAD.MOV.U32 R4, RZ, RZ, R37 ;  /* 0x000000ffff047224 */ /* 0x000fe200078e0025 */
[----:B------:R-:W-:Y:S01]  /*2870*/  @P0 IADD3 R226, R12, -0x40, RZ ;  /* 0xffffffc00ce20810 */ /* 0x000fe20007ffe0ff */
[----:B------:R-:W-:Y:S01]  /*2880*/  IMAD.SHL.U32 R8, R2, 0x2, RZ ;  /* 0x0000000202087824 */ /* 0x000fe200078e00ff */
[----:B------:R-:W-:Y:S01]  /*2890*/  LOP3.LUT P0, RZ, R7, 0x4, RZ, 0xc0, !PT ;  /* 0x0000000407ff7812 */ /* 0x000fe2000780c0ff */
[----:B------:R-:W-:Y:S01]  /*28a0*/  IMAD.MOV.U32 R219, RZ, RZ, 0x10 ;  /* 0x00000010ffdb7424 */ /* 0x000fe200078e00ff */
[----:B------:R-:W-:Y:S01]  /*28b0*/  LOP3.LUT R4, R4, 0xfffffffb, RZ, 0xc0, !PT ;  /* 0xfffffffb04047812 */ /* 0x000fe200078ec0ff */
[----:B------:R-:W-:Y:S01]  /*28c0*/  IMAD.SHL.U32 R211, R5, 0x2, RZ ;  /* 0x0000000205d37824 */ /* 0x000fe200078e00ff */
[----:B------:R-:W-:Y:S01]  /*28d0*/  IADD3 R0, R0, -UR10, -R8 ;  /* 0x8000000a00007c10 */ /* 0x000fe2000fffe808 */
[----:B------:R-:W-:Y:S01]  /*28e0*/  STL [R1+0x3c], R8 ;  /* 0x00003c0801007387 */ /* 0x000fe20000100800 */
[----:B------:R-:W-:Y:S01]  /*28f0*/  IADD3 R3, -R8, UR19, RZ ;  /* 0x0000001308037c10 */ /* 0x000fe2000fffe1ff */
[--C-:B------:R-:W-:Y:S01]  /*2900*/  IMAD R212, R212, 0x2, R211.reuse ;  /* 0x00000002d4d47824 */ /* 0x100fe200078e02d3 */
[C---:B------:R-:W-:Y:S01]  /*2910*/  IADD3 R2, R0.reuse, c[0x0][0x2a4], RZ ;  /* 0x0000a90000027a10 */ /* 0x040fe20007ffe0ff */
[----:B------:R-:W-:Y:S01]  /*2920*/  IMAD R214, R213, 0x2, R211 ;  /* 0x00000002d5d67824 */ /* 0x000fe200078e02d3 */
[----:B------:R-:W-:Y:S01]  /*2930*/  SEL R217, R217, 0xffffffc0, !P0 ;  /* 0xffffffc0d9d97807 */ /* 0x000fe20004000000 */
[----:B------:R-:W-:Y:S01]  /*2940*/  STL [R1+0x40], R3 ;  /* 0x0000400301007387 */ /* 0x000fe20000100800 */
[----:B------:R-:W-:Y:S01]  /*2950*/  SEL R216, R223, 0xffffffe0, !P0 ;  /* 0xffffffe0dfd87807 */ /* 0x000fe20004000000 */
[----:B------:R-:W-:Y:S01]  /*2960*/  CS2R R162, SRZ ;  /* 0x0000000000a27805 */ /* 0x000fe2000001ff00 */
[----:B------:R-:W-:Y:S01]  /*2970*/  IADD3 R0, R0, UR6, RZ ;  /* 0x0000000600007c10 */ /* 0x000fe2000fffe0ff */
[----:B------:R1:W-:Y:S01]  /*2980*/  STL [R1+0x38], R2 ;  /* 0x0000380201007387 */ /* 0x0003e20000100800 */
[----:B------:R-:W-:Y:S01]  /*2990*/  SEL R219, R219, 0xfffffff0, !P1 ;  /* 0xfffffff0dbdb7807 */ /* 0x000fe20004800000 */
        /* <DEDUP_REMOVED lines=40> */
[----:B------:R-:W-:Y:S01]  /*2c20*/  @P0 LOP3.LUT R4, R4, 0x4, RZ, 0xfc, !PT ;  /* 0x0000000404040812 */ /* 0x000fe200078efcff */
[----:B------:R-:W-:Y:S01]  /*2c30*/  CS2R R88, SRZ ;  /* 0x0000000000587805 */ /* 0x000fe2000001ff00 */
        /* <DEDUP_REMOVED lines=29> */
[----:B------:R-:W-:Y:S01]  /*2e10*/  USHF.L.U64.HI UR17, UR4, 0x5, UR18 ;  /* 0x0000000504117899 */ /* 0x000fe20008010212 */
[----:B------:R-:W-:Y:S01]  /*2e20*/  IMAD.IADD R222, R215, 0x1, R219 ;  /* 0x00000001d7de7824 */ /* 0x000fe200078e02db */
[----:B------:R-:W-:Y:S01]  /*2e30*/  USHF.L.U32 UR18, UR4, 0x5, URZ ;  /* 0x0000000504127899 */ /* 0x000fe2000800063f */
[----:B------:R-:W-:Y:S01]  /*2e40*/  IMAD.IADD R221, R219, 0x1, R220 ;  /* 0x00000001dbdd7824 */ /* 0x000fe200078e02dc */
[----:B------:R-:W-:-:S02]  /*2e50*/  UIADD3 UR5, UR22, -UR10, URZ ;  /* 0x8000000a16057290 */ /* 0x000fc4000fffe03f */
[----:B------:R-:W-:Y:S02]  /*2e60*/  UMOV UR4, URZ ;  /* 0x0000003f00047c82 */ /* 0x000fe40008000000 */
[----:B------:R-:W-:Y:S02]  /*2e70*/  UMOV UR21, 0x1 ;  /* 0x0000000100157882 */ /* 0x000fe40000000000 */
[----:B------:R-:W-:Y:S02]  /*2e80*/  UISETP.GT.AND UP4, UPT, UR8, -0x1, UPT ;  /* 0xffffffff0800788c */ /* 0x000fe4000bf84270 */
[----:B--2---:R-:W-:Y:S02]  /*2e90*/  UMOV UR20, URZ ;  /* 0x0000003f00147c82 */ /* 0x004fe40008000000 */
.L_x_1593:
[----:B------:R-:W-:Y:S04]  /*2ea0*/  DEPBAR.LE SB0, 0x1 ;  /* 0x000080400000791a */ /* 0x000fe80000000000 */
[----:B------:R-:W-:Y:S01]  /*2eb0*/  BAR.SYNC.DEFER_BLOCKING 0x0 ;  /* 0x0000000000007b1d */ /* 0x000fe20000010000 */
[----:B------:R-:W-:Y:S04]  /*2ec0*/  MOV R0, UR4 ;  /* 0x0000000400007c02 */ /* 0x000fe80008000f00 */
[C---:B------:R-:W-:Y:S02]  /*2ed0*/  LEA R210, R0.reuse, R215, 0xd ;  /* 0x000000d700d27211 */ /* 0x040fe400078e68ff */
[----:B------:R-:W-:Y:S02]  /*2ee0*/  LEA R196, R0, R219, 0xd ;  /* 0x000000db00c47211 */ /* 0x000fe400078e68ff */
[----:B------:R-:W-:Y:S02]  /*2ef0*/  SHF.L.U32 R3, R210, 0x1, RZ ;  /* 0x00000001d2037819 */ /* 0x000fe400000006ff */
[C---:B------:R-:W-:Y:S02]  /*2f00*/  IADD3 R2, R215.reuse, R196, RZ ;  /* 0x000000c4d7027210 */ /* 0x040fe40007ffe0ff */
[----:B------:R-:W-:Y:S02]  /*2f10*/  LEA R0, R0, R222, 0xd ;  /* 0x000000de00007211 */ /* 0x000fe400078e68ff */
[----:B------:R-:W-:Y:S02]  /*2f20*/  SHF.L.U32 R205, R2, 0x1, RZ ;  /* 0x0000000102cd7819 */ /* 0x000fe400000006ff */
[----:B------:R-:W-:Y:S02]  /*2f30*/  SHF.L.U32 R0, R0, 0x1, RZ ;  /* 0x0000000100007819 */ /* 0x000fe400000006ff */
[----:B------:R-:W-:Y:S02]  /*2f40*/  MOV R2, UR4 ;  /* 0x0000000400027c02 */ /* 0x000fe40008000f00 */
[C---:B------:R-:W-:Y:S02]  /*2f50*/  IADD3 R196, R215.reuse, R196, R216 ;  /* 0x000000c4d7c47210 */ /* 0x040fe40007ffe0d8 */
[----:B------:R-:W-:Y:S01]  /*2f60*/  LEA R2, R2, R216, 0xd ;  /* 0x000000d802027211 */ /* 0x000fe200078e68ff */
[----:B------:R-:W-:Y:S01]  /*2f70*/  LDSM.16.M88.4 R16, [R211+0x80] ;  /* 0x00008000d310783b */ /* 0x000fe20000000200 */
[----:B------:R-:W-:Y:S07]  /*2f80*/  SHF.L.U32 R209, R196, 0x1, RZ ;  /* 0x00000001c4d17819 */ /* 0x000fee00000006ff */
        /* <DEDUP_REMOVED lines=16> */
[----:B------:R-:W-:Y:S01]  /*3090*/  IADD3 R164, R215, R2, RZ ;  /* 0x00000002d7a47210 */ /* 0x000fe20007ffe0ff */
[-C--:B------:R-:W-:Y:S01]  /*30a0*/  HMMA.16816.F32 R28, R28, R166.reuse, RZ ;  /* 0x000000a61c1c723c */ /* 0x080fe200000018ff */
[----:B------:R-:W-:Y:S03]  /*30b0*/  MOV R165, UR4 ;  /* 0x0000000400a57c02 */ /* 0x000fe60008000f00 */
[----:B------:R-:W-:Y:S02]  /*30c0*/  SHF.L.U32 R208, R164, 0x1, RZ ;  /* 0x00000001a4d07819 */ /* 0x000fe400000006ff */
[----:B------:R-:W-:Y:S02]  /*30d0*/  LEA R2, R165, R220, 0xd ;  /* 0x000000dca5027211 */ /* 0x000fe400078e68ff */
[----:B------:R-:W-:Y:S01]  /*30e0*/  HMMA.16816.F32 R32, R32, R166, RZ ;  /* 0x000000a62020723c */ /* 0x000fe200000018ff */
[----:B------:R-:W3:Y:S03]  /*30f0*/  LDSM.16.M88.4 R164, [R208+0x10080] ;  /* 0x01008000d0a4783b */ /* 0x000ee60000000200 */
[----:B------:R-:W-:Y:S02]  /*3100*/  SHF.L.U32 R204, R2, 0x1, RZ ;  /* 0x0000000102cc7819 */ /* 0x000fe400000006ff */
[----:B------:R-:W-:Y:S02]  /*3110*/  MOV R2, UR4 ;  /* 0x0000000400027c02 */ /* 0x000fe40008000f00 */
[-C--:B----4-:R-:W-:Y:S01]  /*3120*/  HMMA.16816.F32 R4, R168, R172.reuse, R4 ;  /* 0x000000aca804723c */ /* 0x090fe20000001804 */
[----:B------:R-:W4:Y:S04]  /*3130*/  LDSM.16.M88.4 R188, [R204+0x11080] ;  /* 0x01108000ccbc783b */ /* 0x000f280000000200 */
[----:B------:R-:W-:Y:S03]  /*3140*/  LEA R2, R2, R221, 0xd ;  /* 0x000000dd02027211 */ /* 0x000fe600078e68ff */
[C---:B-1----:R-:W-:Y:S04]  /*3150*/  HMMA.16816.F32 R8, R176.reuse, R172, R8 ;  /* 0x000000acb008723c */ /* 0x042fe80000001808 */
[----:B------:R-:W-:Y:S04]  /*3160*/  SHF.L.U32 R2, R2, 0x1, RZ ;  /* 0x0000000102027819 */ /* 0x000fe800000006ff */
[-C--:B------:R-:W-:Y:S01]  /*3170*/  HMMA.16816.F32 R12, R176, R174.reuse, R12 ;  /* 0x000000aeb00c723c */ /* 0x080fe2000000180c */
[----:B------:R-:W-:Y:S07]  /*3180*/  LDSM.16.M88.4 R200, [R2+0x11080] ;  /* 0x0110800002c8783b */ /* 0x000fee0000000200 */
[C---:B------:R-:W-:Y:S01]  /*3190*/  HMMA.16816.F32 R16, R168.reuse, R174, R16 ;  /* 0x000000aea810723c */ /* 0x040fe20000001810 */
[----:B------:R-:W1:Y:S07]  /*31a0*/  LDSM.16.M88.4 R172, [R209+0x10080] ;  /* 0x01008000d1ac783b */ /* 0x000e6e0000000200 */
[-C--:B--2---:R-:W-:Y:S08]  /*31b0*/  HMMA.16816.F32 R20, R168, R180.reuse, R20 ;  /* 0x000000b4a814723c */ /* 0x084ff00000001814 */
[C---:B------:R-:W-:Y:S08]  /*31c0*/  HMMA.16816.F32 R24, R176.reuse, R180, R24 ;  /* 0x000000b4b018723c */ /* 0x040ff00000001818 */
[-C--:B------:R-:W-:Y:S01]  /*31d0*/  HMMA.16816.F32 R28, R176, R182.reuse, R28 ;  /* 0x000000b6b01c723c */ /* 0x080fe2000000181c */
[----:B------:R-:W-:Y:S07]  /*31e0*/  LDSM.16.M88.4 R176, [R3+0x12080] ;  /* 0x0120800003b0783b */ /* 0x000fee0000000200 */
[----:B------:R-:W-:Y:S01]  /*31f0*/  HMMA.16816.F32 R32, R168, R182, R32 ;  /* 0x000000b6a820723c */ /* 0x000fe20000001820 */
[----:B------:R-:W2:Y:S07]  /*3200*/  LDSM.16.M88.4 R168, [R213+0x2080] ;  /* 0x00208000d5a8783b */ /* 0x000eae0000000200 */
[-C--:B---3--:R-:W-:Y:S01]  /*3210*/  HMMA.16816.F32 R4, R164, R184.reuse, R4 ;  /* 0x000000b8a404723c */ /* 0x088fe20000001804 */
[----:B------:R-:W3:Y:S07]  /*3220*/  LDSM.16.M88.4 R180, [R211+0x4080] ;  /* 0x00408000d3b4783b */ /* 0x000eee0000000200 */
[C---:B----4-:R-:W-:Y:S08]  /*3230*/  HMMA.16816.F32 R8, R188.reuse, R184, R8 ;  /* 0x000000b8bc08723c */ /* 0x050ff00000001808 */
[-C--:B------:R-:W-:Y:S08]  /*3240*/  HMMA.16816.F32 R12, R188, R186.reuse, R12 ;  /* 0x000000babc0c723c */ /* 0x080ff0000000180c */
[C---:B------:R-:W-:Y:S01]  /*3250*/  HMMA.16816.F32 R16, R164.reuse, R186, R16 ;  /* 0x000000baa410723c */ /* 0x040fe20000001810 */
[----:B------:R-:W4:Y:S07]  /*3260*/  LDSM.16.M88.4 R184, [R3+0x13080] ;  /* 0x0130800003b8783b */ /* 0x000f2e0000000200 */
[-C--:B------:R-:W-:Y:S08]  /*3270*/  HMMA.16816.F32 R20, R164, R192.reuse, R20 ;  /* 0x000000c0a414723c */ /* 0x080ff00000001814 */
[C---:B------:R-:W-:Y:S08]  /*3280*/  HMMA.16816.F32 R24, R188.reuse, R192, R24 ;  /* 0x000000c0bc18723c */ /* 0x040ff00000001818 */
[-C--:B------:R-:W-:Y:S01]  /*3290*/  HMMA.16816.F32 R28, R188, R194.reuse, R28 ;  /* 0x000000c2bc1c723c */ /* 0x080fe2000000181c */
[----:B------:R-:W-:Y:S07]  /*32a0*/  LDSM.16.M88.4 R188, [R0+0x12080] ;  /* 0x0120800000bc783b */ /* 0x000fee0000000200 */
[----:B------:R-:W-:Y:S01]  /*32b0*/  HMMA.16816.F32 R32, R164, R194, R32 ;  /* 0x000000c2a420723c */ /* 0x000fe20000001820 */
[----:B------:R-:W5:Y:S07]  /*32c0*/  LDSM.16.M88.4 R164, [R211+0x6080] ;  /* 0x00608000d3a4783b */ /* 0x000f6e0000000200 */
[-C--:B-1----:R-:W-:Y:S01]  /*32d0*/  HMMA.16816.F32 R4, R172, R196.reuse, R4 ;  /* 0x000000c4ac04723c */ /* 0x082fe20000001804 */
[----:B------:R-:W1:Y:S07]  /*32e0*/  LDSM.16.M88.4 R192, [R212+0x4080] ;  /* 0x00408000d4c0783b */ /* 0x000e6e0000000200 */
[C---:B------:R-:W-:Y:S08]  /*32f0*/  HMMA.16816.F32 R8, R200.reuse, R196, R8 ;  /* 0x000000c4c808723c */ /* 0x040ff00000001808 */
[-C--:B------:R-:W-:Y:S08]  /*3300*/  HMMA.16816.F32 R12, R200, R198.reuse, R12 ;  /* 0x000000c6c80c723c */ /* 0x080ff0000000180c */
[C---:B------:R-:W-:Y:S01]  /*3310*/  HMMA.16816.F32 R16, R172.reuse, R198, R16 ;  /* 0x000000c6ac10723c */ /* 0x040fe20000001810 */
[----:B------:R-:W-:Y:S07]  /*3320*/  LDSM.16.M88.4 R196, [R204+0x12080] ;  /* 0x01208000ccc4783b */ /* 0x000fee0000000200 */
        /* <DEDUP_REMOVED lines=11> */
[----:B------:R-:W-:Y:S07]  /*33e0*/  LDSM.16.M88.4 R180, [R2+0x12080] ;  /* 0x0120800002b4783b */ /* 0x000fee0000000200 */
[-C--:B-----5:R-:W-:Y:S08]  /*33f0*/  HMMA.16816.F32 R20, R176, R164.reuse, R20 ;  /* 0x000000a4b014723c */ /* 0x0a0ff00000001814 */
[C---:B------:R-:W-:Y:S08]  /*3400*/  HMMA.16816.F32 R24, R184.reuse, R164, R24 ;  /* 0x000000a4b818723c */ /* 0x040ff00000001818 */
[-C--:B------:R-:W-:Y:S01]  /*3410*/  HMMA.16816.F32 R28, R184, R166.reuse, R28 ;  /* 0x000000a6b81c723c */ /* 0x080fe2000000181c */
[----:B------:R-:W-:Y:S07]  /*3420*/  LDSM.16.M88.4 R184, [R213+0x4080] ;  /* 0x00408000d5b8783b */ /* 0x000fee0000000200 */
[----:B------:R-:W-:Y:S01]  /*3430*/  HMMA.16816.F32 R32, R176, R166, R32 ;  /* 0x000000a6b020723c */ /* 0x000fe20000001820 */
[----:B------:R-:W4:Y:S07]  /*3440*/  LDSM.16.M88.4 R164, [R204+0x13080] ;  /* 0x01308000cca4783b */ /* 0x000f2e0000000200 */
[-C--:B-1----:R-:W-:Y:S01]  /*3450*/  HMMA.16816.F32 R4, R188, R192.reuse, R4 ;  /* 0x000000c0bc04723c */ /* 0x082fe20000001804 */
[----:B------:R-:W1:Y:S07]  /*3460*/  LDSM.16.M88.4 R176, [R214+0x6080] ;  /* 0x00608000d6b0783b */ /* 0x000e6e0000000200 */
[C---:B--2---:R-:W-:Y:S08]  /*3470*/  HMMA.16816.F32 R8, R168.reuse, R192, R8 ;  /* 0x000000c0a808723c */ /* 0x044ff00000001808 */
[-C--:B------:R-:W-:Y:S08]  /*3480*/  HMMA.16816.F32 R12, R168, R194.reuse, R12 ;  /* 0x000000c2a80c723c */ /* 0x080ff0000000180c */
[C---:B------:R-:W-:Y:S08]  /*3490*/  HMMA.16816.F32 R16, R188.reuse, R194, R16 ;  /* 0x000000c2bc10723c */ /* 0x040ff00000001810 */
[-C--:B---3--:R-:W-:Y:S08]  /*34a0*/  HMMA.16816.F32 R20, R188, R172.reuse, R20 ;  /* 0x000000acbc14723c */ /* 0x088ff00000001814 */
[C---:B------:R-:W-:Y:S08]  /*34b0*/  HMMA.16816.F32 R24, R168.reuse, R172, R24 ;  /* 0x000000aca818723c */ /* 0x040ff00000001818 */
[-C--:B------:R-:W-:Y:S01]  /*34c0*/  HMMA.16816.F32 R28, R168, R174.reuse, R28 ;  /* 0x000000aea81c723c */ /* 0x080fe2000000181c */
[----:B------:R-:W2:Y:S07]  /*34d0*/  LDSM.16.M88.4 R168, [R2+0x13080] ;  /* 0x0130800002a8783b */ /* 0x000eae0000000200 */
[----:B------:R-:W-:Y:S07]  /*34e0*/  HMMA.16816.F32 R32, R188, R174, R32 ;  /* 0x000000aebc20723c */ /* 0x000fee0000001820 */
[----:B------:R-:W-:Y:S01]  /*34f0*/  MOV R190, UR4 ;  /* 0x0000000400be7c02 */ /* 0x000fe20008000f00 */
[-C--:B------:R-:W-:Y:S08]  /*3500*/  HMMA.16816.F32 R4, R196, R200.reuse, R4 ;  /* 0x000000c8c404723c */ /* 0x080ff00000001804 */
[C---:B----4-:R-:W-:Y:S08]  /*3510*/  HMMA.16816.F32 R8, R164.reuse, R200, R8 ;  /* 0x000000c8a408723c */ /* 0x050ff00000001808 */
[-C--:B------:R-:W-:Y:S08]  /*3520*/  HMMA.16816.F32 R12, R164, R202.reuse, R12 ;  /* 0x000000caa40c723c */ /* 0x080ff0000000180c */
[C---:B------:R-:W-:Y:S08]  /*3530*/  HMMA.16816.F32 R16, R196.reuse, R202, R16 ;  /* 0x000000cac410723c */ /* 0x040ff00000001810 */
[-C--:B-1----:R-:W-:Y:S08]  /*3540*/  HMMA.16816.F32 R20, R196, R176.reuse, R20 ;  /* 0x000000b0c414723c */ /* 0x082ff00000001814 */
        /* <DEDUP_REMOVED lines=36> */
[----:B------:R2:W-:Y:S05]  /*3790*/  STL [R1+0x4], R0 ;  /* 0x0000040001007387 */ /* 0x0005ea0000100800 */
[----:B------:R-:W-:Y:S01]  /*37a0*/  MUFU.TANH R243, R18 ;  /* 0x0000001200f37308 */ /* 0x000fe20000002400 */
[-C--:B-1----:R-:W-:Y:S09]  /*37b0*/  HMMA.16816.F32 R20, R180, R4.reuse, R20 ;  /* 0x00000004b414723c */ /* 0x082ff20000001814 */
[----:B------:R-:W-:Y:S01]  /*37c0*/  MUFU.TANH R242, R19 ;  /* 0x0000001300f27308 */ /* 0x000fe20000002400 */
        /* <DEDUP_REMOVED lines=29> */
[----:B--2---:R-:W2:Y:S10]  /*39a0*/  MUFU.TANH R2, R14 ;  /* 0x0000000e00027308 */ /* 0x004eb40000002400 */
[----:B------:R-:W-:Y:S01]  /*39b0*/  MUFU.TANH R241, R23 ;  /* 0x0000001700f17308 */ /* 0x000fe20000002400 */
[----:B-1----:R1:W-:Y:S09]  /*39c0*/  STL [R1], R0 ;  /* 0x0000000001007387 */ /* 0x0023f20000100800 */
[----:B------:R-:W-:Y:S01]  /*39d0*/  MUFU.TANH R249, R24 ;  /* 0x0000001800f97308 */ /* 0x000fe20000002400 */
[----:B--2---:R2:W-:Y:S09]  /*39e0*/  STL [R1+0x24], R2 ;  /* 0x0000240201007387 */ /* 0x0045f20000100800 */
        /* <DEDUP_REMOVED lines=8> */
[----:B------:R-:W-:Y:S10]  /*3a70*/  MUFU.TANH R250, R33 ;  /* 0x0000002100fa7308 */ /* 0x000ff40000002400 */
[----:B-1----:R-:W1:Y:S10]  /*3a80*/  MUFU.TANH R0, R26 ;  /* 0x0000001a00007308 */ /* 0x002e740000002400 */
[----:B------:R-:W-:Y:S10]  /*3a90*/  MUFU.TANH R232, R34 ;  /* 0x0000002200e87308 */ /* 0x000ff40000002400 */
[----:B------:R-:W-:Y:S01]  /*3aa0*/  MUFU.TANH R231, R35 ;  /* 0x0000002300e77308 */ /* 0x000fe20000002400 */
[----:B-1----:R1:W-:Y:S04]  /*3ab0*/  STL [R1+0x14], R0 ;  /* 0x0000140001007387 */ /* 0x0023e80000100800 */
[----:B------:R-:W4:Y:S04]  /*3ac0*/  LDL R11, [R1+0x34] ;  /* 0x00003400010b7983 */ /* 0x000f280000100800 */
[----:B------:R-:W5:Y:S01]  /*3ad0*/  LDL R9, [R1+0x40] ;  /* 0x0000400001097983 */ /* 0x000f620000100800 */
[----:B-1----:R-:W1:Y:S03]  /*3ae0*/  MUFU.TANH R0, R27 ;  /* 0x0000001b00007308 */ /* 0x002e660000002400 */
[----:B-1----:R1:W-:Y:S04]  /*3af0*/  STL [R1+0x18], R0 ;  /* 0x0000180001007387 */ /* 0x0023e80000100800 */
[----:B------:R-:W-:Y:S03]  /*3b00*/  STL [R1+0x10], R4 ;  /* 0x0000100401007387 */ /* 0x000fe60000100800 */
[----:B-1----:R-:W1:Y:S02]  /*3b10*/  MUFU.TANH R0, R31 ;  /* 0x0000001f00007308 */ /* 0x002e640000002400 */
[----:B-1----:R1:W-:Y:S02]  /*3b20*/  STL [R1+0xc], R0 ;  /* 0x00000c0001007387 */ /* 0x0023e40000100800 */
[----:B-1----:R-:W-:Y:S02]  /*3b30*/  MOV R0, UR16 ;  /* 0x0000001000007c02 */ /* 0x002fe40008000f00 */
[-C--:B--2---:R-:W-:Y:S02]  /*3b40*/  LEA R190, R190, R2.reuse, 0x6 ;  /* 0x00000002bebe7211 */ /* 0x084fe400078e30ff */
[----:B------:R-:W-:Y:S03]  /*3b50*/  LEA R0, R0, R2, 0x6 ;  /* 0x0000000200007211 */ /* 0x000fe600078e30ff */
[----:B------:R1:W2:Y:S04]  /*3b60*/  LDS R189, [R190.X4+0x20080] ;  /* 0x02008000bebd7984 */ /* 0x0002a80000004800 */
[----:B------:R1:W1:Y:S04]  /*3b70*/  LDS R188, [R190.X4+0x200a0] ;  /* 0x0200a000bebc7984 */ /* 0x0002680000004800 */
[----:B------:R1:W1:Y:S04]  /*3b80*/  LDS R187, [R190.X4+0x20100] ;  /* 0x02010000bebb7984 */ /* 0x0002680000004800 */
[----:B------:R1:W1:Y:S01]  /*3b90*/  LDS R186, [R190.X4+0x20120] ;  /* 0x02012000beba7984 */ /* 0x0002620000004800 */
[-C--:B---3--:R-:W-:Y:S02]  /*3ba0*/  IADD3 R184, R12, R0.reuse, RZ ;  /* 0x000000000cb87210 */ /* 0x088fe40007ffe0ff */
[----:B----4-:R-:W-:Y:S02]  /*3bb0*/  IADD3 R185, R11, R0, RZ ;  /* 0x000000000bb97210 */ /* 0x010fe40007ffe0ff */
[----:B-----5:R-:W-:Y:S01]  /*3bc0*/  IMNMX R184, R9, R184, PT ;  /* 0x000000b809b87217 */ /* 0x020fe20003800200 */
[----:B------:R-:W-:-:S05]  /*3bd0*/  @!P2 BRA `(.L_x_1575) ;  /* 0x000001800000a947 */ /* 0x000fca0003800000 */
[----:B-12---:R-:W-:Y:S01]  /*3be0*/  IADD3 R2, R0, UR5, RZ ;  /* 0x0000000500027c10 */ /* 0x006fe2000fffe0ff */
        /* <DEDUP_REMOVED lines=10> */
.L_x_1577:
[----:B------:R-:W-:Y:S11]  /*3c90*/  ISETP.NE.AND P0, PT, R10, c[0x0][0x2a8], PT ;  /* 0x0000aa000a007a0c */ /* 0x000ff60003f05270 */
[----:B------:R-:W-:Y:S02]  /*3ca0*/  @!UPT UIADD3 URZ, URZ, URZ, URZ ;  /* 0x0000003f3f3ff290 */ /* 0x000fe4000fffe03f */
[----:B------:R-:W-:Y:S05]  /*3cb0*/  @P0 IMAD.HI.U32 R4, R2, c[0x0][0x2ac], RZ ;  /* 0x0000ab0002040a27 */ /* 0x000fea00078e00ff */
[----:B------:R-:W-:Y:S02]  /*3cc0*/  @P0 SHF.R.U32.HI R2, RZ, c[0x0][0x2b0], R4 ;  /* 0x0000ac00ff020a19 */ /* 0x000fe40000011604 */
.L_x_1578:
[----:B------:R-:W-:Y:S05]  /*3cd0*/  BSYNC B0 ;  /* 0x0000000000007941 */ /* 0x000fea0003800000 */
.L_x_1576:
[----:B------:R-:W2:Y:S01]  /*3ce0*/  LDL R4, [R1+0x3c] ;  /* 0x00003c0001047983 */ /* 0x000ea20000100800 */
[----:B------:R-:W-:Y:S04]  /*3cf0*/  IMAD.MOV.U32 R185, RZ, RZ, c[0x0][0x2a8] ;  /* 0x0000aa00ffb97624 */ /* 0x000fe800078e00ff */
[----:B------:R-:W-:Y:S02]  /*3d00*/  IMAD R185, R2, R185, -UR11 ;  /* 0x8000000b02b97e24 */ /* 0x000fe4000f8e02b9 */
[----:B------:R-:W-:Y:S03]  /*3d10*/  IMAD.IADD R2, R11, 0x1, R0 ;  /* 0x000000010b027824 */ /* 0x000fe600078e0200 */
[----:B--2---:R-:W-:Y:S04]  /*3d20*/  IADD3 R185, -R4, R185, RZ ;  /* 0x000000b904b97210 */ /* 0x004fe80007ffe1ff */
[----:B------:R-:W-:Y:S02]  /*3d30*/  IADD3 R4, R185, c[0x0][0x2a8], RZ ;  /* 0x0000aa00b9047a10 */ /* 0x000fe40007ffe0ff */
[----:B------:R-:W-:Y:S02]  /*3d40*/  IMNMX R185, R2, R185, !PT ;  /* 0x000000b902b97217 */ /* 0x000fe40007800200 */
[----:B------:R-:W-:Y:S02]  /*3d50*/  IMNMX R184, R184, R4, PT ;  /* 0x00000004b8b87217 */ /* 0x000fe40003800200 */
.L_x_1575:
[----:B-12---:R-:W-:Y:S05]  /*3d60*/  IADD3 R2, R0, 0x8, RZ ;  /* 0x0000000800027810 */ /* 0x006fea0007ffe0ff */
        /* <DEDUP_REMOVED lines=15> */
.L_x_1581:
[----:B------:R-:W-:Y:S11]  /*3e60*/  ISETP.NE.AND P0, PT, R10, c[0x0][0x2a8], PT ;  /* 0x0000aa000a007a0c */ /* 0x000ff60003f05270 */
[----:B------:R-:W-:Y:S02]  /*3e70*/  @!UPT UIADD3 URZ, URZ, URZ, URZ ;  /* 0x0000003f3f3ff290 */ /* 0x000fe4000fffe03f */
[----:B------:R-:W-:Y:S05]  /*3e80*/  @P0 IMAD.HI.U32 R4, R2, c[0x0][0x2ac], RZ ;  /* 0x0000ab0002040a27 */ /* 0x000fea00078e00ff */
[----:B------:R-:W-:Y:S02]  /*3e90*/  @P0 SHF.R.U32.HI R2, RZ, c[0x0][0x2b0], R4 ;  /* 0x0000ac00ff020a19 */ /* 0x000fe40000011604 */
.L_x_1582:
[----:B------:R-:W-:Y:S05]  /*3ea0*/  BSYNC B0 ;  /* 0x0000000000007941 */ /* 0x000fea0003800000 */
.L_x_1580:
[----:B------:R-:W2:Y:S01]  /*3eb0*/  LDL R5, [R1+0x3c] ;  /* 0x00003c0001057983 */ /* 0x000ea20000100800 */
[----:B------:R-:W-:Y:S04]  /*3ec0*/  IMAD.MOV.U32 R4, RZ, RZ, c[0x0][0x2a8] ;  /* 0x0000aa00ff047624 */ /* 0x000fe800078e00ff */
[----:B------:R-:W-:Y:S04]  /*3ed0*/  IMAD R2, R2, R4, -UR11 ;  /* 0x8000000b02027e24 */ /* 0x000fe8000f8e0204 */
[----:B--2---:R-:W-:Y:S05]  /*3ee0*/  IMAD.IADD R2, R2, 0x1, -R5 ;  /* 0x0000000102027824 */ /* 0x004fea00078e0a05 */
[----:B------:R-:W-:Y:S02]  /*3ef0*/  IADD3 R4, R2, c[0x0][0x2a8], RZ ;  /* 0x0000aa0002047a10 */ /* 0x000fe40007ffe0ff */
[----:B------:R-:W-:Y:S02]  /*3f00*/  IMNMX R7, R7, R2, !PT ;  /* 0x0000000207077217 */ /* 0x000fe40007800200 */
[----:B------:R-:W-:Y:S02]  /*3f10*/  IMNMX R8, R8, R4, PT ;  /* 0x0000000408087217 */ /* 0x000fe40003800200 */
.L_x_1579:
        /* <DEDUP_REMOVED lines=16> */
.L_x_1585:
[----:B------:R-:W-:Y:S11]  /*4020*/  ISETP.NE.AND P0, PT, R10, c[0x0][0x2a8], PT ;  /* 0x0000aa000a007a0c */ /* 0x000ff60003f05270 */
[----:B------:R-:W-:Y:S02]  /*4030*/  @!UPT UIADD3 URZ, URZ, URZ, URZ ;  /* 0x0000003f3f3ff290 */ /* 0x000fe4000fffe03f */
[----:B------:R-:W-:Y:S05]  /*4040*/  @P0 IMAD.HI.U32 R4, R2, c[0x0][0x2ac], RZ ;  /* 0x0000ab0002040a27 */ /* 0x000fea00078e00ff */
[----:B------:R-:W-:Y:S02]  /*4050*/  @P0 SHF.R.U32.HI R2, RZ, c[0x0][0x2b0], R4 ;  /* 0x0000ac00ff020a19 */ /* 0x000fe40000011604 */
.L_x_1586:
[----:B------:R-:W-:Y:S05]  /*4060*/  BSYNC B0 ;  /* 0x0000000000007941 */ /* 0x000fea0003800000 */
.L_x_1584:
[----:B------:R-:W2:Y:S01]  /*4070*/  LDL R13, [R1+0x3c] ;  /* 0x00003c00010d7983 */ /* 0x000ea20000100800 */
[----:B------:R-:W-:Y:S04]  /*4080*/  IMAD.MOV.U32 R4, RZ, RZ, c[0x0][0x2a8] ;  /* 0x0000aa00ff047624 */ /* 0x000fe800078e00ff */
[----:B------:R-:W-:Y:S04]  /*4090*/  IMAD R2, R2, R4, -UR11 ;  /* 0x8000000b02027e24 */ /* 0x000fe8000f8e0204 */
[----:B--2---:R-:W-:Y:S05]  /*40a0*/  IMAD.IADD R2, R2, 0x1, -R13 ;  /* 0x0000000102027824 */ /* 0x004fea00078e0a0d */
[----:B------:R-:W-:Y:S02]  /*40b0*/  IADD3 R4, R2, c[0x0][0x2a8], RZ ;  /* 0x0000aa0002047a10 */ /* 0x000fe40007ffe0ff */
[----:B------:R-:W-:Y:S02]  /*40c0*/  IMNMX R5, R5, R2, !PT ;  /* 0x0000000205057217 */ /* 0x000fe40007800200 */
[----:B------:R-:W-:Y:S02]  /*40d0*/  IMNMX R6, R6, R4, PT ;  /* 0x0000000406067217 */ /* 0x000fe40003800200 */
.L_x_1583:
        /* <DEDUP_REMOVED lines=16> */
.L_x_1589:
[----:B------:R-:W-:Y:S11]  /*41e0*/  ISETP.NE.AND P0, PT, R10, c[0x0][0x2a8], PT ;  /* 0x0000aa000a007a0c */ /* 0x000ff60003f05270 */
[----:B------:R-:W-:Y:S02]  /*41f0*/  @!UPT UIADD3 URZ, URZ, URZ, URZ ;  /* 0x0000003f3f3ff290 */ /* 0x000fe4000fffe03f */
[----:B------:R-:W-:Y:S05]  /*4200*/  @P0 IMAD.HI.U32 R9, R0, c[0x0][0x2ac], RZ ;  /* 0x0000ab0000090a27 */ /* 0x000fea00078e00ff */
[----:B------:R-:W-:Y:S02]  /*4210*/  @P0 SHF.R.U32.HI R0, RZ, c[0x0][0x2b0], R9 ;  /* 0x0000ac00ff000a19 */ /* 0x000fe40000011609 */
.L_x_1590:
[----:B------:R-:W-:Y:S05]  /*4220*/  BSYNC B0 ;  /* 0x0000000000007941 */ /* 0x000fea0003800000 */
.L_x_1588:
[----:B------:R-:W2:Y:S01]  /*4230*/  LDL R10, [R1+0x3c] ;  /* 0x00003c00010a7983 */ /* 0x000ea20000100800 */
[----:B------:R-:W-:Y:S04]  /*4240*/  IMAD.MOV.U32 R9, RZ, RZ, c[0x0][0x2a8] ;  /* 0x0000aa00ff097624 */ /* 0x000fe800078e00ff */
[----:B------:R-:W-:Y:S04]  /*4250*/  IMAD R0, R0, R9, -UR11 ;  /* 0x8000000b00007e24 */ /* 0x000fe8000f8e0209 */
[----:B--2---:R-:W-:Y:S05]  /*4260*/  IMAD.IADD R0, R0, 0x1, -R10 ;  /* 0x0000000100007824 */ /* 0x004fea00078e0a0a */
[----:B------:R-:W-:Y:S02]  /*4270*/  IADD3 R9, R0, c[0x0][0x2a8], RZ ;  /* 0x0000aa0000097a10 */ /* 0x000fe40007ffe0ff */
[----:B------:R-:W-:Y:S02]  /*4280*/  IMNMX R2, R2, R0, !PT ;  /* 0x0000000002027217 */ /* 0x000fe40007800200 */
[----:B------:R-:W-:Y:S02]  /*4290*/  IMNMX R4, R4, R9, PT ;  /* 0x0000000904047217 */ /* 0x000fe40003800200 */
.L_x_1587:
        /* <DEDUP_REMOVED lines=15> */
[----:B------:R-:W5:Y:S01]  /*4390*/  LDL.64 R22, [R1+0x58] ;  /* 0x0000580001167983 */ /* 0x000f620000100a00 */
[----:B------:R-:W-:Y:S02]  /*43a0*/  ULDC.64 UR6, c[0x0][0x178] ;  /* 0x00005e0000067ab9 */ /* 0x000fe40000000a00 */
[----:B------:R-:W-:Y:S01]  /*43b0*/  UIMAD.WIDE.U32 UR24, UR19, UR6, URZ ;  /* 0x00000006131872a5 */ /* 0x000fe2000f8e003f */
[----:B----4-:R-:W4:Y:S01]  /*43c0*/  LDL R12, [R1+0x94] ;  /* 0x00009400010c7983 */ /* 0x010f220000100800 */
[----:B------:R-:W-:Y:S03]  /*43d0*/  USHF.R.S32.HI UR22, URZ, 0x1f, UR19 ;  /* 0x0000001f3f167899 */ /* 0x000fe60008011413 */
[----:B---3--:R-:W3:Y:S01]  /*43e0*/  LDL R21, [R1+0x64] ;  /* 0x0000640001157983 */ /* 0x008ee20000100800 */
[----:B------:R-:W-:Y:S02]  /*43f0*/  UIMAD UR22, UR22, UR6, URZ ;  /* 0x00000006161672a4 */ /* 0x000fe4000f8e023f */
[----:B------:R-:W-:Y:S01]  /*4400*/  USHF.L.U32 UR6, UR24, 0x6, URZ ;  /* 0x0000000618067899 */ /* 0x000fe2000800063f */
[----:B--2---:R-:W2:Y:S01]  /*4410*/  LDL.LU R20, [R1+0x30] ;  /* 0x0000300001147983 */ /* 0x004ea20000300800 */
[----:B------:R-:W-:Y:S02]  /*4420*/  UIMAD UR22, UR19, UR7, UR22 ;  /* 0x00000007131672a4 */ /* 0x000fe4000f8e0216 */
[----:B------:R-:W-:Y:S01]  /*4430*/  UIMAD UR7, UR19, -0x40, UR10 ;  /* 0xffffffc0130778a4 */ /* 0x000fe2000f8e020a */
[----:B------:R-:W4:Y:S01]  /*4440*/  LDL.64 R14, [R1+0x78] ;  /* 0x00007800010e7983 */ /* 0x000f220000100a00 */
[----:B------:R-:W-:Y:S03]  /*4450*/  UIADD3 UR22, UR25, UR22, URZ ;  /* 0x0000001619167290 */ /* 0x000fe6000fffe03f */
[----:B------:R-:W4:Y:S01]  /*4460*/  LDL R13, [R1+0x88] ;  /* 0x00008800010d7983 */ /* 0x000f220000100800 */
[----:B------:R-:W-:Y:S03]  /*4470*/  USHF.L.U64.HI UR22, UR24, 0x6, UR22 ;  /* 0x0000000618167899 */ /* 0x000fe60008010216 */
[----:B------:R-:W1:Y:S04]  /*4480*/  S2R R24, SR_TID.X ;  /* 0x0000000000187919 */ /* 0x000e680000002100 */
[----:B------:R-:W1:Y:S02]  /*4490*/  S2R R25, SR_TID.X ;  /* 0x0000000000197919 */ /* 0x000e640000002100 */
[----:B-1----:R-:W-:Y:S04]  /*44a0*/  SHF.R.S32.HI R24, RZ, 0x1f, R24 ;  /* 0x0000001fff187819 */ /* 0x002fe80000011418 */
[----:B------:R-:W-:Y:S04]  /*44b0*/  LEA.HI R24, R24, R25, RZ, 0x3 ;  /* 0x0000001918187211 */ /* 0x000fe800078f18ff */
[----:B------:R-:W-:Y:S02]  /*44c0*/  SHF.R.S32.HI R24, RZ, 0x3, R24 ;  /* 0x00000003ff187819 */ /* 0x000fe40000011418 */
[----:B-----5:R-:W-:Y:S04]  /*44d0*/  IADD3 R3, P0, R22, UR6, RZ ;  /* 0x0000000616037c10 */ /* 0x020fe8000ff1e0ff */
[----:B---3--:R-:W-:Y:S02]  /*44e0*/  IADD3.X R9, R21, UR22, RZ, P0, !PT ;  /* 0x0000001615097c10 */ /* 0x008fe400087fe4ff */
[C---:B------:R-:W-:Y:S02]  /*44f0*/  LEA R10, P0, R3.reuse, c[0x0][0x160], 0x1 ;  /* 0x00005800030a7a11 */ /* 0x040fe400078008ff */
[----:B--2---:R-:W-:Y:S02]  /*4500*/  LOP3.LUT P3, RZ, R20, 0x2, RZ, 0xc0, !PT ;  /* 0x0000000214ff7812 */ /* 0x004fe4000786c0ff */
[----:B------:R-:W-:Y:S01]  /*4510*/  LEA.HI.X R11, R3, c[0x0][0x164], R9, 0x1, P0 ;  /* 0x00005900030b7a11 */ /* 0x000fe200000f0c09 */
[----:B------:R-:W-:Y:S01]  /*4520*/  IMAD.U32 R3, RZ, RZ, UR21 ;  /* 0x00000015ff037e24 */ /* 0x000fe2000f8e00ff */
[----:B------:R-:W-:Y:S02]  /*4530*/  IADD3 R9, -R24, UR7, RZ ;  /* 0x0000000718097c10 */ /* 0x000fe4000fffe1ff */
[----:B------:R-:W-:Y:S01]  /*4540*/  LOP3.LUT R20, R20, 0xfffffff7, RZ, 0xc0, !PT ;  /* 0xfffffff714147812 */ /* 0x000fe200078ec0ff */
[----:B----4-:R-:W-:Y:S01]  /*4550*/  IMAD R3, R3, 0x4000, R12 ;  /* 0x0000400003037824 */ /* 0x010fe200078e020c */
[C---:B------:R-:W-:Y:S01]  /*4560*/  ISETP.LT.OR P0, PT, R9.reuse, 0x1, P3 ;  /* 0x000000010900780c */ /* 0x040fe20001f01670 */
[----:B------:R-:W-:Y:S01]  /*4570*/  IMAD.U32 R12, RZ, RZ, UR17 ;  /* 0x00000011ff0c7e24 */ /* 0x000fe2000f8e00ff */
[----:B------:R-:W-:Y:S02]  /*4580*/  @P1 LOP3.LUT R20, R20, 0x8, RZ, 0xfc, !PT ;  /* 0x0000000814141812 */ /* 0x000fe400078efcff */
[C---:B------:R-:W-:Y:S02]  /*4590*/  ISETP.LT.OR P3, PT, R9.reuse, 0x21, P3 ;  /* 0x000000210900780c */ /* 0x040fe40001f61670 */
[----:B------:R-:W-:Y:S01]  /*45a0*/  LOP3.LUT P1, RZ, R20, 0x1, RZ, 0xc0, !PT ;  /* 0x0000000114ff7812 */ /* 0x000fe2000782c0ff */
[----:B------:R1:W-:Y:S06]  /*45b0*/  STL [R1+0x30], R20 ;  /* 0x0000301401007387 */ /* 0x0003ec0000100800 */
[----:B------:R-:W-:Y:S01]  /*45c0*/  @!PT LDS RZ, [RZ] ;  /* 0x00000000fffff984 */ /* 0x000fe20000000800 */
[----:B------:R-:W-:Y:S01]  /*45d0*/  @!PT LDS RZ, [RZ] ;  /* 0x00000000fffff984 */ /* 0x000fe20000000800 */
[----:B------:R-:W-:Y:S01]  /*45e0*/  @!PT LDS RZ, [RZ] ;  /* 0x00000000fffff984 */ /* 0x000fe20000000800 */
[----:B------:R2:W-:Y:S01]  /*45f0*/  LDGSTS.E.BYPASS.LTC128B.128 [R3], [R10.64], !P0 ;  /* 0x000000000a037fae */ /* 0x0005e2000c101d4e */
[----:B------:R-:W-:Y:S11]  /*4600*/  ISETP.LT.OR P0, PT, R9, 0x1, P1 ;  /* 0x000000010900780c */ /* 0x000ff60000f01670 */
[----:B------:R-:W-:Y:S02]  /*4610*/  @!UPT UIADD3 URZ, URZ, URZ, URZ ;  /* 0x0000003f3f3ff290 */ /* 0x000fe4000fffe03f */
[----:B------:R2:W-:Y:S02]  /*4620*/  LDGSTS.E.BYPASS.LTC128B.128 [R3+0x2000], [R10.64+0x80], !P0 ;  /* 0x020000800a037fae */ /* 0x0005e4000c101d4e */
[----:B--2---:R-:W-:Y:S05]  /*4630*/  IMAD.U32 R11, RZ, RZ, UR18 ;  /* 0x00000012ff0b7e24 */ /* 0x004fea000f8e00ff */
[----:B------:R-:W-:Y:S04]  /*4640*/  IADD3 R11, P2, P0, R22, UR6, R11 ;  /* 0x00000006160b7c10 */ /* 0x000fe8000f85e00b */
[----:B------:R-:W-:Y:S02]  /*4650*/  IADD3.X R12, R21, UR22, R12, P2, P0 ;  /* 0x00000016150c7c10 */ /* 0x000fe400097e040c */
[----:B------:R-:W-:Y:S02]  /*4660*/  ISETP.LT.OR P2, PT, R9, 0x21, P1 ;  /* 0x000000210900780c */ /* 0x000fe40000f41670 */
[C---:B------:R-:W-:Y:S02]  /*4670*/  LEA R10, P0, R11.reuse, c[0x0][0x160], 0x1 ;  /* 0x000058000b0a7a11 */ /* 0x040fe400078008ff */
[----:B------:R-:W-:Y:S02]  /*4680*/  LOP3.LUT P1, RZ, R20, 0x8, RZ, 0xc0, !PT ;  /* 0x0000000814ff7812 */ /* 0x000fe4000782c0ff */
[----:B------:R-:W-:Y:S05]  /*4690*/  LEA.HI.X R11, R11, c[0x0][0x164], R12, 0x1, P0 ;  /* 0x000059000b0b7a11 */ /* 0x000fea00000f0c0c */
[----:B------:R2:W-:Y:S04]  /*46a0*/  LDGSTS.E.BYPASS.LTC128B.128 [R3+0x1000], [R10.64], !P3 ;  /* 0x010000000a037fae */ /* 0x0005e8000d901d4e */
[----:B------:R2:W-:Y:S02]  /*46b0*/  LDGSTS.E.BYPASS.LTC128B.128 [R3+0x3000], [R10.64+0x80], !P2 ;  /* 0x030000800a037fae */ /* 0x0005e4000d101d4e */
[----:B--2---:R-:W-:Y:S05]  /*46c0*/  IMAD.U32 R3, RZ, RZ, UR16 ;  /* 0x00000010ff037e24 */ /* 0x004fea000f8e00ff */
[----:B------:R-:W-:Y:S04]  /*46d0*/  @!P4 LEA R3, R3, 0x40, 0x6 ;  /* 0x000000400303c811 */ /* 0x000fe800078e30ff */
[C---:B------:R-:W-:Y:S04]  /*46e0*/  @!P4 IADD3 R9, P0, R3.reuse, R14, RZ ;  /* 0x0000000e0309c210 */ /* 0x040fe80007f1e0ff */
[----:B------:R-:W-:Y:S02]  /*46f0*/  @!P4 LEA.HI.X.SX32 R3, R3, R13, 0x1, P0 ;  /* 0x0000000d0303c211 */ /* 0x000fe400000f0eff */
[----:B------:R-:W2:Y:S01]  /*4700*/  S2R R13, SR_TID.X ;  /* 0x00000000000d7919 */ /* 0x000ea20000002100 */
[C---:B------:R-:W-:Y:S04]  /*4710*/  @!P4 LEA R10, P0, R9.reuse, c[0x0][0x258], 0x2 ;  /* 0x00009600090aca11 */ /* 0x040fe800078010ff */
[----:B------:R-:W-:Y:S01]  /*4720*/  @!P4 LEA.HI.X R11, R9, c[0x0][0x25c], R3, 0x2, P0 ;  /* 0x00009700090bca11 */ /* 0x000fe200000f1403 */
[----:B------:R-:W-:Y:S02]  /*4730*/  IMAD.U32 R3, RZ, RZ, UR21 ;  /* 0x00000015ff037e24 */ /* 0x000fe4000f8e00ff */
[----:B--2---:R-:W-:Y:S04]  /*4740*/  IMAD.SHL.U32 R13, R13, 0x4, RZ ;  /* 0x000000040d0d7824 */ /* 0x004fe800078e00ff */
[----:B------:R-:W-:Y:S04]  /*4750*/  @!P4 IMAD R3, R3, 0x40, R13 ;  /* 0x000000400303c824 */ /* 0x000fe800078e020d */
[----:B------:R-:W-:Y:S05]  /*4760*/  @!P4 IMAD.SHL.U32 R3, R3, 0x4, RZ ;  /* 0x000000040303c824 */ /* 0x000fea00078e00ff */
[----:B------:R1:W-:Y:S02]  /*4770*/  @!P4 LDGSTS.E.BYPASS.LTC128B.128 [R3+0x20080], [R10.64] ;  /* 0x200800000a03cfae */ /* 0x0003e4000b901d4e */
.L_x_1591:
[----:B------:R4:W-:Y:S01]  /*4780*/  STL [R1+0xbc], R108 ;  /* 0x0000bc6c01007387 */ /* 0x0009e20000100800 */
[----:B------:R-:W-:Y:S01]  /*4790*/  PLOP3.LUT P0, PT, PT, PT, UP4, 0x80, 0x0 ;  /* 0x000000000000781c */ /* 0x000fe20003f0f048 */
[----:B------:R-:W-:Y:S02]  /*47a0*/  UIADD3 UR22, UR16, 0x2, URZ ;  /* 0x0000000210167890 */ /* 0x000fe4000fffe03f */
[----:B------:R-:W0:Y:S01]  /*47b0*/  LDGDEPBAR ;  /* 0x00000000000079af */ /* 0x000e220000000000 */
[----:B------:R-:W-:Y:S01]  /*47c0*/  ISETP.GT.AND P0, PT, R7, RZ, P0 ;  /* 0x000000ff0700720c */ /* 0x000fe20000704270 */
[----:B------:R-:W-:Y:S03]  /*47d0*/  UISETP.GE.AND UP0, UPT, UR22, UR9, UPT ;  /* 0x000000091600728c */ /* 0x000fe6000bf06270 */
[C---:B------:R-:W-:Y:S04]  /*47e0*/  ISETP.LT.OR P0, PT, R8.reuse, 0x1, P0 ;  /* 0x000000010800780c */ /* 0x040fe80000701670 */
[----:B------:R-:W-:Y:S02]  /*47f0*/  FSEL R191, R245, -INF , !P0 ;  /* 0xff800000f5bf7808 */ /* 0x000fe40004000000 */
[----:B------:R-:W-:Y:S03]  /*4800*/  PLOP3.LUT P0, PT, PT, PT, UP4, 0x80, 0x0 ;  /* 0x000000000000781c */ /* 0x000fe60003f0f048 */
[--C-:B------:R-:W-:Y:S01]  /*4810*/  FFMA.FTZ R191, R191, c[0x0][0x29c], -R188.reuse ;  /* 0x0000a700bfbf7a23 */ /* 0x100fe200000108bc */
        /* <DEDUP_REMOVED lines=13> */
[----:B-12---:R-:W2:Y:S03]  /*48f0*/  LDL.LU R107, [R1] ;  /* 0x00000000016b7983 */ /* 0x006ea60000300800 */
        /* <DEDUP_REMOVED lines=9> */
[----:B-1----:R-:W3:Y:S03]  /*4990*/  LDL.LU R106, [R1+0x2c] ;  /* 0x00002c00016a7983 */ /* 0x002ee60000300800 */
        /* <DEDUP_REMOVED lines=17> */
[C---:B------:R-:W-:Y:S04]  /*4ab0*/  ISETP.GT.AND P0, PT, R5.reuse, 0x1, P0 ;  /* 0x000000010500780c */ /* 0x040fe80000704270 */
[----:B------:R-:W-:Y:S01]  /*4ac0*/  ISETP.LT.OR P0, PT, R6, 0x2, P0 ;  /* 0x000000020600780c */ /* 0x000fe20000701670 */
        /* <DEDUP_REMOVED lines=12> */
[----:B------:R-:W-:Y:S04]  /*4b90*/  ISETP.GT.AND P0, PT, R5, 0x20, P0 ;  /* 0x000000200500780c */ /* 0x000fe80000704270 */
[C---:B------:R-:W-:Y:S04]  /*4ba0*/  ISETP.LT.OR P0, PT, R6.reuse, 0x21, P0 ;  /* 0x000000210600780c */ /* 0x040fe80000701670 */
[----:B--2---:R-:W-:Y:S02]  /*4bb0*/  FSEL R203, R107, -INF , !P0 ;  /* 0xff8000006bcb7808 */ /* 0x004fe40004000000 */
        /* <DEDUP_REMOVED lines=23> */
[----:B---3--:R-:W-:Y:S02]  /*4d30*/  FSEL R230, R106, -INF , !P0 ;  /* 0xff8000006ae67808 */ /* 0x008fe40004000000 */
        /* <DEDUP_REMOVED lines=50> */
[----:B------:R-:W-:Y:S01]  /*5060*/  MOV R2, R202 ;  /* 0x000000ca00027202 */ /* 0x000fe20000000f00 */
[----:B------:R-:W-:Y:S02]  /*5070*/  FFMA.FTZ R181, R193, c[0x0][0x29c], -R188 ;  /* 0x0000a700c1b57a23 */ /* 0x000fe400000108bc */
[----:B------:R-:W-:Y:S01]  /*5080*/  IMAD.MOV.U32 R178, RZ, RZ, R224 ;  /* 0x000000ffffb27224 */ /* 0x000fe200078e00e0 */
[----:B------:R-:W-:Y:S01]  /*5090*/  HMMA.16816.F32 R32, R168, R182, R32 ;  /* 0x000000b6a820723c */ /* 0x000fe20000001820 */
[----:B------:R-:W-:Y:S02]  /*50a0*/  LDSM.16.M88.4 R168, [R214+0x8080] ;  /* 0x00808000d6a8783b */ /* 0x000fe40000000200 */
[----:B------:R-:W-:Y:S01]  /*50b0*/  MUFU.EX2 R181, R181 ;  /* 0x000000b500b57308 */ /* 0x000fe20000000800 */
[--C-:B------:R-:W-:Y:S01]  /*50c0*/  FFMA.FTZ R193, R198, c[0x0][0x29c], -R188.reuse ;  /* 0x0000a700c6c17a23 */ /* 0x100fe200000108bc */
[----:B------:R-:W-:Y:S01]  /*50d0*/  MOV R198, R178 ;  /* 0x000000b200c67202 */ /* 0x000fe20000000f00 */
[--C-:B------:R-:W-:Y:S02]  /*50e0*/  FFMA.FTZ R177, R204, c[0x0][0x29c], -R187.reuse ;  /* 0x0000a700ccb17a23 */ /* 0x100fe400000108bb */
[----:B------:R-:W-:Y:S04]  /*50f0*/  FFMA.FTZ R183, R3, c[0x0][0x29c], -R188 ;  /* 0x0000a70003b77a23 */ /* 0x000fe800000108bc */
[--C-:B------:R-:W-:Y:S01]  /*5100*/  FFMA.FTZ R3, R228, c[0x0][0x29c], -R187.reuse ;  /* 0x0000a700e4037a23 */ /* 0x100fe200000108bb */
[----:B------:R-:W-:Y:S01]  /*5110*/  MUFU.EX2 R193, R193 ;  /* 0x000000c100c17308 */ /* 0x000fe20000000800 */
[--C-:B------:R-:W-:Y:S02]  /*5120*/  FFMA.FTZ R228, R235, c[0x0][0x29c], -R186.reuse ;  /* 0x0000a700ebe47a23 */ /* 0x100fe400000108ba */
[--C-:B------:R-:W-:Y:S02]  /*5130*/  FFMA.FTZ R204, R230, c[0x0][0x29c], -R186.reuse ;  /* 0x0000a700e6cc7a23 */ /* 0x100fe400000108ba */
[----:B------:R-:W-:Y:S02]  /*5140*/  FFMA.FTZ R230, R238, c[0x0][0x29c], -R186 ;  /* 0x0000a700eee67a23 */ /* 0x000fe400000108ba */
[----:B------:R-:W-:Y:S02]  /*5150*/  IMAD.MOV.U32 R238, RZ, RZ, R198 ;  /* 0x000000ffffee7224 */ /* 0x000fe400078e00c6 */
[--C-:B------:R-:W-:Y:S01]  /*5160*/  FFMA.FTZ R182, R192, c[0x0][0x29c], -R188.reuse ;  /* 0x0000a700c0b67a23 */ /* 0x100fe200000108bc */
[----:B------:R-:W1:Y:S01]  /*5170*/  MUFU.EX2 R183, R183 ;  /* 0x000000b700b77308 */ /* 0x000e620000000800 */
[----:B------:R-:W-:Y:S02]  /*5180*/  FFMA.FTZ R192, R199, c[0x0][0x29c], -R188 ;  /* 0x0000a700c7c07a23 */ /* 0x000fe400000108bc */
[----:B------:R-:W-:Y:S02]  /*5190*/  IMAD.MOV.U32 R199, RZ, RZ, R180 ;  /* 0x000000ffffc77224 */ /* 0x000fe400078e00b4 */
[----:B------:R-:W-:Y:S02]  /*51a0*/  FFMA.FTZ R176, R210, c[0x0][0x29c], -R187 ;  /* 0x0000a700d2b07a23 */ /* 0x000fe400000108bb */
[--C-:B------:R-:W-:Y:S02]  /*51b0*/  FFMA.FTZ R210, R233, c[0x0][0x29c], -R186.reuse ;  /* 0x0000a700e9d27a23 */ /* 0x100fe400000108ba */
[--C-:B------:R-:W-:Y:S01]  /*51c0*/  FFMA.FTZ R233, R239, c[0x0][0x29c], -R186.reuse ;  /* 0x0000a700efe97a23 */ /* 0x100fe200000108ba */
[----:B------:R-:W3:Y:S01]  /*51d0*/  MUFU.EX2 R182, R182 ;  /* 0x000000b600b67308 */ /* 0x000ee20000000800 */
[----:B------:R-:W-:Y:S09]  /*51e0*/  MOV R239, R199 ;  /* 0x000000c700ef7202 */ /* 0x000ff20000000f00 */
[----:B------:R-:W-:Y:S01]  /*51f0*/  MUFU.EX2 R192, R192 ;  /* 0x000000c000c07308 */ /* 0x000fe20000000800 */
[----:B--2---:R-:W-:Y:S02]  /*5200*/  IMAD.MOV.U32 R179, RZ, RZ, R165 ;  /* 0x000000ffffb37224 */ /* 0x004fe400078e00a5 */
[----:B------:R-:W2:Y:S03]  /*5210*/  LDSM.16.M88.4 R164, [R208+0x18080] ;  /* 0x01808000d0a4783b */ /* 0x000ea60000000200 */
[----:B------:R-:W-:Y:S02]  /*5220*/  FSEL R224, R179, -INF , !P0 ;  /* 0xff800000b3e07808 */ /* 0x000fe40004000000 */
[----:B------:R-:W-:Y:S04]  /*5230*/  PLOP3.LUT P0, PT, PT, PT, UP4, 0x80, 0x0 ;  /* 0x000000000000781c */ /* 0x000fe80003f0f048 */
[----:B------:R-:W-:Y:S04]  /*5240*/  ISETP.GT.AND P0, PT, R185, RZ, P0 ;  /* 0x000000ffb900720c */ /* 0x000fe80000704270 */
[----:B------:R-:W-:Y:S04]  /*5250*/  ISETP.LT.OR P0, PT, R184, 0x1, P0 ;  /* 0x00000001b800780c */ /* 0x000fe80000701670 */
[----:B------:R-:W-:Y:S01]  /*5260*/  FSEL R202, R180, -INF , !P0 ;  /* 0xff800000b4ca7808 */ /* 0x000fe20004000000 */
[--C-:B------:R-:W-:Y:S01]  /*5270*/  FFMA.FTZ R180, R200, c[0x0][0x29c], -R187.reuse ;  /* 0x0000a700c8b47a23 */ /* 0x100fe200000108bb */
[----:B------:R-:W-:Y:S01]  /*5280*/  MOV R200, R179 ;  /* 0x000000b300c87202 */ /* 0x000fe20000000f00 */
[--C-:B------:R-:W-:Y:S01]  /*5290*/  FFMA.FTZ R179, R201, c[0x0][0x29c], -R187.reuse ;  /* 0x0000a700c9b37a23 */ /* 0x100fe200000108bb */
[----:B------:R-:W-:Y:S01]  /*52a0*/  PLOP3.LUT P0, PT, PT, PT, UP4, 0x80, 0x0 ;  /* 0x000000000000781c */ /* 0x000fe20003f0f048 */
[----:B------:R-:W-:Y:S03]  /*52b0*/  MUFU.EX2 R199, R180 ;  /* 0x000000b400c77308 */ /* 0x000fe60000000800 */
        /* <DEDUP_REMOVED lines=42> */
[----:B------:R-:W-:Y:S02]  /*5560*/  FFMA.FTZ R188, R197, c[0x0][0x29c], -R188 ;  /* 0x0000a700c5bc7a23 */ /* 0x000fe400000108bc */
[----:B------:R2:W-:Y:S10]  /*5570*/  MUFU.EX2 R198, R2 ;  /* 0x0000000200c67308 */ /* 0x0005f40000000800 */
[----:B------:R-:W-:Y:S01]  /*5580*/  MUFU.EX2 R188, R188 ;  /* 0x000000bc00bc7308 */ /* 0x000fe20000000800 */
[-C--:B----4-:R-:W-:Y:S01]  /*5590*/  HMMA.16816.F32 R4, R164, R168.reuse, R4 ;  /* 0x000000a8a404723c */ /* 0x090fe20000001804 */
[----:B--2---:R-:W-:Y:S07]  /*55a0*/  LDS R2, [R190.X4+0x202a0] ;  /* 0x0202a000be027984 */ /* 0x004fee0000004800 */
        /* <DEDUP_REMOVED lines=12> */
[--C-:B------:R-:W-:Y:S01]  /*5670*/  FFMA.FTZ R178, R203, c[0x0][0x29c], -R187.reuse ;  /* 0x0000a700cbb27a23 */ /* 0x100fe200000108bb */
[----:B------:R-:W-:Y:S01]  /*5680*/  HMMA.16816.F32 R32, R164, R170, R32 ;  /* 0x000000aaa420723c */ /* 0x000fe20000001820 */
[----:B------:R2:W-:Y:S02]  /*5690*/  LDSM.16.M88.4 R164, [R208+0x1a080] ;  /* 0x01a08000d0a4783b */ /* 0x0005e40000000200 */
[----:B------:R-:W-:Y:S01]  /*56a0*/  MUFU.EX2 R201, R178 ;  /* 0x000000b200c97308 */ /* 0x000fe20000000800 */
[----:B------:R-:W-:Y:S01]  /*56b0*/  ISETP.GT.AND P0, PT, R185, 0x21, P0 ;  /* 0x00000021b900780c */ /* 0x000fe20000704270 */
[----:B------:R-:W-:Y:S01]  /*56c0*/  FFMA.FTZ R187, R225, c[0x0][0x29c], -R187 ;  /* 0x0000a700e1bb7a23 */ /* 0x000fe200000108bb */
[----:B------:R-:W-:Y:S01]  /*56d0*/  MOV R168, R196 ;  /* 0x000000c400a87202 */ /* 0x000fe20000000f00 */
[--C-:B------:R-:W-:Y:S01]  /*56e0*/  FFMA.FTZ R225, R234, c[0x0][0x29c], -R186.reuse ;  /* 0x0000a700eae17a23 */ /* 0x100fe200000108ba */
[----:B------:R-:W-:Y:S01]  /*56f0*/  ISETP.LT.OR P0, PT, R184, 0x22, P0 ;  /* 0x00000022b800780c */ /* 0x000fe20000701670 */
[----:B------:R-:W-:Y:S03]  /*5700*/  FFMA.FTZ R186, R237, c[0x0][0x29c], -R186 ;  /* 0x0000a700edba7a23 */ /* 0x000fe600000108ba */
[----:B------:R-:W-:Y:S01]  /*5710*/  FSEL R196, R168, -INF , !P0 ;  /* 0xff800000a8c47808 */ /* 0x000fe20004000000 */
[----:B------:R-:W-:Y:S01]  /*5720*/  MUFU.EX2 R203, R187 ;  /* 0x000000bb00cb7308 */ /* 0x000fe20000000800 */
[----:B------:R-:W-:Y:S01]  /*5730*/  PLOP3.LUT P0, PT, PT, PT, UP4, 0x80, 0x0 ;  /* 0x000000000000781c */ /* 0x000fe20003f0f048 */
[----:B------:R-:W-:Y:S01]  /*5740*/  IMAD.MOV.U32 R237, RZ, RZ, R200 ;  /* 0x000000ffffed7224 */ /* 0x000fe200078e00c8 */
[----:B------:R-:W-:Y:S02]  /*5750*/  MOV R236, R168 ;  /* 0x000000a800ec7202 */ /* 0x000fe40000000f00 */
[----:B------:R-:W-:Y:S02]  /*5760*/  ISETP.GT.AND P0, PT, R185, 0x40, P0 ;  /* 0x00000040b900780c */ /* 0x000fe40000704270 */
[----:B------:R-:W-:Y:S02]  /*5770*/  MOV R234, R205 ;  /* 0x000000cd00ea7202 */ /* 0x000fe40000000f00 */
[C---:B------:R-:W-:Y:S01]  /*5780*/  ISETP.LT.OR P0, PT, R184.reuse, 0x41, P0 ;  /* 0x00000041b800780c */ /* 0x040fe20000701670 */
[----:B------:R-:W-:Y:S03]  /*5790*/  MUFU.EX2 R200, R179 ;  /* 0x000000b300c87308 */ /* 0x000fe60000000800 */
[----:B------:R-:W-:Y:S02]  /*57a0*/  FSEL R195, R169, -INF , !P0 ;  /* 0xff800000a9c37808 */ /* 0x000fe40004000000 */
[----:B------:R-:W4:Y:S01]  /*57b0*/  LDSM.16.M88.4 R168, [R214+0xc080] ;  /* 0x00c08000d6a8783b */ /* 0x000f220000000200 */
[----:B------:R-:W-:Y:S04]  /*57c0*/  PLOP3.LUT P0, PT, PT, PT, UP4, 0x80, 0x0 ;  /* 0x000000000000781c */ /* 0x000fe80003f0f048 */
[----:B--2---:R2:W-:Y:S01]  /*57d0*/  MUFU.EX2 R208, R0 ;  /* 0x0000000000d07308 */ /* 0x0045e20000000800 */
[----:B------:R-:W-:Y:S04]  /*57e0*/  ISETP.GT.AND P0, PT, R185, 0x41, P0 ;  /* 0x00000041b900780c */ /* 0x000fe80000704270 */
[C---:B------:R-:W-:Y:S04]  /*57f0*/  ISETP.LT.OR P0, PT, R184.reuse, 0x42, P0 ;  /* 0x00000042b800780c */ /* 0x040fe80000701670 */
[----:B------:R-:W-:Y:S01]  /*5800*/  FSEL R197, R205, -INF , !P0 ;  /* 0xff800000cdc57808 */ /* 0x000fe20004000000 */
[----:B------:R-:W-:Y:S01]  /*5810*/  MUFU.EX2 R186, R186 ;  /* 0x000000ba00ba7308 */ /* 0x000fe20000000800 */
[----:B------:R-:W-:Y:S04]  /*5820*/  PLOP3.LUT P0, PT, PT, PT, UP4, 0x80, 0x0 ;  /* 0x000000000000781c */ /* 0x000fe80003f0f048 */
[C---:B------:R-:W-:Y:S04]  /*5830*/  ISETP.GT.AND P0, PT, R185.reuse, 0x60, P0 ;  /* 0x00000060b900780c */ /* 0x040fe80000704270 */
[----:B------:R-:W-:Y:S01]  /*5840*/  ISETP.LT.OR P2, PT, R184, 0x61, P0 ;  /* 0x00000061b800780c */ /* 0x000fe20000741670 */
[----:B------:R-:W-:Y:S01]  /*5850*/  MUFU.EX2 R205, R176 ;  /* 0x000000b000cd7308 */ /* 0x000fe20000000800 */
[----:B------:R-:W-:Y:S01]  /*5860*/  PLOP3.LUT P0, PT, PT, PT, UP4, 0x80, 0x0 ;  /* 0x000000000000781c */ /* 0x000fe20003f0f048 */
[--C-:B--2---:R-:W-:Y:S03]  /*5870*/  FFMA.FTZ R0, R224, c[0x0][0x29c], -R189.reuse ;  /* 0x0000a700e0007a23 */ /* 0x104fe600000108bd */
[----:B------:R-:W-:Y:S01]  /*5880*/  ISETP.GT.AND P0, PT, R185, 0x61, P0 ;  /* 0x00000061b900780c */ /* 0x000fe20000704270 */
[----:B------:R-:W2:Y:S01]  /*5890*/  LDL.LU R224, [R1+0x8] ;  /* 0x0000080001e07983 */ /* 0x000ea20000300800 */
[----:B------:R-:W-:Y:S02]  /*58a0*/  FSEL R185, R251, -INF , !P2 ;  /* 0xff800000fbb97808 */ /* 0x000fe40005000000 */
[----:B------:R-:W-:Y:S01]  /*58b0*/  ISETP.LT.OR P0, PT, R184, 0x62, P0 ;  /* 0x00000062b800780c */ /* 0x000fe20000701670 */
[----:B------:R1:W-:Y:S03]  /*58c0*/  MUFU.EX2 R176, R3 ;  /* 0x0000000300b07308 */ /* 0x0003e60000000800 */
[----:B------:R-:W-:Y:S01]  /*58d0*/  FSEL R184, R250, -INF , !P0 ;  /* 0xff800000fab87808 */ /* 0x000fe20004000000 */
[-C--:B----4-:R-:W-:Y:S01]  /*58e0*/  HMMA.16816.F32 R4, R164, R168.reuse, R4 ;  /* 0x000000a8a404723c */ /* 0x090fe20000001804 */
[----:B------:R-:W-:Y:S05]  /*58f0*/  PLOP3.LUT P0, PT, PT, PT, UP0, 0x80, 0x0 ;  /* 0x000000000000781c */ /* 0x000fea0003f0f008 */
[----:B------:R-:W4:Y:S02]  /*5900*/  MUFU.EX2 R178, R177 ;  /* 0x000000b100b27308 */ /* 0x000f240000000800 */
[C---:B------:R-:W-:Y:S08]  /*5910*/  HMMA.16816.F32 R8, R172.reuse, R168, R8 ;  /* 0x000000a8ac08723c */ /* 0x040ff00000001808 */
[-C--:B------:R-:W-:Y:S04]  /*5920*/  HMMA.16816.F32 R12, R172, R170.reuse, R12 ;  /* 0x000000aaac0c723c */ /* 0x080fe8000000180c */
[----:B-1----:R-:W-:Y:S04]  /*5930*/  FFMA.FTZ R3, -R244, R244, 1 ;  /* 0x3f800000f4037423 */ /* 0x002fe800000101f4 */
        /* <DEDUP_REMOVED lines=44> */
[----:B-1----:R-:W1:Y:S01]  /*5c00*/  LDS R0, [R190.X4+0x20300] ;  /* 0x02030000be007984 */ /* 0x002e620000004800 */
        /* <DEDUP_REMOVED lines=52> */
[----:B------:R-:W-:Y:S02]  /*5f50*/  FMUL.FTZ R8, R23, R8 ;  /* 0x0000000817087220 */ /* 0x000fe40000410000 */
        /* <DEDUP_REMOVED lines=9> */
[----:B------:R-:W-:Y:S02]  /*5ff0*/  FMUL.FTZ R22, R22, R0 ;  /* 0x0000000016167220 */ /* 0x000fe40000410000 */
[--C-:B----4-:R-:W-:Y:S02]  /*6000*/  FADD.FTZ R5, R5, -R2.reuse ;  /* 0x8000000205057221 */ /* 0x110fe40000010000 */
[--C-:B------:R-:W-:Y:S01]  /*6010*/  FADD.FTZ R0, R4, -R2.reuse ;  /* 0x8000000204007221 */ /* 0x100fe20000010000 */
[----:B------:R-:W-:Y:S01]  /*6020*/  F2FP.PACK_AB R4, R209, R173 ;  /* 0x000000add104723e */ /* 0x000fe200000000ff */
        /* <DEDUP_REMOVED lines=15> */
[----:B------:R-:W3:Y:S01]  /*6120*/  LDS R0, [R190.X4+0x20320] ;  /* 0x02032000be007984 */ /* 0x000ee20000004800 */
        /* <DEDUP_REMOVED lines=36> */
[----:B------:R-:W-:Y:S02]  /*6370*/  FFMA.FTZ R7, -R236, R236, 1 ;  /* 0x3f800000ec077423 */ /* 0x000fe400000101ec */
[----:B------:R-:W-:Y:S01]  /*6380*/  FFMA.FTZ R9, -R235, R235, 1 ;  /* 0x3f800000eb097423 */ /* 0x000fe200000101eb */
[----:B------:R3:W-:Y:S01]  /*6390*/  STS [R227+0x22480], R6 ;  /* 0x02248006e3007388 */ /* 0x0007e20000000800 */
[----:B------:R-:W-:Y:S02]  /*63a0*/  FFMA.FTZ R5, -R250, R250, 1 ;  /* 0x3f800000fa057423 */ /* 0x000fe400000101fa */
[----:B------:R-:W-:Y:S01]  /*63b0*/  FMUL.FTZ R20, R17, R7 ;  /* 0x0000000711147220 */ /* 0x000fe20000410000 */
[----:B------:R-:W-:Y:S01]  /*63c0*/  STS [R227+0x22880], R166 ;  /* 0x022880a6e3007388 */ /* 0x000fe20000000800 */
[----:B------:R-:W-:Y:S02]  /*63d0*/  FMUL.FTZ R17, R29, R9 ;  /* 0x000000091d117220 */ /* 0x000fe40000410000 */
[----:B------:R-:W-:Y:S01]  /*63e0*/  FMUL.FTZ R9, R33, R5 ;  /* 0x0000000521097220 */ /* 0x000fe20000410000 */
[----:B------:R4:W-:Y:S01]  /*63f0*/  STS [R226+0x2000], R2 ;  /* 0x00200002e2007388 */ /* 0x0009e20000000800 */
[----:B------:R-:W-:Y:S01]  /*6400*/  F2FP.PACK_AB R5, R25, R24 ;  /* 0x000000181905723e */ /* 0x000fe200000000ff */
[--C-:B------:R-:W-:Y:S01]  /*6410*/  FADD.FTZ R11, R11, -R0.reuse ;  /* 0x800000000b0b7221 */ /* 0x100fe20000010000 */
[----:B------:R-:W-:Y:S01]  /*6420*/  F2FP.PACK_AB R8, R8, R17 ;  /* 0x000000110808723e */ /* 0x000fe200000000ff */
[----:B------:R-:W-:Y:S01]  /*6430*/  STS [R226+0x2400], R35 ;  /* 0x00240023e2007388 */ /* 0x000fe20000000800 */
[----:B------:R-:W-:Y:S02]  /*6440*/  FMUL.FTZ R16, R177, R32 ;  /* 0x00000020b1107220 */ /* 0x000fe40000410000 */
[----:B------:R-:W-:Y:S01]  /*6450*/  FFMA.FTZ R7, -R251, R251, 1 ;  /* 0x3f800000fb077423 */ /* 0x000fe200000101fb */
[----:B------:R-:W-:Y:S01]  /*6460*/  STS [R227+0x23480], R12 ;  /* 0x0234800ce3007388 */ /* 0x000fe20000000800 */
[--C-:B------:R-:W-:Y:S02]  /*6470*/  FADD.FTZ R14, R14, -R0.reuse ;  /* 0x800000000e0e7221 */ /* 0x100fe40000010000 */
[----:B------:R-:W-:Y:S01]  /*6480*/  FMUL.FTZ R16, R16, R7 ;  /* 0x0000000710107220 */ /* 0x000fe20000410000 */
[----:B------:R-:W-:Y:S01]  /*6490*/  F2FP.PACK_AB R7, R20, R21 ;  /* 0x000000151407723e */ /* 0x000fe200000000ff */
[----:B-1----:R-:W-:Y:S02]  /*64a0*/  FFMA.FTZ R3, -R105, R105, 1 ;  /* 0x3f80000069037423 */ /* 0x002fe40000010169 */
[--C-:B------:R-:W-:Y:S01]  /*64b0*/  FADD.FTZ R15, R15, -R0.reuse ;  /* 0x800000000f0f7221 */ /* 0x100fe20000010000 */
[----:B------:R-:W-:Y:S01]  /*64c0*/  F2FP.PACK_AB R9, R9, R16 ;  /* 0x000000100909723e */ /* 0x000fe200000000ff */
[----:B---3--:R-:W-:Y:S02]  /*64d0*/  FMUL.FTZ R6, R176, R11 ;  /* 0x0000000bb0067220 */ /* 0x008fe40000410000 */
[----:B------:R-:W-:Y:S02]  /*64e0*/  FMUL.FTZ R14, R175, R14 ;  /* 0x0000000eaf0e7220 */ /* 0x000fe40000410000 */
[----:B------:R-:W-:Y:S02]  /*64f0*/  FMUL.FTZ R6, R6, R3 ;  /* 0x0000000306067220 */ /* 0x000fe40000410000 */
[----:B------:R-:W-:Y:S01]  /*6500*/  FMUL.FTZ R15, R173, R15 ;  /* 0x0000000fad0f7220 */ /* 0x000fe20000410000 */
[----:B----4-:R-:W-:Y:S01]  /*6510*/  F2FP.PACK_AB R2, R172, R174 ;  /* 0x000000aeac02723e */ /* 0x010fe200000000ff */
[----:B------:R-:W-:Y:S02]  /*6520*/  FFMA.FTZ R4, -R104, R104, 1 ;  /* 0x3f80000068047423 */ /* 0x000fe40000010168 */
[----:B------:R-:W-:Y:S02]  /*6530*/  FFMA.FTZ R3, -R103, R103, 1 ;  /* 0x3f80000067037423 */ /* 0x000fe40000010167 */
[----:B------:R1:W-:Y:S01]  /*6540*/  STS [R227+0x23880], R2 ;  /* 0x02388002e3007388 */ /* 0x0003e20000000800 */
[--C-:B------:R-:W-:Y:S02]  /*6550*/  FADD.FTZ R26, R26, -R0.reuse ;  /* 0x800000001a1a7221 */ /* 0x100fe40000010000 */
[----:B------:R-:W-:Y:S01]  /*6560*/  FMUL.FTZ R4, R14, R4 ;  /* 0x000000040e047220 */ /* 0x000fe20000410000 */
[----:B------:R-:W-:Y:S01]  /*6570*/  STS [R226+0x3000], R13 ;  /* 0x0030000de2007388 */ /* 0x000fe20000000800 */
[----:B------:R-:W-:Y:S02]  /*6580*/  FMUL.FTZ R3, R15, R3 ;  /* 0x000000030f037220 */ /* 0x000fe40000410000 */
[--C-:B------:R-:W-:Y:S02]  /*6590*/  FADD.FTZ R27, R27, -R0.reuse ;  /* 0x800000001b1b7221 */ /* 0x100fe40000010000 */
[--C-:B------:R-:W-:Y:S02]  /*65a0*/  FADD.FTZ R30, R30, -R0.reuse ;  /* 0x800000001e1e7221 */ /* 0x100fe40000010000 */
[----:B------:R-:W-:Y:S02]  /*65b0*/  FADD.FTZ R31, R31, -R0 ;  /* 0x800000001f1f7221 */ /* 0x000fe40000010000 */
[----:B------:R-:W-:Y:S02]  /*65c0*/  FFMA.FTZ R0, -R102, R102, 1 ;  /* 0x3f80000066007423 */ /* 0x000fe40000010166 */
[----:B--2---:R-:W-:Y:S02]  /*65d0*/  FMUL.FTZ R30, R28, R30 ;  /* 0x0000001e1c1e7220 */ /* 0x004fe40000410000 */
[----:B------:R-:W-:Y:S02]  /*65e0*/  FMUL.FTZ R31, R186, R31 ;  /* 0x0000001fba1f7220 */ /* 0x000fe40000410000 */
[----:B------:R-:W-:Y:S02]  /*65f0*/  FMUL.FTZ R27, R172, R27 ;  /* 0x0000001bac1b7220 */ /* 0x000fe40000410000 */
        /* <DEDUP_REMOVED lines=10> */
[----:B------:R-:W-:Y:S03]  /*66a0*/  FMUL.FTZ R6, R6, R0 ;  /* 0x0000000006067220 */ /* 0x000fe60000410000 */
        /* <DEDUP_REMOVED lines=9> */
[----:B------:R-:W-:Y:S01]  /*6740*/  STS [R226+0x5000], R164 ;  /* 0x005000a4e2007388 */ /* 0x000fe20000000800 */
[----:B--2---:R-:W-:Y:S01]  /*6750*/  F2FP.PACK_AB R5, R3, R4 ;  /* 0x000000040305723e */ /* 0x004fe200000000ff */
[----:B------:R-:W-:Y:S02]  /*6760*/  FFMA.FTZ R3, -R100, R100, 1 ;  /* 0x3f80000064037423 */ /* 0x000fe40000010164 */
[----:B------:R-:W-:Y:S01]  /*6770*/  FFMA.FTZ R4, -R101, R101, 1 ;  /* 0x3f80000065047423 */ /* 0x000fe20000010165 */
[----:B------:R1:W5:Y:S01]  /*6780*/  LDL.LU R104, [R1+0xac] ;  /* 0x0000ac0001687983 */ /* 0x0003620000300800 */
[----:B------:R-:W-:Y:S02]  /*6790*/  FMUL.FTZ R3, R30, R3 ;  /* 0x000000031e037220 */ /* 0x000fe40000410000 */
[----:B------:R-:W-:Y:S01]  /*67a0*/  FMUL.FTZ R4, R27, R4 ;  /* 0x000000041b047220 */ /* 0x000fe20000410000 */
[----:B------:R-:W-:Y:S02]  /*67b0*/  STS [R226+0x5400], R5 ;  /* 0x00540005e2007388 */ /* 0x000fe40000000800 */
[----:B------:R-:W-:Y:S02]  /*67c0*/  F2FP.PACK_AB R3, R0, R3 ;  /* 0x000000030003723e */ /* 0x000fe400000000ff */
[----:B------:R-:W-:Y:S01]  /*67d0*/  STS [R227+0x26480], R8 ;  /* 0x02648008e3007388 */ /* 0x000fe20000000800 */
[----:B------:R-:W-:Y:S02]  /*67e0*/  MOV R0, UR4 ;  /* 0x0000000400007c02 */ /* 0x000fe40008000f00 */
[----:B------:R-:W-:Y:S01]  /*67f0*/  F2FP.PACK_AB R4, R4, R6 ;  /* 0x000000060404723e */ /* 0x000fe200000000ff */
[----:B------:R-:W-:Y:S02]  /*6800*/  STS [R227+0x26880], R165 ;  /* 0x026880a5e3007388 */ /* 0x000fe40000000800 */
[----:B------:R-:W-:Y:S02]  /*6810*/  IMAD R0, R0, 0x2000, R218 ;  /* 0x0000200000007824 */ /* 0x000fe400078e02da */
[----:B------:R-:W-:Y:S03]  /*6820*/  STS [R226+0x6000], R9 ;  /* 0x00600009e2007388 */ /* 0x000fe60000000800 */
[----:B---3--:R-:W-:Y:S01]  /*6830*/  SHF.L.U32 R2, R0, 0x1, RZ ;  /* 0x0000000100027819 */ /* 0x008fe200000006ff */
[----:B------:R-:W-:Y:S01]  /*6840*/  STS [R226+0x6400], R167 ;  /* 0x006400a7e2007388 */ /* 0x000fe20000000800 */
[----:B------:R-:W-:Y:S03]  /*6850*/  SHF.L.U32 R0, R218, 0x1, RZ ;  /* 0x00000001da007819 */ /* 0x000fe600000006ff */
[----:B------:R-:W-:Y:S04]  /*6860*/  STS [R227+0x27480], R23 ;  /* 0x02748017e3007388 */ /* 0x000fe80000000800 */
[----:B------:R-:W-:Y:S04]  /*6870*/  STS [R227+0x27880], R4 ;  /* 0x02788004e3007388 */ /* 0x000fe80000000800 */
        /* <DEDUP_REMOVED lines=48> */
[-C--:B-1----:R-:W-:Y:S08]  /*6b80*/  HMMA.16816.F32 R44, R168, R32.reuse, R44 ;  /* 0x00000020a82c723c */ /* 0x082ff0000000182c */
        /* <DEDUP_REMOVED lines=58> */
[----:B------:R-:W-:Y:S01]  /*6f30*/  ULDC.64 UR6, c[0x0][0x208] ;  /* 0x0000820000067ab9 */ /* 0x000fe20000000a00 */
[----:B------:R-:W-:Y:S01]  /*6f40*/  IMAD.U32 R5, RZ, RZ, UR13 ;  /* 0x0000000dff057e24 */ /* 0x000fe2000f8e00ff */
[----:B------:R-:W-:Y:S01]  /*6f50*/  USHF.R.S32.HI UR23, URZ, 0x1f, UR22 ;  /* 0x0000001f3f177899 */ /* 0x000fe20008011416 */
[----:B------:R-:W3:Y:S01]  /*6f60*/  LDL.64 R230, [R1+0x70] ;  /* 0x0000700001e67983 */ /* 0x000ee20000100a00 */
[----:B------:R-:W-:Y:S01]  /*6f70*/  IMAD.U32 R7, RZ, RZ, UR12 ;  /* 0x0000000cff077e24 */ /* 0x000fe2000f8e00ff */
[----:B------:R-:W-:Y:S02]  /*6f80*/  UIMAD.WIDE.U32 UR24, UR22, UR6, URZ ;  /* 0x00000006161872a5 */ /* 0x000fe4000f8e003f */
[----:B------:R-:W4:Y:S01]  /*6f90*/  LDL.64 R224, [R1+0x48] ;  /* 0x0000480001e07983 */ /* 0x000f220000100a00 */
[----:B------:R-:W-:Y:S02]  /*6fa0*/  UIMAD UR23, UR23, UR6, URZ ;  /* 0x00000006171772a4 */ /* 0x000fe4000f8e023f */
[----:B------:R-:W-:Y:S01]  /*6fb0*/  USHF.L.U32 UR6, UR24, 0x6, URZ ;  /* 0x0000000618067899 */ /* 0x000fe2000800063f */
[----:B------:R-:W3:Y:S01]  /*6fc0*/  LDL R209, [R1+0x6c] ;  /* 0x00006c0001d17983 */ /* 0x000ee20000100800 */
[----:B------:R-:W-:Y:S02]  /*6fd0*/  UIMAD UR23, UR22, UR7, UR23 ;  /* 0x00000007161772a4 */ /* 0x000fe4000f8e0217 */
[----:B------:R-:W-:Y:S01]  /*6fe0*/  USHF.L.U32 UR22, UR22, 0x6, URZ ;  /* 0x0000000616167899 */ /* 0x000fe2000800063f */
[----:B------:R-:W3:Y:S01]  /*6ff0*/  LDL R234, [R1+0x68] ;  /* 0x0000680001ea7983 */ /* 0x000ee20000100800 */
[----:B------:R-:W-:Y:S03]  /*7000*/  UIADD3 UR23, UR25, UR23, URZ ;  /* 0x0000001719177290 */ /* 0x000fe6000fffe03f */
[----:B------:R-:W3:Y:S01]  /*7010*/  LDL R204, [R1+0x90] ;  /* 0x0000900001cc7983 */ /* 0x000ee20000100800 */
[----:B------:R-:W-:Y:S01]  /*7020*/  USHF.L.U64.HI UR23, UR24, 0x6, UR23 ;  /* 0x0000000618177899 */ /* 0x000fe20008010217 */
[----:B------:R-:W-:Y:S01]  /*7030*/  IMAD.U32 R6, RZ, RZ, UR22 ;  /* 0x00000016ff067e24 */ /* 0x000fe2000f8e00ff */
[----:B--2---:R-:W-:Y:S04]  /*7040*/  IADD3 R5, P2, P0, R228, UR6, R5 ;  /* 0x00000006e4057c10 */ /* 0x004fe8000f85e005 */
[C---:B----4-:R-:W-:Y:S02]  /*7050*/  IADD3.X R7, R225.reuse, UR23, R7, P2, P0 ;  /* 0x00000017e1077c10 */ /* 0x050fe400097e0407 */
[----:B---3--:R-:W-:Y:S04]  /*7060*/  IADD3 R4, P0, R230, UR22, RZ ;  /* 0x00000016e6047c10 */ /* 0x008fe8000ff1e0ff */
        /* <DEDUP_REMOVED lines=11> */
[----:B------:R-:W-:Y:S05]  /*7120*/  IMAD.U32 R5, RZ, RZ, UR22 ;  /* 0x00000016ff057e24 */ /* 0x000fea000f8e00ff */
[----:B------:R-:W-:Y:S02]  /*7130*/  IADD3 R5, -R234, UR10, -R5 ;  /* 0x0000000aea057c10 */ /* 0x000fe4000fffe905 */
[----:B------:R-:W1:Y:S02]  /*7140*/  S2R R234, SR_TID.X ;  /* 0x0000000000ea7919 */ /* 0x000e640000002100 */
[C---:B------:R-:W-:Y:S11]  /*7150*/  ISETP.LT.OR P0, PT, R5.reuse, 0x1, !P5 ;  /* 0x000000010500780c */ /* 0x040ff60006f01670 */
[----:B------:R-:W-:Y:S02]  /*7160*/  @!UPT UIADD3 URZ, URZ, URZ, URZ ;  /* 0x0000003f3f3ff290 */ /* 0x000fe4000fffe03f */
[----:B------:R-:W-:Y:S01]  /*7170*/  @!PT LDS RZ, [RZ] ;  /* 0x00000000fffff984 */ /* 0x000fe20000000800 */
[----:B------:R-:W-:Y:S01]  /*7180*/  @!PT LDS RZ, [RZ] ;  /* 0x00000000fffff984 */ /* 0x000fe20000000800 */
[----:B------:R-:W-:Y:S01]  /*7190*/  @!PT LDS RZ, [RZ] ;  /* 0x00000000fffff984 */ /* 0x000fe20000000800 */
[----:B------:R2:W-:Y:S01]  /*71a0*/  LDGSTS.E.BYPASS.LTC128B.128 [R4], [R8.64], !P0 ;  /* 0x0000000008047fae */ /* 0x0005e2000c101d4e */
[C---:B------:R-:W-:Y:S01]  /*71b0*/  ISETP.LT.OR P0, PT, R5.reuse, 0x1, !P6 ;  /* 0x000000010500780c */ /* 0x040fe20007701670 */
[----:B-1----:R-:W-:Y:S11]  /*71c0*/  IMAD.SHL.U32 R234, R234, 0x4, RZ ;  /* 0x00000004eaea7824 */ /* 0x002ff600078e00ff */
[----:B------:R-:W-:Y:S01]  /*71d0*/  @!UPT UIADD3 URZ, URZ, URZ, URZ ;  /* 0x0000003f3f3ff290 */ /* 0x000fe2000fffe03f */
[----:B------:R2:W-:Y:S01]  /*71e0*/  LDGSTS.E.BYPASS.LTC128B.128 [R4+0x2000], [R8.64+0x80], !P0 ;  /* 0x0200008008047fae */ /* 0x0005e2000c101d4e */
[C---:B------:R-:W-:Y:S11]  /*71f0*/  ISETP.LT.OR P0, PT, R5.reuse, 0x21, !P5 ;  /* 0x000000210500780c */ /* 0x040ff60006f01670 */
[----:B------:R-:W-:Y:S02]  /*7200*/  @!UPT UIADD3 URZ, URZ, URZ, URZ ;  /* 0x0000003f3f3ff290 */ /* 0x000fe4000fffe03f */
[----:B------:R2:W-:Y:S01]  /*7210*/  LDGSTS.E.BYPASS.LTC128B.128 [R4+0x1000], [R6.64], !P0 ;  /* 0x0100000006047fae */ /* 0x0005e2000c101d4e */
[----:B------:R-:W-:Y:S11]  /*7220*/  ISETP.LT.OR P0, PT, R5, 0x21, !P6 ;  /* 0x000000210500780c */ /* 0x000ff60007701670 */
[----:B------:R-:W-:Y:S02]  /*7230*/  @!UPT UIADD3 URZ, URZ, URZ, URZ ;  /* 0x0000003f3f3ff290 */ /* 0x000fe4000fffe03f */
[----:B------:R2:W-:Y:S02]  /*7240*/  LDGSTS.E.BYPASS.LTC128B.128 [R4+0x3000], [R6.64+0x80], !P0 ;  /* 0x0300008006047fae */ /* 0x0005e4000c101d4e */
[----:B--2---:R-:W-:Y:S04]  /*7250*/  IMAD.U32 R4, RZ, RZ, UR20 ;  /* 0x00000014ff047e24 */ /* 0x004fe8000f8e00ff */
[----:B------:R-:W-:Y:S04]  /*7260*/  @!P4 IMAD R4, R4, 0x40, R234 ;  /* 0x000000400404c824 */ /* 0x000fe800078e02ea */
[----:B------:R-:W-:Y:S05]  /*7270*/  @!P4 IMAD.SHL.U32 R4, R4, 0x4, RZ ;  /* 0x000000040404c824 */ /* 0x000fea00078e00ff */
[----:B------:R1:W-:Y:S02]  /*7280*/  @!P4 LDGSTS.E.BYPASS.LTC128B.128 [R4+0x20280], [R10.64] ;  /* 0x202800000a04cfae */ /* 0x0003e4000b901d4e */
.L_x_1592:
[----:B-123--:R-:W2:Y:S01]  /*7290*/  LDL.64 R8, [R1+0x80] ;  /* 0x0000800001087983 */ /* 0x00eea20000100a00 */
[----:B------:R-:W-:Y:S01]  /*72a0*/  USHF.L.U32 UR16, UR16, 0xd, URZ ;  /* 0x0000000d10107899 */ /* 0x000fe2000800063f */
[----:B------:R-:W-:Y:S01]  /*72b0*/  IMAD.IADD R204, R3, 0x1, R217 ;  /* 0x0000000103cc7824 */ /* 0x000fe200078e02d9 */
[----:B------:R-:W-:Y:S02]  /*72c0*/  UISETP.GE.AND UP0, UPT, UR19, UR9, UPT ;  /* 0x000000091300728c */ /* 0x000fe4000bf06270 */
[----:B------:R-:W3:Y:S01]  /*72d0*/  LDL R6, [R1+0x8c] ;  /* 0x00008c0001067983 */ /* 0x000ee20000100800 */
[----:B------:R-:W-:Y:S01]  /*72e0*/  IMAD.IADD R192, R208, 0x1, R204 ;  /* 0x00000001d0c07824 */ /* 0x000fe200078e02cc */
[----:B------:R-:W-:Y:S01]  /*72f0*/  UIADD3 UR22, UR4, 0x1, URZ ;  /* 0x0000000104167890 */ /* 0x000fe2000fffe03f */
[----:B------:R-:W-:Y:S01]  /*7300*/  IMAD.U32 R5, RZ, RZ, UR16 ;  /* 0x00000010ff057e24 */ /* 0x000fe2000f8e00ff */
[----:B------:R-:W-:Y:S01]  /*7310*/  UISETP.GE.AND UP3, UPT, UR4, 0x1, UPT ;  /* 0x000000010400788c */ /* 0x000fe2000bf66270 */
        /* <DEDUP_REMOVED lines=9> */
[----:B------:R-:W0:Y:S01]  /*73b0*/  LDGDEPBAR ;  /* 0x00000000000079af */ /* 0x000e220000000000 */
[----:B------:R-:W-:Y:S01]  /*73c0*/  USEL UR20, UR6, URZ, !UP1 ;  /* 0x0000003f06147287 */ /* 0x000fe2000c800000 */
        /* <DEDUP_REMOVED lines=14> */
[----:B------:R-:W2:Y:S05]  /*74b0*/  LDSM.16.MT88.4 R164, [R0+0x5080] ;  /* 0x0050800000a4783b */ /* 0x000eaa0000004200 */
[----:B------:R-:W-:Y:S02]  /*74c0*/  LDSM.16.M88.4 R168, [R192+0x24480] ;  /* 0x02448000c0a8783b */ /* 0x000fe40000000200 */
[-C--:B------:R-:W-:Y:S03]  /*74d0*/  HMMA.16816.F32 R4, R172, R176.reuse, R4 ;  /* 0x000000b0ac04723c */ /* 0x080fe60000001804 */
[----:B------:R-:W-:Y:S05]  /*74e0*/  LDSM.16.M88.4 R192, [R192+0x25480] ;  /* 0x02548000c0c0783b */ /* 0x000fea0000000200 */
[C---:B------:R-:W-:Y:S08]  /*74f0*/  HMMA.16816.F32 R8, R196.reuse, R176, R8 ;  /* 0x000000b0c408723c */ /* 0x040ff00000001808 */
[-C--:B------:R-:W-:Y:S08]  /*7500*/  HMMA.16816.F32 R12, R196, R178.reuse, R12 ;  /* 0x000000b2c40c723c */ /* 0x080ff0000000180c */
[C---:B------:R-:W-:Y:S01]  /*7510*/  HMMA.16816.F32 R16, R172.reuse, R178, R16 ;  /* 0x000000b2ac10723c */ /* 0x040fe20000001810 */
[----:B------:R-:W3:Y:S07]  /*7520*/  LDSM.16.MT88.4 R176, [R0+0x1880] ;  /* 0x0018800000b0783b */ /* 0x000eee0000004200 */
[-C--:B------:R-:W-:Y:S08]  /*7530*/  HMMA.16816.F32 R20, R172, R200.reuse, R20 ;  /* 0x000000c8ac14723c */ /* 0x080ff00000001814 */
[C---:B------:R-:W-:Y:S08]  /*7540*/  HMMA.16816.F32 R24, R196.reuse, R200, R24 ;  /* 0x000000c8c418723c */ /* 0x040ff00000001818 */
[-C--:B------:R-:W-:Y:S01]  /*7550*/  HMMA.16816.F32 R28, R196, R202.reuse, R28 ;  /* 0x000000cac41c723c */ /* 0x080fe2000000181c */
[----:B------:R-:W-:Y:S07]  /*7560*/  LDSM.16.M88.4 R196, [R3+0x27480] ;  /* 0x0274800003c4783b */ /* 0x000fee0000000200 */
[----:B------:R-:W-:Y:S01]  /*7570*/  HMMA.16816.F32 R32, R172, R202, R32 ;  /* 0x000000caac20723c */ /* 0x000fe20000001820 */
[----:B------:R-:W3:Y:S05]  /*7580*/  LDSM.16.MT88.4 R172, [R0+0x5880] ;  /* 0x0058800000ac783b */ /* 0x000eea0000004200 */
[----:B------:R-:W-:Y:S02]  /*7590*/  LDSM.16.M88.4 R200, [R204+0x27480] ;  /* 0x02748000ccc8783b */ /* 0x000fe40000000200 */
[-C--:B-1----:R-:W-:Y:S08]  /*75a0*/  HMMA.16816.F32 R4, R180, R184.reuse, R4 ;  /* 0x000000b8b404723c */ /* 0x082ff00000001804 */
[C---:B----4-:R-:W-:Y:S08]  /*75b0*/  HMMA.16816.F32 R8, R188.reuse, R184, R8 ;  /* 0x000000b8bc08723c */ /* 0x050ff00000001808 */
[-C--:B------:R-:W-:Y:S08]  /*75c0*/  HMMA.16816.F32 R12, R188, R186.reuse, R12 ;  /* 0x000000babc0c723c */ /* 0x080ff0000000180c */
[C---:B------:R-:W-:Y:S01]  /*75d0*/  HMMA.16816.F32 R16, R180.reuse, R186, R16 ;  /* 0x000000bab410723c */ /* 0x040fe20000001810 */
[----:B------:R1:W-:Y:S07]  /*75e0*/  LDSM.16.M88.4 R184, [R3+0x26480] ;  /* 0x0264800003b8783b */ /* 0x0003ee0000000200 */
[-C--:B--2---:R-:W-:Y:S08]  /*75f0*/  HMMA.16816.F32 R20, R180, R164.reuse, R20 ;  /* 0x000000a4b414723c */ /* 0x084ff00000001814 */
[C---:B------:R-:W-:Y:S08]  /*7600*/  HMMA.16816.F32 R24, R188.reuse, R164, R24 ;  /* 0x000000a4bc18723c */ /* 0x040ff00000001818 */
[-C--:B------:R-:W-:Y:S01]  /*7610*/  HMMA.16816.F32 R28, R188, R166.reuse, R28 ;  /* 0x000000a6bc1c723c */ /* 0x080fe2000000181c */
[----:B------:R-:W2:Y:S03]  /*7620*/  LDSM.16.MT88.4 R188, [R0+0x2080] ;  /* 0x0020800000bc783b */ /* 0x000ea60000004200 */
[----:B-1----:R-:W-:Y:S04]  /*7630*/  IADD3 R3, R217, R3, R208 ;  /* 0x00000003d9037210 */ /* 0x002fe80007ffe0d0 */
[----:B------:R-:W-:Y:S01]  /*7640*/  HMMA.16816.F32 R32, R180, R166, R32 ;  /* 0x000000a6b420723c */ /* 0x000fe20000001820 */
[----:B------:R-:W1:Y:S05]  /*7650*/  LDSM.16.MT88.4 R164, [R0+0x6080] ;  /* 0x0060800000a4783b */ /* 0x000e6a0000004200 */
        /* <DEDUP_REMOVED lines=11> */
[----:B------:R-:W3:Y:S05]  /*7710*/  LDSM.16.MT88.4 R168, [R0+0x6880] ;  /* 0x0068800000a8783b */ /* 0x000eea0000004200 */
[----:B------:R-:W-:Y:S02]  /*7720*/  LDSM.16.M88.4 R172, [R204+0x26480] ;  /* 0x02648000ccac783b */ /* 0x000fe40000000200 */
[-C--:B--2---:R-:W-:Y:S08]  /*7730*/  HMMA.16816.F32 R4, R184, R188.reuse, R4 ;  /* 0x000000bcb804723c */ /* 0x084ff00000001804 */
[C---:B------:R-:W-:Y:S08]  /*7740*/  HMMA.16816.F32 R8, R196.reuse, R188, R8 ;  /* 0x000000bcc408723c */ /* 0x040ff00000001808 */
[-C--:B------:R-:W-:Y:S08]  /*7750*/  HMMA.16816.F32 R12, R196, R190.reuse, R12 ;  /* 0x000000bec40c723c */ /* 0x080ff0000000180c */
[C---:B------:R-:W-:Y:S01]  /*7760*/  HMMA.16816.F32 R16, R184.reuse, R190, R16 ;  /* 0x000000beb810723c */ /* 0x040fe20000001810 */
[----:B------:R-:W2:Y:S07]  /*7770*/  LDSM.16.MT88.4 R188, [R0+0x3080] ;  /* 0x0030800000bc783b */ /* 0x000eae0000004200 */
[-C--:B-1----:R-:W-:Y:S08]  /*7780*/  HMMA.16816.F32 R20, R184, R164.reuse, R20 ;  /* 0x000000a4b814723c */ /* 0x082ff00000001814 */
[C---:B------:R-:W-:Y:S08]  /*7790*/  HMMA.16816.F32 R24, R196.reuse, R164, R24 ;  /* 0x000000a4c418723c */ /* 0x040ff00000001818 */
[-C--:B------:R-:W-:Y:S01]  /*77a0*/  HMMA.16816.F32 R28, R196, R166.reuse, R28 ;  /* 0x000000a6c41c723c */ /* 0x080fe2000000181c */
[----:B------:R-:W-:Y:S07]  /*77b0*/  LDSM.16.M88.4 R196, [R3+0x27480] ;  /* 0x0274800003c4783b */ /* 0x000fee0000000200 */
[----:B------:R-:W-:Y:S01]  /*77c0*/  HMMA.16816.F32 R32, R184, R166, R32 ;  /* 0x000000a6b820723c */ /* 0x000fe20000001820 */
[----:B------:R-:W1:Y:S05]  /*77d0*/  LDSM.16.MT88.4 R164, [R0+0x7080] ;  /* 0x0070800000a4783b */ /* 0x000e6a0000004200 */
[----:B------:R-:W-:Y:S02]  /*77e0*/  LDSM.16.MT88.4 R184, [R0+0x3880] ;  /* 0x0038800000b8783b */ /* 0x000fe40000004200 */
[-C--:B---3--:R-:W-:Y:S08]  /*77f0*/  HMMA.16816.F32 R4, R176, R180.reuse, R4 ;  /* 0x000000b4b004723c */ /* 0x088ff00000001804 */
[C---:B----4-:R-:W-:Y:S08]  /*7800*/  HMMA.16816.F32 R8, R192.reuse, R180, R8 ;  /* 0x000000b4c008723c */ /* 0x050ff00000001808 */
[-C--:B------:R-:W-:Y:S08]  /*7810*/  HMMA.16816.F32 R12, R192, R182.reuse, R12 ;  /* 0x000000b6c00c723c */ /* 0x080ff0000000180c */
[C---:B------:R-:W-:Y:S01]  /*7820*/  HMMA.16816.F32 R16, R176.reuse, R182, R16 ;  /* 0x000000b6b010723c */ /* 0x040fe20000001810 */
[----:B------:R-:W3:Y:S07]  /*7830*/  LDSM.16.M88.4 R180, [R3+0x26480] ;  /* 0x0264800003b4783b */ /* 0x000eee0000000200 */
[-C--:B------:R-:W-:Y:S08]  /*7840*/  HMMA.16816.F32 R20, R176, R168.reuse, R20 ;  /* 0x000000a8b014723c */ /* 0x080ff00000001814 */
[C---:B------:R-:W-:Y:S08]  /*7850*/  HMMA.16816.F32 R24, R192.reuse, R168, R24 ;  /* 0x000000a8c018723c */ /* 0x040ff00000001818 */
[-C--:B------:R-:W-:Y:S08]  /*7860*/  HMMA.16816.F32 R28, R192, R170.reuse, R28 ;  /* 0x000000aac01c723c */ /* 0x080ff0000000181c */
[----:B------:R-:W-:Y:S01]  /*7870*/  HMMA.16816.F32 R32, R176, R170, R32 ;  /* 0x000000aab020723c */ /* 0x000fe20000001820 */
[----:B------:R-:W4:Y:S05]  /*7880*/  LDSM.16.MT88.4 R168, [R0+0x7880] ;  /* 0x0078800000a8783b */ /* 0x000f2a0000004200 */
[----:B------:R-:W-:Y:S02]  /*7890*/  LDSM.16.MT88.4 R176, [R207+0x27c80] ;  /* 0x027c8000cfb0783b */ /* 0x000fe40000004200 */
[-C--:B--2---:R-:W-:Y:S08]  /*78a0*/  HMMA.16816.F32 R4, R172, R188.reuse, R4 ;  /* 0x000000bcac04723c */ /* 0x084ff00000001804 */
[C---:B------:R-:W-:Y:S08]  /*78b0*/  HMMA.16816.F32 R8, R200.reuse, R188, R8 ;  /* 0x000000bcc808723c */ /* 0x040ff00000001808 */
[-C--:B------:R-:W-:Y:S08]  /*78c0*/  HMMA.16816.F32 R12, R200, R190.reuse, R12 ;  /* 0x000000bec80c723c */ /* 0x080ff0000000180c */
[C---:B------:R-:W-:Y:S08]  /*78d0*/  HMMA.16816.F32 R16, R172.reuse, R190, R16 ;  /* 0x000000beac10723c */ /* 0x040ff00000001810 */
[-C--:B-1----:R-:W-:Y:S08]  /*78e0*/  HMMA.16816.F32 R20, R172, R164.reuse, R20 ;  /* 0x000000a4ac14723c */ /* 0x082ff00000001814 */
[C---:B------:R-:W-:Y:S08]  /*78f0*/  HMMA.16816.F32 R24, R200.reuse, R164, R24 ;  /* 0x000000a4c818723c */ /* 0x040ff00000001818 */
[-C--:B------:R-:W-:Y:S08]  /*7900*/  HMMA.16816.F32 R28, R200, R166.reuse, R28 ;  /* 0x000000a6c81c723c */ /* 0x080ff0000000181c */
[----:B------:R-:W-:Y:S01]  /*7910*/  HMMA.16816.F32 R32, R172, R166, R32 ;  /* 0x000000a6ac20723c */ /* 0x000fe20000001820 */
[----:B------:R-:W-:Y:S05]  /*7920*/  LDSM.16.MT88.4 R164, [R2+0x10880] ;  /* 0x0108800002a4783b */ /* 0x000fea0000004200 */
[----:B------:R-:W-:Y:S02]  /*7930*/  LDSM.16.MT88.4 R172, [R206+0x26c80] ;  /* 0x026c8000ceac783b */ /* 0x000fe40000004200 */
[-C--:B---3--:R-:W-:Y:S08]  /*7940*/  HMMA.16816.F32 R4, R180, R184.reuse, R4 ;  /* 0x000000b8b404723c */ /* 0x088ff00000001804 */
[C---:B------:R-:W-:Y:S08]  /*7950*/  HMMA.16816.F32 R8, R196.reuse, R184, R8 ;  /* 0x000000b8c408723c */ /* 0x040ff00000001808 */
[-C--:B------:R-:W-:Y:S07]  /*7960*/  HMMA.16816.F32 R12, R196, R186.reuse, R12 ;  /* 0x000000bac40c723c */ /* 0x080fee000000180c */
        /* <DEDUP_REMOVED lines=188> */
.L_x_1572:
        /* <DEDUP_REMOVED lines=20> */
[C---:B------:R-:W-:Y:S02]  /*8670*/  LEA.HI R2, R35.reuse, R37, RZ, 0x5 ;  /* 0x0000002523027211 */ /* 0x040fe400078f28ff */
[--C-:B------:R-:W-:Y:S02]  /*8680*/  SHF.R.S32.HI R7, RZ, 0x2, R5.reuse ;  /* 0x00000002ff077819 */ /* 0x100fe40000011405 */
[----:B-1----:R-:W-:Y:S02]  /*8690*/  SHF.R.S32.HI R0, RZ, 0x1f, R5 ;  /* 0x0000001fff007819 */ /* 0x002fe40000011405 */
        /* <DEDUP_REMOVED lines=83> */
[----:B-----5:R-:W-:Y:S02]  /*8bd0*/  F2FP.PACK_AB R9, R145, R144 ;  /* 0x000000909109723e */ /* 0x020fe400000000ff */
        /* <DEDUP_REMOVED lines=71> */
.L_x_1595:
[CC--:B-1----:R-:W-:Y:S01]  /*9050*/  LEA.HI R2, R35.reuse, R37.reuse, RZ, 0x4 ;  /* 0x0000002523027211 */ /* 0x0c2fe200078f20ff */
[----:B------:R-:W1:Y:S01]  /*9060*/  S2R R30, SR_CTAID.Y ;  /* 0x00000000001e7919 */ /* 0x000e620000002600 */
[----:B------:R-:W-:Y:S01]  /*9070*/  LEA.HI R4, R35, R37, RZ, 0x7 ;  /* 0x0000002523047211 */ /* 0x000fe200078f38ff */
[----:B------:R-:W-:Y:S01]  /*9080*/  BSSY B0, `(.L_x_1596) ;  /* 0x0000040000007945 */ /* 0x000fe20003800000 */
[----:B------:R-:W-:-:S02]  /*9090*/  LOP3.LUT R0, R2, 0xfffffff0, RZ, 0xc0, !PT ;  /* 0xfffffff002007812 */ /* 0x000fc400078ec0ff */
[----:B------:R-:W-:Y:S01]  /*90a0*/  SHF.R.S32.HI R14, RZ, 0x4, R2 ;  /* 0x00000004ff0e7819 */ /* 0x000fe20000011402 */
[----:B------:R-:W-:Y:S01]  /*90b0*/  IMAD.SHL.U32 R4, R4, 0x4, RZ ;  /* 0x0000000404047824 */ /* 0x000fe200078e00ff */
[----:B-----5:R-:W-:Y:S01]  /*90c0*/  IADD3 R8, R8, -UR11, RZ ;  /* 0x8000000b08087c10 */ /* 0x020fe2000fffe0ff */
[----:B------:R-:W-:Y:S01]  /*90d0*/  IMAD.IADD R0, R37, 0x1, -R0 ;  /* 0x0000000125007824 */ /* 0x000fe200078e0a00 */
[C---:B------:R-:W-:Y:S01]  /*90e0*/  IADD3 R6, P0, R14.reuse, R6, RZ ;  /* 0x000000060e067210 */ /* 0x040fe20007f1e0ff */
[----:B------:R-:W-:Y:S01]  /*90f0*/  IMAD.SHL.U32 R2, R14, 0x40, RZ ;  /* 0x000000400e027824 */ /* 0x000fe200078e00ff */
[----:B------:R-:W-:Y:S01]  /*9100*/  IMNMX R15, R8, 0x80, PT ;  /* 0x00000080080f7817 */ /* 0x000fe20003800200 */
[----:B------:R-:W-:Y:S01]  /*9110*/  IMAD.SHL.U32 R12, R0, 0x8, RZ ;  /* 0x00000008000c7824 */ /* 0x000fe200078e00ff */
[----:B------:R-:W-:Y:S02]  /*9120*/  SHF.R.S32.HI R3, RZ, 0x1f, R0 ;  /* 0x0000001fff037819 */ /* 0x000fe40000011400 */
[----:B------:R-:W-:-:S02]  /*9130*/  LOP3.LUT R2, R2, 0x1c0, RZ, 0xc0, !PT ;  /* 0x000001c002027812 */ /* 0x000fc400078ec0ff */
[----:B------:R-:W-:Y:S02]  /*9140*/  LEA.HI R3, R3, R0, RZ, 0x3 ;  /* 0x0000000003037211 */ /* 0x000fe400078f18ff */
[----:B------:R-:W-:Y:S02]  /*9150*/  LOP3.LUT R5, R2, 0x38, R12, 0xf8, !PT ;  /* 0x0000003802057812 */ /* 0x000fe400078ef80c */
[----:B------:R-:W-:Y:S01]  /*9160*/  SHF.R.U32.HI R0, RZ, 0x3, R2 ;  /* 0x00000003ff007819 */ /* 0x000fe20000011602 */
[----:B------:R-:W-:Y:S01]  /*9170*/  IMAD.SHL.U32 R2, R3, 0x400, RZ ;  /* 0x0000040003027824 */ /* 0x000fe200078e00ff */
[----:B------:R-:W-:Y:S02]  /*9180*/  LOP3.LUT R3, R4, 0x7ffffe00, RZ, 0xc0, !PT ;  /* 0x7ffffe0004037812 */ /* 0x000fe400078ec0ff */
[----:B------:R-:W-:Y:S02]  /*9190*/  LOP3.LUT R0, R5, R0, RZ, 0x3c, !PT ;  /* 0x0000000005007212 */ /* 0x000fe400078e3cff */
[----:B------:R-:W-:-:S02]  /*91a0*/  LOP3.LUT R2, R2, 0x7fffe000, RZ, 0xc0, !PT ;  /* 0x7fffe00002027812 */ /* 0x000fc400078ec0ff */
[----:B-1----:R-:W-:Y:S02]  /*91b0*/  SHF.R.S32.HI R31, RZ, 0x1f, R30 ;  /* 0x0000001fff1f7819 */ /* 0x002fe4000001141e */
[----:B------:R-:W-:Y:S02]  /*91c0*/  IADD3 R0, R0, R2, R3 ;  /* 0x0000000200007210 */ /* 0x000fe40007ffe003 */
[----:B------:R-:W-:Y:S01]  /*91d0*/  ISETP.GE.AND P2, PT, R14, R15, PT ;  /* 0x0000000f0e00720c */ /* 0x000fe20003f46270 */
[----:B------:R-:W-:Y:S01]  /*91e0*/  IMAD R5, R31, c[0x0][0x338], RZ ;  /* 0x0000ce001f057a24 */ /* 0x000fe200078e02ff */
[--C-:B------:R-:W-:Y:S01]  /*91f0*/  SHF.R.S32.HI R13, RZ, 0x1f, R12.reuse ;  /* 0x0000001fff0d7819 */ /* 0x100fe2000001140c */
[----:B------:R-:W-:Y:S01]  /*9200*/  IMAD.SHL.U32 R0, R0, 0x2, RZ ;  /* 0x0000000200007824 */ /* 0x000fe200078e00ff */
[----:B------:R-:W-:Y:S01]  /*9210*/  SHF.R.S32.HI R4, RZ, 0x1f, R101 ;  /* 0x0000001fff047819 */ /* 0x000fe20000011465 */
[----:B------:R-:W-:Y:S01]  /*9220*/  IMAD R5, R30, c[0x0][0x33c], R5 ;  /* 0x0000cf001e057a24 */ /* 0x000fe200078e0205 */
[----:B------:R-:W-:Y:S01]  /*9230*/  LEA.HI.X.SX32 R7, R14, R7, 0x1, P0 ;  /* 0x000000070e077211 */ /* 0x000fe200000f0eff */
[----:B------:R-:W-:Y:S01]  /*9240*/  IMAD.WIDE.U32 R2, R30, c[0x0][0x338], R12 ;  /* 0x0000ce001e027a25 */ /* 0x000fe200078e000c */
[----:B------:R1:W2:Y:S01]  /*9250*/  LDS.128 R20, [R0+0x8880] ;  /* 0x0088800000147984 */ /* 0x0002a20000000c00 */
[----:B------:R-:W-:-:S02]  /*9260*/  ISETP.GE.OR P0, PT, R12, c[0x0][0x324], P2 ;  /* 0x0000c9000c007a0c */ /* 0x000fc40001706670 */
[----:B------:R-:W-:Y:S01]  /*9270*/  SEL R29, R4, RZ, !P1 ;  /* 0x000000ff041d7207 */ /* 0x000fe20004800000 */
[----:B------:R1:W3:Y:S01]  /*9280*/  LDS.128 R24, [R0+0x9080] ;  /* 0x0090800000187984 */ /* 0x0002e20000000c00 */
[----:B------:R-:W-:Y:S01]  /*9290*/  SEL R28, R101, RZ, !P1 ;  /* 0x000000ff651c7207 */ /* 0x000fe20004800000 */
[----:B------:R-:W-:Y:S02]  /*92a0*/  IMAD.IADD R3, R3, 0x1, R5 ;  /* 0x0000000103037824 */ /* 0x000fe400078e0205 */
[----:B------:R1:W4:Y:S01]  /*92b0*/  LDS.128 R32, [R0+0x9880] ;  /* 0x0098800000207984 */ /* 0x0003220000000c00 */
[----:B------:R-:W-:Y:S02]  /*92c0*/  IMAD R4, R29, c[0x0][0x340], RZ ;  /* 0x0000d0001d047a24 */ /* 0x000fe400078e02ff */
[----:B------:R-:W-:Y:S01]  /*92d0*/  IMAD.U32 R5, RZ, RZ, UR8 ;  /* 0x00000008ff057e24 */ /* 0x000fe2000f8e00ff */
[----:B------:R1:W1:Y:S01]  /*92e0*/  LDS.128 R36, [R0+0xa080] ;  /* 0x00a0800000247984 */ /* 0x0002620000000c00 */
[----:B------:R-:W-:-:S02]  /*92f0*/  IMAD R4, R28, c[0x0][0x344], R4 ;  /* 0x0000d1001c047a24 */ /* 0x000fc400078e0204 */
[----:B------:R-:W-:Y:S01]  /*9300*/  IMAD.WIDE.U32 R10, R28, c[0x0][0x340], R2 ;  /* 0x0000d0001c0a7a25 */ /* 0x000fe200078e0002 */
[----:B------:R1:W1:Y:S03]  /*9310*/  LDS.128 R40, [R0+0xa880] ;  /* 0x00a8800000287984 */ /* 0x0002660000000c00 */
[----:B------:R-:W-:Y:S01]  /*9320*/  IMAD.WIDE R6, R5, 0x80, R6 ;  /* 0x0000008005067825 */ /* 0x000fe200078e0206 */
        /* <DEDUP_REMOVED lines=21> */
.L_x_1597:
[----:B--234-:R-:W-:Y:S05]  /*9480*/  BSYNC B0 ;  /* 0x0000000000007941 */ /* 0x01cfea0003800000 */
.L_x_1596:
        /* <DEDUP_REMOVED lines=17> */
.L_x_1599:
[----:B------:R-:W-:Y:S05]  /*95a0*/  BSYNC B0 ;  /* 0x0000000000007941 */ /* 0x000fea0003800000 */
.L_x_1598:
        /* <DEDUP_REMOVED lines=17> */
.L_x_1601:
[----:B------:R-:W-:Y:S05]  /*96c0*/  BSYNC B0 ;  /* 0x0000000000007941 */ /* 0x000fea0003800000 */
.L_x_1600:
        /* <DEDUP_REMOVED lines=16> */
.L_x_1603:
[----:B------:R-:W-:Y:S05]  /*97d0*/  BSYNC B0 ;  /* 0x0000000000007941 */ /* 0x000fea0003800000 */
.L_x_1602:
        /* <DEDUP_REMOVED lines=16> */
.L_x_1605:
[----:B------:R-:W-:Y:S05]  /*98e0*/  BSYNC B0 ;  /* 0x0000000000007941 */ /* 0x000fea0003800000 */
.L_x_1604:
        /* <DEDUP_REMOVED lines=16> */
.L_x_1607:
[----:B------:R-:W-:Y:S05]  /*99f0*/  BSYNC B0 ;  /* 0x0000000000007941 */ /* 0x000fea0003800000 */
.L_x_1606:
        /* <DEDUP_REMOVED lines=16> */
.L_x_1609:
[----:B------:R-:W-:Y:S05]  /*9b00*/  BSYNC B0 ;  /* 0x0000000000007941 */ /* 0x000fea0003800000 */
.L_x_1608:
        /* <DEDUP_REMOVED lines=16> */
.L_x_1611:
[----:B------:R-:W-:Y:S05]  /*9c10*/  BSYNC B0 ;  /* 0x0000000000007941 */ /* 0x000fea0003800000 */
.L_x_1610:
[----:B------:R-:W-:Y:S01]  /*9c20*/  IMAD R0, R31, c[0x0][0x308], RZ ;  /* 0x0000c2001f007a24 */ /* 0x000fe200078e02ff */
[----:B------:R-:W-:Y:S01]  /*9c30*/  ISETP.GE.OR P0, PT, R12, c[0x0][0x2f4], P2 ;  /* 0x0000bd000c007a0c */ /* 0x000fe20001706670 */
[C---:B-1----:R-:W-:Y:S01]  /*9c40*/  IMAD.WIDE.U32 R2, R30.reuse, c[0x0][0x308], R12 ;  /* 0x0000c2001e027a25 */ /* 0x042fe200078e000c */
        /* <DEDUP_REMOVED lines=16> */
.L_x_1613:
[----:B------:R-:W-:Y:S05]  /*9d50*/  BSYNC B0 ;  /* 0x0000000000007941 */ /* 0x000fea0003800000 */
.L_x_1612:
        /* <DEDUP_REMOVED lines=15> */
.L_x_1615:
[----:B------:R-:W-:Y:S05]  /*9e50*/  BSYNC B0 ;  /* 0x0000000000007941 */ /* 0x000fea0003800000 */
.L_x_1614:
        /* <DEDUP_REMOVED lines=15> */
.L_x_1617:
[----:B------:R-:W-:Y:S05]  /*9f50*/  BSYNC B0 ;  /* 0x0000000000007941 */ /* 0x000fea0003800000 */
.L_x_1616:
        /* <DEDUP_REMOVED lines=14> */
.L_x_1619:
[----:B------:R-:W-:Y:S05]  /*a040*/  BSYNC B0 ;  /* 0x0000000000007941 */ /* 0x000fea0003800000 */
.L_x_1618:
        /* <DEDUP_REMOVED lines=14> */
.L_x_1621:
[----:B------:R-:W-:Y:S05]  /*a130*/  BSYNC B0 ;  /* 0x0000000000007941 */ /* 0x000fea0003800000 */
.L_x_1620:
        /* <DEDUP_REMOVED lines=14> */
.L_x_1623:
[----:B------:R-:W-:Y:S05]  /*a220*/  BSYNC B0 ;  /* 0x0000000000007941 */ /* 0x000fea0003800000 */
.L_x_1622:
        /* <DEDUP_REMOVED lines=14> */
.L_x_1625:
[----:B------:R-:W-:Y:S05]  /*a310*/  BSYNC B0 ;  /* 0x0000000000007941 */ /* 0x000fea0003800000 */
.L_x_1624:
        /* <DEDUP_REMOVED lines=14> */
.L_x_1594:
[----:B-----5:R-:W2:Y:S01]  /*a400*/  LDL R9, [R1+0x98] ;  /* 0x0000980001097983 */ /* 0x020ea20000100800 */
[----:B------:R-:W-:Y:S01]  /*a410*/  ISETP.NE.U32.AND P0, PT, RZ, c[0x0][0x358], PT ;  /* 0x0000d600ff007a0c */ /* 0x000fe20003f05070 */
[----:B------:R-:W-:-:S03]  /*a420*/  IMAD.MOV.U32 R2, RZ, RZ, 0x4 ;  /* 0x00000004ff027424 */ /* 0x000fc600078e00ff */
[----:B------:R-:W-:Y:S02]  /*a430*/  ISETP.NE.AND.EX P1, PT, RZ, c[0x0][0x35c], PT, P0 ;  /* 0x0000d700ff007a0c */ /* 0x000fe40003f25300 */
[----:B------:R-:W-:-:S04]  /*a440*/  ISETP.NE.U32.AND P0, PT, RZ, c[0x0][0x360], PT ;  /* 0x0000d800ff007a0c */ /* 0x000fc80003f05070 */
[----:B------:R-:W-:Y:S01]  /*a450*/  ISETP.NE.AND.EX P0, PT, RZ, c[0x0][0x364], PT, P0 ;  /* 0x0000d900ff007a0c */ /* 0x000fe20003f05300 */
[----:B--2---:R-:W-:-:S06]  /*a460*/  IMAD.WIDE R4, R9, R2, c[0x0][0x358] ;  /* 0x0000d60009047625 */ /* 0x004fcc00078e0202 */
[----:B-1----:R-:W2:Y:S01]  /*a470*/  @P1 LDG.E R0, [R4.64] ;  /* 0x0000000e04001981 */ /* 0x002ea2000c1e1900 */
        /* <DEDUP_REMOVED lines=10> */
[----:B--2--5:R-:W-:-:S03]  /*a520*/  IADD3 R6, -R0, R4, RZ ;  /* 0x0000000400067210 */ /* 0x024fc60007ffe1ff */
.L_x_1626:
[----:B------:R-:W1:Y:S01]  /*a530*/  S2R R5, SR_TID.X ;  /* 0x0000000000057919 */ /* 0x000e620000002100 */
[----:B-----5:R-:W-:Y:S01]  /*a540*/  IADD3 R15, R6, -UR11, RZ ;  /* 0x8000000b060f7c10 */ /* 0x020fe2000fffe0ff */
[----:B------:R-:W-:Y:S01]  /*a550*/  IMAD.U32 R6, RZ, RZ, UR8 ;  /* 0x00000008ff067e24 */ /* 0x000fe2000f8e00ff */
[----:B------:R-:W-:Y:S01]  /*a560*/  SHF.R.S32.HI R7, RZ, 0x1f, R9 ;  /* 0x0000001fff077819 */ /* 0x000fe20000011409 */
[----:B------:R-:W2:Y:S01]  /*a570*/  S2R R20, SR_CTAID.Y ;  /* 0x0000000000147919 */ /* 0x000ea20000002600 */
[----:B------:R-:W-:Y:S01]  /*a580*/  SEL R16, R9, RZ, !P1 ;  /* 0x000000ff09107207 */ /* 0x000fe20004800000 */
[----:B------:R-:W-:Y:S01]  /*a590*/  BSSY B0, `(.L_x_1627) ;  /* 0x0000020000007945 */ /* 0x000fe20003800000 */
[----:B------:R-:W-:-:S02]  /*a5a0*/  SEL R17, R7, RZ, !P1 ;  /* 0x000000ff07117207 */ /* 0x000fc40004800000 */
[----:B-1----:R-:W-:-:S04]  /*a5b0*/  SHF.R.S32.HI R4, RZ, 0x1f, R5 ;  /* 0x0000001fff047819 */ /* 0x002fc80000011405 */
[----:B------:R-:W-:Y:S02]  /*a5c0*/  LEA.HI R4, R4, R5, RZ, 0x4 ;  /* 0x0000000504047211 */ /* 0x000fe400078f20ff */
[----:B--2---:R-:W-:Y:S02]  /*a5d0*/  SHF.R.S32.HI R21, RZ, 0x1f, R20 ;  /* 0x0000001fff157819 */ /* 0x004fe40000011414 */
[----:B------:R-:W-:Y:S02]  /*a5e0*/  LOP3.LUT R0, R4, 0x1ffffff0, RZ, 0xc0, !PT ;  /* 0x1ffffff004007812 */ /* 0x000fe400078ec0ff */
[----:B------:R-:W-:-:S03]  /*a5f0*/  SHF.R.S32.HI R14, RZ, 0x4, R4 ;  /* 0x00000004ff0e7819 */ /* 0x000fc60000011404 */
[----:B------:R-:W-:Y:S01]  /*a600*/  IMAD.IADD R0, R5, 0x1, -R0 ;  /* 0x0000000105007824 */ /* 0x000fe200078e0a00 */
[C---:B------:R-:W-:Y:S02]  /*a610*/  IADD3 R2, P0, R14.reuse, R2, RZ ;  /* 0x000000020e027210 */ /* 0x040fe40007f1e0ff */
[----:B------:R-:W-:Y:S01]  /*a620*/  ISETP.GE.AND P2, PT, R14, R15, PT ;  /* 0x0000000f0e00720c */ /* 0x000fe20003f46270 */
[----:B------:R-:W-:Y:S01]  /*a630*/  IMAD.SHL.U32 R12, R0, 0x8, RZ ;  /* 0x00000008000c7824 */ /* 0x000fe200078e00ff */
[----:B------:R-:W-:Y:S01]  /*a640*/  LEA.HI.X.SX32 R3, R14, R3, 0x1, P0 ;  /* 0x000000030e037211 */ /* 0x000fe200000f0eff */
[----:B------:R-:W-:-:S03]  /*a650*/  IMAD R0, R21, c[0x0][0x308], RZ ;  /* 0x0000c20015007a24 */ /* 0x000fc600078e02ff */
[----:B------:R-:W-:Y:S01]  /*a660*/  SHF.R.S32.HI R13, RZ, 0x1f, R12 ;  /* 0x0000001fff0d7819 */ /* 0x000fe2000001140c */
[----:B------:R-:W-:Y:S01]  /*a670*/  IMAD R0, R20, c[0x0][0x30c], R0 ;  /* 0x0000c30014007a24 */ /* 0x000fe200078e0200 */
[----:B------:R-:W-:Y:S01]  /*a680*/  ISETP.GE.OR P0, PT, R12, c[0x0][0x2f4], P2 ;  /* 0x0000bd000c007a0c */ /* 0x000fe20001706670 */
[----:B------:R-:W-:-:S04]  /*a690*/  IMAD.WIDE R6, R6, 0x80, R2 ;  /* 0x0000008006067825 */ /* 0x000fc800078e0202 */
[----:B------:R-:W-:-:S04]  /*a6a0*/  IMAD.WIDE.U32 R4, R20, c[0x0][0x308], R12 ;  /* 0x0000c20014047a25 */ /* 0x000fc800078e000c */
[----:B------:R-:W-:Y:S02]  /*a6b0*/  IMAD.IADD R5, R0, 0x1, R5 ;  /* 0x0000000100057824 */ /* 0x000fe400078e0205 */
[----:B------:R-:W-:Y:S02]  /*a6c0*/  IMAD R0, R17, c[0x0][0x310], RZ ;  /* 0x0000c40011007a24 */ /* 0x000fe400078e02ff */
[----:B------:R-:W-:-:S04]  /*a6d0*/  IMAD.WIDE.U32 R10, R16, c[0x0][0x310], R4 ;  /* 0x0000c400100a7a25 */ /* 0x000fc800078e0004 */
[----:B------:R-:W-:-:S04]  /*a6e0*/  IMAD R0, R16, c[0x0][0x314], R0 ;  /* 0x0000c50010007a24 */ /* 0x000fc800078e0200 */
        /* <DEDUP_REMOVED lines=10> */
.L_x_1628:
[----:B------:R-:W-:Y:S05]  /*a790*/  BSYNC B0 ;  /* 0x0000000000007941 */ /* 0x000fea0003800000 */
.L_x_1627:
        /* <DEDUP_REMOVED lines=17> */
.L_x_1630:
[----:B------:R-:W-:Y:S05]  /*a8b0*/  BSYNC B0 ;  /* 0x0000000000007941 */ /* 0x000fea0003800000 */
.L_x_1629:
        /* <DEDUP_REMOVED lines=17> */
.L_x_1632:
[----:B------:R-:W-:Y:S05]  /*a9d0*/  BSYNC B0 ;  /* 0x0000000000007941 */ /* 0x000fea0003800000 */
.L_x_1631:
        /* <DEDUP_REMOVED lines=16> */
.L_x_1634:
[----:B------:R-:W-:Y:S05]  /*aae0*/  BSYNC B0 ;  /* 0x0000000000007941 */ /* 0x000fea0003800000 */
.L_x_1633:
        /* <DEDUP_REMOVED lines=16> */
.L_x_1636:
[----:B------:R-:W-:Y:S05]  /*abf0*/  BSYNC B0 ;  /* 0x0000000000007941 */ /* 0x000fea0003800000 */
.L_x_1635:
        /* <DEDUP_REMOVED lines=16> */
.L_x_1638:
[----:B------:R-:W-:Y:S05]  /*ad00*/  BSYNC B0 ;  /* 0x0000000000007941 */ /* 0x000fea0003800000 */
.L_x_1637:
        /* <DEDUP_REMOVED lines=16> */
.L_x_1640:
[----:B------:R-:W-:Y:S05]  /*ae10*/  BSYNC B0 ;  /* 0x0000000000007941 */ /* 0x000fea0003800000 */
.L_x_1639:
        /* <DEDUP_REMOVED lines=16> */
.L_x_1642:
[----:B------:R-:W-:Y:S05]  /*af20*/  BSYNC B0 ;  /* 0x0000000000007941 */ /* 0x000fea0003800000 */
.L_x_1641:
        /* <DEDUP_REMOVED lines=19> */
.L_x_1644:
[----:B------:R-:W-:Y:S05]  /*b060*/  BSYNC B0 ;  /* 0x0000000000007941 */ /* 0x000fea0003800000 */
.L_x_1643:
        /* <DEDUP_REMOVED lines=15> */
.L_x_1646:
[----:B------:R-:W-:Y:S05]  /*b160*/  BSYNC B0 ;  /* 0x0000000000007941 */ /* 0x000fea0003800000 */
.L_x_1645:
        /* <DEDUP_REMOVED lines=15> */
.L_x_1648:
[----:B------:R-:W-:Y:S05]  /*b260*/  BSYNC B0 ;  /* 0x0000000000007941 */ /* 0x000fea0003800000 */
.L_x_1647:
        /* <DEDUP_REMOVED lines=14> */
.L_x_1650:
[----:B------:R-:W-:Y:S05]  /*b350*/  BSYNC B0 ;  /* 0x0000000000007941 */ /* 0x000fea0003800000 */
.L_x_1649:
        /* <DEDUP_REMOVED lines=14> */
.L_x_1652:
[----:B------:R-:W-:Y:S05]  /*b440*/  BSYNC B0 ;  /* 0x0000000000007941 */ /* 0x000fea0003800000 */
.L_x_1651:
        /* <DEDUP_REMOVED lines=14> */
.L_x_1654:
[----:B------:R-:W-:Y:S05]  /*b530*/  BSYNC B0 ;  /* 0x0000000000007941 */ /* 0x000fea0003800000 */
.L_x_1653:
        /* <DEDUP_REMOVED lines=14> */
.L_x_1656:
[----:B------:R-:W-:Y:S05]  /*b620*/  BSYNC B0 ;  /* 0x0000000000007941 */ /* 0x000fea0003800000 */
.L_x_1655:
        /* <DEDUP_REMOVED lines=14> */
.L_x_1657:
        /* <DEDUP_REMOVED lines=15> */
.L_x_2331:


//--------------------- .text._ZN7cutlass13device_kernelIN5flash19enable_sm80_to_sm89INS1_16FlashAttnBwdSm80INS1_25CollectiveMainloopBwdSm80ILi2ELi2EN4cute5tupleIJNS5_1CILi64EEENS7_ILi128EEES9_EEENS_6half_tEfNS_4arch4Sm80ELb0ELb1ELb1ELb1ELb1ELb0ELb0ELb0ELi2ELi2ELi2ELi2ELb0EEENS1_21CollectiveEpilogueBwdISA_SB_SD_Li256ELb1ELb0ELi4EEENS1_19SingleTileSchedulerILb1ELb0ELb0ELi128EEEEEEEEEvNT_6ParamsE --------------------------
	.section	.text._ZN7cutlass13device_kernelIN5flash19enable_sm80_to_sm89INS1_16FlashAttnBwdSm80INS1_25CollectiveMainloopBwdSm80ILi2ELi2EN4cute5tupleIJNS5_1CILi64EEENS7_ILi128EEES9_EEENS_6half_tEfNS_4arch4Sm80ELb0ELb1ELb1ELb1ELb1ELb0ELb0ELb0ELi2ELi2ELi2ELi2ELb0EEENS1_21CollectiveEpilogueBwdISA_SB_SD_Li256ELb1ELb0ELi4EEENS1_19SingleTileSchedulerILb1ELb0ELb0ELi128EEEEEEEEEvNT_6ParamsE,"ax",@progbits
	.sectioninfo	@"SHI_REGISTERS=255"
	.align	128
.text._ZN7cutlass13device_kernelIN5flash19enable_sm80_to_sm89INS1_16FlashAttnBwdSm80INS1_25CollectiveMainloopBwdSm80ILi2ELi2EN4cute5tupleIJNS5_1CILi64EEENS7_ILi128EEES9_EEENS_6half_tEfNS_4arch4Sm80ELb0ELb1ELb1ELb1ELb1ELb0ELb0ELb0ELi2ELi2ELi2ELi2ELb0EEENS1_21CollectiveEpilogueBwdISA_SB_SD_Li256ELb1ELb0ELi4EEENS1_19SingleTileSchedulerILb1ELb0ELb0ELi128EEEEEEEEEvNT_6ParamsE:
        .type           _ZN7cutlass13device_kernelIN5flash19enable_sm80_to_sm89INS1_16FlashAttnBwdSm80INS1_25CollectiveMainloopBwdSm80ILi2ELi2EN4cute5tupleIJNS5_1CILi64EEENS7_ILi128EEES9_EEENS_6half_tEfNS_4arch4Sm80ELb0ELb1ELb1ELb1ELb1ELb0ELb0ELb0ELi2ELi2ELi2ELi2ELb0EEENS1_21CollectiveEpilogueBwdISA_SB_SD_Li256ELb1ELb0ELi4EEENS1_19SingleTileSchedulerILb1ELb0ELb0ELi128EEEEEEEEEvNT_6ParamsE,@function
        .size           _ZN7cutlass13device_kernelIN5flash19enable_sm80_to_sm89INS1_16FlashAttnBwdSm80INS1_25CollectiveMainloopBwdSm80ILi2ELi2EN4cute5tupleIJNS5_1CILi64EEENS7_ILi128EEES9_EEENS_6half_tEfNS_4arch4Sm80ELb0ELb1ELb1ELb1ELb1ELb0ELb0ELb0ELi2ELi2ELi2ELi2ELb0EEENS1_21CollectiveEpilogueBwdISA_SB_SD_Li256ELb1ELb0ELi4EEENS1_19SingleTileSchedulerILb1ELb0ELb0ELi128EEEEEEEEEvNT_6ParamsE,(.L_x_2332 - _ZN7cutlass13device_kernelIN5flash19enable_sm80_to_sm89INS1_16FlashAttnBwdSm80INS1_25CollectiveMainloopBwdSm80ILi2ELi2EN4cute5tupleIJNS5_1CILi64EEENS7_ILi128EEES9_EEENS_6half_tEfNS_4arch4Sm80ELb0ELb1ELb1ELb1ELb1ELb0ELb0ELb0ELi2ELi2ELi2ELi2ELb0EEENS1_21CollectiveEpilogueBwdISA_SB_SD_Li256ELb1ELb0ELi4EEENS1_19SingleTileSchedulerILb1ELb0ELb0ELi128EEEEEEEEEvNT_6ParamsE)
        .other          _ZN7cutlass13device_kernelIN5flash19enable_sm80_to_sm89INS1_16FlashAttnBwdSm80INS1_25CollectiveMainloopBwdSm80ILi2ELi2EN4cute5tupleIJNS5_1CILi64EEENS7_ILi128EEES9_EEENS_6half_tEfNS_4arch4Sm80ELb0ELb1ELb1ELb1ELb1ELb0ELb0ELb0ELi2ELi2ELi2ELi2ELb0EEENS1_21CollectiveEpilogueBwdISA_SB_SD_Li256ELb1ELb0ELi4EEENS1_19SingleTileSchedulerILb1ELb0ELb0ELi128EEEEEEEEEvNT_6ParamsE,@"STO_CUDA_ENTRY STV_DEFAULT"
_ZN7cutlass13device_kernelIN5flash19enable_sm80_to_sm89INS1_16FlashAttnBwdSm80INS1_25CollectiveMainloopBwdSm80ILi2ELi2EN4cute5tupleIJNS5_1CILi64EEENS7_ILi128EEES9_EEENS_6half_tEfNS_4arch4Sm80ELb0ELb1ELb1ELb1ELb1ELb0ELb0ELb0ELi2ELi2ELi2ELi2ELb0EEENS1_21CollectiveEpilogueBwdISA_SB_SD_Li256ELb1ELb0ELi4EEENS1_19SingleTileSchedulerILb1ELb0ELb0ELi128EEEEEEEEEvNT_6ParamsE:
        /* <DEDUP_REMOVED lines=18> */
.L_x_1659:
        /* <DEDUP_REMOVED lines=8> */
.L_x_1661:
[----:B------:R-:W-:Y:S02]  /*01a0*/  MOV R0, c[0x0][0x3a4] ;  /* 0x0000e90000007a02 */ /* 0x000fe40000000f00 */
.L_x_1660:
[----:B------:R-:W-:-:S06]  /*01b0*/  USHF.L.U32 UR11, UR8, 0x7, URZ ;  /* 0x00000007080b7899 */ /* 0x000fcc000800063f */
[----:B-----5:R-:W-:-:S04]  /*01c0*/  ISETP.LE.AND P0, PT, R0, UR11, PT ;  /* 0x0000000b00007c0c */ /* 0x020fc8000bf03270 */
[----:B------:R-:W-:-:S05]  /*01d0*/  SEL R0, R5, 0xffffffff, !P0 ;  /* 0xffffffff05007807 */ /* 0x000fca0004000000 */
[----:B------:R2:W-:Y:S01]  /*01e0*/  STL [R1+0x98], R0 ;  /* 0x0000980001007387 */ /* 0x0005e20000100800 */
[----:B------:R-:W-:Y:S05]  /*01f0*/  BRA `(.L_x_1662) ;  /* 0x0000012000007947 */ /* 0x000fea0003800000 */
.L_x_1658:
[----:B--2-4-:R-:W-:-:S04]  /*0200*/  ISETP.NE.U32.AND P0, PT, RZ, c[0x0][0x3c0], PT ;  /* 0x0000f000ff007a0c */ /* 0x014fc80003f05070 */
[----:B------:R-:W-:-:S13]  /*0210*/  ISETP.NE.AND.EX P0, PT, RZ, c[0x0][0x3c4], PT, P0 ;  /* 0x0000f100ff007a0c */ /* 0x000fda0003f05300 */
[----:B------:R-:W-:Y:S05]  /*0220*/  @!P0 BRA `(.L_x_1663) ;  /* 0x0000002000008947 */ /* 0x000fea0003800000 */
[----:B------:R1:W5:Y:S01]  /*0230*/  LDG.E R0, [R2.64] ;  /* 0x0000000e02007981 */ /* 0x000362000c1e1900 */
[----:B------:R-:W-:Y:S05]  /*0240*/  BRA `(.L_x_1664) ;  /* 0x0000009000007947 */ /* 0x000fea0003800000 */
.L_x_1663:
        /* <DEDUP_REMOVED lines=8> */
.L_x_1665:
[----:B------:R-:W-:Y:S02]  /*02d0*/  MOV R0, c[0x0][0x3a4] ;  /* 0x0000e90000007a02 */ /* 0x000fe40000000f00 */
.L_x_1664:
[----:B------:R-:W-:-:S06]  /*02e0*/  USHF.L.U32 UR11, UR8, 0x7, URZ ;  /* 0x00000007080b7899 */ /* 0x000fcc000800063f */
[----:B-----5:R-:W-:-:S04]  /*02f0*/  ISETP.LE.AND P0, PT, R0, UR11, PT ;  /* 0x0000000b00007c0c */ /* 0x020fc8000bf03270 */
[----:B------:R-:W-:-:S05]  /*0300*/  SEL R0, R5, 0xffffffff, !P0 ;  /* 0xffffffff05007807 */ /* 0x000fca0004000000 */
[----:B------:R2:W-:Y:S04]  /*0310*/  STL [R1+0x98], R0 ;  /* 0x0000980001007387 */ /* 0x0005e80000100800 */
.L_x_1662:
        /* <DEDUP_REMOVED lines=34> */
.L_x_1666:
[----:B-1-3--:R-:W-:-:S04]  /*0540*/  ISETP.NE.U32.AND P0, PT, RZ, c[0x0][0x2e0], PT ;  /* 0x0000b800ff007a0c */ /* 0x00afc80003f05070 */
[----:B------:R-:W-:-:S13]  /*0550*/  ISETP.NE.AND.EX P0, PT, RZ, c[0x0][0x2e4], PT, P0 ;  /* 0x0000b900ff007a0c */ /* 0x000fda0003f05300 */
[----:B------:R-:W-:Y:S05]  /*0560*/  @!P0 BRA `(.L_x_1667) ;  /* 0x0000004000008947 */ /* 0x000fea0003800000 */
[----:B------:R-:W-:-:S05]  /*0570*/  IMAD.WIDE R2, R107, R8, c[0x0][0x2e0] ;  /* 0x0000b8006b027625 */ /* 0x000fca00078e0208 */
[----:B------:R-:W2:Y:S02]  /*0580*/  LDG.E R0, [R2.64] ;  /* 0x0000000e02007981 */ /* 0x000ea4000c1e1900 */
[----:B--2---:R1:W2:Y:S01]  /*0590*/  R2UR UR22, R0 ;  /* 0x00000000001673c2 */ /* 0x0042a200000e0000 */
[----:B------:R-:W-:Y:S05]  /*05a0*/  BRA `(.L_x_1668) ;  /* 0x0000006000007947 */ /* 0x000fea0003800000 */
.L_x_1667:
[----:B------:R-:W-:Y:S05]  /*05b0*/  @!P3 BRA `(.L_x_1668) ;  /* 0x000000500000b947 */ /* 0x000fea0003800000 */
[----:B------:R-:W2:Y:S04]  /*05c0*/  LDG.E R2, [R4.64] ;  /* 0x0000000e04027981 */ /* 0x000ea8000c1e1900 */
[----:B------:R-:W3:Y:S01]  /*05d0*/  LDG.E R0, [R4.64+0x4] ;  /* 0x0000040e04007981 */ /* 0x000ee2000c1e1900 */
[----:B--2---:R-:W1:Y:S08]  /*05e0*/  R2UR UR22, R2 ;  /* 0x00000000021673c2 */ /* 0x004e7000000e0000 */
[----:B---3--:R-:W1:Y:S02]  /*05f0*/  R2UR UR4, R0 ;  /* 0x00000000000473c2 */ /* 0x008e6400000e0000 */
[----:B-1----:R-:W-:-:S06]  /*0600*/  UIADD3 UR22, -UR22, UR4, URZ ;  /* 0x0000000416167290 */ /* 0x002fcc000fffe13f */
.L_x_1668:
        /* <DEDUP_REMOVED lines=15> */
.L_x_1669:
        /* <DEDUP_REMOVED lines=514> */
.L_x_1672:
[----:B------:R-:W-:Y:S05]  /*2720*/  BSYNC B0 ;  /* 0x0000000000007941 */ /* 0x000fea0003800000 */
.L_x_1671:
        /* <DEDUP_REMOVED lines=119> */
.L_x_1691:
        /* <DEDUP_REMOVED lines=223> */
.L_x_1675:
[----:B------:R-:W-:Y:S11]  /*3c90*/  ISETP.NE.AND P0, PT, R10, c[0x0][0x2a8], PT ;  /* 0x0000aa000a007a0c */ /* 0x000ff60003f05270 */
[----:B------:R-:W-:Y:S02]  /*3ca0*/  @!UPT UIADD3 URZ, URZ, URZ, URZ ;  /* 0x0000003f3f3ff290 */ /* 0x000fe4000fffe03f */
[----:B------:R-:W-:Y:S05]  /*3cb0*/  @P0 IMAD.HI.U32 R4, R2, c[0x0][0x2ac], RZ ;  /* 0x0000ab0002040a27 */ /* 0x000fea00078e00ff */
[----:B------:R-:W-:Y:S02]  /*3cc0*/  @P0 SHF.R.U32.HI R2, RZ, c[0x0][0x2b0], R4 ;  /* 0x0000ac00ff020a19 */ /* 0x000fe40000011604 */
.L_x_1676:
[----:B------:R-:W-:Y:S05]  /*3cd0*/  BSYNC B0 ;  /* 0x0000000000007941 */ /* 0x000fea0003800000 */
.L_x_1674:
        /* <DEDUP_REMOVED lines=8> */
.L_x_1673:
        /* <DEDUP_REMOVED lines=16> */
.L_x_1679:
[----:B------:R-:W-:Y:S11]  /*3e60*/  ISETP.NE.AND P0, PT, R10, c[0x0][0x2a8], PT ;  /* 0x0000aa000a007a0c */ /* 0x000ff60003f05270 */
[----:B------:R-:W-:Y:S02]  /*3e70*/  @!UPT UIADD3 URZ, URZ, URZ, URZ ;  /* 0x0000003f3f3ff290 */ /* 0x000fe4000fffe03f */
[----:B------:R-:W-:Y:S05]  /*3e80*/  @P0 IMAD.HI.U32 R4, R2, c[0x0][0x2ac], RZ ;  /* 0x0000ab0002040a27 */ /* 0x000fea00078e00ff */
[----:B------:R-:W-:Y:S02]  /*3e90*/  @P0 SHF.R.U32.HI R2, RZ, c[0x0][0x2b0], R4 ;  /* 0x0000ac00ff020a19 */ /* 0x000fe40000011604 */
.L_x_1680:
[----:B------:R-:W-:Y:S05]  /*3ea0*/  BSYNC B0 ;  /* 0x0000000000007941 */ /* 0x000fea0003800000 */
.L_x_1678:
[----:B------:R-:W2:Y:S01]  /*3eb0*/  LDL R5, [R1+0x3c] ;  /* 0x00003c0001057983 */ /* 0x000ea20000100800 */
[----:B------:R-:W-:Y:S04]  /*3ec0*/  IMAD.MOV.U32 R4, RZ, RZ, c[0x0][0x2a8] ;  /* 0x0000aa00ff047624 */ /* 0x000fe800078e00ff */
[----:B------:R-:W-:Y:S04]  /*3ed0*/  IMAD R2, R2, R4, -UR11 ;  /* 0x8000000b02027e24 */ /* 0x000fe8000f8e0204 */
[----:B--2---:R-:W-:Y:S05]  /*3ee0*/  IMAD.IADD R2, R2, 0x1, -R5 ;  /* 0x0000000102027824 */ /* 0x004fea00078e0a05 */
[----:B------:R-:W-:Y:S02]  /*3ef0*/  IADD3 R4, R2, c[0x0][0x2a8], RZ ;  /* 0x0000aa0002047a10 */ /* 0x000fe40007ffe0ff */
[----:B------:R-:W-:Y:S02]  /*3f00*/  IMNMX R7, R7, R2, !PT ;  /* 0x0000000207077217 */ /* 0x000fe40007800200 */
[----:B------:R-:W-:Y:S02]  /*3f10*/  IMNMX R8, R8, R4, PT ;  /* 0x0000000408087217 */ /* 0x000fe40003800200 */
.L_x_1677:
        /* <DEDUP_REMOVED lines=16> */
.L_x_1683:
[----:B------:R-:W-:Y:S11]  /*4020*/  ISETP.NE.AND P0, PT, R10, c[0x0][0x2a8], PT ;  /* 0x0000aa000a007a0c */ /* 0x000ff60003f05270 */
[----:B------:R-:W-:Y:S02]  /*4030*/  @!UPT UIADD3 URZ, URZ, URZ, URZ ;  /* 0x0000003f3f3ff290 */ /* 0x000fe4000fffe03f */
[----:B------:R-:W-:Y:S05]  /*4040*/  @P0 IMAD.HI.U32 R4, R2, c[0x0][0x2ac], RZ ;  /* 0x0000ab0002040a27 */ /* 0x000fea00078e00ff */
[----:B------:R-:W-:Y:S02]  /*4050*/  @P0 SHF.R.U32.HI R2, RZ, c[0x0][0x2b0], R4 ;  /* 0x0000ac00ff020a19 */ /* 0x000fe40000011604 */
.L_x_1684:
[----:B------:R-:W-:Y:S05]  /*4060*/  BSYNC B0 ;  /* 0x0000000000007941 */ /* 0x000fea0003800000 */
.L_x_1682:
[----:B------:R-:W2:Y:S01]  /*4070*/  LDL R13, [R1+0x3c] ;  /* 0x00003c00010d7983 */ /* 0x000ea20000100800 */
[----:B------:R-:W-:Y:S04]  /*4080*/  IMAD.MOV.U32 R4, RZ, RZ, c[0x0][0x2a8] ;  /* 0x0000aa00ff047624 */ /* 0x000fe800078e00ff */
[----:B------:R-:W-:Y:S04]  /*4090*/  IMAD R2, R2, R4, -UR11 ;  /* 0x8000000b02027e24 */ /* 0x000fe8000f8e0204 */
[----:B--2---:R-:W-:Y:S05]  /*40a0*/  IMAD.IADD R2, R2, 0x1, -R13 ;  /* 0x0000000102027824 */ /* 0x004fea00078e0a0d */
[----:B------:R-:W-:Y:S02]  /*40b0*/  IADD3 R4, R2, c[0x0][0x2a8], RZ ;  /* 0x0000aa0002047a10 */ /* 0x000fe40007ffe0ff */
[----:B------:R-:W-:Y:S02]  /*40c0*/  IMNMX R5, R5, R2, !PT ;  /* 0x0000000205057217 */ /* 0x000fe40007800200 */
[----:B------:R-:W-:Y:S02]  /*40d0*/  IMNMX R6, R6, R4, PT ;  /* 0x0000000406067217 */ /* 0x000fe40003800200 */
.L_x_1681:
        /* <DEDUP_REMOVED lines=16> */
.L_x_1687:
[----:B------:R-:W-:Y:S11]  /*41e0*/  ISETP.NE.AND P0, PT, R10, c[0x0][0x2a8], PT ;  /* 0x0000aa000a007a0c */ /* 0x000ff60003f05270 */
[----:B------:R-:W-:Y:S02]  /*41f0*/  @!UPT UIADD3 URZ, URZ, URZ, URZ ;  /* 0x0000003f3f3ff290 */ /* 0x000fe4000fffe03f */
[----:B------:R-:W-:Y:S05]  /*4200*/  @P0 IMAD.HI.U32 R9, R0, c[0x0][0x2ac], RZ ;  /* 0x0000ab0000090a27 */ /* 0x000fea00078e00ff */
[----:B------:R-:W-:Y:S02]  /*4210*/  @P0 SHF.R.U32.HI R0, RZ, c[0x0][0x2b0], R9 ;  /* 0x0000ac00ff000a19 */ /* 0x000fe40000011609 */
.L_x_1688:
[----:B------:R-:W-:Y:S05]  /*4220*/  BSYNC B0 ;  /* 0x0000000000007941 */ /* 0x000fea0003800000 */
.L_x_1686:
[----:B------:R-:W2:Y:S01]  /*4230*/  LDL R10, [R1+0x3c] ;  /* 0x00003c00010a7983 */ /* 0x000ea20000100800 */
[----:B------:R-:W-:Y:S04]  /*4240*/  IMAD.MOV.U32 R9, RZ, RZ, c[0x0][0x2a8] ;  /* 0x0000aa00ff097624 */ /* 0x000fe800078e00ff */
[----:B------:R-:W-:Y:S04]  /*4250*/  IMAD R0, R0, R9, -UR11 ;  /* 0x8000000b00007e24 */ /* 0x000fe8000f8e0209 */
[----:B--2---:R-:W-:Y:S05]  /*4260*/  IMAD.IADD R0, R0, 0x1, -R10 ;  /* 0x0000000100007824 */ /* 0x004fea00078e0a0a */
[----:B------:R-:W-:Y:S02]  /*4270*/  IADD3 R9, R0, c[0x0][0x2a8], RZ ;  /* 0x0000aa0000097a10 */ /* 0x000fe40007ffe0ff */
[----:B------:R-:W-:Y:S02]  /*4280*/  IMNMX R2, R2, R0, !PT ;  /* 0x0000000002027217 */ /* 0x000fe40007800200 */
[----:B------:R-:W-:Y:S02]  /*4290*/  IMNMX R4, R4, R9, PT ;  /* 0x0000000904047217 */ /* 0x000fe40003800200 */
.L_x_1685:
        /* <DEDUP_REMOVED lines=78> */
.L_x_1689:
        /* <DEDUP_REMOVED lines=689> */
.L_x_1690:
        /* <DEDUP_REMOVED lines=298> */
.L_x_1670:
        /* <DEDUP_REMOVED lines=178> */
.L_x_1693:
        /* <DEDUP_REMOVED lines=67> */
.L_x_1695:
[----:B--234-:R-:W-:Y:S05]  /*9480*/  BSYNC B0 ;  /* 0x0000000000007941 */ /* 0x01cfea0003800000 */
.L_x_1694:
        /* <DEDUP_REMOVED lines=17> */
.L_x_1697:
[----:B------:R-:W-:Y:S05]  /*95a0*/  BSYNC B0 ;  /* 0x0000000000007941 */ /* 0x000fea0003800000 */
.L_x_1696:
        /* <DEDUP_REMOVED lines=17> */
.L_x_1699:
[----:B------:R-:W-:Y:S05]  /*96c0*/  BSYNC B0 ;  /* 0x0000000000007941 */ /* 0x000fea0003800000 */
.L_x_1698:
        /* <DEDUP_REMOVED lines=16> */
.L_x_1701:
[----:B------:R-:W-:Y:S05]  /*97d0*/  BSYNC B0 ;  /* 0x0000000000007941 */ /* 0x000fea0003800000 */
.L_x_1700:
        /* <DEDUP_REMOVED lines=16> */
.L_x_1703:
[----:B------:R-:W-:Y:S05]  /*98e0*/  BSYNC B0 ;  /* 0x0000000000007941 */ /* 0x000fea0003800000 */
.L_x_1702:
        /* <DEDUP_REMOVED lines=16> */
.L_x_1705:
[----:B------:R-:W-:Y:S05]  /*99f0*/  BSYNC B0 ;  /* 0x0000000000007941 */ /* 0x000fea0003800000 */
.L_x_1704:
        /* <DEDUP_REMOVED lines=16> */
.L_x_1707:
[----:B------:R-:W-:Y:S05]  /*9b00*/  BSYNC B0 ;  /* 0x0000000000007941 */ /* 0x000fea0003800000 */
.L_x_1706:
        /* <DEDUP_REMOVED lines=16> */
.L_x_1709:
[----:B------:R-:W-:Y:S05]  /*9c10*/  BSYNC B0 ;  /* 0x0000000000007941 */ /* 0x000fea0003800000 */
.L_x_1708:
        /* <DEDUP_REMOVED lines=19> */
.L_x_1711:
[----:B------:R-:W-:Y:S05]  /*9d50*/  BSYNC B0 ;  /* 0x0000000000007941 */ /* 0x000fea0003800000 */
.L_x_1710:
        /* <DEDUP_REMOVED lines=15> */
.L_x_1713:
[----:B------:R-:W-:Y:S05]  /*9e50*/  BSYNC B0 ;  /* 0x0000000000007941 */ /* 0x000fea0003800000 */
.L_x_1712:
        /* <DEDUP_REMOVED lines=15> */
.L_x_1715:
[----:B------:R-:W-:Y:S05]  /*9f50*/  BSYNC B0 ;  /* 0x0000000000007941 */ /* 0x000fea0003800000 */
.L_x_1714:
        /* <DEDUP_REMOVED lines=14> */
.L_x_1717:
[----:B------:R-:W-:Y:S05]  /*a040*/  BSYNC B0 ;  /* 0x0000000000007941 */ /* 0x000fea0003800000 */
.L_x_1716:
        /* <DEDUP_REMOVED lines=14> */
.L_x_1719:
[----:B------:R-:W-:Y:S05]  /*a130*/  BSYNC B0 ;  /* 0x0000000000007941 */ /* 0x000fea0003800000 */
.L_x_1718:
        /* <DEDUP_REMOVED lines=14> */
.L_x_1721:
[----:B------:R-:W-:Y:S05]  /*a220*/  BSYNC B0 ;  /* 0x0000000000007941 */ /* 0x000fea0003800000 */
.L_x_1720:
        /* <DEDUP_REMOVED lines=14> */
.L_x_1723:
[----:B------:R-:W-:Y:S05]  /*a310*/  BSYNC B0 ;  /* 0x0000000000007941 */ /* 0x000fea0003800000 */
.L_x_1722:
        /* <DEDUP_REMOVED lines=14> */
.L_x_1692:
        /* <DEDUP_REMOVED lines=19> */
.L_x_1724:
        /* <DEDUP_REMOVED lines=38> */
.L_x_1726:
[----:B------:R-:W-:Y:S05]  /*a790*/  BSYNC B0 ;  /* 0x0000000000007941 */ /* 0x000fea0003800000 */
.L_x_1725:
        /* <DEDUP_REMOVED lines=17> */
.L_x_1728:
[----:B------:R-:W-:Y:S05]  /*a8b0*/  BSYNC B0 ;  /* 0x0000000000007941 */ /* 0x000fea0003800000 */
.L_x_1727:
        /* <DEDUP_REMOVED lines=17> */
.L_x_1730:
[----:B------:R-:W-:Y:S05]  /*a9d0*/  BSYNC B0 ;  /* 0x0000000000007941 */ /* 0x000fea0003800000 */
.L_x_1729:
        /* <DEDUP_REMOVED lines=16> */
.L_x_1732:
[----:B------:R-:W-:Y:S05]  /*aae0*/  BSYNC B0 ;  /* 0x0000000000007941 */ /* 0x000fea0003800000 */
.L_x_1731:
        /* <DEDUP_REMOVED lines=16> */
.L_x_1734:
[----:B------:R-:W-:Y:S05]  /*abf0*/  BSYNC B0 ;  /* 0x0000000000007941 */ /* 0x000fea0003800000 */
.L_x_1733:
        /* <DEDUP_REMOVED lines=16> */
.L_x_1736:
[----:B------:R-:W-:Y:S05]  /*ad00*/  BSYNC B0 ;  /* 0x0000000000007941 */ /* 0x000fea0003800000 */
.L_x_1735:
        /* <DEDUP_REMOVED lines=16> */
.L_x_1738:
[----:B------:R-:W-:Y:S05]  /*ae10*/  BSYNC B0 ;  /* 0x0000000000007941 */ /* 0x000fea0003800000 */
.L_x_1737:
        /* <DEDUP_REMOVED lines=16> */
.L_x_1740:
[----:B------:R-:W-:Y:S05]  /*af20*/  BSYNC B0 ;  /* 0x0000000000007941 */ /* 0x000fea0003800000 */
.L_x_1739:
        /* <DEDUP_REMOVED lines=19> */
.L_x_1742:
[----:B------:R-:W-:Y:S05]  /*b060*/  BSYNC B0 ;  /* 0x0000000000007941 */ /* 0x000fea0003800000 */
.L_x_1741:
        /* <DEDUP_REMOVED lines=15> */
.L_x_1744:
[----:B------:R-:W-:Y:S05]  /*b160*/  BSYNC B0 ;  /* 0x0000000000007941 */ /* 0x000fea0003800000 */
.L_x_1743:
        /* <DEDUP_REMOVED lines=15> */
.L_x_1746:
[----:B------:R-:W-:Y:S05]  /*b260*/  BSYNC B0 ;  /* 0x0000000000007941 */ /* 0x000fea0003800000 */
.L_x_1745:
        /* <DEDUP_REMOVED lines=14> */
.L_x_1748:
[----:B------:R-:W-:Y:S05]  /*b350*/  BSYNC B0 ;  /* 0x0000000000007941 */ /* 0x000fea0003800000 */
.L_x_1747:
        /* <DEDUP_REMOVED lines=14> */
.L_x_1750:
[----:B------:R-:W-:Y:S05]  /*b440*/  BSYNC B0 ;  /* 0x0000000000007941 */ /* 0x000fea0003800000 */
.L_x_1749:
        /* <DEDUP_REMOVED lines=14> */
.L_x_1752:
[----:B------:R-:W-:Y:S05]  /*b530*/  BSYNC B0 ;  /* 0x0000000000007941 */ /* 0x000fea0003800000 */
.L_x_1751:
        /* <DEDUP_REMOVED lines=14> */
.L_x_1754:
[----:B------:R-:W-:Y:S05]  /*b620*/  BSYNC B0 ;  /* 0x0000000000007941 */ /* 0x000fea0003800000 */
.L_x_1753:
        /* <DEDUP_REMOVED lines=14> */
.L_x_1755:
        /* <DEDUP_REMOVED lines=15> */
.L_x_2332:


//--------------------- .text._ZN7cutlass13device_kernelIN5flash19enable_sm80_to_sm89INS1_16FlashAttnBwdSm80INS1_25CollectiveMainloopBwdSm80ILi2ELi2EN4cute5tupleIJNS5_1CILi64EEENS7_ILi128EEES9_EEENS_6half_tEfNS_4arch4Sm80ELb0ELb1ELb1ELb1ELb0ELb0ELb0ELb0ELi2ELi2ELi2ELi2ELb0EEENS1_24CollectiveEpilogueBwdGQAISA_fSD_Li256ELb1ELb0EEENS1_19SingleTileSchedulerILb1ELb0ELb0ELi128EEEEEEEEEvNT_6ParamsE --------------------------
	.section	.text._ZN7cutlass13device_kernelIN5flash19enable_sm80_to_sm89INS1_16FlashAttnBwdSm80INS1_25CollectiveMainloopBwdSm80ILi2ELi2EN4cute5tupleIJNS5_1CILi64EEENS7_ILi128EEES9_EEENS_6half_tEfNS_4arch4Sm80ELb0ELb1ELb1ELb1ELb0ELb0ELb0ELb0ELi2ELi2ELi2ELi2ELb0EEENS1_24CollectiveEpilogueBwdGQAISA_fSD_Li256ELb1ELb0EEENS1_19SingleTileSchedulerILb1ELb0ELb0ELi128EEEEEEEEEvNT_6ParamsE,"ax",@progbits
	.sectioninfo	@"SHI_REGISTERS=255"
	.align	128
.text._ZN7cutlass13device_kernelIN5flash19enable_sm80_to_sm89INS1_16FlashAttnBwdSm80INS1_25CollectiveMainloopBwdSm80ILi2ELi2EN4cute5tupleIJNS5_1CILi64EEENS7_ILi128EEES9_EEENS_6half_tEfNS_4arch4Sm80ELb0ELb1ELb1ELb1ELb0ELb0ELb0ELb0ELi2ELi2ELi2ELi2ELb0EEENS1_24CollectiveEpilogueBwdGQAISA_fSD_Li256ELb1ELb0EEENS1_19SingleTileSchedulerILb1ELb0ELb0ELi128EEEEEEEEEvNT_6ParamsE:
        .type           _ZN7cutlass13device_kernelIN5flash19enable_sm80_to_sm89INS1_16FlashAttnBwdSm80INS1_25CollectiveMainloopBwdSm80ILi2ELi2EN4cute5tupleIJNS5_1CILi64EEENS7_ILi128EEES9_EEENS_6half_tEfNS_4arch4Sm80ELb0ELb1ELb1ELb1ELb0ELb0ELb0ELb0ELi2ELi2ELi2ELi2ELb0EEENS1_24CollectiveEpilogueBwdGQAISA_fSD_Li256ELb1ELb0EEENS1_19SingleTileSchedulerILb1ELb0ELb0ELi128EEEEEEEEEvNT_6ParamsE,@function
        .size           _ZN7cutlass13device_kernelIN5flash19enable_sm80_to_sm89INS1_16FlashAttnBwdSm80INS1_25CollectiveMainloopBwdSm80ILi2ELi2EN4cute5tupleIJNS5_1CILi64EEENS7_ILi128EEES9_EEENS_6half_tEfNS_4arch4Sm80ELb0ELb1ELb1ELb1ELb0ELb0ELb0ELb0ELi2ELi2ELi2ELi2ELb0EEENS1_24CollectiveEpilogueBwdGQAISA_fSD_Li256ELb1ELb0EEENS1_19SingleTileSchedulerILb1ELb0ELb0ELi128EEEEEEEEEvNT_6ParamsE,(.L_x_2333 - _ZN7cutlass13device_kernelIN5flash19enable_sm80_to_sm89INS1_16FlashAttnBwdSm80INS1_25CollectiveMainloopBwdSm80ILi2ELi2EN4cute5tupleIJNS5_1CILi64EEENS7_ILi128EEES9_EEENS_6half_tEfNS_4arch4Sm80ELb0ELb1ELb1ELb1ELb0ELb0ELb0ELb0ELi2ELi2ELi2ELi2ELb0EEENS1_24CollectiveEpilogueBwdGQAISA_fSD_Li256ELb1ELb0EEENS1_19SingleTileSchedulerILb1ELb0ELb0ELi128EEEEEEEEEvNT_6ParamsE)
        .other          _ZN7cutlass13device_kernelIN5flash19enable_sm80_to_sm89INS1_16FlashAttnBwdSm80INS1_25CollectiveMainloopBwdSm80ILi2ELi2EN4cute5tupleIJNS5_1CILi64EEENS7_ILi128EEES9_EEENS_6half_tEfNS_4arch4Sm80ELb0ELb1ELb1ELb1ELb0ELb0ELb0ELb0ELi2ELi2ELi2ELi2ELb0EEENS1_24CollectiveEpilogueBwdGQAISA_fSD_Li256ELb1ELb0EEENS1_19SingleTileSchedulerILb1ELb0ELb0ELi128EEEEEEEEEvNT_6ParamsE,@"STO_CUDA_ENTRY STV_DEFAULT"
_ZN7cutlass13device_kernelIN5flash19enable_sm80_to_sm89INS1_16FlashAttnBwdSm80INS1_25CollectiveMainloopBwdSm80ILi2ELi2EN4cute5tupleIJNS5_1CILi64EEENS7_ILi128EEES9_EEENS_6half_tEfNS_4arch4Sm80ELb0ELb1ELb1ELb1ELb0ELb0ELb0ELb0ELi2ELi2ELi2ELi2ELb0EEENS1_24CollectiveEpilogueBwdGQAISA_fSD_Li256ELb1ELb0EEENS1_19SingleTileSchedulerILb1ELb0ELb0ELi128EEEEEEEEEvNT_6ParamsE:
        /* <DEDUP_REMOVED lines=18> */
.L_x_1757:
        /* <DEDUP_REMOVED lines=8> */
.L_x_1759:
[----:B------:R-:W-:Y:S02]  /*01a0*/  MOV R0, c[0x0][0x3ac] ;  /* 0x0000eb0000007a02 */ /* 0x000fe40000000f00 */
.L_x_1758:
[----:B------:R-:W-:-:S06]  /*01b0*/  USHF.L.U32 UR12, UR8, 0x7, URZ ;  /* 0x00000007080c7899 */ /* 0x000fcc000800063f */
[----:B-----5:R-:W-:-:S04]  /*01c0*/  ISETP.LE.AND P0, PT, R0, UR12, PT ;  /* 0x0000000c00007c0c */ /* 0x020fc8000bf03270 */
[----:B------:R-:W-:-:S05]  /*01d0*/  SEL R0, R5, 0xffffffff, !P0 ;  /* 0xffffffff05007807 */ /* 0x000fca0004000000 */
[----:B------:R2:W-:Y:S01]  /*01e0*/  STL [R1+0x98], R0 ;  /* 0x0000980001007387 */ /* 0x0005e20000100800 */
[----:B------:R-:W-:Y:S05]  /*01f0*/  BRA `(.L_x_1760) ;  /* 0x0000012000007947 */ /* 0x000fea0003800000 */
.L_x_1756:
[----:B--2-4-:R-:W-:-:S04]  /*0200*/  ISETP.NE.U32.AND P0, PT, RZ, c[0x0][0x3c8], PT ;  /* 0x0000f200ff007a0c */ /* 0x014fc80003f05070 */
[----:B------:R-:W-:-:S13]  /*0210*/  ISETP.NE.AND.EX P0, PT, RZ, c[0x0][0x3cc], PT, P0 ;  /* 0x0000f300ff007a0c */ /* 0x000fda0003f05300 */
[----:B------:R-:W-:Y:S05]  /*0220*/  @!P0 BRA `(.L_x_1761) ;  /* 0x0000002000008947 */ /* 0x000fea0003800000 */
[----:B------:R1:W5:Y:S01]  /*0230*/  LDG.E R0, [R2.64] ;  /* 0x0000000e02007981 */ /* 0x000362000c1e1900 */
[----:B------:R-:W-:Y:S05]  /*0240*/  BRA `(.L_x_1762) ;  /* 0x0000009000007947 */ /* 0x000fea0003800000 */
.L_x_1761:
        /* <DEDUP_REMOVED lines=8> */
.L_x_1763:
[----:B------:R-:W-:Y:S02]  /*02d0*/  MOV R0, c[0x0][0x3ac] ;  /* 0x0000eb0000007a02 */ /* 0x000fe40000000f00 */
.L_x_1762:
[----:B------:R-:W-:-:S06]  /*02e0*/  USHF.L.U32 UR12, UR8, 0x7, URZ ;  /* 0x00000007080c7899 */ /* 0x000fcc000800063f */
[----:B-----5:R-:W-:-:S04]  /*02f0*/  ISETP.LE.AND P0, PT, R0, UR12, PT ;  /* 0x0000000c00007c0c */ /* 0x020fc8000bf03270 */
[----:B------:R-:W-:-:S05]  /*0300*/  SEL R0, R5, 0xffffffff, !P0 ;  /* 0xffffffff05007807 */ /* 0x000fca0004000000 */
[----:B------:R2:W-:Y:S04]  /*0310*/  STL [R1+0x98], R0 ;  /* 0x0000980001007387 */ /* 0x0005e80000100800 */
.L_x_1760:
        /* <DEDUP_REMOVED lines=8> */
[----:B------:R-:W-:Y:S01]  /*03a0*/  ISETP.NE.U32.AND P3, PT, RZ, c[0x0][0x2d0], PT ;  /* 0x0000b400ff007a0c */ /* 0x000fe20003f65070 */
[----:B------:R-:W-:Y:S01]  /*03b0*/  ULDC UR11, c[0x0][0x168] ;  /* 0x00005a00000b7ab9 */ /* 0x000fe20000000800 */
[----:B------:R-:W-:Y:S01]  /*03c0*/  CS2R R10, SRZ ;  /* 0x00000000000a7805 */ /* 0x000fe2000001ff00 */
[----:B------:R-:W-:Y:S01]  /*03d0*/  ULDC UR10, c[0x0][0x198] ;  /* 0x00006600000a7ab9 */ /* 0x000fe20000000800 */
[----:B------:R-:W-:Y:S01]  /*03e0*/  ISETP.NE.AND.EX P3, PT, RZ, c[0x0][0x2d4], PT, P3 ;  /* 0x0000b500ff007a0c */ /* 0x000fe20003f65330 */
[----:B------:R-:W-:Y:S01]  /*03f0*/  IMAD.MOV.U32 R20, RZ, RZ, RZ ;  /* 0x000000ffff147224 */ /* 0x000fe200078e00ff */
[----:B------:R-:W-:-:S03]  /*0400*/  P2R R28, PR, RZ, 0x4 ;  /* 0x00000004ff1c7803 */ /* 0x000fc60000000000 */
[CC--:B-1----:R-:W-:Y:S02]  /*0410*/  @P0 IMAD.WIDE R2, R166.reuse, R12.reuse, c[0x0][0x2d8] ;  /* 0x0000b600a6020625 */ /* 0x0c2fe400078e020c */
[----:B--2---:R-:W2:Y:S04]  /*0420*/  @P2 LDG.E R0, [R4.64] ;  /* 0x0000000e04002981 */ /* 0x004ea8000c1e1900 */
[----:B------:R1:W3:Y:S04]  /*0430*/  @P0 LDG.E R8, [R2.64] ;  /* 0x0000000e02080981 */ /* 0x0002e8000c1e1900 */
[----:B------:R-:W4:Y:S01]  /*0440*/  @P2 LDG.E R7, [R4.64] ;  /* 0x0000000e04072981 */ /* 0x000f22000c1e1900 */
[----:B-1----:R-:W-:-:S05]  /*0450*/  IMAD.WIDE R2, R166, R12, c[0x0][0x2d0] ;  /* 0x0000b400a6027625 */ /* 0x002fca00078e020c */
[----:B------:R-:W5:Y:S01]  /*0460*/  @P3 LDG.E R6, [R2.64] ;  /* 0x0000000e02063981 */ /* 0x000f62000c1e1900 */
[----:B--2---:R-:W-:Y:S01]  /*0470*/  @P2 IMAD R0, R166, 0x40, R0 ;  /* 0x00000040a6002824 */ /* 0x004fe200078e0200 */
[----:B---3--:R1:W2:Y:S04]  /*0480*/  @P0 R2UR UR11, R8 ;  /* 0x00000000080b03c2 */ /* 0x0082a800000e0000 */
[----:B-1----:R-:W-:-:S04]  /*0490*/  @P2 SHF.R.S32.HI R8, RZ, 0x1f, R0 ;  /* 0x0000001fff082819 */ /* 0x002fc80000011400 */
[----:B------:R-:W-:Y:S02]  /*04a0*/  @P2 LEA.HI R0, R8, R0, RZ, 0x6 ;  /* 0x0000000008002211 */ /* 0x000fe400078f30ff */
[----:B------:R-:W-:Y:S01]  /*04b0*/  CS2R R8, SRZ ;  /* 0x0000000000087805 */ /* 0x000fe2000001ff00 */
[--C-:B-----5:R-:W-:Y:S01]  /*04c0*/  @P3 SHF.R.S32.HI R11, RZ, 0x1f, R6.reuse ;  /* 0x0000001fff0b3819 */ /* 0x120fe20000011406 */
[--C-:B----4-:R-:W-:Y:S01]  /*04d0*/  @P2 IMAD.MOV.U32 R8, RZ, RZ, R7.reuse ;  /* 0x000000ffff082224 */ /* 0x110fe200078e0007 */
[----:B------:R-:W-:Y:S01]  /*04e0*/  @P2 SHF.R.S32.HI R9, RZ, 0x1f, R7 ;  /* 0x0000001fff092819 */ /* 0x000fe20000011407 */
        /* <DEDUP_REMOVED lines=9> */
.L_x_1764:
[----:B--2---:R-:W-:-:S04]  /*0580*/  ISETP.NE.U32.AND P0, PT, RZ, c[0x0][0x2e0], PT ;  /* 0x0000b800ff007a0c */ /* 0x004fc80003f05070 */
[----:B------:R-:W-:-:S13]  /*0590*/  ISETP.NE.AND.EX P0, PT, RZ, c[0x0][0x2e4], PT, P0 ;  /* 0x0000b900ff007a0c */ /* 0x000fda0003f05300 */
[----:B------:R-:W-:Y:S05]  /*05a0*/  @!P0 BRA `(.L_x_1765) ;  /* 0x0000004000008947 */ /* 0x000fea0003800000 */
[----:B------:R-:W-:-:S05]  /*05b0*/  IMAD.WIDE R2, R166, R12, c[0x0][0x2e0] ;  /* 0x0000b800a6027625 */ /* 0x000fca00078e020c */
[----:B------:R-:W2:Y:S02]  /*05c0*/  LDG.E R0, [R2.64] ;  /* 0x0000000e02007981 */ /* 0x000ea4000c1e1900 */
[----:B--2---:R1:W2:Y:S01]  /*05d0*/  R2UR UR10, R0 ;  /* 0x00000000000a73c2 */ /* 0x0042a200000e0000 */
[----:B------:R-:W-:Y:S05]  /*05e0*/  BRA `(.L_x_1766) ;  /* 0x0000006000007947 */ /* 0x000fea0003800000 */
.L_x_1765:
[----:B------:R-:W-:Y:S05]  /*05f0*/  @!P3 BRA `(.L_x_1766) ;  /* 0x000000500000b947 */ /* 0x000fea0003800000 */
[----:B------:R1:W2:Y:S04]  /*0600*/  LDG.E R0, [R2.64] ;  /* 0x0000000e02007981 */ /* 0x0002a8000c1e1900 */
[----:B-1----:R-:W3:Y:S01]  /*0610*/  LDG.E R2, [R2.64+0x4] ;  /* 0x0000040e02027981 */ /* 0x002ee2000c1e1900 */
[----:B--2---:R-:W1:Y:S08]  /*0620*/  R2UR UR10, R0 ;  /* 0x00000000000a73c2 */ /* 0x004e7000000e0000 */
[----:B---3--:R-:W1:Y:S02]  /*0630*/  R2UR UR4, R2 ;  /* 0x00000000020473c2 */ /* 0x008e6400000e0000 */
[----:B-1----:R-:W-:-:S06]  /*0640*/  UIADD3 UR10, -UR10, UR4, URZ ;  /* 0x000000040a0a7290 */ /* 0x002fcc000fffe13f */
.L_x_1766:
        /* <DEDUP_REMOVED lines=15> */
.L_x_1767:
[----:B--2---:R-:W-:Y:S01]  /*0740*/  UIADD3 UR4, UR12, UR11, -UR10 ;  /* 0x0000000b0c047290 */ /* 0x004fe2000fffe80a */
[----:B------:R-:W-:Y:S01]  /*0750*/  PLOP3.LUT P0, PT, PT, PT, PT, 0x80, 0x0 ;  /* 0x000000000000781c */ /* 0x000fe20003f0f070 */
[----:B------:R-:W-:Y:S01]  /*0760*/  ULDC UR5, c[0x0][0x2a4] ;  /* 0x0000a90000057ab9 */ /* 0x000fe20000000800 */
        /* <DEDUP_REMOVED lines=82> */
[C---:B------:R-:W-:Y:S01]  /*0c90*/  IMAD.SHL.U32 R23, R164.reuse, 0x4, RZ ;  /* 0x00000004a4177824 */ /* 0x040fe200078e00ff */
[----:B------:R-:W-:Y:S01]  /*0ca0*/  LOP3.LUT R2, R33, 0xfffffff8, RZ, 0xc0, !PT ;  /* 0xfffffff821027812 */ /* 0x000fe200078ec0ff */
[----:B------:R-:W-:Y:S01]  /*0cb0*/  ULDC.64 UR4, c[0x0][0x1d8] ;  /* 0x0000760000047ab9 */ /* 0x000fe20000000a00 */
[----:B------:R-:W-:Y:S01]  /*0cc0*/  SHF.R.S32.HI R12, RZ, 0x1f, R39 ;  /* 0x0000001fff0c7819 */ /* 0x000fe20000011427 */
[----:B------:R-:W-:Y:S01]  /*0cd0*/  STL [R1+0x68], R39 ;  /* 0x0000682701007387 */ /* 0x000fe20000100800 */
[----:B------:R-:W-:Y:S01]  /*0ce0*/  IADD3 R17, P2, R39, R8, RZ ;  /* 0x0000000827117210 */ /* 0x000fe20007f5e0ff */
[----:B------:R-:W-:Y:S01]  /*0cf0*/  IMAD.IADD R32, R164, 0x1, -R2 ;  /* 0x00000001a4207824 */ /* 0x000fe200078e0a02 */
[----:B------:R-:W-:Y:S01]  /*0d00*/  SHF.R.S32.HI R13, RZ, 0x1f, R164 ;  /* 0x0000001fff0d7819 */ /* 0x000fe200000114a4 */
[----:B------:R-:W2:Y:S01]  /*0d10*/  LDL.LU R37, [R1+0x30] ;  /* 0x0000300001257983 */ /* 0x000ea20000300800 */
[----:B------:R-:W-:Y:S01]  /*0d20*/  IADD3 R26, P1, R6, R164, RZ ;  /* 0x000000a4061a7210 */ /* 0x000fe20007f3e0ff */
[----:B------:R-:W-:Y:S01]  /*0d30*/  @P0 IMAD.HI.U32 R3, R165, c[0x0][0x24c], RZ ;  /* 0x00009300a5030a27 */ /* 0x000fe200078e00ff */
[----:B------:R-:W-:Y:S01]  /*0d40*/  USHF.L.U32 UR6, UR4, 0x6, URZ ;  /* 0x0000000604067899 */ /* 0x000fe2000800063f */
[----:B------:R-:W-:Y:S01]  /*0d50*/  SHF.R.S32.HI R31, RZ, 0x1f, R165 ;  /* 0x0000001fff1f7819 */ /* 0x000fe200000114a5 */
[----:B------:R-:W-:Y:S01]  /*0d60*/  UIADD3 UR20, -UR12, UR10, URZ ;  /* 0x0000000a0c147290 */ /* 0x000fe2000fffe13f */
[----:B------:R-:W-:Y:S01]  /*0d70*/  IMAD.SHL.U32 R18, R32, 0x8, RZ ;  /* 0x0000000820127824 */ /* 0x000fe200078e00ff */
[----:B------:R-:W-:Y:S01]  /*0d80*/  @P0 SHF.R.U32.HI R0, RZ, c[0x0][0x250], R3 ;  /* 0x00009400ff000a19 */ /* 0x000fe20000011603 */
[C---:B------:R-:W-:Y:S01]  /*0d90*/  IMAD.X R24, R12.reuse, 0x1, R9, P2 ;  /* 0x000000010c187824 */ /* 0x040fe200010e0609 */
[C---:B------:R-:W-:Y:S01]  /*0da0*/  IADD3 R10, P0, R39.reuse, R10, RZ ;  /* 0x0000000a270a7210 */ /* 0x040fe20007f1e0ff */
[----:B------:R-:W-:Y:S01]  /*0db0*/  IMAD.SHL.U32 R8, R39, 0x40, RZ ;  /* 0x0000004027087824 */ /* 0x000fe200078e00ff */
[----:B------:R-:W-:Y:S01]  /*0dc0*/  SHF.R.S32.HI R7, RZ, 0x1f, R0 ;  /* 0x0000001fff077819 */ /* 0x000fe20000011400 */
[----:B------:R-:W-:Y:S01]  /*0dd0*/  UMOV UR21, 0x6 ;  /* 0x0000000600157882 */ /* 0x000fe20000000000 */
[----:B------:R-:W-:Y:S01]  /*0de0*/  SHF.R.S32.HI R19, RZ, 0x1f, R18 ;  /* 0x0000001fff137819 */ /* 0x000fe20000011412 */
[----:B------:R-:W-:Y:S01]  /*0df0*/  IMAD.X R11, R12, 0x1, R11, P0 ;  /* 0x000000010c0b7824 */ /* 0x000fe200000e060b */
[----:B------:R-:W-:Y:S01]  /*0e00*/  SEL R12, R29, RZ, !P3 ;  /* 0x000000ff1d0c7207 */ /* 0x000fe20005800000 */
[----:B------:R-:W-:Y:S01]  /*0e10*/  IMAD R2, R7, c[0x0][0x1e0], RZ ;  /* 0x0000780007027a24 */ /* 0x000fe200078e02ff */
[----:B------:R-:W-:Y:S01]  /*0e20*/  LEA.HI.X.SX32 R27, R6, R13, 0x1, P1 ;  /* 0x0000000d061b7211 */ /* 0x000fe200008f0eff */
[----:B------:R-:W-:Y:S01]  /*0e30*/  IMAD.WIDE R10, R16, 0x80, R10 ;  /* 0x00000080100a7825 */ /* 0x000fe200078e020a */
[----:B------:R-:W-:-:S02]  /*0e40*/  SEL R13, R166, RZ, !P3 ;  /* 0x000000ffa60d7207 */ /* 0x000fc40005800000 */
[----:B------:R-:W-:Y:S01]  /*0e50*/  LOP3.LUT R8, R8, 0x1c0, RZ, 0xc0, !PT ;  /* 0x000001c008087812 */ /* 0x000fe200078ec0ff */
[C---:B------:R-:W-:Y:S02]  /*0e60*/  IMAD R4, R0.reuse, c[0x0][0x1e4], R2 ;  /* 0x0000790000047a24 */ /* 0x040fe400078e0202 */
[----:B------:R-:W-:Y:S01]  /*0e70*/  IMAD.WIDE.U32 R2, R0, c[0x0][0x1e0], R18 ;  /* 0x0000780000027a25 */ /* 0x000fe200078e0012 */
[----:B------:R-:W-:Y:S02]  /*0e80*/  LOP3.LUT R15, R8, 0x38, R18, 0xf8, !PT ;  /* 0x00000038080f7812 */ /* 0x000fe400078ef812 */
[----:B------:R-:W-:Y:S01]  /*0e90*/  SHF.R.U32.HI R8, RZ, 0x3, R8 ;  /* 0x00000003ff087819 */ /* 0x000fe20000011608 */
[----:B------:R-:W-:Y:S02]  /*0ea0*/  IMAD.IADD R5, R3, 0x1, R4 ;  /* 0x0000000103057824 */ /* 0x000fe400078e0204 */
[----:B------:R-:W-:Y:S01]  /*0eb0*/  IMAD.MOV.U32 R4, RZ, RZ, R2 ;  /* 0x000000ffff047224 */ /* 0x000fe200078e0002 */
[----:B------:R-:W-:Y:S01]  /*0ec0*/  LEA.HI R2, R36, R164, RZ, 0x6 ;  /* 0x000000a424027211 */ /* 0x000fe200078f30ff */
[----:B------:R-:W-:-:S03]  /*0ed0*/  IMAD R3, R12, c[0x0][0x1e8], RZ ;  /* 0x00007a000c037a24 */ /* 0x000fc600078e02ff */
[----:B------:R-:W-:Y:S01]  /*0ee0*/  SHF.R.S32.HI R30, RZ, 0x6, R2 ;  /* 0x00000006ff1e7819 */ /* 0x000fe20000011402 */
[----:B------:R-:W-:Y:S02]  /*0ef0*/  IMAD R2, R7, c[0x0][0x1b0], RZ ;  /* 0x00006c0007027a24 */ /* 0x000fe400078e02ff */
[----:B------:R-:W-:Y:S02]  /*0f00*/  IMAD R14, R13, c[0x0][0x1ec], R3 ;  /* 0x00007b000d0e7a24 */ /* 0x000fe400078e0203 */
[C---:B------:R-:W-:Y:S02]  /*0f10*/  IMAD R9, R0.reuse, c[0x0][0x1b4], R2 ;  /* 0x00006d0000097a24 */ /* 0x040fe400078e0202 */
[----:B------:R-:W-:-:S04]  /*0f20*/  IMAD.WIDE.U32 R2, R0, c[0x0][0x1b0], R18 ;  /* 0x00006c0000027a25 */ /* 0x000fc800078e0012 */
[----:B------:R-:W-:Y:S02]  /*0f30*/  IMAD R0, R12, c[0x0][0x1b8], RZ ;  /* 0x00006e000c007a24 */ /* 0x000fe400078e02ff */
[----:B------:R-:W-:-:S04]  /*0f40*/  IMAD.WIDE.U32 R6, R13, c[0x0][0x1e8], R4 ;  /* 0x00007a000d067a25 */ /* 0x000fc800078e0004 */
[----:B------:R-:W-:Y:S02]  /*0f50*/  IMAD.IADD R5, R3, 0x1, R9 ;  /* 0x0000000103057824 */ /* 0x000fe400078e0209 */
[----:B------:R-:W-:Y:S02]  /*0f60*/  IMAD.MOV.U32 R4, RZ, RZ, R2 ;  /* 0x000000ffff047224 */ /* 0x000fe400078e0002 */
[C---:B------:R-:W-:Y:S01]  /*0f70*/  IMAD R16, R13.reuse, c[0x0][0x1bc], R0 ;  /* 0x00006f000d107a24 */ /* 0x040fe200078e0200 */
[----:B------:R-:W-:Y:S01]  /*0f80*/  SHF.R.S32.HI R0, RZ, 0x1f, R20 ;  /* 0x0000001fff007819 */ /* 0x000fe20000011414 */
[----:B------:R-:W-:Y:S01]  /*0f90*/  IMAD.WIDE.U32 R12, R13, c[0x0][0x1b8], R4 ;  /* 0x00006e000d0c7a25 */ /* 0x000fe200078e0004 */
[----:B------:R-:W-:-:S03]  /*0fa0*/  IADD3 R20, P0, R23, R20, RZ ;  /* 0x0000001417147210 */ /* 0x000fc60007f1e0ff */
[----:B------:R-:W-:Y:S01]  /*0fb0*/  IMAD R4, R11, c[0x0][0x1d8], RZ ;  /* 0x000076000b047a24 */ /* 0x000fe200078e02ff */
[----:B------:R-:W-:Y:S01]  /*0fc0*/  LEA.HI.X.SX32 R21, R23, R0, 0x1, P0 ;  /* 0x0000000017157211 */ /* 0x000fe200000f0eff */
[----:B------:R-:W-:Y:S02]  /*0fd0*/  IMAD.IADD R3, R7, 0x1, R14 ;  /* 0x0000000107037824 */ /* 0x000fe400078e020e */
[----:B------:R-:W-:Y:S02]  /*0fe0*/  IMAD.MOV.U32 R2, RZ, RZ, R6 ;  /* 0x000000ffff027224 */ /* 0x000fe400078e0006 */
[----:B------:R-:W-:Y:S02]  /*0ff0*/  IMAD R0, R10, c[0x0][0x1dc], R4 ;  /* 0x000077000a007a24 */ /* 0x000fe400078e0204 */
[----:B------:R-:W-:Y:S02]  /*1000*/  IMAD.SHL.U32 R35, R30, 0x200, RZ ;  /* 0x000002001e237824 */ /* 0x000fe400078e00ff */
[----:B------:R-:W-:Y:S01]  /*1010*/  IMAD.WIDE.U32 R4, R10, c[0x0][0x1d8], R2 ;  /* 0x000076000a047a25 */ /* 0x000fe200078e0002 */
[----:B------:R-:W-:-:S02]  /*1020*/  IADD3 R34, R18, 0x40, RZ ;  /* 0x0000004012227810 */ /* 0x000fc40007ffe0ff */
[----:B------:R-:W-:Y:S01]  /*1030*/  LOP3.LUT R14, R35, R15, R8, 0xf6, !PT ;  /* 0x0000000f230e7212 */ /* 0x000fe200078ef608 */
[----:B------:R-:W-:Y:S01]  /*1040*/  IMAD.IADD R0, R5, 0x1, R0 ;  /* 0x0000000105007824 */ /* 0x000fe200078e0200 */
[----:B------:R-:W-:Y:S01]  /*1050*/  LEA R2, P0, R4, c[0x0][0x1c0], 0x1 ;  /* 0x0000700004027a11 */ /* 0x000fe200078008ff */
[----:B------:R-:W-:Y:S01]  /*1060*/  IMAD R7, R31, c[0x0][0x270], RZ ;  /* 0x00009c001f077a24 */ /* 0x000fe200078e02ff */
        /* <DEDUP_REMOVED lines=42> */
[----:B------:R-:W-:Y:S01]  /*1310*/  IMAD R11, R10, c[0x0][0x1ac], R0 ;  /* 0x00006b000a0b7a24 */ /* 0x000fe200078e0200 */
[----:B------:R-:W-:Y:S01]  /*1320*/  ISETP.GE.AND P1, PT, R34, c[0x0][0x19c], PT ;  /* 0x0000670022007a0c */ /* 0x000fe20003f26270 */
[----:B------:R-:W-:Y:S01]  /*1330*/  ULDC.64 UR4, c[0x0][0x1a8] ;  /* 0x00006a0000047ab9 */ /* 0x000fe20000000a00 */
[----:B------:R4:W-:Y:S01]  /*1340*/  LDGSTS.E.BYPASS.LTC128B.128 [R14+0xb080], [R4.64], !P2 ;  /* 0x0b080000040e7fae */ /* 0x0009e2000d101d4e */
[----:B------:R-:W-:Y:S01]  /*1350*/  IMAD R0, R24, c[0x0][0x208], RZ ;  /* 0x0000820018007a24 */ /* 0x000fe200078e02ff */
[----:B------:R-:W-:Y:S01]  /*1360*/  ISETP.GE.AND P2, PT, R18, c[0x0][0x19c], PT ;  /* 0x0000670012007a0c */ /* 0x000fe20003f46270 */
[----:B------:R-:W-:Y:S01]  /*1370*/  IMAD.WIDE.U32 R12, R10, c[0x0][0x1a8], R8 ;  /* 0x00006a000a0c7a25 */ /* 0x000fe200078e0008 */
[C---:B------:R-:W-:Y:S01]  /*1380*/  ISETP.LT.OR P3, PT, R15.reuse, 0x61, P4 ;  /* 0x000000610f00780c */ /* 0x040fe20002761670 */
[----:B------:R-:W-:Y:S01]  /*1390*/  USHF.L.U32 UR6, UR4, 0x6, URZ ;  /* 0x0000000604067899 */ /* 0x000fe2000800063f */
[----:B------:R-:W-:Y:S01]  /*13a0*/  ISETP.LT.OR P5, PT, R15, 0x1, P2 ;  /* 0x000000010f00780c */ /* 0x000fe200017a1670 */
[----:B------:R-:W-:Y:S01]  /*13b0*/  IMAD R25, R17, c[0x0][0x20c], R0 ;  /* 0x0000830011197a24 */ /* 0x000fe200078e0200 */
[----:B------:R-:W-:Y:S01]  /*13c0*/  ISETP.LT.OR P4, PT, R15, 0x1, P1 ;  /* 0x000000010f00780c */ /* 0x000fe20000f81670 */
        /* <DEDUP_REMOVED lines=57> */
[----:B------:R-:W-:Y:S01]  /*1760*/  IMAD.IADD R11, R11, 0x1, R25 ;  /* 0x000000010b0b7824 */ /* 0x000fe200078e0219 */
[----:B--2---:R-:W-:-:S04]  /*1770*/  LOP3.LUT R37, R37, 0xfffffffd, RZ, 0xc0, !PT ;  /* 0xfffffffd25257812 */ /* 0x004fc800078ec0ff */
[----:B------:R-:W-:Y:S02]  /*1780*/  @P0 LOP3.LUT R37, R37, 0x2, RZ, 0xfc, !PT ;  /* 0x0000000225250812 */ /* 0x000fe400078efcff */
[----:B------:R-:W-:-:S04]  /*1790*/  IADD3 R2, P0, R6, UR6, RZ ;  /* 0x0000000606027c10 */ /* 0x000fc8000ff1e0ff */
[----:B------:R-:W-:Y:S02]  /*17a0*/  IADD3.X R3, R7, UR16, RZ, P0, !PT ;  /* 0x0000001007037c10 */ /* 0x000fe400087fe4ff */
[----:B------:R-:W-:-:S03]  /*17b0*/  IADD3 R8, P0, R6, UR19, RZ ;  /* 0x0000001306087c10 */ /* 0x000fc6000ff1e0ff */
[----:B------:R2:W-:Y:S01]  /*17c0*/  LDGSTS.E.BYPASS.LTC128B.128 [R14+0x2080], [R2.64], !P5 ;  /* 0x02080000020e7fae */ /* 0x0005e2000e901d4e */
[----:B------:R-:W-:Y:S02]  /*17d0*/  IADD3.X R9, R7, UR18, RZ, P0, !PT ;  /* 0x0000001207097c10 */ /* 0x000fe400087fe4ff */
[----:B------:R-:W-:-:S03]  /*17e0*/  LEA R0, P0, R4, R40, 0x6 ;  /* 0x0000002804007211 */ /* 0x000fc600078030ff */
[----:B------:R3:W-:Y:S01]  /*17f0*/  LDGSTS.E.BYPASS.LTC128B.128 [R14+0x6080], [R8.64], !P4 ;  /* 0x06080000080e7fae */ /* 0x0007e2000e101d4e */
[----:B----4-:R-:W-:Y:S02]  /*1800*/  LEA.HI.X R7, R4, R16, R5, 0x6, P0 ;  /* 0x0000001004077211 */ /* 0x010fe400000f3405 */
[----:B------:R-:W-:-:S04]  /*1810*/  LEA R6, P0, R0, c[0x0][0x160], 0x1 ;  /* 0x0000580000067a11 */ /* 0x000fc800078008ff */
[----:B------:R-:W-:Y:S01]  /*1820*/  LEA.HI.X R7, R0, c[0x0][0x164], R7, 0x1, P0 ;  /* 0x0000590000077a11 */ /* 0x000fe200000f0c07 */
[----:B------:R-:W-:Y:S02]  /*1830*/  IMAD.U32 R0, RZ, RZ, UR4 ;  /* 0x00000004ff007e24 */ /* 0x000fe4000f8e00ff */
[----:B------:R-:W-:-:S04]  /*1840*/  IMAD.WIDE.U32 R4, R165, c[0x0][0x210], R10 ;  /* 0x00008400a5047a25 */ /* 0x000fc800078e000a */
[----:B------:R-:W-:Y:S01]  /*1850*/  IMAD.U32 R11, RZ, RZ, UR5 ;  /* 0x00000005ff0b7e24 */ /* 0x000fe2000f8e00ff */
[----:B------:R-:W-:Y:S02]  /*1860*/  ISETP.NE.AND P5, PT, R28, RZ, PT ;  /* 0x000000ff1c00720c */ /* 0x000fe40003fa5270 */
[C---:B---3--:R-:W-:Y:S01]  /*1870*/  IADD3 R8, P1, R2.reuse, UR6, RZ ;  /* 0x0000000602087c10 */ /* 0x048fe2000ff3e0ff */
[----:B------:R-:W-:Y:S01]  /*1880*/  IMAD.WIDE.U32 R22, R15, c[0x0][0x278], R22 ;  /* 0x00009e000f167a25 */ /* 0x000fe200078e0016 */
[----:B--2---:R-:W-:Y:S01]  /*1890*/  IADD3 R2, P0, R2, UR19, RZ ;  /* 0x0000001302027c10 */ /* 0x004fe2000ff1e0ff */
[----:B------:R-:W-:Y:S01]  /*18a0*/  USHF.L.U32 UR19, UR17, 0x6, URZ ;  /* 0x0000000611137899 */ /* 0x000fe2000800063f */
[----:B------:R-:W-:Y:S01]  /*18b0*/  IADD3.X R9, R3, UR16, RZ, P1, !PT ;  /* 0x0000001003097c10 */ /* 0x000fe20008ffe4ff */
[----:B-1----:R-:W-:Y:S01]  /*18c0*/  IMAD R12, R31, c[0x0][0x210], RZ ;  /* 0x000084001f0c7a24 */ /* 0x002fe200078e02ff */
[----:B------:R-:W-:Y:S01]  /*18d0*/  IADD3.X R3, R3, UR18, RZ, P0, !PT ;  /* 0x0000001203037c10 */ /* 0x000fe200087fe4ff */
[----:B------:R-:W-:Y:S01]  /*18e0*/  ULDC.64 UR6, c[0x0][0x208] ;  /* 0x0000820000067ab9 */ /* 0x000fe20000000a00 */
[----:B------:R-:W-:-:S03]  /*18f0*/  LEA R10, P0, R0, R6, 0x6 ;  /* 0x00000006000a7211 */ /* 0x000fc600078030ff */
[----:B------:R1:W-:Y:S01]  /*1900*/  LDGSTS.E.BYPASS.LTC128B.128 [R14+0x3080], [R8.64], !P5 ;  /* 0x03080000080e7fae */ /* 0x0003e2000e901d4e */
[----:B------:R-:W-:Y:S01]  /*1910*/  LEA.HI.X R11, R0, R7, R11, 0x6, P0 ;  /* 0x00000007000b7211 */ /* 0x000fe200000f340b */
[----:B------:R-:W-:Y:S01]  /*1920*/  IMAD.U32 R0, RZ, RZ, UR19 ;  /* 0x00000013ff007e24 */ /* 0x000fe2000f8e00ff */
[----:B------:R-:W-:Y:S01]  /*1930*/  LOP3.LUT P2, RZ, R29, 0x1, RZ, 0xc0, !PT ;  /* 0x000000011dff7812 */ /* 0x000fe2000784c0ff */
[----:B------:R2:W-:Y:S03]  /*1940*/  LDGSTS.E.BYPASS.LTC128B.128 [R14+0x7080], [R2.64], !P6 ;  /* 0x07080000020e7fae */ /* 0x0005e6000f101d4e */
[----:B------:R-:W-:Y:S02]  /*1950*/  IADD3 R0, -R39, UR11, -R0 ;  /* 0x0000000b27007c10 */ /* 0x000fe4000fffe900 */
[----:B------:R-:W-:Y:S02]  /*1960*/  ISETP.GT.AND P4, PT, R164, 0xf, PT ;  /* 0x0000000fa400780c */ /* 0x000fe40003f84270 */
[----:B------:R-:W-:Y:S01]  /*1970*/  LOP3.LUT R37, R37, 0xfffffffe, RZ, 0xc0, !PT ;  /* 0xfffffffe25257812 */ /* 0x000fe200078ec0ff */
[----:B------:R-:W-:Y:S01]  /*1980*/  USHF.R.S32.HI UR18, URZ, 0x1f, UR19 ;  /* 0x0000001f3f127899 */ /* 0x000fe20008011413 */
[----:B------:R-:W-:Y:S01]  /*1990*/  ISETP.LT.OR P0, PT, R0, 0x1, !P2 ;  /* 0x000000010000780c */ /* 0x000fe20005701670 */
[----:B------:R-:W0:Y:S01]  /*19a0*/  LDGDEPBAR ;  /* 0x00000000000079af */ /* 0x000e220000000000 */
[----:B------:R-:W-:Y:S01]  /*19b0*/  @P3 LOP3.LUT R37, R37, 0x1, RZ, 0xfc, !PT ;  /* 0x0000000125253812 */ /* 0x000fe200078efcff */
[----:B------:R-:W-:-:S04]  /*19c0*/  IMAD R12, R165, c[0x0][0x214], R12 ;  /* 0x00008500a50c7a24 */ /* 0x000fc800078e020c */
[----:B------:R-:W-:Y:S01]  /*19d0*/  STL [R1+0x30], R37 ;  /* 0x0000302501007387 */ /* 0x000fe20000100800 */
[----:B--2---:R-:W-:-:S05]  /*19e0*/  IMAD R2, R24, c[0x0][0x278], RZ ;  /* 0x00009e0018027a24 */ /* 0x004fca00078e02ff */
[----:B------:R2:W-:Y:S01]  /*19f0*/  LDGSTS.E.BYPASS.LTC128B.128 [R14+0x10080], [R6.64], !P0 ;  /* 0x10080000060e7fae */ /* 0x0005e2000c101d4e */
[----:B------:R-:W-:-:S03]  /*1a00*/  IMAD R2, R15, c[0x0][0x27c], R2 ;  /* 0x00009f000f027a24 */ /* 0x000fc600078e0202 */
[----:B------:R-:W-:Y:S01]  /*1a10*/  STL.64 [R1+0x58], R40 ;  /* 0x0000582801007387 */ /* 0x000fe20000100a00 */
[----:B-1----:R-:W-:Y:S01]  /*1a20*/  @!P4 IADD3 R9, P0, R22, UR19, RZ ;  /* 0x000000131609cc10 */ /* 0x002fe2000ff1e0ff */
[----:B------:R-:W-:Y:S02]  /*1a30*/  IMAD.IADD R13, R23, 0x1, R2 ;  /* 0x00000001170d7824 */ /* 0x000fe400078e0202 */
[----:B------:R-:W-:Y:S01]  /*1a40*/  STL [R1+0x64], R16 ;  /* 0x0000641001007387 */ /* 0x000fe20000100800 */
[----:B------:R-:W-:-:S03]  /*1a50*/  IMAD.IADD R5, R5, 0x1, R12 ;  /* 0x0000000105057824 */ /* 0x000fc600078e020c */
[----:B------:R-:W-:Y:S01]  /*1a60*/  STL.64 [R1+0x78], R22 ;  /* 0x0000781601007387 */ /* 0x000fe20000100a00 */
[----:B------:R-:W-:Y:S01]  /*1a70*/  LOP3.LUT P3, RZ, R29, 0x2, RZ, 0xc0, !PT ;  /* 0x000000021dff7812 */ /* 0x000fe2000786c0ff */
[----:B------:R-:W-:Y:S02]  /*1a80*/  IMAD R3, R24, c[0x0][0x218], RZ ;  /* 0x0000860018037a24 */ /* 0x000fe400078e02ff */
[----:B------:R1:W-:Y:S01]  /*1a90*/  STL [R1+0x88], R13 ;  /* 0x0000880d01007387 */ /* 0x0003e20000100800 */
[----:B------:R-:W-:Y:S01]  /*1aa0*/  USHF.L.U32 UR22, UR6, 0x6, URZ ;  /* 0x0000000606167899 */ /* 0x000fe2000800063f */
[----:B------:R-:W-:Y:S01]  /*1ab0*/  ISETP.GE.AND P1, PT, R18, c[0x0][0x1fc], PT ;  /* 0x00007f0012007a0c */ /* 0x000fe20003f26270 */
[----:B------:R-:W-:Y:S01]  /*1ac0*/  USHF.L.U64.HI UR21, UR6, UR21, UR7 ;  /* 0x0000001506157299 */ /* 0x000fe20008010207 */
[----:B------:R-:W-:Y:S01]  /*1ad0*/  IMAD R2, R15, c[0x0][0x21c], R3 ;  /* 0x000087000f027a24 */ /* 0x000fe200078e0203 */
[C---:B------:R-:W-:Y:S02]  /*1ae0*/  ISETP.LT.OR P5, PT, R0.reuse, 0x1, !P3 ;  /* 0x000000010000780c */ /* 0x040fe40005fa1670 */
[----:B------:R-:W-:Y:S01]  /*1af0*/  SEL R3, RZ, 0x1, P1 ;  /* 0x00000001ff037807 */ /* 0x000fe20000800000 */
[----:B------:R-:W-:Y:S01]  /*1b00*/  UIMAD UR16, UR21, UR17, URZ ;  /* 0x00000011151072a4 */ /* 0x000fe2000f8e023f */
[C---:B------:R-:W-:Y:S01]  /*1b10*/  ISETP.LT.OR P2, PT, R0.reuse, 0x21, !P2 ;  /* 0x000000210000780c */ /* 0x040fe20005741670 */
[----:B------:R-:W-:Y:S01]  /*1b20*/  IMAD.U32 R28, RZ, RZ, UR22 ;  /* 0x00000016ff1c7e24 */ /* 0x000fe2000f8e00ff */
[----:B------:R-:W-:Y:S01]  /*1b30*/  ISETP.LT.OR P1, PT, R0, 0x21, !P3 ;  /* 0x000000210000780c */ /* 0x000fe20005f21670 */
[----:B------:R-:W-:-:S06]  /*1b40*/  UIMAD UR16, UR13, UR22, UR16 ;  /* 0x000000160d1072a4 */ /* 0x000fcc000f8e0210 */
[----:B------:R2:W-:Y:S04]  /*1b50*/  LDGSTS.E.BYPASS.LTC128B.128 [R14+0x12080], [R6.64+0x80], !P5 ;  /* 0x12080080060e7fae */ /* 0x0005e8000e901d4e */
[----:B------:R3:W-:Y:S01]  /*1b60*/  LDGSTS.E.BYPASS.LTC128B.128 [R14+0x11080], [R10.64], !P2 ;  /* 0x110800000a0e7fae */ /* 0x0007e2000d101d4e */
[----:B-1----:R-:W-:Y:S01]  /*1b70*/  @!P4 IADD3.X R13, R13, UR18, RZ, P0, !PT ;  /* 0x000000120d0dcc10 */ /* 0x002fe200087fe4ff */
[----:B------:R-:W-:Y:S01]  /*1b80*/  IMAD.WIDE.U32 R22, R15, c[0x0][0x218], R4 ;  /* 0x000086000f167a25 */ /* 0x000fe200078e0004 */
[----:B------:R-:W-:Y:S01]  /*1b90*/  ISETP.GE.AND P0, PT, R34, c[0x0][0x1fc], PT ;  /* 0x00007f0022007a0c */ /* 0x000fe20003f06270 */
[----:B------:R3:W-:Y:S03]  /*1ba0*/  LDGSTS.E.BYPASS.LTC128B.128 [R14+0x13080], [R10.64+0x80], !P1 ;  /* 0x130800800a0e7fae */ /* 0x0007e6000c901d4e */
[----:B------:R-:W-:Y:S01]  /*1bb0*/  SEL R4, RZ, 0xffffffff, P0 ;  /* 0xffffffffff047807 */ /* 0x000fe20000000000 */
[----:B------:R-:W-:-:S02]  /*1bc0*/  IMAD.IADD R43, R23, 0x1, R2 ;  /* 0x00000001172b7824 */ /* 0x000fc400078e0202 */
[----:B------:R-:W-:Y:S02]  /*1bd0*/  IMAD.MOV.U32 R42, RZ, RZ, R22 ;  /* 0x000000ffff2a7224 */ /* 0x000fe400078e0016 */
[----:B------:R-:W-:Y:S01]  /*1be0*/  IMAD.SHL.U32 R2, R4, 0x2, RZ ;  /* 0x0000000204027824 */ /* 0x000fe200078e00ff */
[----:B------:R-:W-:Y:S01]  /*1bf0*/  @!P4 LEA R8, P0, R9, c[0x0][0x258], 0x2 ;  /* 0x000096000908ca11 */ /* 0x000fe200078010ff */
[----:B------:R-:W-:-:S03]  /*1c00*/  IMAD.WIDE.U32 R4, R28, UR17, R42 ;  /* 0x000000111c047c25 */ /* 0x000fc6000f8e002a */
[----:B------:R-:W-:Y:S02]  /*1c10*/  LOP3.LUT R3, R2, 0x2, R3, 0xe2, !PT ;  /* 0x0000000202037812 */ /* 0x000fe400078ee203 */
[----:B------:R-:W-:Y:S02]  /*1c20*/  @!P4 LEA.HI.X R9, R9, c[0x0][0x25c], R13, 0x2, P0 ;  /* 0x000097000909ca11 */ /* 0x000fe400000f140d */
[----:B------:R-:W-:Y:S02]  /*1c30*/  IADD3 R5, R5, UR16, RZ ;  /* 0x0000001005057c10 */ /* 0x000fe4000fffe0ff */
[----:B------:R-:W-:Y:S02]  /*1c40*/  LEA R2, P0, R4, c[0x0][0x1f0], 0x1 ;  /* 0x00007c0004027a11 */ /* 0x000fe400078008ff */
[C---:B------:R-:W-:Y:S02]  /*1c50*/  LOP3.LUT P5, RZ, R3.reuse, 0x1, RZ, 0xc0, !PT ;  /* 0x0000000103ff7812 */ /* 0x040fe400078ac0ff */
[----:B------:R-:W-:-:S02]  /*1c60*/  LOP3.LUT P6, RZ, R3, 0x2, RZ, 0xc0, !PT ;  /* 0x0000000203ff7812 */ /* 0x000fc400078cc0ff */
[----:B------:R-:W-:Y:S02]  /*1c70*/  LEA.HI.X R3, R4, c[0x0][0x1f4], R5, 0x1, P0 ;  /* 0x00007d0004037a11 */ /* 0x000fe400000f0c05 */
[C---:B------:R-:W-:Y:S02]  /*1c80*/  ISETP.LT.OR P1, PT, R0.reuse, 0x1, !P5 ;  /* 0x000000010000780c */ /* 0x040fe40006f21670 */
[----:B------:R-:W-:Y:S01]  /*1c90*/  ISETP.LT.OR P0, PT, R0, 0x1, !P6 ;  /* 0x000000010000780c */ /* 0x000fe20007701670 */
[----:B------:R-:W-:Y:S01]  /*1ca0*/  IMAD R25, R31, c[0x0][0x288], RZ ;  /* 0x0000a2001f197a24 */ /* 0x000fe200078e02ff */
[----:B------:R-:W-:Y:S01]  /*1cb0*/  USHF.L.U32 UR16, UR6, 0x5, URZ ;  /* 0x0000000506107899 */ /* 0x000fe2000800063f */
[----:B--2---:R-:W-:Y:S01]  /*1cc0*/  @!P4 IMAD.SHL.U32 R6, R164, 0x10, RZ ;  /* 0x00000010a406c824 */ /* 0x004fe200078e00ff */
[----:B------:R-:W-:Y:S01]  /*1cd0*/  UMOV UR13, 0x5 ;  /* 0x00000005000d7882 */ /* 0x000fe20000000000 */
[C---:B------:R-:W-:Y:S01]  /*1ce0*/  IMAD R25, R165.reuse, c[0x0][0x28c], R25 ;  /* 0x0000a300a5197a24 */ /* 0x040fe200078e0219 */
[CC--:B------:R-:W-:Y:S01]  /*1cf0*/  LEA.HI R29, R36.reuse, R164.reuse, RZ, 0x5 ;  /* 0x000000a4241d7211 */ /* 0x0c0fe200078f28ff */
[----:B------:R-:W-:Y:S01]  /*1d00*/  IMAD.WIDE.U32 R16, R165, c[0x0][0x288], R20 ;  /* 0x0000a200a5107a25 */ /* 0x000fe200078e0014 */
[----:B------:R-:W-:Y:S01]  /*1d10*/  USHF.L.U64.HI UR13, UR6, UR13, UR7 ;  /* 0x0000000d060d7299 */ /* 0x000fe20008010207 */
[----:B------:R-:W-:Y:S01]  /*1d20*/  LEA.HI R7, R36, R164, RZ, 0x4 ;  /* 0x000000a424077211 */ /* 0x000fe200078f20ff */
[----:B------:R-:W-:Y:S01]  /*1d30*/  USHF.L.U32 UR7, UR16, 0x1, URZ ;  /* 0x0000000110077899 */ /* 0x000fe2000800063f */
[----:B------:R1:W-:Y:S01]  /*1d40*/  @!P4 LDGSTS.E.BYPASS.LTC128B.128 [R6+0x20080], [R8.64] ;  /* 0x200800000806cfae */ /* 0x0003e2000b901d4e */
[----:B------:R-:W-:Y:S01]  /*1d50*/  SHF.R.S32.HI R20, RZ, 0x5, R29 ;  /* 0x00000005ff147819 */ /* 0x000fe2000001141d */
[----:B------:R-:W-:Y:S01]  /*1d60*/  IMAD.IADD R5, R17, 0x1, R25 ;  /* 0x0000000111057824 */ /* 0x000fe200078e0219 */
[----:B---3--:R-:W-:Y:S01]  /*1d70*/  SHF.R.S32.HI R10, RZ, 0x4, R7 ;  /* 0x00000004ff0a7819 */ /* 0x008fe20000011407 */
[----:B------:R-:W-:Y:S01]  /*1d80*/  IMAD.MOV.U32 R4, RZ, RZ, R16 ;  /* 0x000000ffff047224 */ /* 0x000fe200078e0010 */
[----:B------:R-:W0:Y:S01]  /*1d90*/  LDGDEPBAR ;  /* 0x00000000000079af */ /* 0x000e220000000000 */
[----:B------:R-:W-:Y:S01]  /*1da0*/  USHF.L.U64.HI UR6, UR16, 0x1, UR13 ;  /* 0x0000000110067899 */ /* 0x000fe2000801020d */
[----:B------:R-:W-:-:S02]  /*1db0*/  LEA.HI R12, R29, R20, RZ, 0x1 ;  /* 0x000000141d0c7211 */ /* 0x000fc400078f08ff */
[----:B------:R2:W-:Y:S01]  /*1dc0*/  LDGSTS.E.BYPASS.LTC128B.128 [R14+0x18080], [R2.64], !P1 ;  /* 0x18080000020e7fae */ /* 0x0005e2000c901d4e */
[----:B------:R-:W-:Y:S01]  /*1dd0*/  IMAD.WIDE.U32 R40, R15, c[0x0][0x290], R4 ;  /* 0x0000a4000f287a25 */ /* 0x000fe200078e0004 */
[C---:B------:R-:W-:Y:S02]  /*1de0*/  ISETP.LT.OR P2, PT, R0.reuse, 0x21, !P5 ;  /* 0x000000210000780c */ /* 0x040fe40006f41670 */
[----:B------:R2:W-:Y:S01]  /*1df0*/  LDGSTS.E.BYPASS.LTC128B.128 [R14+0x1a080], [R2.64+0x80], !P0 ;  /* 0x1a080080020e7fae */ /* 0x0005e2000c101d4e */
[----:B------:R-:W-:Y:S02]  /*1e00*/  LEA.HI R4, R7, R10, RZ, 0x1 ;  /* 0x0000000a07047211 */ /* 0x000fe400078f08ff */
[----:B------:R-:W-:Y:S02]  /*1e10*/  ISETP.LT.OR P1, PT, R0, 0x21, !P6 ;  /* 0x000000210000780c */ /* 0x000fe40007721670 */
[----:B------:R-:W-:Y:S01]  /*1e20*/  LEA.HI R11, R36, R164, RZ, 0x2 ;  /* 0x000000a4240b7211 */ /* 0x000fe200078f10ff */
[----:B-1----:R-:W-:-:S04]  /*1e30*/  IMAD R6, R24, c[0x0][0x290], RZ ;  /* 0x0000a40018067a24 */ /* 0x002fc800078e02ff */
[----:B------:R-:W-:Y:S01]  /*1e40*/  IMAD R6, R15, c[0x0][0x294], R6 ;  /* 0x0000a5000f067a24 */ /* 0x000fe200078e0206 */
[----:B------:R-:W-:Y:S02]  /*1e50*/  LOP3.LUT R12, R12, 0xfffffffe, RZ, 0xc0, !PT ;  /* 0xfffffffe0c0c7812 */ /* 0x000fe400078ec0ff */
[----:B------:R-:W-:Y:S01]  /*1e60*/  LOP3.LUT R4, R4, 0xfffffffe, RZ, 0xc0, !PT ;  /* 0xfffffffe04047812 */ /* 0x000fe200078ec0ff */
[----:B------:R-:W-:Y:S01]  /*1e70*/  IMAD.IADD R38, R41, 0x1, R6 ;  /* 0x0000000129267824 */ /* 0x000fe200078e0206 */
[----:B--2---:R-:W-:-:S04]  /*1e80*/  IADD3 R2, P0, R2, UR7, RZ ;  /* 0x0000000702027c10 */ /* 0x004fc8000ff1e0ff */
[----:B------:R-:W-:Y:S02]  /*1e90*/  IADD3.X R3, R3, UR6, RZ, P0, !PT ;  /* 0x0000000603037c10 */ /* 0x000fe400087fe4ff */
[----:B------:R-:W-:Y:S01]  /*1ea0*/  IADD3 R0, P0, R40, UR19, RZ ;  /* 0x0000001328007c10 */ /* 0x000fe2000ff1e0ff */
[----:B------:R1:W-:Y:S01]  /*1eb0*/  STL.64 [R1+0x50], R22 ;  /* 0x0000501601007387 */ /* 0x0003e20000100a00 */
[--C-:B------:R-:W-:Y:S02]  /*1ec0*/  SHF.R.S32.HI R8, RZ, 0x2, R11.reuse ;  /* 0x00000002ff087819 */ /* 0x100fe4000001140b */
[----:B------:R-:W-:Y:S02]  /*1ed0*/  SHF.R.S32.HI R6, RZ, 0x1f, R11 ;  /* 0x0000001fff067819 */ /* 0x000fe4000001140b */
[----:B------:R-:W-:Y:S01]  /*1ee0*/  LOP3.LUT R7, R7, 0xfffffff0, RZ, 0xc0, !PT ;  /* 0xfffffff007077812 */ /* 0x000fe200078ec0ff */
[----:B------:R-:W-:Y:S01]  /*1ef0*/  IMAD.IADD R10, R10, 0x1, -R4 ;  /* 0x000000010a0a7824 */ /* 0x000fe200078e0a04 */
[----:B------:R-:W-:Y:S01]  /*1f00*/  IADD3.X R5, R38, UR18, RZ, P0, !PT ;  /* 0x0000001226057c10 */ /* 0x000fe200087fe4ff */
[----:B------:R-:W-:Y:S01]  /*1f10*/  IMAD R31, R31, c[0x0][0x238], RZ ;  /* 0x00008e001f1f7a24 */ /* 0x000fe200078e02ff */
[----:B------:R-:W-:Y:S01]  /*1f20*/  LEA.HI R4, R6, R8, RZ, 0x3 ;  /* 0x0000000806047211 */ /* 0x000fe200078f18ff */
[----:B------:R-:W-:Y:S01]  /*1f30*/  IMAD.IADD R7, R164, 0x1, -R7 ;  /* 0x00000001a4077824 */ /* 0x000fe200078e0a07 */
[----:B------:R2:W-:Y:S01]  /*1f40*/  LDGSTS.E.BYPASS.LTC128B.128 [R14+0x19080], [R2.64], !P2 ;  /* 0x19080000020e7fae */ /* 0x0005e2000d101d4e */
[----:B------:R-:W-:-:S03]  /*1f50*/  IMAD R31, R165, c[0x0][0x23c], R31 ;  /* 0x00008f00a51f7a24 */ /* 0x000fc600078e021f */
[----:B------:R2:W-:Y:S01]  /*1f60*/  LDGSTS.E.BYPASS.LTC128B.128 [R14+0x1b080], [R2.64+0x80], !P1 ;  /* 0x1b080080020e7fae */ /* 0x0005e2000c901d4e */
[----:B------:R-:W-:-:S04]  /*1f70*/  IMAD.WIDE.U32 R26, R165, c[0x0][0x238], R26 ;  /* 0x00008e00a51a7a25 */ /* 0x000fc800078e001a */
[----:B-1----:R-:W-:Y:S01]  /*1f80*/  IMAD.IADD R22, R20, 0x1, -R12 ;  /* 0x0000000114167824 */ /* 0x002fe200078e0a0c */
[----:B------:R-:W-:-:S04]  /*1f90*/  LEA R20, P0, R0, c[0x0][0x280], 0x2 ;  /* 0x0000a00000147a11 */ /* 0x000fc800078010ff */
[----:B------:R-:W-:Y:S02]  /*1fa0*/  LEA.HI.X R21, R0, c[0x0][0x284], R5, 0x2, P0 ;  /* 0x0000a10000157a11 */ /* 0x000fe400000f1405 */
[----:B------:R-:W-:Y:S02]  /*1fb0*/  LOP3.LUT R0, R4, 0xfffffff8, RZ, 0xc0, !PT ;  /* 0xfffffff804007812 */ /* 0x000fe400078ec0ff */
[----:B------:R-:W-:Y:S01]  /*1fc0*/  SHF.R.S32.HI R4, RZ, 0x1f, R7 ;  /* 0x0000001fff047819 */ /* 0x000fe20000011407 */
[----:B--2---:R-:W-:Y:S02]  /*1fd0*/  IMAD.SHL.U32 R2, R32, 0x40, RZ ;  /* 0x0000004020027824 */ /* 0x004fe400078e00ff */
[----:B------:R-:W-:Y:S01]  /*1fe0*/  IMAD.IADD R17, R8, 0x1, -R0 ;  /* 0x0000000108117824 */ /* 0x000fe200078e0a00 */
[----:B------:R-:W-:Y:S01]  /*1ff0*/  LEA.HI R13, R4, R7, RZ, 0x3 ;  /* 0x00000007040d7211 */ /* 0x000fe200078f18ff */
[----:B------:R-:W-:Y:S01]  /*2000*/  IMAD.IADD R3, R27, 0x1, R31 ;  /* 0x000000011b037824 */ /* 0x000fe200078e021f */
[----:B------:R-:W-:Y:S01]  /*2010*/  LOP3.LUT R0, R2, 0x1c0, RZ, 0xc0, !PT ;  /* 0x000001c002007812 */ /* 0x000fe200078ec0ff */
[----:B------:R-:W-:-:S02]  /*2020*/  IMAD.SHL.U32 R16, R22, 0x10, RZ ;  /* 0x0000001016107824 */ /* 0x000fc400078e00ff */
[----:B------:R-:W-:Y:S01]  /*2030*/  IMAD.MOV.U32 R2, RZ, RZ, R26 ;  /* 0x000000ffff027224 */ /* 0x000fe200078e001a */
[----:B------:R-:W-:Y:S01]  /*2040*/  LOP3.LUT R5, R13, 0xfffffff8, RZ, 0xc0, !PT ;  /* 0xfffffff80d057812 */ /* 0x000fe200078ec0ff */
[----:B------:R-:W-:Y:S01]  /*2050*/  IMAD R4, R24, c[0x0][0x240], RZ ;  /* 0x0000900018047a24 */ /* 0x000fe200078e02ff */
        /* <DEDUP_REMOVED lines=98> */
.L_x_1770:
[----:B------:R-:W-:Y:S05]  /*2680*/  BSYNC B0 ;  /* 0x0000000000007941 */ /* 0x000fea0003800000 */
.L_x_1769:
        /* <DEDUP_REMOVED lines=119> */
.L_x_1789:
        /* <DEDUP_REMOVED lines=223> */
.L_x_1773:
[----:B------:R-:W-:Y:S11]  /*3bf0*/  ISETP.NE.AND P0, PT, R10, c[0x0][0x2a8], PT ;  /* 0x0000aa000a007a0c */ /* 0x000ff60003f05270 */
[----:B------:R-:W-:Y:S02]  /*3c00*/  @!UPT UIADD3 URZ, URZ, URZ, URZ ;  /* 0x0000003f3f3ff290 */ /* 0x000fe4000fffe03f */
[----:B------:R-:W-:Y:S05]  /*3c10*/  @P0 IMAD.HI.U32 R4, R2, c[0x0][0x2ac], RZ ;  /* 0x0000ab0002040a27 */ /* 0x000fea00078e00ff */
[----:B------:R-:W-:Y:S02]  /*3c20*/  @P0 SHF.R.U32.HI R2, RZ, c[0x0][0x2b0], R4 ;  /* 0x0000ac00ff020a19 */ /* 0x000fe40000011604 */
.L_x_1774:
[----:B------:R-:W-:Y:S05]  /*3c30*/  BSYNC B0 ;  /* 0x0000000000007941 */ /* 0x000fea0003800000 */
.L_x_1772:
        /* <DEDUP_REMOVED lines=8> */
.L_x_1771:
        /* <DEDUP_REMOVED lines=16> */
.L_x_1777:
[----:B------:R-:W-:Y:S11]  /*3dc0*/  ISETP.NE.AND P0, PT, R10, c[0x0][0x2a8], PT ;  /* 0x0000aa000a007a0c */ /* 0x000ff60003f05270 */
[----:B------:R-:W-:Y:S02]  /*3dd0*/  @!UPT UIADD3 URZ, URZ, URZ, URZ ;  /* 0x0000003f3f3ff290 */ /* 0x000fe4000fffe03f */
[----:B------:R-:W-:Y:S05]  /*3de0*/  @P0 IMAD.HI.U32 R4, R2, c[0x0][0x2ac], RZ ;  /* 0x0000ab0002040a27 */ /* 0x000fea00078e00ff */
[----:B------:R-:W-:Y:S02]  /*3df0*/  @P0 SHF.R.U32.HI R2, RZ, c[0x0][0x2b0], R4 ;  /* 0x0000ac00ff020a19 */ /* 0x000fe40000011604 */
.L_x_1778:
[----:B------:R-:W-:Y:S05]  /*3e00*/  BSYNC B0 ;  /* 0x0000000000007941 */ /* 0x000fea0003800000 */
.L_x_1776:
[----:B------:R-:W2:Y:S01]  /*3e10*/  LDL R5, [R1+0x3c] ;  /* 0x00003c0001057983 */ /* 0x000ea20000100800 */
[----:B------:R-:W-:Y:S04]  /*3e20*/  IMAD.MOV.U32 R4, RZ, RZ, c[0x0][0x2a8] ;  /* 0x0000aa00ff047624 */ /* 0x000fe800078e00ff */
[----:B------:R-:W-:Y:S04]  /*3e30*/  IMAD R2, R2, R4, -UR12 ;  /* 0x8000000c02027e24 */ /* 0x000fe8000f8e0204 */
[----:B--2---:R-:W-:Y:S05]  /*3e40*/  IMAD.IADD R2, R2, 0x1, -R5 ;  /* 0x0000000102027824 */ /* 0x004fea00078e0a05 */
[----:B------:R-:W-:Y:S02]  /*3e50*/  IADD3 R4, R2, c[0x0][0x2a8], RZ ;  /* 0x0000aa0002047a10 */ /* 0x000fe40007ffe0ff */
[----:B------:R-:W-:Y:S02]  /*3e60*/  IMNMX R7, R7, R2, !PT ;  /* 0x0000000207077217 */ /* 0x000fe40007800200 */
[----:B------:R-:W-:Y:S02]  /*3e70*/  IMNMX R8, R8, R4, PT ;  /* 0x0000000408087217 */ /* 0x000fe40003800200 */
.L_x_1775:
        /* <DEDUP_REMOVED lines=16> */
.L_x_1781:
[----:B------:R-:W-:Y:S11]  /*3f80*/  ISETP.NE.AND P0, PT, R10, c[0x0][0x2a8], PT ;  /* 0x0000aa000a007a0c */ /* 0x000ff60003f05270 */
[----:B------:R-:W-:Y:S02]  /*3f90*/  @!UPT UIADD3 URZ, URZ, URZ, URZ ;  /* 0x0000003f3f3ff290 */ /* 0x000fe4000fffe03f */
[----:B------:R-:W-:Y:S05]  /*3fa0*/  @P0 IMAD.HI.U32 R4, R2, c[0x0][0x2ac], RZ ;  /* 0x0000ab0002040a27 */ /* 0x000fea00078e00ff */
[----:B------:R-:W-:Y:S02]  /*3fb0*/  @P0 SHF.R.U32.HI R2, RZ, c[0x0][0x2b0], R4 ;  /* 0x0000ac00ff020a19 */ /* 0x000fe40000011604 */
.L_x_1782:
[----:B------:R-:W-:Y:S05]  /*3fc0*/  BSYNC B0 ;  /* 0x0000000000007941 */ /* 0x000fea0003800000 */
.L_x_1780:
[----:B------:R-:W2:Y:S01]  /*3fd0*/  LDL R13, [R1+0x3c] ;  /* 0x00003c00010d7983 */ /* 0x000ea20000100800 */
[----:B------:R-:W-:Y:S04]  /*3fe0*/  IMAD.MOV.U32 R4, RZ, RZ, c[0x0][0x2a8] ;  /* 0x0000aa00ff047624 */ /* 0x000fe800078e00ff */
[----:B------:R-:W-:Y:S04]  /*3ff0*/  IMAD R2, R2, R4, -UR12 ;  /* 0x8000000c02027e24 */ /* 0x000fe8000f8e0204 */
[----:B--2---:R-:W-:Y:S05]  /*4000*/  IMAD.IADD R2, R2, 0x1, -R13 ;  /* 0x0000000102027824 */ /* 0x004fea00078e0a0d */
[----:B------:R-:W-:Y:S02]  /*4010*/  IADD3 R4, R2, c[0x0][0x2a8], RZ ;  /* 0x0000aa0002047a10 */ /* 0x000fe40007ffe0ff */
[----:B------:R-:W-:Y:S02]  /*4020*/  IMNMX R5, R5, R2, !PT ;  /* 0x0000000205057217 */ /* 0x000fe40007800200 */
[----:B------:R-:W-:Y:S02]  /*4030*/  IMNMX R6, R6, R4, PT ;  /* 0x0000000406067217 */ /* 0x000fe40003800200 */
.L_x_1779:
        /* <DEDUP_REMOVED lines=16> */
.L_x_1785:
[----:B------:R-:W-:Y:S11]  /*4140*/  ISETP.NE.AND P0, PT, R10, c[0x0][0x2a8], PT ;  /* 0x0000aa000a007a0c */ /* 0x000ff60003f05270 */
[----:B------:R-:W-:Y:S02]  /*4150*/  @!UPT UIADD3 URZ, URZ, URZ, URZ ;  /* 0x0000003f3f3ff290 */ /* 0x000fe4000fffe03f */
[----:B------:R-:W-:Y:S05]  /*4160*/  @P0 IMAD.HI.U32 R9, R0, c[0x0][0x2ac], RZ ;  /* 0x0000ab0000090a27 */ /* 0x000fea00078e00ff */
[----:B------:R-:W-:Y:S02]  /*4170*/  @P0 SHF.R.U32.HI R0, RZ, c[0x0][0x2b0], R9 ;  /* 0x0000ac00ff000a19 */ /* 0x000fe40000011609 */
.L_x_1786:
[----:B------:R-:W-:Y:S05]  /*4180*/  BSYNC B0 ;  /* 0x0000000000007941 */ /* 0x000fea0003800000 */
.L_x_1784:
[----:B------:R-:W2:Y:S01]  /*4190*/  LDL R10, [R1+0x3c] ;  /* 0x00003c00010a7983 */ /* 0x000ea20000100800 */
[----:B------:R-:W-:Y:S04]  /*41a0*/  IMAD.MOV.U32 R9, RZ, RZ, c[0x0][0x2a8] ;  /* 0x0000aa00ff097624 */ /* 0x000fe800078e00ff */
[----:B------:R-:W-:Y:S04]  /*41b0*/  IMAD R0, R0, R9, -UR12 ;  /* 0x8000000c00007e24 */ /* 0x000fe8000f8e0209 */
[----:B--2---:R-:W-:Y:S05]  /*41c0*/  IMAD.IADD R0, R0, 0x1, -R10 ;  /* 0x0000000100007824 */ /* 0x004fea00078e0a0a */
[----:B------:R-:W-:Y:S02]  /*41d0*/  IADD3 R9, R0, c[0x0][0x2a8], RZ ;  /* 0x0000aa0000097a10 */ /* 0x000fe40007ffe0ff */
[----:B------:R-:W-:Y:S02]  /*41e0*/  IMNMX R2, R2, R0, !PT ;  /* 0x0000000002027217 */ /* 0x000fe40007800200 */
[----:B------:R-:W-:Y:S02]  /*41f0*/  IMNMX R4, R4, R9, PT ;  /* 0x0000000904047217 */ /* 0x000fe40003800200 */
.L_x_1783:
        /* <DEDUP_REMOVED lines=78> */
.L_x_1787:
        /* <DEDUP_REMOVED lines=689> */
.L_x_1788:
        /* <DEDUP_REMOVED lines=298> */
.L_x_1768:
[----:B------:R-:W-:Y:S05]  /*8490*/  @P0 EXIT ;  /* 0x000000000000094d */ /* 0x000fea0003800000 */
[----:B------:R-:W2:Y:S01]  /*84a0*/  LDL.LU R9, [R1+0x98] ;  /* 0x0000980001097983 */ /* 0x000ea20000300800 */
[----:B------:R-:W-:-:S04]  /*84b0*/  ISETP.NE.U32.AND P0, PT, RZ, c[0x0][0x360], PT ;  /* 0x0000d800ff007a0c */ /* 0x000fc80003f05070 */
[----:B------:R-:W-:-:S13]  /*84c0*/  ISETP.NE.AND.EX P0, PT, RZ, c[0x0][0x364], PT, P0 ;  /* 0x0000d900ff007a0c */ /* 0x000fda0003f05300 */
[----:B------:R-:W-:-:S04]  /*84d0*/  @P0 IMAD.MOV.U32 R2, RZ, RZ, 0x4 ;  /* 0x00000004ff020424 */ /* 0x000fc800078e00ff */
[----:B--2---:R-:W-:-:S05]  /*84e0*/  @P0 IMAD.WIDE R2, R9, R2, c[0x0][0x360] ;  /* 0x0000d80009020625 */ /* 0x004fca00078e0202 */
[----:B-1----:R1:W2:Y:S01]  /*84f0*/  @P0 LDG.E R0, [R2.64] ;  /* 0x0000000e02000981 */ /* 0x0022a2000c1e1900 */
[----:B------:R-:W-:Y:S01]  /*8500*/  IMAD.MOV.U32 R4, RZ, RZ, 0x1 ;  /* 0x00000001ff047424 */ /* 0x000fe200078e00ff */
[----:B------:R-:W-:Y:S02]  /*8510*/  USHF.L.U32 UR5, UR8, 0xe, URZ ;  /* 0x0000000e08057899 */ /* 0x000fe4000800063f */
[----:B------:R-:W3:Y:S04]  /*8520*/  S2R R5, SR_TID.X ;  /* 0x0000000000057919 */ /* 0x000ee80000002100 */
[----:B------:R-:W-:Y:S01]  /*8530*/  BAR.SYNC.DEFER_BLOCKING 0x1, 0x100 ;  /* 0x0044000000007b1d */ /* 0x000fe20000010000 */
[----:B------:R-:W-:Y:S01]  /*8540*/  ISETP.NE.AND P1, PT, R4, c[0x0][0x338], PT ;  /* 0x0000ce0004007a0c */ /* 0x000fe20003f25270 */
[----:B------:R-:W-:-:S04]  /*8550*/  USHF.R.S32.HI UR4, URZ, 0x1f, UR5 ;  /* 0x0000001f3f047899 */ /* 0x000fc80008011405 */
[----:B-1----:R-:W1:Y:S01]  /*8560*/  S2R R3, SR_CTAID.Y ;  /* 0x0000000000037919 */ /* 0x002e620000002600 */
[----:B---3--:R-:W-:-:S07]  /*8570*/  SHF.R.S32.HI R6, RZ, 0x1f, R5 ;  /* 0x0000001fff067819 */ /* 0x008fce0000011405 */
        /* <DEDUP_REMOVED lines=165> */
.L_x_1790:
        /* <DEDUP_REMOVED lines=11> */
.L_x_2333:


//--------------------- .text._ZN7cutlass13device_kernelIN5flash19enable_sm80_to_sm89INS1_16FlashAttnBwdSm80INS1_25CollectiveMainloopBwdSm80ILi2ELi2EN4cute5tupleIJNS5_1CILi64EEENS7_ILi128EEES9_EEENS_6half_tEfNS_4arch4Sm80ELb0ELb1ELb1ELb1ELb1ELb0ELb0ELb0ELi2ELi2ELi2ELi2ELb0EEENS1_24CollectiveEpilogueBwdGQAISA_fSD_Li256ELb1ELb1EEENS1_19SingleTileSchedulerILb1ELb0ELb0ELi128EEEEEEEEEvNT_6ParamsE --------------------------
	.section	.text._ZN7cutlass13device_kernelIN5flash19enable_sm80_to_sm89INS1_16FlashAttnBwdSm80INS1_25CollectiveMainloopBwdSm80ILi2ELi2EN4cute5tupleIJNS5_1CILi64EEENS7_ILi128EEES9_EEENS_6half_tEfNS_4arch4Sm80ELb0ELb1ELb1ELb1ELb1ELb0ELb0ELb0ELi2ELi2ELi2ELi2ELb0EEENS1_24CollectiveEpilogueBwdGQAISA_fSD_Li256ELb1ELb1EEENS1_19SingleTileSchedulerILb1ELb0ELb0ELi128EEEEEEEEEvNT_6ParamsE,"ax",@progbits
	.sectioninfo	@"SHI_REGISTERS=255"
	.align	128
.text._ZN7cutlass13device_kernelIN5flash19enable_sm80_to_sm89INS1_16FlashAttnBwdSm80INS1_25CollectiveMainloopBwdSm80ILi2ELi2EN4cute5tupleIJNS5_1CILi64EEENS7_ILi128EEES9_EEENS_6half_tEfNS_4arch4Sm80ELb0ELb1ELb1ELb1ELb1ELb0ELb0ELb0ELi2ELi2ELi2ELi2ELb0EEENS1_24CollectiveEpilogueBwdGQAISA_fSD_Li256ELb1ELb1EEENS1_19SingleTileSchedulerILb1ELb0ELb0ELi128EEEEEEEEEvNT_6ParamsE:
        .type           _ZN7cutlass13device_kernelIN5flash19enable_sm80_to_sm89INS1_16FlashAttnBwdSm80INS1_25CollectiveMainloopBwdSm80ILi2ELi2EN4cute5tupleIJNS5_1CILi64EEENS7_ILi128EEES9_EEENS_6half_tEfNS_4arch4Sm80ELb0ELb1ELb1ELb1ELb1ELb0ELb0ELb0ELi2ELi2ELi2ELi2ELb0EEENS1_24CollectiveEpilogueBwdGQAISA_fSD_Li256ELb1ELb1EEENS1_19SingleTileSchedulerILb1ELb0ELb0ELi128EEEEEEEEEvNT_6ParamsE,@function
        .size           _ZN7cutlass13device_kernelIN5flash19enable_sm80_to_sm89INS1_16FlashAttnBwdSm80INS1_25CollectiveMainloopBwdSm80ILi2ELi2EN4cute5tupleIJNS5_1CILi64EEENS7_ILi128EEES9_EEENS_6half_tEfNS_4arch4Sm80ELb0ELb1ELb1ELb1ELb1ELb0ELb0ELb0ELi2ELi2ELi2ELi2ELb0EEENS1_24CollectiveEpilogueBwdGQAISA_fSD_Li256ELb1ELb1EEENS1_19SingleTileSchedulerILb1ELb0ELb0ELi128EEEEEEEEEvNT_6ParamsE,(.L_x_2334 - _ZN7cutlass13device_kernelIN5flash19enable_sm80_to_sm89INS1_16FlashAttnBwdSm80INS1_25CollectiveMainloopBwdSm80ILi2ELi2EN4cute5tupleIJNS5_1CILi64EEENS7_ILi128EEES9_EEENS_6half_tEfNS_4arch4Sm80ELb0ELb1ELb1ELb1ELb1ELb0ELb0ELb0ELi2ELi2ELi2ELi2ELb0EEENS1_24CollectiveEpilogueBwdGQAISA_fSD_Li256ELb1ELb1EEENS1_19SingleTileSchedulerILb1ELb0ELb0ELi128EEEEEEEEEvNT_6ParamsE)
        .other          _ZN7cutlass13device_kernelIN5flash19enable_sm80_to_sm89INS1_16FlashAttnBwdSm80INS1_25CollectiveMainloopBwdSm80ILi2ELi2EN4cute5tupleIJNS5_1CILi64EEENS7_ILi128EEES9_EEENS_6half_tEfNS_4arch4Sm80ELb0ELb1ELb1ELb1ELb1ELb0ELb0ELb0ELi2ELi2ELi2ELi2ELb0EEENS1_24CollectiveEpilogueBwdGQAISA_fSD_Li256ELb1ELb1EEENS1_19SingleTileSchedulerILb1ELb0ELb0ELi128EEEEEEEEEvNT_6ParamsE,@"STO_CUDA_ENTRY STV_DEFAULT"
_ZN7cutlass13device_kernelIN5flash19enable_sm80_to_sm89INS1_16FlashAttnBwdSm80INS1_25CollectiveMainloopBwdSm80ILi2ELi2EN4cute5tupleIJNS5_1CILi64EEENS7_ILi128EEES9_EEENS_6half_tEfNS_4arch4Sm80ELb0ELb1ELb1ELb1ELb1ELb0ELb0ELb0ELi2ELi2ELi2ELi2ELb0EEENS1_24CollectiveEpilogueBwdGQAISA_fSD_Li256ELb1ELb1EEENS1_19SingleTileSchedulerILb1ELb0ELb0ELi128EEEEEEEEEvNT_6ParamsE:
        /* <DEDUP_REMOVED lines=18> */
.L_x_1792:
        /* <DEDUP_REMOVED lines=8> */
.L_x_1794:
[----:B------:R-:W-:Y:S02]  /*01a0*/  MOV R0, c[0x0][0x3ac] ;  /* 0x0000eb0000007a02 */ /* 0x000fe40000000f00 */
.L_x_1793:
[----:B------:R-:W-:-:S06]  /*01b0*/  USHF.L.U32 UR12, UR8, 0x7, URZ ;  /* 0x00000007080c7899 */ /* 0x000fcc000800063f */
[----:B-----5:R-:W-:-:S04]  /*01c0*/  ISETP.LE.AND P0, PT, R0, UR12, PT ;  /* 0x0000000c00007c0c */ /* 0x020fc8000bf03270 */
[----:B------:R-:W-:-:S05]  /*01d0*/  SEL R0, R5, 0xffffffff, !P0 ;  /* 0xffffffff05007807 */ /* 0x000fca0004000000 */
[----:B------:R2:W-:Y:S01]  /*01e0*/  STL [R1+0x98], R0 ;  /* 0x0000980001007387 */ /* 0x0005e20000100800 */
[----:B------:R-:W-:Y:S05]  /*01f0*/  BRA `(.L_x_1795) ;  /* 0x0000012000007947 */ /* 0x000fea0003800000 */
.L_x_1791:
[----:B--2-4-:R-:W-:-:S04]  /*0200*/  ISETP.NE.U32.AND P0, PT, RZ, c[0x0][0x3c8], PT ;  /* 0x0000f200ff007a0c */ /* 0x014fc80003f05070 */
[----:B------:R-:W-:-:S13]  /*0210*/  ISETP.NE.AND.EX P0, PT, RZ, c[0x0][0x3cc], PT, P0 ;  /* 0x0000f300ff007a0c */ /* 0x000fda0003f05300 */
[----:B------:R-:W-:Y:S05]  /*0220*/  @!P0 BRA `(.L_x_1796) ;  /* 0x0000002000008947 */ /* 0x000fea0003800000 */
[----:B------:R1:W5:Y:S01]  /*0230*/  LDG.E R0, [R2.64] ;  /* 0x0000000e02007981 */ /* 0x000362000c1e1900 */
[----:B------:R-:W-:Y:S05]  /*0240*/  BRA `(.L_x_1797) ;  /* 0x0000009000007947 */ /* 0x000fea0003800000 */
.L_x_1796:
        /* <DEDUP_REMOVED lines=8> */
.L_x_1798:
[----:B------:R-:W-:Y:S02]  /*02d0*/  MOV R0, c[0x0][0x3ac] ;  /* 0x0000eb0000007a02 */ /* 0x000fe40000000f00 */
.L_x_1797:
[----:B------:R-:W-:-:S06]  /*02e0*/  USHF.L.U32 UR12, UR8, 0x7, URZ ;  /* 0x00000007080c7899 */ /* 0x000fcc000800063f */
[----:B-----5:R-:W-:-:S04]  /*02f0*/  ISETP.LE.AND P0, PT, R0, UR12, PT ;  /* 0x0000000c00007c0c */ /* 0x020fc8000bf03270 */
[----:B------:R-:W-:-:S05]  /*0300*/  SEL R0, R5, 0xffffffff, !P0 ;  /* 0xffffffff05007807 */ /* 0x000fca0004000000 */
[----:B------:R2:W-:Y:S04]  /*0310*/  STL [R1+0x98], R0 ;  /* 0x0000980001007387 */ /* 0x0005e80000100800 */
.L_x_1795:
        /* <DEDUP_REMOVED lines=38> */
.L_x_1799:
[----:B--2---:R-:W-:-:S04]  /*0580*/  ISETP.NE.U32.AND P0, PT, RZ, c[0x0][0x2e0], PT ;  /* 0x0000b800ff007a0c */ /* 0x004fc80003f05070 */
[----:B------:R-:W-:-:S13]  /*0590*/  ISETP.NE.AND.EX P0, PT, RZ, c[0x0][0x2e4], PT, P0 ;  /* 0x0000b900ff007a0c */ /* 0x000fda0003f05300 */
[----:B------:R-:W-:Y:S05]  /*05a0*/  @!P0 BRA `(.L_x_1800) ;  /* 0x0000004000008947 */ /* 0x000fea0003800000 */
[----:B------:R-:W-:-:S05]  /*05b0*/  IMAD.WIDE R2, R166, R12, c[0x0][0x2e0] ;  /* 0x0000b800a6027625 */ /* 0x000fca00078e020c */
[----:B------:R-:W2:Y:S02]  /*05c0*/  LDG.E R0, [R2.64] ;  /* 0x0000000e02007981 */ /* 0x000ea4000c1e1900 */
[----:B--2---:R1:W2:Y:S01]  /*05d0*/  R2UR UR10, R0 ;  /* 0x00000000000a73c2 */ /* 0x0042a200000e0000 */
[----:B------:R-:W-:Y:S05]  /*05e0*/  BRA `(.L_x_1801) ;  /* 0x0000006000007947 */ /* 0x000fea0003800000 */
.L_x_1800:
[----:B------:R-:W-:Y:S05]  /*05f0*/  @!P3 BRA `(.L_x_1801) ;  /* 0x000000500000b947 */ /* 0x000fea0003800000 */
[----:B------:R1:W2:Y:S04]  /*0600*/  LDG.E R0, [R2.64] ;  /* 0x0000000e02007981 */ /* 0x0002a8000c1e1900 */
[----:B-1----:R-:W3:Y:S01]  /*0610*/  LDG.E R2, [R2.64+0x4] ;  /* 0x0000040e02027981 */ /* 0x002ee2000c1e1900 */
[----:B--2---:R-:W1:Y:S08]  /*0620*/  R2UR UR10, R0 ;  /* 0x00000000000a73c2 */ /* 0x004e7000000e0000 */
[----:B---3--:R-:W1:Y:S02]  /*0630*/  R2UR UR4, R2 ;  /* 0x00000000020473c2 */ /* 0x008e6400000e0000 */
[----:B-1----:R-:W-:-:S06]  /*0640*/  UIADD3 UR10, -UR10, UR4, URZ ;  /* 0x000000040a0a7290 */ /* 0x002fcc000fffe13f */
.L_x_1801:
        /* <DEDUP_REMOVED lines=15> */
.L_x_1802:
        /* <DEDUP_REMOVED lines=80> */
[-C--:B------:R-:W-:Y:S01]  /*0c40*/  LEA.HI R33, R36, R164.reuse, RZ, 0x3 ;  /* 0x000000a424217211 */ /* 0x080fe200078f18ff */
        /* <DEDUP_REMOVED lines=15> */
[----:B------:R-:W-:Y:S01]  /*0d40*/  SEL R8, R29, RZ, !P3 ;  /* 0x000000ff1d087207 */ /* 0x000fe20005800000 */
[----:B------:R-:W-:Y:S01]  /*0d50*/  USHF.L.U32 UR6, UR4, 0x6, URZ ;  /* 0x0000000604067899 */ /* 0x000fe2000800063f */
[----:B------:R-:W-:Y:S01]  /*0d60*/  LEA.HI.X.SX32 R27, R6, R13, 0x1, P1 ;  /* 0x0000000d061b7211 */ /* 0x000fe200008f0eff */
[----:B------:R-:W-:Y:S01]  /*0d70*/  IMAD.SHL.U32 R18, R32, 0x8, RZ ;  /* 0x0000000820127824 */ /* 0x000fe200078e00ff */
[----:B------:R-:W-:Y:S01]  /*0d80*/  @P0 SHF.R.U32.HI R0, RZ, c[0x0][0x250], R3 ;  /* 0x00009400ff000a19 */ /* 0x000fe20000011603 */
[C---:B------:R-:W-:Y:S01]  /*0d90*/  IMAD.X R24, R12.reuse, 0x1, R9, P2 ;  /* 0x000000010c187824 */ /* 0x040fe200010e0609 */
[C---:B------:R-:W-:Y:S01]  /*0da0*/  IADD3 R10, P0, R39.reuse, R10, RZ ;  /* 0x0000000a270a7210 */ /* 0x040fe20007f1e0ff */
[----:B------:R-:W-:Y:S01]  /*0db0*/  IMAD.SHL.U32 R6, R39, 0x40, RZ ;  /* 0x0000004027067824 */ /* 0x000fe200078e00ff */
[----:B------:R-:W-:Y:S01]  /*0dc0*/  SHF.R.S32.HI R7, RZ, 0x1f, R0 ;  /* 0x0000001fff077819 */ /* 0x000fe20000011400 */
[----:B------:R-:W-:Y:S01]  /*0dd0*/  UIADD3 UR20, -UR12, UR10, URZ ;  /* 0x0000000a0c147290 */ /* 0x000fe2000fffe13f */
[----:B------:R-:W-:Y:S01]  /*0de0*/  SHF.R.S32.HI R19, RZ, 0x1f, R18 ;  /* 0x0000001fff137819 */ /* 0x000fe20000011412 */
[----:B------:R-:W-:Y:S01]  /*0df0*/  IMAD.X R11, R12, 0x1, R11, P0 ;  /* 0x000000010c0b7824 */ /* 0x000fe200000e060b */
[----:B------:R-:W-:Y:S01]  /*0e00*/  SEL R12, R166, RZ, !P3 ;  /* 0x000000ffa60c7207 */ /* 0x000fe20005800000 */
[----:B------:R-:W-:Y:S01]  /*0e10*/  IMAD R2, R7, c[0x0][0x1e0], RZ ;  /* 0x0000780007027a24 */ /* 0x000fe200078e02ff */
[----:B------:R-:W-:Y:S01]  /*0e20*/  LOP3.LUT R6, R6, 0x1c0, RZ, 0xc0, !PT ;  /* 0x000001c006067812 */ /* 0x000fe200078ec0ff */
[----:B------:R-:W-:Y:S01]  /*0e30*/  IMAD.WIDE R10, R14, 0x80, R10 ;  /* 0x000000800e0a7825 */ /* 0x000fe200078e020a */
[----:B------:R-:W-:Y:S01]  /*0e40*/  SHF.R.S32.HI R31, RZ, 0x1f, R165 ;  /* 0x0000001fff1f7819 */ /* 0x000fe200000114a5 */
[----:B------:R-:W-:Y:S01]  /*0e50*/  UMOV UR21, 0x6 ;  /* 0x0000000600157882 */ /* 0x000fe20000000000 */
[----:B------:R-:W-:Y:S01]  /*0e60*/  LOP3.LUT R13, R6, 0x38, R18, 0xf8, !PT ;  /* 0x00000038060d7812 */ /* 0x000fe200078ef812 */
[C---:B------:R-:W-:Y:S01]  /*0e70*/  IMAD R4, R0.reuse, c[0x0][0x1e4], R2 ;  /* 0x0000790000047a24 */ /* 0x040fe200078e0202 */
[----:B------:R-:W-:Y:S01]  /*0e80*/  SHF.R.U32.HI R6, RZ, 0x3, R6 ;  /* 0x00000003ff067819 */ /* 0x000fe20000011606 */
[----:B------:R-:W-:-:S04]  /*0e90*/  IMAD.WIDE.U32 R2, R0, c[0x0][0x1e0], R18 ;  /* 0x0000780000027a25 */ /* 0x000fc800078e0012 */
[----:B------:R-:W-:Y:S02]  /*0ea0*/  IMAD.IADD R5, R3, 0x1, R4 ;  /* 0x0000000103057824 */ /* 0x000fe400078e0204 */
[----:B------:R-:W-:Y:S01]  /*0eb0*/  IMAD.MOV.U32 R4, RZ, RZ, R2 ;  /* 0x000000ffff047224 */ /* 0x000fe200078e0002 */
[----:B------:R-:W-:Y:S01]  /*0ec0*/  LEA.HI R2, R36, R164, RZ, 0x6 ;  /* 0x000000a424027211 */ /* 0x000fe200078f30ff */
[----:B------:R-:W-:Y:S02]  /*0ed0*/  IMAD R3, R8, c[0x0][0x1e8], RZ ;  /* 0x00007a0008037a24 */ /* 0x000fe400078e02ff */
        /* <DEDUP_REMOVED lines=8> */
[----:B------:R-:W-:Y:S01]  /*0f60*/  IMAD.IADD R3, R3, 0x1, R7 ;  /* 0x0000000103037824 */ /* 0x000fe200078e0207 */
[----:B------:R-:W-:Y:S01]  /*0f70*/  LOP3.LUT R14, R35, R13, R6, 0xf6, !PT ;  /* 0x0000000d230e7212 */ /* 0x000fe200078ef606 */
        /* <DEDUP_REMOVED lines=127> */
[----:B-1----:R-:W-:-:S04]  /*1770*/  IMAD.WIDE.U32 R10, R165, c[0x0][0x210], R8 ;  /* 0x00008400a50a7a25 */ /* 0x002fc800078e0008 */
[----:B------:R-:W-:Y:S01]  /*1780*/  IMAD R12, R165, c[0x0][0x214], R12 ;  /* 0x00008500a50c7a24 */ /* 0x000fe200078e020c */
[----:B--2---:R-:W-:-:S04]  /*1790*/  LOP3.LUT R37, R37, 0xfffffffd, RZ, 0xc0, !PT ;  /* 0xfffffffd25257812 */ /* 0x004fc800078ec0ff */
[----:B------:R-:W-:Y:S02]  /*17a0*/  @P0 LOP3.LUT R37, R37, 0x2, RZ, 0xfc, !PT ;  /* 0x0000000225250812 */ /* 0x000fe400078efcff */
[----:B------:R-:W-:-:S04]  /*17b0*/  IADD3 R2, P0, R6, UR6, RZ ;  /* 0x0000000606027c10 */ /* 0x000fc8000ff1e0ff */
[C---:B------:R-:W-:Y:S02]  /*17c0*/  IADD3.X R3, R7.reuse, UR16, RZ, P0, !PT ;  /* 0x0000001007037c10 */ /* 0x040fe400087fe4ff */
[----:B----4-:R-:W-:Y:S02]  /*17d0*/  IADD3 R6, P0, R6, UR19, RZ ;  /* 0x0000001306067c10 */ /* 0x010fe4000ff1e0ff */
        /* <DEDUP_REMOVED lines=234> */
.L_x_1805:
[----:B------:R-:W-:Y:S05]  /*2680*/  BSYNC B0 ;  /* 0x0000000000007941 */ /* 0x000fea0003800000 */
.L_x_1804:
        /* <DEDUP_REMOVED lines=119> */
.L_x_1824:
        /* <DEDUP_REMOVED lines=223> */
.L_x_1808:
[----:B------:R-:W-:Y:S11]  /*3bf0*/  ISETP.NE.AND P0, PT, R10, c[0x0][0x2a8], PT ;  /* 0x0000aa000a007a0c */ /* 0x000ff60003f05270 */
[----:B------:R-:W-:Y:S02]  /*3c00*/  @!UPT UIADD3 URZ, URZ, URZ, URZ ;  /* 0x0000003f3f3ff290 */ /* 0x000fe4000fffe03f */
[----:B------:R-:W-:Y:S05]  /*3c10*/  @P0 IMAD.HI.U32 R4, R2, c[0x0][0x2ac], RZ ;  /* 0x0000ab0002040a27 */ /* 0x000fea00078e00ff */
[----:B------:R-:W-:Y:S02]  /*3c20*/  @P0 SHF.R.U32.HI R2, RZ, c[0x0][0x2b0], R4 ;  /* 0x0000ac00ff020a19 */ /* 0x000fe40000011604 */
.L_x_1809:
[----:B------:R-:W-:Y:S05]  /*3c30*/  BSYNC B0 ;  /* 0x0000000000007941 */ /* 0x000fea0003800000 */
.L_x_1807:
        /* <DEDUP_REMOVED lines=8> */
.L_x_1806:
        /* <DEDUP_REMOVED lines=16> */
.L_x_1812:
[----:B------:R-:W-:Y:S11]  /*3dc0*/  ISETP.NE.AND P0, PT, R10, c[0x0][0x2a8], PT ;  /* 0x0000aa000a007a0c */ /* 0x000ff60003f05270 */
[----:B------:R-:W-:Y:S02]  /*3dd0*/  @!UPT UIADD3 URZ, URZ, URZ, URZ ;  /* 0x0000003f3f3ff290 */ /* 0x000fe4000fffe03f */
[----:B------:R-:W-:Y:S05]  /*3de0*/  @P0 IMAD.HI.U32 R4, R2, c[0x0][0x2ac], RZ ;  /* 0x0000ab0002040a27 */ /* 0x000fea00078e00ff */
[----:B------:R-:W-:Y:S02]  /*3df0*/  @P0 SHF.R.U32.HI R2, RZ, c[0x0][0x2b0], R4 ;  /* 0x0000ac00ff020a19 */ /* 0x000fe40000011604 */
.L_x_1813:
[----:B------:R-:W-:Y:S05]  /*3e00*/  BSYNC B0 ;  /* 0x0000000000007941 */ /* 0x000fea0003800000 */
.L_x_1811:
[----:B------:R-:W2:Y:S01]  /*3e10*/  LDL R5, [R1+0x3c] ;  /* 0x00003c0001057983 */ /* 0x000ea20000100800 */
[----:B------:R-:W-:Y:S04]  /*3e20*/  IMAD.MOV.U32 R4, RZ, RZ, c[0x0][0x2a8] ;  /* 0x0000aa00ff047624 */ /* 0x000fe800078e00ff */
[----:B------:R-:W-:Y:S04]  /*3e30*/  IMAD R2, R2, R4, -UR12 ;  /* 0x8000000c02027e24 */ /* 0x000fe8000f8e0204 */
[----:B--2---:R-:W-:Y:S05]  /*3e40*/  IMAD.IADD R2, R2, 0x1, -R5 ;  /* 0x0000000102027824 */ /* 0x004fea00078e0a05 */
[----:B------:R-:W-:Y:S02]  /*3e50*/  IADD3 R4, R2, c[0x0][0x2a8], RZ ;  /* 0x0000aa0002047a10 */ /* 0x000fe40007ffe0ff */
[----:B------:R-:W-:Y:S02]  /*3e60*/  IMNMX R7, R7, R2, !PT ;  /* 0x0000000207077217 */ /* 0x000fe40007800200 */
[----:B------:R-:W-:Y:S02]  /*3e70*/  IMNMX R8, R8, R4, PT ;  /* 0x0000000408087217 */ /* 0x000fe40003800200 */
.L_x_1810:
        /* <DEDUP_REMOVED lines=16> */
.L_x_1816:
[----:B------:R-:W-:Y:S11]  /*3f80*/  ISETP.NE.AND P0, PT, R10, c[0x0][0x2a8], PT ;  /* 0x0000aa000a007a0c */ /* 0x000ff60003f05270 */
[----:B------:R-:W-:Y:S02]  /*3f90*/  @!UPT UIADD3 URZ, URZ, URZ, URZ ;  /* 0x0000003f3f3ff290 */ /* 0x000fe4000fffe03f */
[----:B------:R-:W-:Y:S05]  /*3fa0*/  @P0 IMAD.HI.U32 R4, R2, c[0x0][0x2ac], RZ ;  /* 0x0000ab0002040a27 */ /* 0x000fea00078e00ff */
[----:B------:R-:W-:Y:S02]  /*3fb0*/  @P0 SHF.R.U32.HI R2, RZ, c[0x0][0x2b0], R4 ;  /* 0x0000ac00ff020a19 */ /* 0x000fe40000011604 */
.L_x_1817:
[----:B------:R-:W-:Y:S05]  /*3fc0*/  BSYNC B0 ;  /* 0x0000000000007941 */ /* 0x000fea0003800000 */
.L_x_1815:
[----:B------:R-:W2:Y:S01]  /*3fd0*/  LDL R13, [R1+0x3c] ;  /* 0x00003c00010d7983 */ /* 0x000ea20000100800 */
[----:B------:R-:W-:Y:S04]  /*3fe0*/  IMAD.MOV.U32 R4, RZ, RZ, c[0x0][0x2a8] ;  /* 0x0000aa00ff047624 */ /* 0x000fe800078e00ff */
[----:B------:R-:W-:Y:S04]  /*3ff0*/  IMAD R2, R2, R4, -UR12 ;  /* 0x8000000c02027e24 */ /* 0x000fe8000f8e0204 */
[----:B--2---:R-:W-:Y:S05]  /*4000*/  IMAD.IADD R2, R2, 0x1, -R13 ;  /* 0x0000000102027824 */ /* 0x004fea00078e0a0d */
[----:B------:R-:W-:Y:S02]  /*4010*/  IADD3 R4, R2, c[0x0][0x2a8], RZ ;  /* 0x0000aa0002047a10 */ /* 0x000fe40007ffe0ff */
[----:B------:R-:W-:Y:S02]  /*4020*/  IMNMX R5, R5, R2, !PT ;  /* 0x0000000205057217 */ /* 0x000fe40007800200 */
[----:B------:R-:W-:Y:S02]  /*4030*/  IMNMX R6, R6, R4, PT ;  /* 0x0000000406067217 */ /* 0x000fe40003800200 */
.L_x_1814:
        /* <DEDUP_REMOVED lines=16> */
.L_x_1820:
[----:B------:R-:W-:Y:S11]  /*4140*/  ISETP.NE.AND P0, PT, R10, c[0x0][0x2a8], PT ;  /* 0x0000aa000a007a0c */ /* 0x000ff60003f05270 */
[----:B------:R-:W-:Y:S02]  /*4150*/  @!UPT UIADD3 URZ, URZ, URZ, URZ ;  /* 0x0000003f3f3ff290 */ /* 0x000fe4000fffe03f */
[----:B------:R-:W-:Y:S05]  /*4160*/  @P0 IMAD.HI.U32 R9, R0, c[0x0][0x2ac], RZ ;  /* 0x0000ab0000090a27 */ /* 0x000fea00078e00ff */
[----:B------:R-:W-:Y:S02]  /*4170*/  @P0 SHF.R.U32.HI R0, RZ, c[0x0][0x2b0], R9 ;  /* 0x0000ac00ff000a19 */ /* 0x000fe40000011609 */
.L_x_1821:
[----:B------:R-:W-:Y:S05]  /*4180*/  BSYNC B0 ;  /* 0x0000000000007941 */ /* 0x000fea0003800000 */
.L_x_1819:
[----:B------:R-:W2:Y:S01]  /*4190*/  LDL R10, [R1+0x3c] ;  /* 0x00003c00010a7983 */ /* 0x000ea20000100800 */
[----:B------:R-:W-:Y:S04]  /*41a0*/  IMAD.MOV.U32 R9, RZ, RZ, c[0x0][0x2a8] ;  /* 0x0000aa00ff097624 */ /* 0x000fe800078e00ff */
[----:B------:R-:W-:Y:S04]  /*41b0*/  IMAD R0, R0, R9, -UR12 ;  /* 0x8000000c00007e24 */ /* 0x000fe8000f8e0209 */
[----:B--2---:R-:W-:Y:S05]  /*41c0*/  IMAD.IADD R0, R0, 0x1, -R10 ;  /* 0x0000000100007824 */ /* 0x004fea00078e0a0a */
[----:B------:R-:W-:Y:S02]  /*41d0*/  IADD3 R9, R0, c[0x0][0x2a8], RZ ;  /* 0x0000aa0000097a10 */ /* 0x000fe40007ffe0ff */
[----:B------:R-:W-:Y:S02]  /*41e0*/  IMNMX R2, R2, R0, !PT ;  /* 0x0000000002027217 */ /* 0x000fe40007800200 */
[----:B------:R-:W-:Y:S02]  /*41f0*/  IMNMX R4, R4, R9, PT ;  /* 0x0000000904047217 */ /* 0x000fe40003800200 */
.L_x_1818:
        /* <DEDUP_REMOVED lines=78> */
.L_x_1822:
        /* <DEDUP_REMOVED lines=689> */
.L_x_1823:
        /* <DEDUP_REMOVED lines=298> */
.L_x_1803:
[----:B------:R-:W-:Y:S05]  /*8490*/  @P0 EXIT ;  /* 0x000000000000094d */ /* 0x000fea0003800000 */
[----:B------:R-:W2:Y:S01]  /*84a0*/  LDL.LU R11, [R1+0x98] ;  /* 0x00009800010b7983 */ /* 0x000ea20000300800 */
[----:B------:R-:W-:-:S04]  /*84b0*/  ISETP.NE.U32.AND P0, PT, RZ, c[0x0][0x360], PT ;  /* 0x0000d800ff007a0c */ /* 0x000fc80003f05070 */
[----:B------:R-:W-:-:S13]  /*84c0*/  ISETP.NE.AND.EX P0, PT, RZ, c[0x0][0x364], PT, P0 ;  /* 0x0000d900ff007a0c */ /* 0x000fda0003f05300 */
[----:B------:R-:W-:Y:S01]  /*84d0*/  @P0 IMAD.MOV.U32 R2, RZ, RZ, 0x4 ;  /* 0x00000004ff020424 */ /* 0x000fe200078e00ff */
[----:B------:R-:W3:Y:S03]  /*84e0*/  S2R R5, SR_CTAID.Y ;  /* 0x0000000000057919 */ /* 0x000ee60000002600 */
[----:B--2---:R-:W-:-:S06]  /*84f0*/  @P0 IMAD.WIDE R2, R11, R2, c[0x0][0x360] ;  /* 0x0000d8000b020625 */ /* 0x004fcc00078e0202 */
[----:B------:R2:W4:Y:S01]  /*8500*/  @P0 LDG.E R2, [R2.64] ;  /* 0x0000000e02020981 */ /* 0x000522000c1e1900 */
[----:B-1----:R-:W-:Y:S01]  /*8510*/  IMAD.MOV.U32 R0, RZ, RZ, 0x1 ;  /* 0x00000001ff007424 */ /* 0x002fe200078e00ff */
[----:B------:R-:W-:Y:S01]  /*8520*/  ULDC UR5, c[0x0][0x358] ;  /* 0x0000d60000057ab9 */ /* 0x000fe20000000800 */
[----:B---3--:R-:W-:Y:S01]  /*8530*/  IMAD.MOV.U32 R7, RZ, RZ, R5 ;  /* 0x000000ffff077224 */ /* 0x008fe200078e0005 */
[----:B------:R-:W1:Y:S01]  /*8540*/  S2R R10, SR_TID.X ;  /* 0x00000000000a7919 */ /* 0x000e620000002100 */
[----:B------:R-:W-:-:S03]  /*8550*/  UIMAD UR5, UR8, UR5, URZ ;  /* 0x00000005080572a4 */ /* 0x000fc6000f8e023f */
[----:B------:R-:W-:Y:S01]  /*8560*/  BAR.SYNC.DEFER_BLOCKING 0x1, 0x100 ;  /* 0x0044000000007b1d */ /* 0x000fe20000010000 */
[----:B------:R-:W-:Y:S01]  /*8570*/  ISETP.NE.AND P1, PT, R0, c[0x0][0x338], PT ;  /* 0x0000ce0000007a0c */ /* 0x000fe20003f25270 */
        /* <DEDUP_REMOVED lines=17> */
[----:B-1----:R-:W-:Y:S02]  /*8690*/  ISETP.NE.AND P2, PT, R10, RZ, PT ;  /* 0x000000ff0a00720c */ /* 0x002fe40003f45270 */
        /* <DEDUP_REMOVED lines=11> */
.L_x_1827:
[----:B------:R-:W2:Y:S01]  /*8750*/  LDG.E.STRONG.GPU R0, [R4.64] ;  /* 0x0000000e04007981 */ /* 0x000ea2000c1ef900 */
[----:B------:R-:W-:Y:S01]  /*8760*/  YIELD ;  /* 0x0000000000007946 */ /* 0x000fe20003800000 */
[----:B--2---:R-:W-:Y:S01]  /*8770*/  ISETP.NE.AND P0, PT, R0, R6, PT ;  /* 0x000000060000720c */ /* 0x004fe20003f05270 */
[----:B------:R-:W-:-:S12]  /*8780*/  CCTL.IVALL ;  /* 0x00000000ff00798f */ /* 0x000fd80002000000 */
[----:B------:R-:W-:Y:S05]  /*8790*/  @P0 BRA `(.L_x_1827) ;  /* 0xffffffb000000947 */ /* 0x000fea000383ffff */
.L_x_1826:
[----:B------:R-:W-:Y:S05]  /*87a0*/  BSYNC B0 ;  /* 0x0000000000007941 */ /* 0x000fea0003800000 */
.L_x_1825:
[----:B------:R-:W-:Y:S01]  /*87b0*/  MOV R17, 0xffffffff ;  /* 0xffffffff00117802 */ /* 0x000fe20000000f00 */
[----:B------:R-:W-:Y:S05]  /*87c0*/  BRA.CONV ~URZ, `(.L_x_1828) ;  /* 0x000000237f007947 */ /* 0x000fea000b800000 */
[----:B------:R-:W-:Y:S02]  /*87d0*/  MOV R2, 0x87f0 ;  /* 0x000087f000027802 */ /* 0x000fe40000000f00 */
[----:B------:R-:W-:Y:S05]  /*87e0*/  CALL.REL.NOINC `($__internal_9_$__cuda_sm70_warpsync) ;  /* 0x00000c9000007944 */ /* 0x000fea0003c00000 */
.L_x_1828:
        /* <DEDUP_REMOVED lines=82> */
[----:B------:R-:W-:Y:S05]  /*8d10*/  CALL.REL.NOINC `($__internal_9_$__cuda_sm70_warpsync) ;  /* 0x0000076000007944 */ /* 0x000fea0003c00000 */
.L_x_1829:
        /* <DEDUP_REMOVED lines=12> */
.L_x_1831:
[----:B------:R-:W-:Y:S05]  /*8de0*/  BSYNC B0 ;  /* 0x0000000000007941 */ /* 0x000fea0003800000 */
.L_x_1830:
[----:B--2---:R-:W-:Y:S01]  /*8df0*/  IADD3 R4, P0, R14, c[0x0][0x348], RZ ;  /* 0x0000d2000e047a10 */ /* 0x004fe20007f1e0ff */
[----:B------:R-:W-:Y:S03]  /*8e00*/  BSSY B0, `(.L_x_1832) ;  /* 0x0000008000007945 */ /* 0x000fe60003800000 */
[----:B------:R-:W-:Y:S01]  /*8e10*/  IADD3.X R5, R15, c[0x0][0x34c], RZ, P0, !PT ;  /* 0x0000d3000f057a10 */ /* 0x000fe200007fe4ff */
[----:B------:R-:W-:Y:S05]  /*8e20*/  @P2 BRA `(.L_x_1833) ;  /* 0x0000005000002947 */ /* 0x000fea0003800000 */
.L_x_1834:
[----:B------:R-:W2:Y:S01]  /*8e30*/  LDG.E.STRONG.GPU R0, [R4.64] ;  /* 0x0000000e04007981 */ /* 0x000ea2000c1ef900 */
[----:B------:R-:W-:Y:S01]  /*8e40*/  YIELD ;  /* 0x0000000000007946 */ /* 0x000fe20003800000 */
[----:B--2---:R-:W-:Y:S01]  /*8e50*/  ISETP.NE.AND P0, PT, R0, R6, PT ;  /* 0x000000060000720c */ /* 0x004fe20003f05270 */
[----:B------:R-:W-:-:S12]  /*8e60*/  CCTL.IVALL ;  /* 0x00000000ff00798f */ /* 0x000fd80002000000 */
[----:B------:R-:W-:Y:S05]  /*8e70*/  @P0 BRA `(.L_x_1834) ;  /* 0xffffffb000000947 */ /* 0x000fea000383ffff */
.L_x_1833:
[----:B------:R-:W-:Y:S05]  /*8e80*/  BSYNC B0 ;  /* 0x0000000000007941 */ /* 0x000fea0003800000 */
.L_x_1832:
[----:B------:R-:W-:Y:S05]  /*8e90*/  BRA.CONV ~URZ, `(.L_x_1835) ;  /* 0x000000237f007947 */ /* 0x000fea000b800000 */
[----:B-1----:R-:W-:Y:S02]  /*8ea0*/  MOV R2, 0x8ec0 ;  /* 0x00008ec000027802 */ /* 0x002fe40000000f00 */
[----:B------:R-:W-:Y:S05]  /*8eb0*/  CALL.REL.NOINC `($__internal_9_$__cuda_sm70_warpsync) ;  /* 0x000005c000007944 */ /* 0x000fea0003c00000 */
.L_x_1835:
        /* <DEDUP_REMOVED lines=80> */
.L_x_1836:
        /* <DEDUP_REMOVED lines=12> */
        .weak           $__internal_9_$__cuda_sm70_warpsync
        .type           $__internal_9_$__cuda_sm70_warpsync,@function
        .size           $__internal_9_$__cuda_sm70_warpsync,(.L_x_2334 - $__internal_9_$__cuda_sm70_warpsync)
$__internal_9_$__cuda_sm70_warpsync:
[----:B------:R-:W-:Y:S01]  /*9480*/  MOV R3, 0x0 ;  /* 0x0000000000037802 */ /* 0x000fe20000000f00 */
[----:B------:R-:W-:Y:S04]  /*9490*/  WARPSYNC R17 ;  /* 0x0000001100007348 */ /* 0x000fe80003800000 */
[----:B------:R-:W-:Y:S05]  /*94a0*/  RET.REL.NODEC R2 `(_ZN7cutlass13device_kernelIN5flash19enable_sm80_to_sm89INS1_16FlashAttnBwdSm80INS1_25CollectiveMainloopBwdSm80ILi2ELi2EN4cute5tupleIJNS5_1CILi64EEENS7_ILi128EEES9_EEENS_6half_tEfNS_4arch4Sm80ELb0ELb1ELb1ELb1ELb1ELb0ELb0ELb0ELi2ELi2ELi2ELi2ELb0EEENS1_24CollectiveEpilogueBwdGQAISA_fSD_Li256ELb1ELb1EEENS1_19SingleTileSchedulerILb1ELb0ELb0ELi128EEEEEEEEEvNT_6ParamsE) ;  /* 0xffff6b5002007950 */ /* 0x000fea0003c3ffff */
.L_x_1837:
        /* <DEDUP_REMOVED lines=13> */
.L_x_2334:


//--------------------- .text._ZN7cutlass13device_kernelIN5flash19enable_sm80_to_sm89INS1_16FlashAttnBwdSm80INS1_25CollectiveMainloopBwdSm80ILi2ELi2EN4cute5tupleIJNS5_1CILi64EEENS7_ILi128EEES9_EEENS_6half_tEfNS_4arch4Sm80ELb1ELb0ELb1ELb0ELb0ELb0ELb0ELb0ELi2ELi2ELi2ELi2ELb0EEENS1_21CollectiveEpilogueBwdISA_SB_SD_Li256ELb0ELb0ELi4EEENS1_25SingleTileBwdLPTSchedulerILb0ELi128ELb0EEEEEEEEEvNT_6ParamsE --------------------------
	.section	.text._ZN7cutlass13device_kernelIN5flash19enable_sm80_to_sm89INS1_16FlashAttnBwdSm80INS1_25CollectiveMainloopBwdSm80ILi2ELi2EN4cute5tupleIJNS5_1CILi64EEENS7_ILi128EEES9_EEENS_6half_tEfNS_4arch4Sm80ELb1ELb0ELb1ELb0ELb0ELb0ELb0ELb0ELi2ELi2ELi2ELi2ELb0EEENS1_21CollectiveEpilogueBwdISA_SB_SD_Li256ELb0ELb0ELi4EEENS1_25SingleTileBwdLPTSchedulerILb0ELi128ELb0EEEEEEEEEvNT_6ParamsE,"ax",@progbits
	.sectioninfo	@"SHI_REGISTERS=255"
	.align	128
.text._ZN7cutlass13device_kernelIN5flash19enable_sm80_to_sm89INS1_16FlashAttnBwdSm80INS1_25CollectiveMainloopBwdSm80ILi2ELi2EN4cute5tupleIJNS5_1CILi64EEENS7_ILi128EEES9_EEENS_6half_tEfNS_4arch4Sm80ELb1ELb0ELb1ELb0ELb0ELb0ELb0ELb0ELi2ELi2ELi2ELi2ELb0EEENS1_21CollectiveEpilogueBwdISA_SB_SD_Li256ELb0ELb0ELi4EEENS1_25SingleTileBwdLPTSchedulerILb0ELi128ELb0EEEEEEEEEvNT_6ParamsE:
        .type           _ZN7cutlass13device_kernelIN5flash19enable_sm80_to_sm89INS1_16FlashAttnBwdSm80INS1_25CollectiveMainloopBwdSm80ILi2ELi2EN4cute5tupleIJNS5_1CILi64EEENS7_ILi128EEES9_EEENS_6half_tEfNS_4arch4Sm80ELb1ELb0ELb1ELb0ELb0ELb0ELb0ELb0ELi2ELi2ELi2ELi2ELb0EEENS1_21CollectiveEpilogueBwdISA_SB_SD_Li256ELb0ELb0ELi4EEENS1_25SingleTileBwdLPTSchedulerILb0ELi128ELb0EEEEEEEEEvNT_6ParamsE,@function
        .size           _ZN7cutlass13device_kernelIN5flash19enable_sm80_to_sm89INS1_16FlashAttnBwdSm80INS1_25CollectiveMainloopBwdSm80ILi2ELi2EN4cute5tupleIJNS5_1CILi64EEENS7_ILi128EEES9_EEENS_6half_tEfNS_4arch4Sm80ELb1ELb0ELb1ELb0ELb0ELb0ELb0ELb0ELi2ELi2ELi2ELi2ELb0EEENS1_21CollectiveEpilogueBwdISA_SB_SD_Li256ELb0ELb0ELi4EEENS1_25SingleTileBwdLPTSchedulerILb0ELi128ELb0EEEEEEEEEvNT_6ParamsE,(.L_x_2336 - _ZN7cutlass13device_kernelIN5flash19enable_sm80_to_sm89INS1_16FlashAttnBwdSm80INS1_25CollectiveMainloopBwdSm80ILi2ELi2EN4cute5tupleIJNS5_1CILi64EEENS7_ILi128EEES9_EEENS_6half_tEfNS_4arch4Sm80ELb1ELb0ELb1ELb0ELb0ELb0ELb0ELb0ELi2ELi2ELi2ELi2ELb0EEENS1_21CollectiveEpilogueBwdISA_SB_SD_Li256ELb0ELb0ELi4EEENS1_25SingleTileBwdLPTSchedulerILb0ELi128ELb0EEEEEEEEEvNT_6ParamsE)
        .other          _ZN7cutlass13device_kernelIN5flash19enable_sm80_to_sm89INS1_16FlashAttnBwdSm80INS1_25CollectiveMainloopBwdSm80ILi2ELi2EN4cute5tupleIJNS5_1CILi64EEENS7_ILi128EEES9_EEENS_6half_tEfNS_4arch4Sm80ELb1ELb0ELb1ELb0ELb0ELb0ELb0ELb0ELi2ELi2ELi2ELi2ELb0EEENS1_21CollectiveEpilogueBwdISA_SB_SD_Li256ELb0ELb0ELi4EEENS1_25SingleTileBwdLPTSchedulerILb0ELi128ELb0EEEEEEEEEvNT_6ParamsE,@"STO_CUDA_ENTRY STV_DEFAULT"
_ZN7cutlass13device_kernelIN5flash19enable_sm80_to_sm89INS1_16FlashAttnBwdSm80INS1_25CollectiveMainloopBwdSm80ILi2ELi2EN4cute5tupleIJNS5_1CILi64EEENS7_ILi128EEES9_EEENS_6half_tEfNS_4arch4Sm80ELb1ELb0ELb1ELb0ELb0ELb0ELb0ELb0ELi2ELi2ELi2ELi2ELb0EEENS1_21CollectiveEpilogueBwdISA_SB_SD_Li256ELb0ELb0ELi4EEENS1_25SingleTileBwdLPTSchedulerILb0ELi128ELb0EEEEEEEEEvNT_6ParamsE:
[----:B------:R-:W-:-:S03]  /*0000*/  MOV R1, c[0x0][0x28] ;  /* 0x00000a0000017a02 */ /* 0x000fc60000000f00 */
[----:B------:R-:W1:Y:S01]  /*0010*/  S2R R2, SR_TID.X ;  /* 0x0000000000027919 */ /* 0x000e620000002100 */
[----:B------:R-:W-:Y:S01]  /*0020*/  IADD3 R1, R1, -0x50, RZ ;  /* 0xffffffb001017810 */ /* 0x000fe20007ffe0ff */
[----:B------:R-:W2:Y:S01]  /*0030*/  S2UR UR7, SR_CTAID.X ;  /* 0x00000000000779c3 */ /* 0x000ea20000002500 */
[----:B------:R-:W-:Y:S02]  /*0040*/  IMAD.MOV.U32 R165, RZ, RZ, R3 ;  /* 0x000000ffffa57224 */ /* 0x000fe400078e0003 */
[--C-:B-1----:R-:W-:Y:S01]  /*0050*/  IMAD.MOV.U32 R164, RZ, RZ, R2.reuse ;  /* 0x000000ffffa47224 */ /* 0x102fe200078e0002 */
[----:B------:R-:W-:Y:S01]  /*0060*/  STL [R1], R2 ;  /* 0x0000000201007387 */ /* 0x000fe20000100800 */
[----:B------:R-:W-:-:S05]  /*0070*/  IMAD.MOV.U32 R164, RZ, RZ, R2 ;  /* 0x000000ffffa47224 */ /* 0x000fca00078e0002 */
[----:B------:R-:W-:-:S06]  /*0080*/  SHF.R.U32.HI R0, RZ, 0x5, R164 ;  /* 0x00000005ff007819 */ /* 0x000fcc00000116a4 */
        /* <DEDUP_REMOVED lines=23> */
.L_x_1839:
[----:B------:R-:W-:Y:S02]  /*0200*/  ULDC UR8, c[0x0][0x3ac] ;  /* 0x0000eb0000087ab9 */ /* 0x000fe40000000800 */
[----:B------:R-:W-:Y:S02]  /*0210*/  UISETP.NE.AND UP0, UPT, UR8, 0x1, UPT ;  /* 0x000000010800788c */ /* 0x000fe4000bf05270 */
[----:B------:R-:W-:Y:S02]  /*0220*/  ULDC.64 UR4, c[0x0][0x3b0] ;  /* 0x0000ec0000047ab9 */ /* 0x000fe40000000a00 */
[----:B------:R-:W-:Y:S02]  /*0230*/  UIMAD.WIDE.U32 UR10, UR7, UR4, URZ ;  /* 0x00000004070a72a5 */ /* 0x000fe4000f8e003f */
[----:B------:R-:W-:-:S05]  /*0240*/  UMOV UR22, UR7 ;  /* 0x0000000700167c82 */ /* 0x000fca0008000000 */
[----:B------:R-:W-:-:S04]  /*0250*/  @UP0 USHF.R.U32.HI UR22, URZ, UR5, UR11 ;  /* 0x000000053f160299 */ /* 0x000fc8000801160b */
[----:B------:R-:W-:Y:S02]  /*0260*/  UIMAD UR8, UR22, UR8, URZ ;  /* 0x00000008160872a4 */ /* 0x000fe4000f8e023f */
.L_x_1840:
        /* <DEDUP_REMOVED lines=11> */
.L_x_1838:
        /* <DEDUP_REMOVED lines=20> */
.L_x_1842:
[----:B------:R-:W-:Y:S02]  /*0460*/  ULDC UR8, c[0x0][0x3ac] ;  /* 0x0000eb0000087ab9 */ /* 0x000fe40000000800 */
[----:B------:R-:W-:Y:S02]  /*0470*/  UISETP.NE.AND UP0, UPT, UR8, 0x1, UPT ;  /* 0x000000010800788c */ /* 0x000fe4000bf05270 */
[----:B------:R-:W-:Y:S02]  /*0480*/  ULDC.64 UR4, c[0x0][0x3b0] ;  /* 0x0000ec0000047ab9 */ /* 0x000fe40000000a00 */
[----:B------:R-:W-:Y:S02]  /*0490*/  UIMAD.WIDE.U32 UR10, UR7, UR4, URZ ;  /* 0x00000004070a72a5 */ /* 0x000fe4000f8e003f */
[----:B------:R-:W-:-:S05]  /*04a0*/  UMOV UR22, UR7 ;  /* 0x0000000700167c82 */ /* 0x000fca0008000000 */
[----:B------:R-:W-:-:S04]  /*04b0*/  @UP0 USHF.R.U32.HI UR22, URZ, UR5, UR11 ;  /* 0x000000053f160299 */ /* 0x000fc8000801160b */
[----:B------:R-:W-:Y:S02]  /*04c0*/  UIMAD UR8, UR22, UR8, URZ ;  /* 0x00000008160872a4 */ /* 0x000fe4000f8e023f */
.L_x_1843:
        /* <DEDUP_REMOVED lines=10> */
.L_x_1841:
[----:B------:R-:W-:-:S13]  /*0570*/  ISETP.LE.AND P0, PT, RZ, UR21, PT ;  /* 0x00000015ff007c0c */ /* 0x000fda000bf03270 */
[----:B------:R-:W-:Y:S05]  /*0580*/  @!P0 EXIT ;  /* 0x000000000000894d */ /* 0x000fea0003800000 */
        /* <DEDUP_REMOVED lines=9> */
[----:B------:R-:W-:Y:S01]  /*0620*/  IMAD.MOV.U32 R154, RZ, RZ, RZ ;  /* 0x000000ffff9a7224 */ /* 0x000fe200078e00ff */
[----:B------:R-:W-:Y:S01]  /*0630*/  ULDC UR4, c[0x0][0x2a4] ;  /* 0x0000a90000047ab9 */ /* 0x000fe20000000800 */
[----:B------:R-:W-:Y:S01]  /*0640*/  MOV R11, RZ ;  /* 0x000000ff000b7202 */ /* 0x000fe20000000f00 */
[----:B------:R-:W-:Y:S01]  /*0650*/  UIADD3 UR5, UR5, -UR4, URZ ;  /* 0x8000000405057290 */ /* 0x000fe2000fffe03f */
[----:B------:R-:W-:Y:S01]  /*0660*/  IMAD.MOV.U32 R152, RZ, RZ, RZ ;  /* 0x000000ffff987224 */ /* 0x000fe200078e00ff */
[----:B------:R-:W-:Y:S01]  /*0670*/  UIADD3 UR6, UR6, 0x3f, URZ ;  /* 0x0000003f06067890 */ /* 0x000fe2000fffe03f */
[----:B------:R-:W-:Y:S01]  /*0680*/  CS2R R12, SRZ ;  /* 0x00000000000c7805 */ /* 0x000fe2000001ff00 */
[----:B------:R-:W-:Y:S01]  /*0690*/  USHF.R.S32.HI UR4, URZ, 0x1f, UR5 ;  /* 0x0000001f3f047899 */ /* 0x000fe20008011405 */
[----:B------:R-:W-:Y:S01]  /*06a0*/  MOV R158, RZ ;  /* 0x000000ff009e7202 */ /* 0x000fe20000000f00 */
[----:B------:R-:W-:Y:S01]  /*06b0*/  ULDC.64 UR24, c[0x0][0x118] ;  /* 0x0000460000187ab9 */ /* 0x000fe20000000a00 */
[----:B------:R-:W-:Y:S01]  /*06c0*/  IMAD.MOV.U32 R156, RZ, RZ, RZ ;  /* 0x000000ffff9c7224 */ /* 0x000fe200078e00ff */
[----:B------:R-:W-:Y:S01]  /*06d0*/  ULEA.HI UR10, UR4, UR5, URZ, 0x6 ;  /* 0x00000005040a7291 */ /* 0x000fe2000f8f303f */
[----:B------:R-:W-:Y:S01]  /*06e0*/  CS2R R14, SRZ ;  /* 0x00000000000e7805 */ /* 0x000fe2000001ff00 */
[----:B------:R-:W-:Y:S01]  /*06f0*/  USHF.R.S32.HI UR4, URZ, 0x1f, UR6 ;  /* 0x0000001f3f047899 */ /* 0x000fe20008011406 */
[----:B------:R-:W-:Y:S01]  /*0700*/  MOV R162, RZ ;  /* 0x000000ff00a27202 */ /* 0x000fe20000000f00 */
[----:B------:R-:W-:Y:S01]  /*0710*/  USHF.R.S32.HI UR10, URZ, 0x6, UR10 ;  /* 0x000000063f0a7899 */ /* 0x000fe2000801140a */
[----:B------:R-:W-:Y:S01]  /*0720*/  IMAD.MOV.U32 R160, RZ, RZ, RZ ;  /* 0x000000ffffa07224 */ /* 0x000fe200078e00ff */
[----:B------:R-:W-:Y:S01]  /*0730*/  ULEA.HI UR4, UR4, UR6, URZ, 0x6 ;  /* 0x0000000604047291 */ /* 0x000fe2000f8f303f */
[----:B------:R-:W-:Y:S01]  /*0740*/  CS2R R16, SRZ ;  /* 0x0000000000107805 */ /* 0x000fe2000001ff00 */
[----:B------:R-:W-:Y:S01]  /*0750*/  UISETP.LT.AND UP0, UPT, URZ, UR10, UPT ;  /* 0x0000000a3f00728c */ /* 0x000fe2000bf01270 */
[----:B------:R-:W-:Y:S01]  /*0760*/  MOV R146, RZ ;  /* 0x000000ff00927202 */ /* 0x000fe20000000f00 */
[----:B------:R-:W-:Y:S01]  /*0770*/  USHF.R.S32.HI UR19, URZ, 0x6, UR4 ;  /* 0x000000063f137899 */ /* 0x000fe20008011404 */
[----:B------:R-:W-:Y:S01]  /*0780*/  IMAD.MOV.U32 R144, RZ, RZ, RZ ;  /* 0x000000ffff907224 */ /* 0x000fe200078e00ff */
[----:B------:R-:W-:Y:S01]  /*0790*/  USEL UR10, URZ, UR10, !UP0 ;  /* 0x0000000a3f0a7287 */ /* 0x000fe2000c000000 */
[----:B------:R-:W-:Y:S01]  /*07a0*/  CS2R R18, SRZ ;  /* 0x0000000000127805 */ /* 0x000fe2000001ff00 */
[----:B------:R-:W-:Y:S01]  /*07b0*/  MOV R142, RZ ;  /* 0x000000ff008e7202 */ /* 0x000fe20000000f00 */
[----:B------:R-:W-:Y:S01]  /*07c0*/  IMAD.MOV.U32 R140, RZ, RZ, RZ ;  /* 0x000000ffff8c7224 */ /* 0x000fe200078e00ff */
[----:B------:R-:W-:Y:S01]  /*07d0*/  UISETP.GT.AND UP0, UPT, UR19, UR10, UPT ;  /* 0x0000000a1300728c */ /* 0x000fe2000bf04270 */
[----:B------:R-:W-:Y:S01]  /*07e0*/  CS2R R20, SRZ ;  /* 0x0000000000147805 */ /* 0x000fe2000001ff00 */
        /* <DEDUP_REMOVED lines=64> */
[----:B------:R-:W-:Y:S01]  /*0bf0*/  IMAD.U32 R2, RZ, RZ, UR20 ;  /* 0x00000014ff027e24 */ /* 0x000fe2000f8e00ff */
[----:B------:R-:W-:Y:S01]  /*0c00*/  USHF.R.S32.HI UR14, URZ, 0x1f, UR20 ;  /* 0x0000001f3f0e7899 */ /* 0x000fe20008011414 */
[----:B------:R-:W-:Y:S01]  /*0c10*/  SHF.R.S32.HI R29, RZ, 0x1f, R164 ;  /* 0x0000001fff1d7819 */ /* 0x000fe200000114a4 */
[----:B------:R-:W-:Y:S01]  /*0c20*/  UIMAD.WIDE.U32 UR16, UR20, UR7, URZ ;  /* 0x00000007141072a5 */ /* 0x000fe2000f8e003f */
[--C-:B------:R-:W-:Y:S01]  /*0c30*/  SHF.R.S32.HI R9, RZ, 0x1f, R8.reuse ;  /* 0x0000001fff097819 */ /* 0x100fe20000011408 */
[----:B------:R-:W-:Y:S01]  /*0c40*/  ULDC.64 UR4, c[0x0][0x270] ;  /* 0x00009c0000047ab9 */ /* 0x000fe20000000a00 */
[CC--:B------:R-:W-:Y:S01]  /*0c50*/  LEA.HI R27, R29.reuse, R164.reuse, RZ, 0x3 ;  /* 0x000000a41d1b7211 */ /* 0x0c0fe200078f18ff */
[----:B------:R-:W-:Y:S01]  /*0c60*/  ULDC UR6, c[0x0][0x250] ;  /* 0x0000940000067ab9 */ /* 0x000fe20000000800 */
[----:B------:R-:W-:Y:S01]  /*0c70*/  LEA.HI R0, R29, R164, RZ, 0x6 ;  /* 0x000000a41d007211 */ /* 0x000fe200078f30ff */
[----:B------:R-:W-:Y:S01]  /*0c80*/  UIMAD UR4, UR14, UR4, URZ ;  /* 0x000000040e0472a4 */ /* 0x000fe2000f8e023f */
[----:B------:R-:W-:Y:S01]  /*0c90*/  IMAD.WIDE.U32 R2, R2, c[0x0][0x270], R8 ;  /* 0x00009c0002027a25 */ /* 0x000fe200078e0008 */
[----:B------:R-:W-:Y:S01]  /*0ca0*/  UMOV UR11, UR20 ;  /* 0x00000014000b7c82 */ /* 0x000fe20008000000 */
[----:B------:R-:W-:Y:S01]  /*0cb0*/  SHF.R.S32.HI R250, RZ, 0x3, R27 ;  /* 0x00000003fffa7819 */ /* 0x000fe2000001141b */
[----:B------:R-:W-:Y:S01]  /*0cc0*/  @UP0 USHF.R.U32.HI UR11, URZ, UR6, UR17 ;  /* 0x000000063f0b0299 */ /* 0x000fe20008011611 */
[----:B------:R-:W-:Y:S01]  /*0cd0*/  IMAD.MOV.U32 R6, RZ, RZ, R2 ;  /* 0x000000ffff067224 */ /* 0x000fe200078e0002 */
[----:B------:R-:W-:Y:S01]  /*0ce0*/  UIMAD UR12, UR20, UR5, UR4 ;  /* 0x00000005140c72a4 */ /* 0x000fe2000f8e0204 */
[----:B------:R-:W-:Y:S01]  /*0cf0*/  LOP3.LUT R2, R27, 0xfffffff8, RZ, 0xc0, !PT ;  /* 0xfffffff81b027812 */ /* 0x000fe200078ec0ff */
[----:B------:R-:W-:Y:S01]  /*0d00*/  USHF.R.S32.HI UR9, URZ, 0x1f, UR11 ;  /* 0x0000001f3f097899 */ /* 0x000fe2000801140b */
[----:B------:R-:W-:Y:S01]  /*0d10*/  IMAD.U32 R4, RZ, RZ, UR20 ;  /* 0x00000014ff047e24 */ /* 0x000fe2000f8e00ff */
[----:B------:R-:W-:Y:S01]  /*0d20*/  ULDC.64 UR4, c[0x0][0x1e0] ;  /* 0x0000780000047ab9 */ /* 0x000fe20000000a00 */
[----:B------:R-:W-:Y:S01]  /*0d30*/  SHF.R.S32.HI R25, RZ, 0x6, R0 ;  /* 0x00000006ff197819 */ /* 0x000fe20000011400 */
[----:B------:R-:W-:Y:S01]  /*0d40*/  ULDC.64 UR6, c[0x0][0x288] ;  /* 0x0000a20000067ab9 */ /* 0x000fe20000000a00 */
[----:B------:R-:W-:Y:S01]  /*0d50*/  IMAD.IADD R24, R164, 0x1, -R2 ;  /* 0x00000001a4187824 */ /* 0x000fe200078e0a02 */
[----:B------:R-:W-:Y:S01]  /*0d60*/  UIMAD UR4, UR9, UR4, URZ ;  /* 0x00000004090472a4 */ /* 0x000fe2000f8e023f */
[----:B------:R-:W-:Y:S01]  /*0d70*/  IMAD.SHL.U32 R0, R250, 0x40, RZ ;  /* 0x00000040fa007824 */ /* 0x000fe200078e00ff */
[----:B------:R-:W-:Y:S01]  /*0d80*/  UIMAD UR6, UR14, UR6, URZ ;  /* 0x000000060e0672a4 */ /* 0x000fe2000f8e023f */
[----:B------:R-:W-:Y:S01]  /*0d90*/  IMAD.SHL.U32 R18, R24, 0x8, RZ ;  /* 0x0000000818127824 */ /* 0x000fe200078e00ff */
[----:B------:R1:W-:Y:S01]  /*0da0*/  STL.64 [R1+0x10], R8 ;  /* 0x0000100801007387 */ /* 0x0003e20000100a00 */
[----:B------:R-:W-:Y:S01]  /*0db0*/  IMAD.WIDE.U32 R4, R4, c[0x0][0x288], R8 ;  /* 0x0000a20004047a25 */ /* 0x000fe200078e0008 */
[----:B------:R-:W-:Y:S01]  /*0dc0*/  UIMAD UR7, UR20, UR7, UR6 ;  /* 0x00000007140772a4 */ /* 0x000fe2000f8e0206 */
[----:B------:R-:W-:Y:S01]  /*0dd0*/  IADD3 R7, R3, UR12, RZ ;  /* 0x0000000c03077c10 */ /* 0x000fe2000fffe0ff */
[----:B------:R-:W-:Y:S01]  /*0de0*/  UIMAD UR6, UR11, UR5, UR4 ;  /* 0x000000050b0672a4 */ /* 0x000fe2000f8e0204 */
[--C-:B------:R-:W-:Y:S01]  /*0df0*/  SHF.R.S32.HI R19, RZ, 0x1f, R18.reuse ;  /* 0x0000001fff137819 */ /* 0x100fe20000011412 */
[----:B------:R-:W-:Y:S01]  /*0e00*/  IMAD.SHL.U32 R28, R25, 0x200, RZ ;  /* 0x00000200191c7824 */ /* 0x000fe200078e00ff */
[----:B------:R-:W-:Y:S01]  /*0e10*/  ULDC.64 UR4, c[0x0][0x1b0] ;  /* 0x00006c0000047ab9 */ /* 0x000fe20000000a00 */
[----:B------:R-:W-:Y:S01]  /*0e20*/  LOP3.LUT R0, R0, 0x1c0, RZ, 0xc0, !PT ;  /* 0x000001c000007812 */ /* 0x000fe200078ec0ff */
[----:B------:R-:W-:Y:S01]  /*0e30*/  UIMAD UR4, UR9, UR4, URZ ;  /* 0x00000004090472a4 */ /* 0x000fe2000f8e023f */
[----:B------:R-:W-:Y:S01]  /*0e40*/  IADD3 R21, R5, UR7, RZ ;  /* 0x0000000705157c10 */ /* 0x000fe2000fffe0ff */
[----:B------:R-:W-:Y:S01]  /*0e50*/  USHF.R.S32.HI UR9, URZ, 0x1f, UR21 ;  /* 0x0000001f3f097899 */ /* 0x000fe20008011415 */
[----:B------:R-:W-:Y:S01]  /*0e60*/  LOP3.LUT R5, R0, 0x38, R18, 0xf8, !PT ;  /* 0x0000003800057812 */ /* 0x000fe200078ef812 */
[----:B------:R-:W-:Y:S01]  /*0e70*/  UIMAD UR12, UR11, UR5, UR4 ;  /* 0x000000050b0c72a4 */ /* 0x000fe2000f8e0204 */
[----:B------:R-:W-:Y:S01]  /*0e80*/  SHF.R.U32.HI R0, RZ, 0x3, R0 ;  /* 0x00000003ff007819 */ /* 0x000fe20000011600 */
[----:B------:R-:W-:Y:S01]  /*0e90*/  IMAD.MOV.U32 R20, RZ, RZ, R4 ;  /* 0x000000ffff147224 */ /* 0x000fe200078e0004 */
[----:B------:R-:W-:Y:S01]  /*0ea0*/  ULDC.64 UR4, c[0x0][0x1e8] ;  /* 0x00007a0000047ab9 */ /* 0x000fe20000000a00 */
[----:B------:R-:W-:Y:S01]  /*0eb0*/  SHF.R.S32.HI R251, RZ, 0x1f, R250 ;  /* 0x0000001ffffb7819 */ /* 0x000fe200000114fa */
[----:B------:R-:W-:Y:S01]  /*0ec0*/  UIMAD UR4, UR9, UR4, URZ ;  /* 0x00000004090472a4 */ /* 0x000fe2000f8e023f */
[----:B------:R-:W-:Y:S01]  /*0ed0*/  LOP3.LUT R13, R28, R5, R0, 0xf6, !PT ;  /* 0x000000051c0d7212 */ /* 0x000fe200078ef600 */
[----:B------:R-:W-:Y:S01]  /*0ee0*/  IMAD.U32 R0, RZ, RZ, UR21 ;  /* 0x00000015ff007e24 */ /* 0x000fe2000f8e00ff */
[C---:B------:R-:W-:Y:S01]  /*0ef0*/  IADD3 R30, R18.reuse, 0x40, RZ ;  /* 0x00000040121e7810 */ /* 0x040fe20007ffe0ff */
[----:B------:R-:W-:Y:S01]  /*0f00*/  IMAD.U32 R10, RZ, RZ, UR22 ;  /* 0x00000016ff0a7e24 */ /* 0x000fe2000f8e00ff */
[----:B------:R-:W-:Y:S01]  /*0f10*/  ISETP.GE.AND P4, PT, R18, c[0x0][0x1cc], PT ;  /* 0x0000730012007a0c */ /* 0x000fe20003f86270 */
[----:B------:R-:W-:Y:S01]  /*0f20*/  UMOV UR13, 0x6 ;  /* 0x00000006000d7882 */ /* 0x000fe20000000000 */
[----:B------:R-:W-:Y:S01]  /*0f30*/  ISETP.GE.AND P2, PT, R30, c[0x0][0x1cc], PT ;  /* 0x000073001e007a0c */ /* 0x000fe20003f46270 */
[----:B------:R-:W-:-:S04]  /*0f40*/  IMAD.WIDE R10, R10, 0x80, R250 ;  /* 0x000000800a0a7825 */ /* 0x000fc800078e02fa */
[----:B-1----:R-:W-:Y:S02]  /*0f50*/  IMAD.U32 R8, RZ, RZ, UR11 ;  /* 0x0000000bff087e24 */ /* 0x002fe4000f8e00ff */
[----:B------:R-:W-:Y:S02]  /*0f60*/  IMAD.U32 R14, RZ, RZ, UR20 ;  /* 0x00000014ff0e7e24 */ /* 0x000fe4000f8e00ff */
[----:B------:R-:W-:-:S04]  /*0f70*/  IMAD.WIDE.U32 R2, R8, c[0x0][0x1e0], R18 ;  /* 0x0000780008027a25 */ /* 0x000fc800078e0012 */
[----:B------:R-:W-:Y:S01]  /*0f80*/  IMAD.WIDE.U32 R4, R8, c[0x0][0x1b0], R18 ;  /* 0x00006c0008047a25 */ /* 0x000fe200078e0012 */
[----:B------:R-:W-:Y:S01]  /*0f90*/  IADD3 R3, R3, UR6, RZ ;  /* 0x0000000603037c10 */ /* 0x000fe2000fffe0ff */
[----:B------:R-:W-:Y:S02]  /*0fa0*/  UIMAD UR6, UR21, UR5, UR4 ;  /* 0x00000005150672a4 */ /* 0x000fe4000f8e0204 */
[----:B------:R-:W-:Y:S01]  /*0fb0*/  IMAD.U32 R8, RZ, RZ, UR21 ;  /* 0x00000015ff087e24 */ /* 0x000fe2000f8e00ff */
[----:B------:R-:W-:Y:S01]  /*0fc0*/  ULDC.64 UR4, c[0x0][0x1b8] ;  /* 0x00006e0000047ab9 */ /* 0x000fe20000000a00 */
[----:B------:R-:W-:Y:S01]  /*0fd0*/  IADD3 R5, R5, UR12, RZ ;  /* 0x0000000c05057c10 */ /* 0x000fe2000fffe0ff */
[----:B------:R-:W-:Y:S01]  /*0fe0*/  UIMAD UR4, UR9, UR4, URZ ;  /* 0x00000004090472a4 */ /* 0x000fe2000f8e023f */
[----:B------:R-:W-:-:S03]  /*0ff0*/  IMAD.WIDE.U32 R2, R0, c[0x0][0x1e8], R2 ;  /* 0x00007a0000027a25 */ /* 0x000fc600078e0002 */
[----:B------:R-:W-:Y:S01]  /*1000*/  UIMAD UR5, UR21, UR5, UR4 ;  /* 0x00000005150572a4 */ /* 0x000fe2000f8e0204 */
[C---:B------:R-:W-:Y:S01]  /*1010*/  IMAD.WIDE.U32 R22, R8.reuse, c[0x0][0x278], R6 ;  /* 0x00009e0008167a25 */ /* 0x040fe200078e0006 */
[----:B------:R-:W-:Y:S01]  /*1020*/  IADD3 R3, R3, UR6, RZ ;  /* 0x0000000603037c10 */ /* 0x000fe2000fffe0ff */
[----:B------:R-:W-:Y:S02]  /*1030*/  ULDC UR4, c[0x0][0x198] ;  /* 0x0000660000047ab9 */ /* 0x000fe40000000800 */
[----:B------:R-:W-:Y:S01]  /*1040*/  IMAD.WIDE.U32 R8, R8, c[0x0][0x1b8], R4 ;  /* 0x00006e0008087a25 */ /* 0x000fe200078e0004 */
[----:B------:R-:W-:Y:S01]  /*1050*/  UIADD3 UR8, -UR8, UR4, URZ ;  /* 0x0000000408087290 */ /* 0x000fe2000fffe13f */
[----:B------:R-:W-:Y:S02]  /*1060*/  STL.64 [R1+0x38], R22 ;  /* 0x0000381601007387 */ /* 0x000fe40000100a00 */
[----:B------:R-:W-:Y:S01]  /*1070*/  IMAD R4, R251, c[0x0][0x178], RZ ;  /* 0x00005e00fb047a24 */ /* 0x000fe200078e02ff */
[----:B------:R-:W-:Y:S01]  /*1080*/  IADD3 R9, R9, UR5, RZ ;  /* 0x0000000509097c10 */ /* 0x000fe2000fffe0ff */
[----:B------:R-:W-:Y:S01]  /*1090*/  IMAD R0, R11, c[0x0][0x1d8], RZ ;  /* 0x000076000b007a24 */ /* 0x000fe200078e02ff */
[C---:B------:R-:W-:Y:S01]  /*10a0*/  IADD3 R16, -R250.reuse, UR8, RZ ;  /* 0x00000008fa107c10 */ /* 0x040fe2000fffe1ff */
[----:B------:R-:W-:Y:S01]  /*10b0*/  IMAD R12, R250, c[0x0][0x17c], R4 ;  /* 0x00005f00fa0c7a24 */ /* 0x000fe200078e0204 */
[----:B------:R-:W-:Y:S01]  /*10c0*/  ULDC.64 UR4, c[0x0][0x1d8] ;  /* 0x0000760000047ab9 */ /* 0x000fe20000000a00 */
[----:B------:R-:W-:Y:S01]  /*10d0*/  IMAD R0, R10, c[0x0][0x1dc], R0 ;  /* 0x000077000a007a24 */ /* 0x000fe200078e0200 */
[----:B------:R-:W-:Y:S01]  /*10e0*/  ISETP.LT.OR P1, PT, R16, 0x1, P4 ;  /* 0x000000011000780c */ /* 0x000fe20002721670 */
[----:B------:R-:W-:Y:S01]  /*10f0*/  IMAD.WIDE.U32 R4, R10, c[0x0][0x1d8], R2 ;  /* 0x000076000a047a25 */ /* 0x000fe200078e0002 */
[----:B------:R-:W-:Y:S01]  /*1100*/  USHF.L.U32 UR6, UR4, 0x6, URZ ;  /* 0x0000000604067899 */ /* 0x000fe2000800063f */
[----:B------:R-:W-:Y:S01]  /*1110*/  ISETP.LT.OR P5, PT, R16, 0x1, P2 ;  /* 0x000000011000780c */ /* 0x000fe200017a1670 */
[----:B------:R-:W-:Y:S01]  /*1120*/  USHF.L.U64.HI UR7, UR4, UR13, UR5 ;  /* 0x0000000d04077299 */ /* 0x000fe20008010205 */
[----:B------:R-:W-:Y:S01]  /*1130*/  IMAD.WIDE.U32 R6, R250, c[0x0][0x178], R18 ;  /* 0x00005e00fa067a25 */ /* 0x000fe200078e0012 */
[----:B------:R-:W-:Y:S01]  /*1140*/  LEA R2, P0, R4, c[0x0][0x1c0], 0x1 ;  /* 0x0000700004027a11 */ /* 0x000fe200078008ff */
[----:B------:R-:W-:Y:S01]  /*1150*/  UIADD3 UR12, UP0, UR6, 0x80, URZ ;  /* 0x00000080060c7890 */ /* 0x000fe2000ff1e03f */
[C---:B------:R-:W-:Y:S01]  /*1160*/  ISETP.LT.OR P3, PT, R16.reuse, 0x21, P4 ;  /* 0x000000211000780c */ /* 0x040fe20002761670 */
[----:B------:R-:W-:Y:S01]  /*1170*/  IMAD.IADD R0, R5, 0x1, R0 ;  /* 0x0000000105007824 */ /* 0x000fe200078e0200 */
[----:B------:R-:W-:Y:S01]  /*1180*/  ISETP.LT.OR P6, PT, R16, 0x21, P2 ;  /* 0x000000211000780c */ /* 0x000fe200017c1670 */
[----:B------:R-:W-:Y:S01]  /*1190*/  IMAD.IADD R7, R7, 0x1, R12 ;  /* 0x0000000107077824 */ /* 0x000fe200078e020c */
[----:B------:R-:W-:Y:S01]  /*11a0*/  UIADD3.X UR11, URZ, UR7, URZ, UP0, !UPT ;  /* 0x000000073f0b7290 */ /* 0x000fe200087fe43f */
[----:B------:R-:W-:Y:S01]  /*11b0*/  IMAD.SHL.U32 R12, R13, 0x2, RZ ;  /* 0x000000020d0c7824 */ /* 0x000fe200078e00ff */
[----:B------:R-:W-:Y:S01]  /*11c0*/  LEA.HI.X R3, R4, c[0x0][0x1c4], R0, 0x1, P0 ;  /* 0x0000710004037a11 */ /* 0x000fe200000f0c00 */
[----:B------:R-:W-:Y:S01]  /*11d0*/  IMAD.WIDE.U32 R14, R14, c[0x0][0x180], R6 ;  /* 0x000060000e0e7a25 */ /* 0x000fe200078e0006 */
[----:B------:R-:W-:Y:S01]  /*11e0*/  IADD3 R4, P0, R2, UR6, RZ ;  /* 0x0000000602047c10 */ /* 0x000fe2000ff1e0ff */
[----:B------:R-:W-:-:S02]  /*11f0*/  ULDC.64 UR4, c[0x0][0x180] ;  /* 0x0000600000047ab9 */ /* 0x000fc40000000a00 */
[----:B------:R-:W-:Y:S01]  /*1200*/  IMAD.U32 R6, RZ, RZ, UR6 ;  /* 0x00000006ff067e24 */ /* 0x000fe2000f8e00ff */
[----:B------:R-:W-:Y:S01]  /*1210*/  IADD3.X R5, R3, UR7, RZ, P0, !PT ;  /* 0x0000000703057c10 */ /* 0x000fe200087fe4ff */
[----:B------:R-:W-:Y:S01]  /*1220*/  @!PT LDS RZ, [RZ] ;  /* 0x00000000fffff984 */ /* 0x000fe20000000800 */
[----:B------:R-:W-:Y:S01]  /*1230*/  @!PT LDS RZ, [RZ] ;  /* 0x00000000fffff984 */ /* 0x000fe20000000800 */
[----:B------:R-:W-:Y:S01]  /*1240*/  @!PT LDS RZ, [RZ] ;  /* 0x00000000fffff984 */ /* 0x000fe20000000800 */
[----:B------:R1:W-:Y:S01]  /*1250*/  LDGSTS.E.BYPASS.LTC128B.128 [R12+0x8080], [R2.64], !P1 ;  /* 0x08080000020c7fae */ /* 0x0003e2000c901d58 */
[----:B------:R-:W-:Y:S01]  /*1260*/  IMAD R0, R11, c[0x0][0x1a8], RZ ;  /* 0x00006a000b007a24 */ /* 0x000fe200078e02ff */
[----:B------:R-:W-:Y:S01]  /*1270*/  UIMAD UR4, UR14, UR4, URZ ;  /* 0x000000040e0472a4 */ /* 0x000fe2000f8e023f */
[----:B------:R-:W-:Y:S01]  /*1280*/  IADD3 R6, P1, P0, R6, 0x80, R2 ;  /* 0x0000008006067810 */ /* 0x000fe2000783e002 */
[----:B------:R1:W-:Y:S01]  /*1290*/  LDGSTS.E.BYPASS.LTC128B.128 [R12+0xc080], [R2.64+0x80], !P5 ;  /* 0x0c080080020c7fae */ /* 0x0003e2000e901d58 */
[----:B------:R-:W-:Y:S01]  /*12a0*/  ISETP.LT.OR P5, PT, R16, 0x41, P4 ;  /* 0x000000411000780c */ /* 0x000fe200027a1670 */
[----:B------:R-:W-:Y:S01]  /*12b0*/  IMAD R0, R10, c[0x0][0x1ac], R0 ;  /* 0x00006b000a007a24 */ /* 0x000fe200078e0200 */
[----:B------:R-:W-:Y:S01]  /*12c0*/  IADD3.X R7, RZ, UR7, R3, P1, P0 ;  /* 0x00000007ff077c10 */ /* 0x000fe20008fe0403 */
[----:B------:R2:W-:Y:S01]  /*12d0*/  LDGSTS.E.BYPASS.LTC128B.128 [R12+0x9080], [R4.64], !P3 ;  /* 0x09080000040c7fae */ /* 0x0005e2000d901d58 */
[----:B------:R-:W-:Y:S01]  /*12e0*/  ISETP.LT.OR P3, PT, R16, 0x41, P2 ;  /* 0x000000411000780c */ /* 0x000fe20001761670 */
[----:B------:R-:W-:Y:S01]  /*12f0*/  IMAD.WIDE.U32 R10, R10, c[0x0][0x1a8], R8 ;  /* 0x00006a000a0a7a25 */ /* 0x000fe200078e0008 */
[----:B------:R-:W-:Y:S01]  /*1300*/  ISETP.LT.OR P4, PT, R16, 0x61, P4 ;  /* 0x000000611000780c */ /* 0x000fe20002781670 */
[----:B------:R3:W-:Y:S01]  /*1310*/  LDGSTS.E.BYPASS.LTC128B.128 [R12+0xd080], [R6.64], !P6 ;  /* 0x0d080000060c7fae */ /* 0x0007e2000f101d58 */
[----:B------:R-:W-:Y:S01]  /*1320*/  ISETP.GE.AND P6, PT, R18, c[0x0][0x19c], PT ;  /* 0x0000670012007a0c */ /* 0x000fe20003fc6270 */
[----:B------:R-:W-:Y:S01]  /*1330*/  IMAD.IADD R0, R11, 0x1, R0 ;  /* 0x000000010b007824 */ /* 0x000fe200078e0200 */
[----:B------:R-:W-:Y:S01]  /*1340*/  ISETP.LT.OR P2, PT, R16, 0x61, P2 ;  /* 0x000000611000780c */ /* 0x000fe20001741670 */
[----:B------:R-:W-:Y:S01]  /*1350*/  UIMAD UR15, UR20, UR5, UR4 ;  /* 0x00000005140f72a4 */ /* 0x000fe2000f8e0204 */
[----:B------:R-:W-:-:S02]  /*1360*/  IMAD.MOV.U32 R8, RZ, RZ, R14 ;  /* 0x000000ffff087224 */ /* 0x000fc400078e000e */
[----:B------:R-:W-:Y:S01]  /*1370*/  ULDC.64 UR4, c[0x0][0x1a8] ;  /* 0x00006a0000047ab9 */ /* 0x000fe20000000a00 */
[----:B------:R-:W-:Y:S01]  /*1380*/  IMAD.MOV.U32 R211, RZ, RZ, 0x10 ;  /* 0x00000010ffd37424 */ /* 0x000fe200078e00ff */
[----:B------:R-:W-:Y:S01]  /*1390*/  USHF.L.U32 UR16, UR4, 0x6, URZ ;  /* 0x0000000604107899 */ /* 0x000fe2000800063f */
[----:B------:R-:W-:Y:S01]  /*13a0*/  IADD3 R9, R15, UR15, RZ ;  /* 0x0000000f0f097c10 */ /* 0x000fe2000fffe0ff */
[----:B------:R-:W-:Y:S01]  /*13b0*/  USHF.L.U64.HI UR15, UR4, UR13, UR5 ;  /* 0x0000000d040f7299 */ /* 0x000fe20008010205 */
[----:B------:R-:W-:Y:S01]  /*13c0*/  IMAD.MOV.U32 R212, RZ, RZ, 0x20 ;  /* 0x00000020ffd47424 */ /* 0x000fe200078e00ff */
[----:B------:R-:W-:Y:S02]  /*13d0*/  UIADD3 UR17, UP0, UR16, 0x80, URZ ;  /* 0x0000008010117890 */ /* 0x000fe4000ff1e03f */
[----:B------:R-:W-:Y:S02]  /*13e0*/  ULDC.64 UR4, c[0x0][0x178] ;  /* 0x00005e0000047ab9 */ /* 0x000fe40000000a00 */
[----:B------:R-:W-:Y:S01]  /*13f0*/  UIMAD.WIDE.U32 UR26, UR10, UR4, URZ ;  /* 0x000000040a1a72a5 */ /* 0x000fe2000f8e003f */
[----:B------:R-:W-:Y:S01]  /*1400*/  IMAD.U32 R15, RZ, RZ, UR4 ;  /* 0x00000004ff0f7e24 */ /* 0x000fe2000f8e00ff */
[C---:B-1----:R-:W-:Y:S01]  /*1410*/  IADD3 R2, P1, R4.reuse, UR6, RZ ;  /* 0x0000000604027c10 */ /* 0x042fe2000ff3e0ff */
[----:B------:R-:W-:Y:S01]  /*1420*/  UIADD3.X UR18, URZ, UR15, URZ, UP0, !UPT ;  /* 0x0000000f3f127290 */ /* 0x000fe200087fe43f */
[----:B--2---:R-:W-:-:S02]  /*1430*/  IADD3 R4, P0, R4, UR12, RZ ;  /* 0x0000000c04047c10 */ /* 0x004fc4000ff1e0ff */
[C---:B------:R-:W-:Y:S02]  /*1440*/  IADD3.X R3, R5.reuse, UR7, RZ, P1, !PT ;  /* 0x0000000705037c10 */ /* 0x040fe40008ffe4ff */
[----:B------:R-:W-:Y:S02]  /*1450*/  IADD3.X R5, R5, UR11, RZ, P0, !PT ;  /* 0x0000000b05057c10 */ /* 0x000fe400087fe4ff */
[----:B---3--:R-:W-:Y:S01]  /*1460*/  IADD3 R6, P0, R2, UR6, RZ ;  /* 0x0000000602067c10 */ /* 0x008fe2000ff1e0ff */
[----:B------:R1:W-:Y:S01]  /*1470*/  LDGSTS.E.BYPASS.LTC128B.128 [R12+0xa080], [R2.64], !P5 ;  /* 0x0a080000020c7fae */ /* 0x0003e2000e901d58 */
[----:B------:R-:W-:Y:S02]  /*1480*/  ISETP.GE.AND P5, PT, R30, c[0x0][0x19c], PT ;  /* 0x000067001e007a0c */ /* 0x000fe40003fa6270 */
[----:B------:R-:W-:Y:S01]  /*1490*/  IADD3.X R7, R3, UR7, RZ, P0, !PT ;  /* 0x0000000703077c10 */ /* 0x000fe200087fe4ff */
[----:B------:R2:W-:Y:S01]  /*14a0*/  LDGSTS.E.BYPASS.LTC128B.128 [R12+0xe080], [R4.64], !P3 ;  /* 0x0e080000040c7fae */ /* 0x0005e2000d901d58 */
[----:B------:R-:W-:Y:S01]  /*14b0*/  ISETP.LT.OR P3, PT, R16, 0x1, P6 ;  /* 0x000000011000780c */ /* 0x000fe20003761670 */
[----:B------:R-:W-:-:S02]  /*14c0*/  ULDC.64 UR6, c[0x0][0x188] ;  /* 0x0000620000067ab9 */ /* 0x000fc40000000a00 */
[----:B------:R3:W-:Y:S01]  /*14d0*/  LDGSTS.E.BYPASS.LTC128B.128 [R12+0xb080], [R6.64], !P4 ;  /* 0x0b080000060c7fae */ /* 0x0007e2000e101d58 */
[----:B------:R-:W-:Y:S02]  /*14e0*/  ISETP.LT.OR P4, PT, R16, 0x21, P6 ;  /* 0x000000211000780c */ /* 0x000fe40003781670 */
[----:B------:R-:W-:-:S04]  /*14f0*/  ISETP.GE.AND P6, PT, R18, c[0x0][0x16c], PT ;  /* 0x00005b0012007a0c */ /* 0x000fc80003fc6270 */
[----:B------:R-:W-:Y:S02]  /*1500*/  SEL R13, RZ, 0x1, P6 ;  /* 0x00000001ff0d7807 */ /* 0x000fe40003000000 */
[----:B--2---:R-:W-:Y:S01]  /*1510*/  IADD3 R4, P1, R2, UR12, RZ ;  /* 0x0000000c02047c10 */ /* 0x004fe2000ff3e0ff */
[----:B------:R-:W-:Y:S01]  /*1520*/  USHF.R.S32.HI UR12, URZ, 0x1f, UR10 ;  /* 0x0000001f3f0c7899 */ /* 0x000fe2000801140a */
[----:B-1----:R-:W-:Y:S02]  /*1530*/  LEA R2, P0, R10, c[0x0][0x190], 0x1 ;  /* 0x000064000a027a11 */ /* 0x002fe400078008ff */
[----:B------:R-:W-:Y:S01]  /*1540*/  IADD3.X R5, R3, UR11, RZ, P1, !PT ;  /* 0x0000000b03057c10 */ /* 0x000fe20008ffe4ff */
[----:B------:R-:W-:Y:S01]  /*1550*/  UIMAD UR11, UR9, UR6, URZ ;  /* 0x00000006090b72a4 */ /* 0x000fe2000f8e023f */
[----:B------:R-:W-:Y:S01]  /*1560*/  ISETP.LT.OR P1, PT, R16, 0x1, P5 ;  /* 0x000000011000780c */ /* 0x000fe20002f21670 */
[----:B------:R-:W-:Y:S01]  /*1570*/  UIMAD UR6, UR12, UR4, URZ ;  /* 0x000000040c0672a4 */ /* 0x000fe2000f8e023f */
[----:B------:R-:W-:Y:S01]  /*1580*/  LEA.HI.X R3, R10, c[0x0][0x194], R0, 0x1, P0 ;  /* 0x000065000a037a11 */ /* 0x000fe200000f0c00 */
[----:B------:R1:W-:Y:S01]  /*1590*/  LDGSTS.E.BYPASS.LTC128B.128 [R12+0xf080], [R4.64], !P2 ;  /* 0x0f080000040c7fae */ /* 0x0003e2000d101d58 */
[----:B------:R-:W-:Y:S01]  /*15a0*/  IMAD.U32 R0, RZ, RZ, UR21 ;  /* 0x00000015ff007e24 */ /* 0x000fe2000f8e00ff */
[----:B------:R-:W-:Y:S01]  /*15b0*/  UIMAD UR6, UR10, UR5, UR6 ;  /* 0x000000050a0672a4 */ /* 0x000fe2000f8e0206 */
[----:B---3--:R-:W-:Y:S01]  /*15c0*/  IMAD.WIDE.U32 R6, R250, c[0x0][0x208], R18 ;  /* 0x00008200fa067a25 */ /* 0x008fe200078e0012 */
[----:B------:R2:W-:Y:S01]  /*15d0*/  LDGSTS.E.BYPASS.LTC128B.128 [R12+0x80], [R2.64], !P3 ;  /* 0x00080000020c7fae */ /* 0x0005e2000d901d58 */
[----:B------:R-:W-:Y:S01]  /*15e0*/  ISETP.LT.OR P3, PT, R16, 0x21, P5 ;  /* 0x000000211000780c */ /* 0x000fe20002f61670 */
[----:B------:R-:W-:Y:S01]  /*15f0*/  UIADD3 UR6, UR27, UR6, URZ ;  /* 0x000000061b067290 */ /* 0x000fe2000fffe03f */
[----:B------:R-:W-:Y:S01]  /*1600*/  IMAD.WIDE.U32 R32, R0, c[0x0][0x188], R8 ;  /* 0x0000620000207a25 */ /* 0x000fe200078e0008 */
[----:B------:R-:W-:-:S02]  /*1610*/  UIMAD UR7, UR21, UR7, UR11 ;  /* 0x00000007150772a4 */ /* 0x000fc4000f8e020b */
[----:B------:R2:W-:Y:S01]  /*1620*/  LDGSTS.E.BYPASS.LTC128B.128 [R12+0x4080], [R2.64+0x80], !P1 ;  /* 0x04080080020c7fae */ /* 0x0005e2000c901d58 */
[----:B------:R-:W-:Y:S01]  /*1630*/  IMAD R0, R251, c[0x0][0x208], RZ ;  /* 0x00008200fb007a24 */ /* 0x000fe200078e02ff */
[----:B------:R-:W-:Y:S01]  /*1640*/  USHF.L.U32 UR11, UR10, 0x6, URZ ;  /* 0x000000060a0b7899 */ /* 0x000fe2000800063f */
[----:B------:R-:W-:Y:S01]  /*1650*/  IMAD.U32 R8, RZ, RZ, UR26 ;  /* 0x0000001aff087e24 */ /* 0x000fe2000f8e00ff */
[----:B------:R-:W-:Y:S01]  /*1660*/  STL.64 [R1+0x20], R32 ;  /* 0x0000202001007387 */ /* 0x000fe20000100a00 */
[----:B------:R-:W-:Y:S01]  /*1670*/  IMAD R0, R250, c[0x0][0x20c], R0 ;  /* 0x00008300fa007a24 */ /* 0x000fe200078e0200 */
[----:B------:R-:W-:Y:S01]  /*1680*/  IADD3 R252, R33, UR7, RZ ;  /* 0x0000000721fc7c10 */ /* 0x000fe2000fffe0ff */
[----:B------:R-:W-:Y:S02]  /*1690*/  IMAD.U32 R9, RZ, RZ, UR27 ;  /* 0x0000001bff097e24 */ /* 0x000fe4000f8e00ff */
[----:B------:R-:W-:Y:S01]  /*16a0*/  IMAD.U32 R9, RZ, RZ, UR6 ;  /* 0x00000006ff097e24 */ /* 0x000fe2000f8e00ff */
[----:B------:R-:W-:Y:S01]  /*16b0*/  ULDC.64 UR6, c[0x0][0x278] ;  /* 0x00009e0000067ab9 */ /* 0x000fe20000000a00 */
[----:B------:R-:W-:Y:S01]  /*16c0*/  IMAD.IADD R7, R7, 0x1, R0 ;  /* 0x0000000107077824 */ /* 0x000fe200078e0200 */
[----:B------:R-:W-:-:S04]  /*16d0*/  UIMAD UR6, UR9, UR6, URZ ;  /* 0x00000006090672a4 */ /* 0x000fc8000f8e023f */
[----:B------:R-:W-:Y:S01]  /*16e0*/  UIMAD UR23, UR21, UR7, UR6 ;  /* 0x00000007151772a4 */ /* 0x000fe2000f8e0206 */
[----:B-1----:R-:W-:Y:S01]  /*16f0*/  IMAD.U32 R5, RZ, RZ, UR16 ;  /* 0x00000010ff057e24 */ /* 0x002fe2000f8e00ff */
[----:B------:R-:W-:Y:S01]  /*1700*/  IADD3 R4, P2, R2, UR16, RZ ;  /* 0x0000001002047c10 */ /* 0x000fe2000ff5e0ff */
[----:B------:R-:W-:Y:S02]  /*1710*/  ULDC.64 UR6, c[0x0][0x210] ;  /* 0x0000840000067ab9 */ /* 0x000fe40000000a00 */
[----:B------:R-:W-:Y:S01]  /*1720*/  UIMAD UR6, UR14, UR6, URZ ;  /* 0x000000060e0672a4 */ /* 0x000fe2000f8e023f */
[----:B------:R-:W-:Y:S01]  /*1730*/  IADD3 R17, R23, UR23, RZ ;  /* 0x0000001717117c10 */ /* 0x000fe2000fffe0ff */
[----:B------:R-:W-:Y:S02]  /*1740*/  USHF.R.S32.HI UR14, URZ, 0x1f, UR11 ;  /* 0x0000001f3f0e7899 */ /* 0x000fe4000801140b */
[----:B------:R-:W-:Y:S01]  /*1750*/  UIMAD UR6, UR20, UR7, UR6 ;  /* 0x00000007140672a4 */ /* 0x000fe2000f8e0206 */
[----:B--2---:R-:W-:-:S02]  /*1760*/  IADD3 R2, P1, P0, R5, 0x80, R2 ;  /* 0x0000008005027810 */ /* 0x004fc4000783e002 */
[----:B------:R-:W-:Y:S02]  /*1770*/  IADD3.X R5, R3, UR15, RZ, P2, !PT ;  /* 0x0000000f03057c10 */ /* 0x000fe400097fe4ff */
[----:B------:R-:W-:Y:S02]  /*1780*/  IADD3.X R3, RZ, UR15, R3, P1, P0 ;  /* 0x0000000fff037c10 */ /* 0x000fe40008fe0403 */
[----:B------:R-:W-:Y:S01]  /*1790*/  ISETP.GE.AND P0, PT, R18, c[0x0][0x19c], PT ;  /* 0x0000670012007a0c */ /* 0x000fe20003f06270 */
[----:B------:R1:W-:Y:S01]  /*17a0*/  LDGSTS.E.BYPASS.LTC128B.128 [R12+0x1080], [R4.64], !P4 ;  /* 0x01080000040c7fae */ /* 0x0003e2000e101d58 */
[C---:B------:R-:W-:Y:S02]  /*17b0*/  ISETP.LT.OR P1, PT, R16.reuse, 0x41, P5 ;  /* 0x000000411000780c */ /* 0x040fe40002f21670 */
[----:B------:R-:W-:Y:S01]  /*17c0*/  ISETP.LT.OR P2, PT, R16, 0x41, P0 ;  /* 0x000000411000780c */ /* 0x000fe20000741670 */
[----:B------:R2:W-:Y:S01]  /*17d0*/  LDGSTS.E.BYPASS.LTC128B.128 [R12+0x5080], [R2.64], !P3 ;  /* 0x05080000020c7fae */ /* 0x0005e2000d901d58 */
[----:B------:R-:W-:-:S02]  /*17e0*/  ISETP.GE.AND P3, PT, R30, c[0x0][0x16c], PT ;  /* 0x00005b001e007a0c */ /* 0x000fc40003f66270 */
[C---:B------:R-:W-:Y:S02]  /*17f0*/  ISETP.LT.OR P4, PT, R16.reuse, 0x61, P0 ;  /* 0x000000611000780c */ /* 0x040fe40000781670 */
[----:B------:R-:W-:Y:S02]  /*1800*/  P2R R10, PR, RZ, 0x8 ;  /* 0x00000008ff0a7803 */ /* 0x000fe40000000000 */
[----:B------:R-:W-:-:S03]  /*1810*/  ISETP.LT.OR P5, PT, R16, 0x61, P5 ;  /* 0x000000611000780c */ /* 0x000fc60002fa1670 */
[----:B------:R3:W-:Y:S04]  /*1820*/  STL [R1+0x4c], R10 ;  /* 0x00004c0a01007387 */ /* 0x0007e80000100800 */
[----:B------:R4:W-:Y:S01]  /*1830*/  STL [R1+0x40], R17 ;  /* 0x0000401101007387 */ /* 0x0009e20000100800 */
[----:B--2---:R-:W-:-:S04]  /*1840*/  IADD3 R2, P0, R4, UR16, RZ ;  /* 0x0000001004027c10 */ /* 0x004fc8000ff1e0ff */
[----:B------:R-:W-:Y:S02]  /*1850*/  IADD3.X R3, R5, UR15, RZ, P0, !PT ;  /* 0x0000000f05037c10 */ /* 0x000fe400087fe4ff */
[----:B---3--:R-:W-:-:S03]  /*1860*/  IADD3 R10, P0, R4, UR17, RZ ;  /* 0x00000011040a7c10 */ /* 0x008fc6000ff1e0ff */
[----:B------:R2:W-:Y:S01]  /*1870*/  LDGSTS.E.BYPASS.LTC128B.128 [R12+0x2080], [R2.64], !P2 ;  /* 0x02080000020c7fae */ /* 0x0005e2000d101d58 */
[----:B-1----:R-:W-:Y:S02]  /*1880*/  SEL R4, RZ, 0x2, P3 ;  /* 0x00000002ff047807 */ /* 0x002fe40001800000 */
[----:B------:R-:W-:Y:S02]  /*1890*/  IADD3.X R11, R5, UR18, RZ, P0, !PT ;  /* 0x00000012050b7c10 */ /* 0x000fe400087fe4ff */
[----:B------:R-:W-:Y:S01]  /*18a0*/  LEA R0, P0, R8, R32, 0x6 ;  /* 0x0000002008007211 */ /* 0x000fe200078030ff */
[----:B------:R-:W-:Y:S02]  /*18b0*/  IMAD.IADD R13, R4, 0x1, R13 ;  /* 0x00000001040d7824 */ /* 0x000fe400078e020d */
[----:B------:R1:W-:Y:S01]  /*18c0*/  LDGSTS.E.BYPASS.LTC128B.128 [R12+0x6080], [R10.64], !P1 ;  /* 0x060800000a0c7fae */ /* 0x0003e2000c901d58 */
[----:B------:R-:W-:Y:S01]  /*18d0*/  LEA.HI.X R8, R8, R252, R9, 0x6, P0 ;  /* 0x000000fc08087211 */ /* 0x000fe200000f3409 */
[----:B------:R-:W-:Y:S01]  /*18e0*/  IMAD.U32 R9, RZ, RZ, UR20 ;  /* 0x00000014ff097e24 */ /* 0x000fe2000f8e00ff */
[----:B------:R-:W-:-:S02]  /*18f0*/  LEA R4, P0, R0, c[0x0][0x160], 0x1 ;  /* 0x0000580000047a11 */ /* 0x000fc400078008ff */
[----:B------:R-:W-:Y:S02]  /*1900*/  LOP3.LUT P3, RZ, R13, 0x1, RZ, 0xc0, !PT ;  /* 0x000000010dff7812 */ /* 0x000fe4000786c0ff */
[----:B------:R-:W-:Y:S01]  /*1910*/  LEA.HI.X R5, R0, c[0x0][0x164], R8, 0x1, P0 ;  /* 0x0000590000057a11 */ /* 0x000fe200000f0c08 */
[----:B------:R-:W-:Y:S01]  /*1920*/  IMAD.U32 R0, RZ, RZ, UR5 ;  /* 0x00000005ff007e24 */ /* 0x000fe2000f8e00ff */
[----:B------:R-:W-:Y:S01]  /*1930*/  LEA R14, P0, R15, R4, 0x6 ;  /* 0x000000040f0e7211 */ /* 0x000fe200078030ff */
[----:B------:R-:W-:Y:S01]  /*1940*/  IMAD.WIDE.U32 R8, R9, c[0x0][0x210], R6 ;  /* 0x0000840009087a25 */ /* 0x000fe200078e0006 */
[----:B------:R-:W-:Y:S02]  /*1950*/  IADD3 R6, P2, R2, UR17, RZ ;  /* 0x0000001102067c10 */ /* 0x000fe4000ff5e0ff */
[----:B------:R-:W-:Y:S02]  /*1960*/  LEA.HI.X R15, R15, R5, R0, 0x6, P0 ;  /* 0x000000050f0f7211 */ /* 0x000fe400000f3400 */
[----:B------:R-:W-:-:S02]  /*1970*/  IADD3 R0, P0, R22, UR11, RZ ;  /* 0x0000000b16007c10 */ /* 0x000fc4000ff1e0ff */
[----:B------:R-:W-:Y:S02]  /*1980*/  IADD3.X R7, R3, UR18, RZ, P2, !PT ;  /* 0x0000001203077c10 */ /* 0x000fe400097fe4ff */
[----:B------:R-:W-:Y:S02]  /*1990*/  LOP3.LUT P2, RZ, R13, 0x2, RZ, 0xc0, !PT ;  /* 0x000000020dff7812 */ /* 0x000fe4000784c0ff */
[----:B-1----:R-:W-:Y:S02]  /*19a0*/  IADD3 R10, P1, R2, UR16, RZ ;  /* 0x00000010020a7c10 */ /* 0x002fe4000ff3e0ff */
[----:B--2---:R-:W-:Y:S02]  /*19b0*/  IADD3.X R2, R17, UR14, RZ, P0, !PT ;  /* 0x0000000e11027c10 */ /* 0x004fe400087fe4ff */
[----:B------:R-:W-:Y:S02]  /*19c0*/  LEA R16, P0, R0, c[0x0][0x258], 0x2 ;  /* 0x0000960000107a11 */ /* 0x000fe400078010ff */
[----:B------:R-:W-:-:S02]  /*19d0*/  IADD3.X R11, R3, UR15, RZ, P1, !PT ;  /* 0x0000000f030b7c10 */ /* 0x000fc40008ffe4ff */
[----:B----4-:R-:W-:Y:S01]  /*19e0*/  LEA.HI.X R17, R0, c[0x0][0x25c], R2, 0x2, P0 ;  /* 0x0000970000117a11 */ /* 0x010fe200000f1402 */
[----:B------:R-:W-:Y:S01]  /*19f0*/  IMAD.U32 R0, RZ, RZ, UR11 ;  /* 0x0000000bff007e24 */ /* 0x000fe2000f8e00ff */
[----:B------:R-:W-:Y:S01]  /*1a00*/  IADD3 R3, R9, UR6, RZ ;  /* 0x0000000609037c10 */ /* 0x000fe2000fffe0ff */
[----:B------:R-:W-:Y:S01]  /*1a10*/  IMAD.U32 R9, RZ, RZ, UR21 ;  /* 0x00000015ff097e24 */ /* 0x000fe2000f8e00ff */
[----:B------:R-:W-:Y:S01]  /*1a20*/  ISETP.GE.AND P1, PT, R18, c[0x0][0x1fc], PT ;  /* 0x00007f0012007a0c */ /* 0x000fe20003f26270 */
[----:B------:R-:W-:Y:S01]  /*1a30*/  IMAD.MOV.U32 R2, RZ, RZ, R8 ;  /* 0x000000ffff027224 */ /* 0x000fe200078e0008 */
[----:B------:R-:W-:Y:S01]  /*1a40*/  ISETP.GE.AND P0, PT, R30, c[0x0][0x1fc], PT ;  /* 0x00007f001e007a0c */ /* 0x000fe20003f06270 */
[----:B------:R-:W-:Y:S01]  /*1a50*/  ULDC.64 UR6, c[0x0][0x218] ;  /* 0x0000860000067ab9 */ /* 0x000fe20000000a00 */
[----:B------:R-:W-:Y:S01]  /*1a60*/  IADD3 R8, -R250, c[0x0][0x168], -R0 ;  /* 0x00005a00fa087a10 */ /* 0x000fe20007ffe900 */
[----:B------:R-:W-:Y:S01]  /*1a70*/  UIMAD UR6, UR9, UR6, URZ ;  /* 0x00000006090672a4 */ /* 0x000fe2000f8e023f */
[----:B------:R-:W-:Y:S01]  /*1a80*/  IMAD.WIDE.U32 R22, R9, c[0x0][0x218], R2 ;  /* 0x0000860009167a25 */ /* 0x000fe200078e0002 */
[----:B------:R-:W-:Y:S01]  /*1a90*/  SEL R0, RZ, 0x1, P1 ;  /* 0x00000001ff007807 */ /* 0x000fe20000800000 */
[----:B------:R1:W-:Y:S01]  /*1aa0*/  LDGSTS.E.BYPASS.LTC128B.128 [R12+0x3080], [R10.64], !P4 ;  /* 0x030800000a0c7fae */ /* 0x0003e2000e101d58 */
[----:B------:R-:W-:Y:S01]  /*1ab0*/  SEL R2, RZ, 0xffffffff, P0 ;  /* 0xffffffffff027807 */ /* 0x000fe20000000000 */
[----:B------:R-:W-:Y:S01]  /*1ac0*/  UIMAD UR17, UR21, UR7, UR6 ;  /* 0x00000007151172a4 */ /* 0x000fe2000f8e0206 */
[C---:B------:R-:W-:Y:S01]  /*1ad0*/  ISETP.LT.OR P1, PT, R8.reuse, 0x1, !P3 ;  /* 0x000000010800780c */ /* 0x040fe20005f21670 */
[----:B------:R2:W-:Y:S01]  /*1ae0*/  STL.64 [R1+0x18], R22 ;  /* 0x0000181601007387 */ /* 0x0005e20000100a00 */
[C---:B------:R-:W-:Y:S01]  /*1af0*/  ISETP.LT.OR P0, PT, R8.reuse, 0x1, !P2 ;  /* 0x000000010800780c */ /* 0x040fe20005701670 */
[----:B------:R-:W-:Y:S01]  /*1b00*/  ULDC.64 UR6, c[0x0][0x208] ;  /* 0x0000820000067ab9 */ /* 0x000fe20000000a00 */
[----:B------:R-:W-:Y:S01]  /*1b10*/  ISETP.LT.OR P3, PT, R8, 0x21, !P3 ;  /* 0x000000210800780c */ /* 0x000fe20005f61670 */
[----:B------:R-:W-:Y:S01]  /*1b20*/  USHF.L.U32 UR16, UR6, 0x6, URZ ;  /* 0x0000000606107899 */ /* 0x000fe2000800063f */
[----:B------:R-:W-:Y:S01]  /*1b30*/  IMAD.SHL.U32 R2, R2, 0x2, RZ ;  /* 0x0000000202027824 */ /* 0x000fe200078e00ff */
[----:B------:R-:W-:Y:S01]  /*1b40*/  USHF.L.U64.HI UR15, UR6, UR13, UR7 ;  /* 0x0000000d060f7299 */ /* 0x000fe20008010207 */
[----:B------:R-:W-:Y:S01]  /*1b50*/  IADD3 R35, R23, UR17, RZ ;  /* 0x0000001117237c10 */ /* 0x000fe2000fffe0ff */
[----:B------:R3:W-:Y:S01]  /*1b60*/  LDGSTS.E.BYPASS.LTC128B.128 [R12+0x7080], [R6.64], !P5 ;  /* 0x07080000060c7fae */ /* 0x0007e2000e901d58 */
[----:B------:R-:W-:Y:S01]  /*1b70*/  IMAD.MOV.U32 R34, RZ, RZ, R22 ;  /* 0x000000ffff227224 */ /* 0x000fe200078e0016 */
[----:B------:R-:W-:Y:S01]  /*1b80*/  UIMAD UR7, UR15, UR10, URZ ;  /* 0x0000000a0f0772a4 */ /* 0x000fe2000f8e023f */
[----:B------:R-:W-:Y:S01]  /*1b90*/  IMAD.U32 R26, RZ, RZ, UR16 ;  /* 0x00000010ff1a7e24 */ /* 0x000fe2000f8e00ff */
[----:B------:R-:W0:Y:S01]  /*1ba0*/  LDGDEPBAR ;  /* 0x00000000000079af */ /* 0x000e220000000000 */
[----:B------:R-:W-:Y:S01]  /*1bb0*/  LOP3.LUT R0, R2, 0x2, R0, 0xe2, !PT ;  /* 0x0000000202007812 */ /* 0x000fe200078ee200 */
[----:B------:R-:W-:Y:S01]  /*1bc0*/  UIMAD UR7, UR12, UR16, UR7 ;  /* 0x000000100c0772a4 */ /* 0x000fe2000f8e0207 */
[----:B------:R-:W-:Y:S01]  /*1bd0*/  ISETP.LT.OR P2, PT, R8, 0x21, !P2 ;  /* 0x000000210800780c */ /* 0x000fe20005741670 */
[----:B------:R4:W-:Y:S01]  /*1be0*/  LDGSTS.E.BYPASS.LTC128B.128 [R12+0x10080], [R4.64], !P1 ;  /* 0x10080000040c7fae */ /* 0x0009e2000c901d58 */
[C---:B------:R-:W-:Y:S01]  /*1bf0*/  LOP3.LUT P4, RZ, R0.reuse, 0x1, RZ, 0xc0, !PT ;  /* 0x0000000100ff7812 */ /* 0x040fe2000788c0ff */
[----:B------:R-:W-:Y:S01]  /*1c00*/  ULDC UR12, c[0x0][0x20c] ;  /* 0x00008300000c7ab9 */ /* 0x000fe20000000800 */
[----:B------:R-:W-:Y:S01]  /*1c10*/  LOP3.LUT P5, RZ, R0, 0x2, RZ, 0xc0, !PT ;  /* 0x0000000200ff7812 */ /* 0x000fe200078ac0ff */
[----:B------:R4:W-:Y:S01]  /*1c20*/  LDGSTS.E.BYPASS.LTC128B.128 [R12+0x12080], [R4.64+0x80], !P0 ;  /* 0x12080080040c7fae */ /* 0x0009e2000c101d58 */
[----:B------:R-:W-:Y:S01]  /*1c30*/  ISETP.LT.OR P1, PT, R8, 0x1, !P4 ;  /* 0x000000010800780c */ /* 0x000fe20006721670 */
[----:B------:R-:W-:-:S02]  /*1c40*/  USHF.L.U32 UR13, UR6, 0x5, URZ ;  /* 0x00000005060d7899 */ /* 0x000fc4000800063f */
[----:B------:R5:W-:Y:S01]  /*1c50*/  LDGSTS.E.BYPASS.LTC128B.128 [R12+0x11080], [R14.64], !P3 ;  /* 0x110800000e0c7fae */ /* 0x000be2000d901d58 */
[----:B------:R-:W-:Y:S01]  /*1c60*/  ISETP.GT.AND P3, PT, R164, 0xf, PT ;  /* 0x0000000fa400780c */ /* 0x000fe20003f64270 */
[----:B------:R-:W-:Y:S01]  /*1c70*/  USHF.L.U32 UR17, UR13, 0x1, URZ ;  /* 0x000000010d117899 */ /* 0x000fe2000800063f */
[----:B--2---:R-:W-:Y:S01]  /*1c80*/  LEA.HI R23, R29, R164, RZ, 0x5 ;  /* 0x000000a41d177211 */ /* 0x004fe200078f28ff */
[----:B------:R5:W-:Y:S01]  /*1c90*/  LDGSTS.E.BYPASS.LTC128B.128 [R12+0x13080], [R14.64+0x80], !P2 ;  /* 0x130800800e0c7fae */ /* 0x000be2000d101d58 */
[----:B------:R-:W-:-:S03]  /*1ca0*/  ISETP.LT.OR P2, PT, R8, 0x21, !P5 ;  /* 0x000000210800780c */ /* 0x000fc60006f41670 */
[----:B------:R2:W-:Y:S01]  /*1cb0*/  STL.64 [R1+0x8], R34 ;  /* 0x0000082201007387 */ /* 0x0005e20000100a00 */
[----:B---3--:R-:W-:-:S05]  /*1cc0*/  IMAD.WIDE.U32 R6, R26, UR10, R34 ;  /* 0x0000000a1a067c25 */ /* 0x008fca000f8e0022 */
[----:B------:R-:W-:Y:S01]  /*1cd0*/  IADD3 R3, R7, UR7, RZ ;  /* 0x0000000707037c10 */ /* 0x000fe2000fffe0ff */
[----:B------:R-:W-:Y:S01]  /*1ce0*/  UMOV UR7, 0x5 ;  /* 0x0000000500077882 */ /* 0x000fe20000000000 */
[----:B------:R-:W-:Y:S01]  /*1cf0*/  LEA R2, P0, R6, c[0x0][0x1f0], 0x1 ;  /* 0x00007c0006027a11 */ /* 0x000fe200078008ff */
[----:B------:R-:W-:-:S03]  /*1d00*/  USHF.L.U64.HI UR12, UR6, UR7, UR12 ;  /* 0x00000007060c7299 */ /* 0x000fc6000801020c */
[----:B------:R-:W-:Y:S01]  /*1d10*/  LEA.HI.X R3, R6, c[0x0][0x1f4], R3, 0x1, P0 ;  /* 0x00007d0006037a11 */ /* 0x000fe200000f0c03 */
[----:B------:R-:W-:Y:S01]  /*1d20*/  ULDC.64 UR6, c[0x0][0x290] ;  /* 0x0000a40000067ab9 */ /* 0x000fe20000000a00 */
[----:B----4-:R-:W-:Y:S01]  /*1d30*/  SHF.R.S32.HI R4, RZ, 0x5, R23 ;  /* 0x00000005ff047819 */ /* 0x010fe20000011417 */
[----:B------:R-:W-:Y:S01]  /*1d40*/  UIMAD UR6, UR9, UR6, URZ ;  /* 0x00000006090672a4 */ /* 0x000fe2000f8e023f */
[----:B------:R-:W-:Y:S01]  /*1d50*/  ISETP.LT.OR P0, PT, R8, 0x1, !P5 ;  /* 0x000000010800780c */ /* 0x000fe20006f01670 */
[----:B------:R-:W-:Y:S01]  /*1d60*/  IMAD.U32 R5, RZ, RZ, UR21 ;  /* 0x00000015ff057e24 */ /* 0x000fe2000f8e00ff */
[----:B------:R-:W-:Y:S01]  /*1d70*/  LEA.HI R0, R23, R4, RZ, 0x1 ;  /* 0x0000000417007211 */ /* 0x000fe200078f08ff */
[----:B------:R-:W-:Y:S02]  /*1d80*/  USHF.L.U64.HI UR9, UR13, 0x1, UR12 ;  /* 0x000000010d097899 */ /* 0x000fe4000801020c */
[----:B------:R-:W-:Y:S01]  /*1d90*/  UIMAD UR6, UR21, UR7, UR6 ;  /* 0x00000007150672a4 */ /* 0x000fe2000f8e0206 */
[----:B------:R-:W-:Y:S01]  /*1da0*/  LOP3.LUT R0, R0, 0xfffffffe, RZ, 0xc0, !PT ;  /* 0xfffffffe00007812 */ /* 0x000fe200078ec0ff */
[----:B------:R-:W-:Y:S01]  /*1db0*/  IMAD.WIDE.U32 R32, R5, c[0x0][0x290], R20 ;  /* 0x0000a40005207a25 */ /* 0x000fe200078e0014 */
[----:B-----5:R-:W-:-:S03]  /*1dc0*/  LEA.HI R14, R29, R164, RZ, 0x2 ;  /* 0x000000a41d0e7211 */ /* 0x020fc600078f10ff */
[----:B------:R-:W-:Y:S01]  /*1dd0*/  IMAD.IADD R22, R4, 0x1, -R0 ;  /* 0x0000000104167824 */ /* 0x000fe200078e0a00 */
[----:B------:R-:W-:Y:S01]  /*1de0*/  IADD3 R31, R33, UR6, RZ ;  /* 0x00000006211f7c10 */ /* 0x000fe2000fffe0ff */
[----:B------:R-:W-:Y:S01]  /*1df0*/  @!P3 IMAD.SHL.U32 R0, R164, 0x10, RZ ;  /* 0x00000010a400b824 */ /* 0x000fe200078e00ff */
[----:B-1----:R-:W-:Y:S01]  /*1e00*/  SHF.R.S32.HI R10, RZ, 0x1f, R14 ;  /* 0x0000001fff0a7819 */ /* 0x002fe2000001140e */
[----:B------:R-:W-:Y:S01]  /*1e10*/  UIADD3 UR6, UR10, 0x1, URZ ;  /* 0x000000010a067890 */ /* 0x000fe2000fffe03f */
[----:B------:R2:W-:Y:S03]  /*1e20*/  STL.64 [R1+0x28], R32 ;  /* 0x0000282001007387 */ /* 0x0005e60000100a00 */
[----:B------:R-:W-:Y:S01]  /*1e30*/  UISETP.GE.AND UP0, UPT, UR6, UR19, UPT ;  /* 0x000000130600728c */ /* 0x000fe2000bf06270 */
[----:B------:R1:W-:Y:S04]  /*1e40*/  @!P3 LDGSTS.E.BYPASS.LTC128B.128 [R0+0x20080], [R16.64] ;  /* 0x200800001000bfae */ /* 0x0003e8000b901d58 */
[----:B------:R-:W0:Y:S04]  /*1e50*/  LDGDEPBAR ;  /* 0x00000000000079af */ /* 0x000e280000000000 */
[----:B------:R3:W-:Y:S01]  /*1e60*/  LDGSTS.E.BYPASS.LTC128B.128 [R12+0x18080], [R2.64], !P1 ;  /* 0x18080000020c7fae */ /* 0x0007e2000c901d58 */
[----:B------:R-:W-:-:S02]  /*1e70*/  ISETP.LT.OR P1, PT, R8, 0x21, !P4 ;  /* 0x000000210800780c */ /* 0x000fc40006721670 */
[----:B------:R-:W-:Y:S01]  /*1e80*/  SHF.R.S32.HI R8, RZ, 0x2, R14 ;  /* 0x00000002ff087819 */ /* 0x000fe2000001140e */
[----:B------:R3:W-:Y:S04]  /*1e90*/  LDGSTS.E.BYPASS.LTC128B.128 [R12+0x1a080], [R2.64+0x80], !P0 ;  /* 0x1a080080020c7fae */ /* 0x0007e8000c101d58 */
[----:B------:R2:W-:Y:S01]  /*1ea0*/  STL [R1+0x30], R31 ;  /* 0x0000301f01007387 */ /* 0x0005e20000100800 */
[----:B-1----:R-:W-:Y:S01]  /*1eb0*/  LEA.HI R0, R29, R164, RZ, 0x4 ;  /* 0x000000a41d007211 */ /* 0x002fe200078f20ff */
[----:B------:R-:W-:-:S03]  /*1ec0*/  IMAD.SHL.U32 R17, R22, 0x10, RZ ;  /* 0x0000001016117824 */ /* 0x000fc600078e00ff */
[----:B------:R-:W-:Y:S02]  /*1ed0*/  SHF.R.S32.HI R9, RZ, 0x4, R0 ;  /* 0x00000004ff097819 */ /* 0x000fe40000011400 */
[C---:B------:R-:W-:Y:S02]  /*1ee0*/  LOP3.LUT R5, R0.reuse, 0xfffffff0, RZ, 0xc0, !PT ;  /* 0xfffffff000057812 */ /* 0x040fe400078ec0ff */
[----:B------:R-:W-:-:S03]  /*1ef0*/  LEA.HI R4, R0, R9, RZ, 0x1 ;  /* 0x0000000900047211 */ /* 0x000fc600078f08ff */
[----:B------:R-:W-:Y:S01]  /*1f00*/  IMAD.IADD R5, R164, 0x1, -R5 ;  /* 0x00000001a4057824 */ /* 0x000fe200078e0a05 */
[----:B---3--:R-:W-:Y:S02]  /*1f10*/  IADD3 R2, P0, R2, UR17, RZ ;  /* 0x0000001102027c10 */ /* 0x008fe4000ff1e0ff */
[----:B------:R-:W-:Y:S02]  /*1f20*/  LOP3.LUT R4, R4, 0xfffffffe, RZ, 0xc0, !PT ;  /* 0xfffffffe04047812 */ /* 0x000fe400078ec0ff */
[----:B------:R-:W-:Y:S02]  /*1f30*/  IADD3.X R3, R3, UR9, RZ, P0, !PT ;  /* 0x0000000903037c10 */ /* 0x000fe400087fe4ff */
[----:B------:R-:W-:Y:S01]  /*1f40*/  IADD3 R0, P0, R32, UR11, RZ ;  /* 0x0000000b20007c10 */ /* 0x000fe2000ff1e0ff */
[----:B------:R-:W-:Y:S01]  /*1f50*/  IMAD.IADD R11, R9, 0x1, -R4 ;  /* 0x00000001090b7824 */ /* 0x000fe200078e0a04 */
[----:B------:R-:W-:Y:S01]  /*1f60*/  LEA.HI R4, R10, R8, RZ, 0x3 ;  /* 0x000000080a047211 */ /* 0x000fe200078f18ff */
[----:B------:R1:W-:Y:S01]  /*1f70*/  LDGSTS.E.BYPASS.LTC128B.128 [R12+0x19080], [R2.64], !P1 ;  /* 0x19080000020c7fae */ /* 0x0003e2000c901d58 */
[----:B------:R-:W-:Y:S01]  /*1f80*/  IADD3.X R6, R31, UR14, RZ, P0, !PT ;  /* 0x0000000e1f067c10 */ /* 0x000fe200087fe4ff */
[----:B------:R-:W-:Y:S01]  /*1f90*/  IMAD R10, R11, 0x800, R28 ;  /* 0x000008000b0a7824 */ /* 0x000fe200078e021c */
[----:B------:R-:W-:Y:S01]  /*1fa0*/  LEA R20, P0, R0, c[0x0][0x280], 0x2 ;  /* 0x0000a00000147a11 */ /* 0x000fe200078010ff */
[----:B------:R1:W-:Y:S01]  /*1fb0*/  LDGSTS.E.BYPASS.LTC128B.128 [R12+0x1b080], [R2.64+0x80], !P2 ;  /* 0x1b080080020c7fae */ /* 0x0003e2000d101d58 */
[----:B------:R-:W-:-:S02]  /*1fc0*/  SHF.R.S32.HI R7, RZ, 0x1f, R5 ;  /* 0x0000001fff077819 */ /* 0x000fc40000011405 */
[----:B------:R-:W-:Y:S02]  /*1fd0*/  LEA.HI.X R21, R0, c[0x0][0x284], R6, 0x2, P0 ;  /* 0x0000a10000157a11 */ /* 0x000fe400000f1406 */
[----:B------:R-:W-:Y:S01]  /*1fe0*/  LOP3.LUT R0, R4, 0xfffffff8, RZ, 0xc0, !PT ;  /* 0xfffffff804007812 */ /* 0x000fe200078ec0ff */
[----:B------:R-:W-:Y:S01]  /*1ff0*/  IMAD.SHL.U32 R4, R11, 0x20, RZ ;  /* 0x000000200b047824 */ /* 0x000fe200078e00ff */
[----:B------:R-:W-:Y:S02]  /*2000*/  R2P PR, R24, 0x6 ;  /* 0x0000000618007804 */ /* 0x000fe40000000000 */
[----:B------:R-:W-:Y:S02]  /*2010*/  LEA.HI R13, R7, R5, RZ, 0x3 ;  /* 0x00000005070d7211 */ /* 0x000fe400078f18ff */
[----:B------:R-:W-:Y:S02]  /*2020*/  PLOP3.LUT P0, PT, PT, PT, UP0, 0x80, 0x0 ;  /* 0x000000000000781c */ /* 0x000fe40003f0f008 */
[----:B------:R-:W-:-:S02]  /*2030*/  LOP3.LUT R7, R13, 0xfffffff8, RZ, 0xc0, !PT ;  /* 0xfffffff80d077812 */ /* 0x000fc400078ec0ff */
[----:B------:R-:W-:Y:S02]  /*2040*/  SEL R211, R211, 0xfffffff0, !P1 ;  /* 0xfffffff0d3d37807 */ /* 0x000fe40004800000 */
[----:B------:R-:W-:Y:S01]  /*2050*/  SEL R212, R212, 0xffffffe0, !P2 ;  /* 0xffffffe0d4d47807 */ /* 0x000fe20005000000 */
[----:B------:R-:W-:Y:S02]  /*2060*/  IMAD.IADD R7, R5, 0x1, -R7 ;  /* 0x0000000105077824 */ /* 0x000fe400078e0a07 */
        /* <DEDUP_REMOVED lines=43> */
[----:B------:R-:W-:Y:S01]  /*2320*/  SHF.R.S32.HI R2, RZ, 0x1f, R6 ;  /* 0x0000001fff027819 */ /* 0x000fe20000011406 */
[----:B------:R2:W-:Y:S03]  /*2330*/  STL [R1+0x48], R3 ;  /* 0x0000480301007387 */ /* 0x0005e60000100800 */
[----:B-1----:R-:W-:-:S02]  /*2340*/  LEA.HI R10, R2, R6, RZ, 0x2 ;  /* 0x00000006020a7211 */ /* 0x002fc400078f10ff */
[----:B------:R-:W-:Y:S02]  /*2350*/  IADD3 R2, R12, 0x18080, RZ ;  /* 0x000180800c027810 */ /* 0x000fe40007ffe0ff */
[----:B------:R-:W-:-:S03]  /*2360*/  LEA.HI.SX32 R249, R10, R17, 0x1e ;  /* 0x000000110af97211 */ /* 0x000fc600078ff2ff */
[----:B------:R2:W-:Y:S01]  /*2370*/  STL [R1+0x44], R2 ;  /* 0x0000440201007387 */ /* 0x0005e20000100800 */
[----:B------:R-:W-:Y:S05]  /*2380*/  @P0 BRA `(.L_x_1845) ;  /* 0x000001f000000947 */ /* 0x000fea0003800000 */
[----:B------:R-:W-:Y:S01]  /*2390*/  USHF.R.S32.HI UR7, URZ, 0x1f, UR6 ;  /* 0x0000001f3f077899 */ /* 0x000fe20008011406 */
[----:B------:R-:W-:Y:S01]  /*23a0*/  IMAD.WIDE.U32 R8, R26, UR6, R34 ;  /* 0x000000061a087c25 */ /* 0x000fe2000f8e0022 */
[----:B------:R-:W-:Y:S01]  /*23b0*/  UIMAD UR15, UR15, UR6, URZ ;  /* 0x000000060f0f72a4 */ /* 0x000fe2000f8e023f */
[----:B------:R-:W-:Y:S01]  /*23c0*/  ISETP.GE.AND P1, PT, R18, c[0x0][0x1fc], PT ;  /* 0x00007f0012007a0c */ /* 0x000fe20003f26270 */
[----:B------:R-:W-:Y:S01]  /*23d0*/  USHF.L.U32 UR11, UR6, 0x6, URZ ;  /* 0x00000006060b7899 */ /* 0x000fe2000800063f */
[----:B------:R-:W-:Y:S01]  /*23e0*/  BSSY B0, `(.L_x_1845) ;  /* 0x0000019000007945 */ /* 0x000fe20003800000 */
[----:B------:R-:W-:Y:S01]  /*23f0*/  UIMAD UR7, UR7, UR16, UR15 ;  /* 0x00000010070772a4 */ /* 0x000fe2000f8e020f */
[----:B--2---:R-:W-:-:S03]  /*2400*/  LEA R2, P0, R8, c[0x0][0x1f0], 0x1 ;  /* 0x00007c0008027a11 */ /* 0x004fc600078008ff */
[----:B------:R-:W-:Y:S02]  /*2410*/  IMAD.U32 R11, RZ, RZ, UR11 ;  /* 0x0000000bff0b7e24 */ /* 0x000fe4000f8e00ff */
        /* <DEDUP_REMOVED lines=8> */
[----:B------:R-:W-:-:S04]  /*24a0*/  ISETP.GE.AND P0, PT, R30, c[0x0][0x1fc], PT ;  /* 0x00007f001e007a0c */ /* 0x000fc80003f06270 */
[C---:B------:R-:W-:Y:S02]  /*24b0*/  ISETP.LT.OR P2, PT, R4.reuse, 0x1, P0 ;  /* 0x000000010400780c */ /* 0x040fe40000741670 */
[----:B------:R-:W-:-:S11]  /*24c0*/  ISETP.LT.OR P0, PT, R4, 0x21, P0 ;  /* 0x000000210400780c */ /* 0x000fd60000701670 */
[----:B------:R1:W-:Y:S04]  /*24d0*/  LDGSTS.E.BYPASS.LTC128B.128 [R12+0x1e080], [R2.64+0x80], !P2 ;  /* 0x1e080080020c7fae */ /* 0x0003e8000d101d58 */
[----:B------:R2:W-:Y:S04]  /*24e0*/  LDGSTS.E.BYPASS.LTC128B.128 [R12+0x1d080], [R8.64], !P1 ;  /* 0x1d080000080c7fae */ /* 0x0005e8000c901d58 */
[----:B------:R2:W-:Y:S01]  /*24f0*/  LDGSTS.E.BYPASS.LTC128B.128 [R12+0x1f080], [R8.64+0x80], !P0 ;  /* 0x1f080080080c7fae */ /* 0x0005e2000c101d58 */
[----:B-1----:R-:W-:-:S04]  /*2500*/  IADD3 R3, P1, R32, UR11, RZ ;  /* 0x0000000b20037c10 */ /* 0x002fc8000ff3e0ff */
[----:B------:R-:W-:Y:S02]  /*2510*/  LEA R2, P0, R3, c[0x0][0x280], 0x2 ;  /* 0x0000a00003027a11 */ /* 0x000fe400078010ff */
[----:B------:R-:W-:-:S04]  /*2520*/  LEA.HI.X.SX32 R4, R11, R31, 0x1, P1 ;  /* 0x0000001f0b047211 */ /* 0x000fc800008f0eff */
[----:B------:R-:W-:Y:S01]  /*2530*/  LEA.HI.X R3, R3, c[0x0][0x284], R4, 0x2, P0 ;  /* 0x0000a10003037a11 */ /* 0x000fe200000f1404 */
[----:B------:R-:W-:Y:S05]  /*2540*/  @P3 BRA `(.L_x_1846) ;  /* 0x0000002000003947 */ /* 0x000fea0003800000 */
[----:B--2---:R-:W-:-:S05]  /*2550*/  SHF.L.U32 R4, R164, 0x4, RZ ;  /* 0x00000004a4047819 */ /* 0x004fca00000006ff */
[----:B------:R1:W-:Y:S02]  /*2560*/  LDGSTS.E.BYPASS.LTC128B.128 [R4+0x20380], [R2.64] ;  /* 0x2038000002047fae */ /* 0x0003e4000b901d58 */
.L_x_1846:
[----:B--2---:R-:W-:Y:S05]  /*2570*/  BSYNC B0 ;  /* 0x0000000000007941 */ /* 0x004fea0003800000 */
.L_x_1845:
[----:B-12---:R-:W-:Y:S01]  /*2580*/  SHF.R.S32.HI R2, RZ, 0x1f, R25 ;  /* 0x0000001fff027819 */ /* 0x006fe20000011419 */
[----:B------:R-:W0:Y:S01]  /*2590*/  LDGDEPBAR ;  /* 0x00000000000079af */ /* 0x000e220000000000 */
[----:B------:R-:W-:Y:S01]  /*25a0*/  LOP3.LUT R3, R10, 0x7ffffffc, RZ, 0xc0, !PT ;  /* 0x7ffffffc0a037812 */ /* 0x000fe200078ec0ff */
[----:B------:R-:W-:Y:S01]  /*25b0*/  IMAD.MOV.U32 R216, RZ, RZ, 0x20 ;  /* 0x00000020ffd87424 */ /* 0x000fe200078e00ff */
[----:B------:R-:W-:Y:S01]  /*25c0*/  LEA.HI R2, R2, R25, RZ, 0x2 ;  /* 0x0000001902027211 */ /* 0x000fe200078f10ff */
[----:B------:R-:W-:Y:S01]  /*25d0*/  IMAD.MOV.U32 R218, RZ, RZ, 0x10 ;  /* 0x00000010ffda7424 */ /* 0x000fe200078e00ff */
[----:B------:R-:W-:Y:S01]  /*25e0*/  SHF.R.S32.HI R165, RZ, 0x1f, R164 ;  /* 0x0000001fffa57819 */ /* 0x000fe200000114a4 */
[----:B------:R-:W-:Y:S01]  /*25f0*/  IMAD.IADD R3, R6, 0x1, -R3 ;  /* 0x0000000106037824 */ /* 0x000fe200078e0a03 */
[----:B------:R-:W-:Y:S01]  /*2600*/  LOP3.LUT R2, R2, 0x1ffffffc, RZ, 0xc0, !PT ;  /* 0x1ffffffc02027812 */ /* 0x000fe200078ec0ff */
[----:B------:R-:W-:Y:S01]  /*2610*/  IMAD.SHL.U32 R210, R5, 0x2, RZ ;  /* 0x0000000205d27824 */ /* 0x000fe200078e00ff */
[----:B------:R-:W-:Y:S01]  /*2620*/  LOP3.LUT P0, RZ, R24, 0x4, RZ, 0xc0, !PT ;  /* 0x0000000418ff7812 */ /* 0x000fe2000780c0ff */
[----:B------:R-:W-:Y:S01]  /*2630*/  IMAD.MOV.U32 R215, RZ, RZ, -0x40 ;  /* 0xffffffc0ffd77424 */ /* 0x000fe200078e00ff */
[----:B------:R-:W-:Y:S01]  /*2640*/  LOP3.LUT P1, RZ, R7, 0x4, RZ, 0xc0, !PT ;  /* 0x0000000407ff7812 */ /* 0x000fe2000782c0ff */
[----:B------:R-:W-:Y:S01]  /*2650*/  IMAD.IADD R2, R25, 0x1, -R2 ;  /* 0x0000000119027824 */ /* 0x000fe200078e0a02 */
[----:B------:R-:W-:Y:S01]  /*2660*/  IADD3 R222, R223, 0x204c0, RZ ;  /* 0x000204c0dfde7810 */ /* 0x000fe20007ffe0ff */
[--C-:B------:R-:W-:Y:S01]  /*2670*/  IMAD R211, R211, 0x2, R210.reuse ;  /* 0x00000002d3d37824 */ /* 0x100fe200078e02d2 */
[----:B------:R-:W-:Y:S01]  /*2680*/  SEL R216, R216, 0xffffffe0, !P1 ;  /* 0xffffffe0d8d87807 */ /* 0x000fe20004800000 */
[----:B------:R-:W-:Y:S01]  /*2690*/  IMAD R2, R2, 0x4, R3 ;  /* 0x0000000402027824 */ /* 0x000fe200078e0203 */
[C---:B------:R-:W-:Y:S01]  /*26a0*/  IADD3 R206, R212.reuse, R0, RZ ;  /* 0x00000000d4ce7210 */ /* 0x040fe20007ffe0ff */
[----:B------:R-:W-:Y:S01]  /*26b0*/  IMAD R213, R212, 0x2, R210 ;  /* 0x00000002d4d57824 */ /* 0x000fe200078e02d2 */
[----:B------:R-:W-:Y:S01]  /*26c0*/  IADD3 R219, R214, R216, RZ ;  /* 0x000000d8d6db7210 */ /* 0x000fe20007ffe0ff */
[----:B------:R-:W-:Y:S01]  /*26d0*/  IMAD.SHL.U32 R4, R2, 0x2, RZ ;  /* 0x0000000202047824 */ /* 0x000fe200078e00ff */
[----:B------:R-:W-:Y:S01]  /*26e0*/  CS2R R162, SRZ ;  /* 0x0000000000a27805 */ /* 0x000fe2000001ff00 */
[----:B------:R-:W-:Y:S01]  /*26f0*/  @P0 IADD3 R222, R13, -0x40, RZ ;  /* 0xffffffc00dde0810 */ /* 0x000fe20007ffe0ff */
[----:B------:R-:W-:Y:S01]  /*2700*/  IMAD.SHL.U32 R207, R0, 0x2, RZ ;  /* 0x0000000200cf7824 */ /* 0x000fe200078e00ff */
[----:B------:R-:W-:Y:S01]  /*2710*/  LOP3.LUT P0, RZ, R7, 0x2, RZ, 0xc0, !PT ;  /* 0x0000000207ff7812 */ /* 0x000fe2000780c0ff */
[----:B------:R1:W-:Y:S01]  /*2720*/  STL [R1+0x34], R4 ;  /* 0x0000340401007387 */ /* 0x0003e20000100800 */
[----:B------:R-:W-:Y:S01]  /*2730*/  CS2R R160, SRZ ;  /* 0x0000000000a07805 */ /* 0x000fe2000001ff00 */
[----:B------:R-:W-:Y:S01]  /*2740*/  CS2R R158, SRZ ;  /* 0x00000000009e7805 */ /* 0x000fe2000001ff00 */
[----:B------:R-:W-:Y:S01]  /*2750*/  SEL R218, R218, 0xfffffff0, !P0 ;  /* 0xfffffff0dada7807 */ /* 0x000fe20004000000 */
        /* <DEDUP_REMOVED lines=63> */
[----:B------:R-:W-:Y:S01]  /*2b50*/  LEA R212, R212, R211, 0x1 ;  /* 0x000000d3d4d47211 */ /* 0x000fe200078e08ff */
[----:B------:R-:W-:Y:S01]  /*2b60*/  IMAD.IADD R220, R214, 0x1, R218 ;  /* 0x00000001d6dc7824 */ /* 0x000fe200078e02da */
[----:B------:R-:W-:Y:S01]  /*2b70*/  SEL R215, R215, 0x40, P1 ;  /* 0x00000040d7d77807 */ /* 0x000fe20000800000 */
[----:B------:R-:W-:Y:S01]  /*2b80*/  IMAD.IADD R221, R218, 0x1, R219 ;  /* 0x00000001dadd7824 */ /* 0x000fe200078e02db */
[----:B------:R-:W-:Y:S01]  /*2b90*/  USHF.L.U64.HI UR14, UR4, 0x5, UR5 ;  /* 0x00000005040e7899 */ /* 0x000fe20008010205 */
[----:B------:R-:W-:Y:S01]  /*2ba0*/  IADD3 R248, -R4, UR8, RZ ;  /* 0x0000000804f87c10 */ /* 0x000fe2000fffe1ff */
[----:B------:R-:W-:-:S02]  /*2bb0*/  USHF.L.U32 UR15, UR4, 0x5, URZ ;  /* 0x00000005040f7899 */ /* 0x000fc4000800063f */
[----:B------:R-:W-:Y:S02]  /*2bc0*/  UMOV UR5, URZ ;  /* 0x0000003f00057c82 */ /* 0x000fe40008000000 */
[----:B------:R-:W-:Y:S02]  /*2bd0*/  UMOV UR18, 0x1 ;  /* 0x0000000100127882 */ /* 0x000fe40000000000 */
[----:B------:R-:W-:Y:S02]  /*2be0*/  UMOV UR17, URZ ;  /* 0x0000003f00117c82 */ /* 0x000fe40008000000 */
[----:B------:R-:W-:Y:S02]  /*2bf0*/  UMOV UR11, 0xffffffc0 ;  /* 0xffffffc0000b7882 */ /* 0x000fe40000000000 */
[----:B------:R-:W-:Y:S02]  /*2c00*/  ULDC UR9, c[0x0][0x168] ;  /* 0x00005a0000097ab9 */ /* 0x000fe40000000800 */
[----:B-1----:R-:W-:-:S02]  /*2c10*/  ULDC UR8, c[0x0][0x198] ;  /* 0x0000660000087ab9 */ /* 0x002fc40000000800 */
.L_x_1849:
        /* <DEDUP_REMOVED lines=34> */
[----:B------:R-:W-:Y:S01]  /*2e40*/  IADD3 R164, R214, R2, RZ ;  /* 0x00000002d6a47210 */ /* 0x000fe20007ffe0ff */
[-C--:B------:R-:W-:Y:S03]  /*2e50*/  HMMA.16816.F32 R28, R28, R166.reuse, RZ ;  /* 0x000000a61c1c723c */ /* 0x080fe600000018ff */
[----:B------:R-:W-:Y:S02]  /*2e60*/  MOV R2, UR5 ;  /* 0x0000000500027c02 */ /* 0x000fe40008000f00 */
[----:B------:R-:W-:Y:S02]  /*2e70*/  SHF.L.U32 R209, R164, 0x1, RZ ;  /* 0x00000001a4d17819 */ /* 0x000fe400000006ff */
[----:B------:R-:W-:Y:S01]  /*2e80*/  LEA R2, R2, R219, 0xd ;  /* 0x000000db02027211 */ /* 0x000fe200078e68ff */
[----:B------:R-:W-:Y:S02]  /*2e90*/  HMMA.16816.F32 R32, R32, R166, RZ ;  /* 0x000000a62020723c */ /* 0x000fe400000018ff */
[----:B------:R-:W3:Y:S02]  /*2ea0*/  LDSM.16.M88.4 R184, [R209+0x10080] ;  /* 0x01008000d1b8783b */ /* 0x000ee40000000200 */
[----:B------:R-:W-:Y:S02]  /*2eb0*/  SHF.L.U32 R204, R2, 0x1, RZ ;  /* 0x0000000102cc7819 */ /* 0x000fe400000006ff */
[----:B------:R-:W-:Y:S02]  /*2ec0*/  MOV R2, UR5 ;  /* 0x0000000500027c02 */ /* 0x000fe40008000f00 */
[-C--:B----4-:R-:W-:Y:S02]  /*2ed0*/  HMMA.16816.F32 R4, R168, R172.reuse, R4 ;  /* 0x000000aca804723c */ /* 0x090fe40000001804 */
[----:B------:R-:W4:Y:S03]  /*2ee0*/  LDSM.16.M88.4 R164, [R204+0x11080] ;  /* 0x01108000cca4783b */ /* 0x000f260000000200 */
        /* <DEDUP_REMOVED lines=15> */
[-C--:B---3--:R-:W-:Y:S01]  /*2fe0*/  HMMA.16816.F32 R4, R184, R188.reuse, R4 ;  /* 0x000000bcb804723c */ /* 0x088fe20000001804 */
[----:B------:R-:W2:Y:S07]  /*2ff0*/  LDSM.16.M88.4 R180, [R3+0x11080] ;  /* 0x0110800003b4783b */ /* 0x000eae0000000200 */
[C---:B----4-:R-:W-:Y:S08]  /*3000*/  HMMA.16816.F32 R8, R164.reuse, R188, R8 ;  /* 0x000000bca408723c */ /* 0x050ff00000001808 */
        /* <DEDUP_REMOVED lines=89> */
[----:B------:R-:W1:Y:S03]  /*35a0*/  MUFU.TANH R239, R12 ;  /* 0x0000000c00ef7308 */ /* 0x000e660000002400 */
[----:B------:R-:W-:Y:S02]  /*35b0*/  FMUL.FTZ R21, R21, c[0x0][0x2b4] ;  /* 0x0000ad0015157a20 */ /* 0x000fe40000410000 */
[----:B------:R-:W-:Y:S01]  /*35c0*/  FMUL.FTZ R22, R22, c[0x0][0x2b4] ;  /* 0x0000ad0016167a20 */ /* 0x000fe20000410000 */
[----:B------:R-:W-:Y:S01]  /*35d0*/  MOV R191, UR5 ;  /* 0x0000000500bf7c02 */ /* 0x000fe20008000f00 */
[----:B------:R-:W-:Y:S03]  /*35e0*/  FMUL.FTZ R23, R23, c[0x0][0x2b4] ;  /* 0x0000ad0017177a20 */ /* 0x000fe60000410000 */
[----:B------:R-:W1:Y:S01]  /*35f0*/  MUFU.TANH R237, R13 ;  /* 0x0000000d00ed7308 */ /* 0x000e620000002400 */
[----:B------:R-:W-:Y:S01]  /*3600*/  LEA R191, R191, R249, 0x6 ;  /* 0x000000f9bfbf7211 */ /* 0x000fe200078e30ff */
[----:B------:R-:W-:Y:S02]  /*3610*/  FMUL.FTZ R24, R24, c[0x0][0x2b4] ;  /* 0x0000ad0018187a20 */ /* 0x000fe40000410000 */
[----:B------:R-:W-:Y:S01]  /*3620*/  FMUL.FTZ R25, R25, c[0x0][0x2b4] ;  /* 0x0000ad0019197a20 */ /* 0x000fe20000410000 */
[----:B------:R-:W-:Y:S01]  /*3630*/  SHF.L.U32 R191, R191, 0x2, RZ ;  /* 0x00000002bfbf7819 */ /* 0x000fe200000006ff */
[----:B------:R-:W-:Y:S02]  /*3640*/  FMUL.FTZ R28, R28, c[0x0][0x2b4] ;  /* 0x0000ad001c1c7a20 */ /* 0x000fe40000410000 */
[----:B------:R-:W-:Y:S02]  /*3650*/  FMUL.FTZ R29, R29, c[0x0][0x2b4] ;  /* 0x0000ad001d1d7a20 */ /* 0x000fe40000410000 */
[----:B------:R-:W1:Y:S01]  /*3660*/  MUFU.TANH R233, R28 ;  /* 0x0000001c00e97308 */ /* 0x000e620000002400 */
[----:B------:R1:W1:Y:S01]  /*3670*/  LDS R3, [R191+0x20080] ;  /* 0x02008000bf037984 */ /* 0x0002620000000800 */
[----:B------:R-:W-:Y:S02]  /*3680*/  FMUL.FTZ R30, R30, c[0x0][0x2b4] ;  /* 0x0000ad001e1e7a20 */ /* 0x000fe40000410000 */
[----:B------:R-:W-:Y:S01]  /*3690*/  FMUL.FTZ R31, R31, c[0x0][0x2b4] ;  /* 0x0000ad001f1f7a20 */ /* 0x000fe20000410000 */
[----:B------:R1:W1:Y:S01]  /*36a0*/  LDS R188, [R191+0x200a0] ;  /* 0x0200a000bfbc7984 */ /* 0x0002620000000800 */
[----:B------:R-:W-:Y:S02]  /*36b0*/  FMUL.FTZ R26, R26, c[0x0][0x2b4] ;  /* 0x0000ad001a1a7a20 */ /* 0x000fe40000410000 */
[----:B------:R-:W-:Y:S01]  /*36c0*/  FMUL.FTZ R27, R27, c[0x0][0x2b4] ;  /* 0x0000ad001b1b7a20 */ /* 0x000fe20000410000 */
[----:B------:R1:W1:Y:S01]  /*36d0*/  LDS R189, [R191+0x20100] ;  /* 0x02010000bfbd7984 */ /* 0x0002620000000800 */
[----:B------:R-:W1:Y:S01]  /*36e0*/  MUFU.TANH R245, R14 ;  /* 0x0000000e00f57308 */ /* 0x000e620000002400 */
[----:B------:R-:W-:Y:S02]  /*36f0*/  FMUL.FTZ R32, R32, c[0x0][0x2b4] ;  /* 0x0000ad0020207a20 */ /* 0x000fe40000410000 */
[----:B------:R1:W1:Y:S01]  /*3700*/  LDS R190, [R191+0x20120] ;  /* 0x02012000bfbe7984 */ /* 0x0002620000000800 */
[----:B------:R-:W-:Y:S04]  /*3710*/  DEPBAR.LE SB0, 0x1 ;  /* 0x000080400000791a */ /* 0x000fe80000000000 */
[----:B------:R-:W-:Y:S02]  /*3720*/  FMUL.FTZ R33, R33, c[0x0][0x2b4] ;  /* 0x0000ad0021217a20 */ /* 0x000fe40000410000 */
[----:B------:R-:W1:Y:S01]  /*3730*/  MUFU.TANH R232, R29 ;  /* 0x0000001d00e87308 */ /* 0x000e620000002400 */
[----:B------:R-:W-:Y:S01]  /*3740*/  BAR.SYNC.DEFER_BLOCKING 0x0 ;  /* 0x0000000000007b1d */ /* 0x000fe20000010000 */
[----:B------:R-:W-:Y:S02]  /*3750*/  FMUL.FTZ R34, R34, c[0x0][0x2b4] ;  /* 0x0000ad0022227a20 */ /* 0x000fe40000410000 */
[----:B------:R-:W-:Y:S06]  /*3760*/  FMUL.FTZ R35, R35, c[0x0][0x2b4] ;  /* 0x0000ad0023237a20 */ /* 0x000fec0000410000 */
[----:B------:R-:W1:Y:S10]  /*3770*/  MUFU.TANH R244, R15 ;  /* 0x0000000f00f47308 */ /* 0x000e740000002400 */
[----:B------:R-:W1:Y:S01]  /*3780*/  MUFU.TANH R238, R30 ;  /* 0x0000001e00ee7308 */ /* 0x000e620000002400 */
[----:B------:R1:W1:Y:S09]  /*3790*/  LDSM.16.M88.4 R164, [R0+0x18080] ;  /* 0x0180800000a4783b */ /* 0x0002720000000200 */
[----:B------:R-:W1:Y:S01]  /*37a0*/  MUFU.TANH R199, R20 ;  /* 0x0000001400c77308 */ /* 0x000e620000002400 */
[----:B------:R1:W1:Y:S09]  /*37b0*/  LDSM.16.M88.4 R172, [R205+0x18080] ;  /* 0x01808000cdac783b */ /* 0x0002720000000200 */
[----:B------:R2:W1:Y:S01]  /*37c0*/  MUFU.TANH R236, R31 ;  /* 0x0000001f00ec7308 */ /* 0x0004620000002400 */
[----:B------:R1:W1:Y:S08]  /*37d0*/  LDSM.16.M88.4 R180, [R205+0x19080] ;  /* 0x01908000cdb4783b */ /* 0x0002700000000200 */
[----:B-----5:R1:W1:Y:S01]  /*37e0*/  LDSM.16.M88.4 R16, [R210+0x8080] ;  /* 0x00808000d210783b */ /* 0x0202620000000200 */
[----:B------:R1:W1:Y:S07]  /*37f0*/  MUFU.TANH R198, R21 ;  /* 0x0000001500c67308 */ /* 0x00026e0000002400 */
[----:B------:R1:W1:Y:S03]  /*3800*/  LDSM.16.M88.4 R168, [R210+0xa080] ;  /* 0x00a08000d2a8783b */ /* 0x0002660000000200 */
[----:B------:R1:W1:Y:S05]  /*3810*/  MUFU.TANH R226, R22 ;  /* 0x0000001600e27308 */ /* 0x00026a0000002400 */
[----:B--2---:R2:W1:Y:S05]  /*3820*/  LDSM.16.M88.4 R28, [R0+0x19080] ;  /* 0x01908000001c783b */ /* 0x00446a0000000200 */
[----:B------:R2:W1:Y:S03]  /*3830*/  MUFU.TANH R231, R23 ;  /* 0x0000001700e77308 */ /* 0x0004660000002400 */
[----:B------:R2:W1:Y:S07]  /*3840*/  LDSM.16.M88.4 R176, [R211+0x8080] ;  /* 0x00808000d3b0783b */ /* 0x00046e0000000200 */
[----:B------:R2:W1:Y:S01]  /*3850*/  MUFU.TANH R235, R24 ;  /* 0x0000001800eb7308 */ /* 0x0004620000002400 */
[----:B------:R2:W1:Y:S09]  /*3860*/  LDSM.16.M88.4 R184, [R211+0xa080] ;  /* 0x00a08000d3b8783b */ /* 0x0004720000000200 */
        /* <DEDUP_REMOVED lines=8> */
[----:B---34-:R-:W3:Y:S01]  /*38f0*/  LDL.64 R12, [R1+0x20] ;  /* 0x00002000010c7983 */ /* 0x018ee20000100a00 */
[----:B------:R-:W-:Y:S01]  /*3900*/  ULDC.64 UR6, c[0x0][0x178] ;  /* 0x00005e0000067ab9 */ /* 0x000fe20000000a00 */
[----:B------:R-:W-:Y:S01]  /*3910*/  IMAD.U32 R5, RZ, RZ, UR15 ;  /* 0x0000000fff057e24 */ /* 0x000fe2000f8e00ff */
[----:B------:R-:W-:Y:S01]  /*3920*/  UIMAD.WIDE.U32 UR26, UR16, UR6, URZ ;  /* 0x00000006101a72a5 */ /* 0x000fe2000f8e003f */
[----:B------:R-:W4:Y:S01]  /*3930*/  LDL R2, [R1+0x4c] ;  /* 0x00004c0001027983 */ /* 0x000f220000100800 */
[----:B------:R-:W-:Y:S01]  /*3940*/  USHF.R.S32.HI UR4, URZ, 0x1f, UR16 ;  /* 0x0000001f3f047899 */ /* 0x000fe20008011410 */
[----:B------:R-:W-:Y:S02]  /*3950*/  IMAD.U32 R10, RZ, RZ, UR14 ;  /* 0x0000000eff0a7e24 */ /* 0x000fe4000f8e00ff */
[----:B------:R-:W5:Y:S01]  /*3960*/  LDL.64 R8, [R1+0x38] ;  /* 0x0000380001087983 */ /* 0x000f620000100a00 */
[----:B------:R-:W-:Y:S02]  /*3970*/  UIMAD UR4, UR4, UR6, URZ ;  /* 0x00000006040472a4 */ /* 0x000fe4000f8e023f */
[----:B------:R-:W-:Y:S01]  /*3980*/  USHF.L.U32 UR6, UR26, 0x6, URZ ;  /* 0x000000061a067899 */ /* 0x000fe2000800063f */
[----:B--2---:R-:W2:Y:S01]  /*3990*/  LDL R192, [R1+0x40] ;  /* 0x0000400001c07983 */ /* 0x004ea20000100800 */
[----:B------:R-:W-:Y:S03]  /*39a0*/  UIMAD UR4, UR16, UR7, UR4 ;  /* 0x00000007100472a4 */ /* 0x000fe6000f8e0204 */
[----:B------:R-:W2:Y:S01]  /*39b0*/  LDL R204, [R1+0x48] ;  /* 0x0000480001cc7983 */ /* 0x000ea20000100800 */
[----:B------:R-:W-:Y:S03]  /*39c0*/  UIADD3 UR4, UR27, UR4, URZ ;  /* 0x000000041b047290 */ /* 0x000fe6000fffe03f */
[----:B------:R-:W2:Y:S01]  /*39d0*/  LDL.64 R202, [R1+0x10] ;  /* 0x0000100001ca7983 */ /* 0x000ea20000100a00 */
[----:B------:R-:W-:Y:S01]  /*39e0*/  USHF.L.U64.HI UR4, UR26, 0x6, UR4 ;  /* 0x000000061a047899 */ /* 0x000fe20008010204 */
[----:B---3--:R-:W-:Y:S05]  /*39f0*/  IADD3 R5, P2, P1, R12, UR6, R5 ;  /* 0x000000060c057c10 */ /* 0x008fea000f95e005 */
[----:B------:R-:W-:Y:S02]  /*3a00*/  IADD3.X R10, R252, UR4, R10, P2, P1 ;  /* 0x00000004fc0a7c10 */ /* 0x000fe400097e240a */
[----:B----4-:R-:W-:Y:S01]  /*3a10*/  ISETP.NE.AND P2, PT, R2, RZ, PT ;  /* 0x000000ff0200720c */ /* 0x010fe20003f45270 */
[----:B------:R-:W-:Y:S05]  /*3a20*/  IMAD.U32 R2, RZ, RZ, UR10 ;  /* 0x0000000aff027e24 */ /* 0x000fea000f8e00ff */
[----:B------:R-:W-:Y:S04]  /*3a30*/  @!P3 LEA R2, R2, 0x40, 0x6 ;  /* 0x000000400202b811 */ /* 0x000fe800078e30ff */
[C---:B-1---5:R-:W-:Y:S04]  /*3a40*/  @!P3 IADD3 R0, P1, R2.reuse, R8, RZ ;  /* 0x000000080200b210 */ /* 0x062fe80007f3e0ff */
[----:B--2---:R-:W-:Y:S02]  /*3a50*/  @!P3 LEA.HI.X.SX32 R2, R2, R192, 0x1, P1 ;  /* 0x000000c00202b211 */ /* 0x004fe400008f0eff */
[C---:B------:R-:W-:Y:S04]  /*3a60*/  @!P3 LEA R8, P1, R0.reuse, c[0x0][0x258], 0x2 ;  /* 0x000096000008ba11 */ /* 0x040fe800078210ff */
[----:B------:R-:W-:Y:S02]  /*3a70*/  @!P3 LEA.HI.X R9, R0, c[0x0][0x25c], R2, 0x2, P1 ;  /* 0x000097000009ba11 */ /* 0x000fe400008f1402 */
[----:B------:R-:W-:Y:S01]  /*3a80*/  IADD3 R0, P1, R12, UR6, RZ ;  /* 0x000000060c007c10 */ /* 0x000fe2000ff3e0ff */
[----:B------:R-:W-:Y:S03]  /*3a90*/  UIMAD UR6, UR16, UR11, UR9 ;  /* 0x0000000b100672a4 */ /* 0x000fe6000f8e0209 */
[----:B------:R-:W-:Y:S02]  /*3aa0*/  IADD3.X R2, R252, UR4, RZ, P1, !PT ;  /* 0x00000004fc027c10 */ /* 0x000fe40008ffe4ff */
[C---:B------:R-:W-:Y:S04]  /*3ab0*/  LEA R6, P1, R0.reuse, c[0x0][0x160], 0x1 ;  /* 0x0000580000067a11 */ /* 0x040fe800078208ff */
[----:B------:R-:W-:Y:S01]  /*3ac0*/  LEA.HI.X R7, R0, c[0x0][0x164], R2, 0x1, P1 ;  /* 0x0000590000077a11 */ /* 0x000fe200008f0c02 */
[----:B------:R-:W-:Y:S01]  /*3ad0*/  IMAD.U32 R0, RZ, RZ, UR18 ;  /* 0x00000012ff007e24 */ /* 0x000fe2000f8e00ff */
[C---:B------:R-:W-:Y:S02]  /*3ae0*/  LEA R4, P1, R5.reuse, c[0x0][0x160], 0x1 ;  /* 0x0000580005047a11 */ /* 0x040fe400078208ff */
[----:B------:R-:W-:Y:S01]  /*3af0*/  IADD3 R2, -R250, UR6, RZ ;  /* 0x00000006fa027c10 */ /* 0x000fe2000fffe1ff */
[----:B------:R-:W-:Y:S01]  /*3b00*/  IMAD R0, R0, 0x4000, R204 ;  /* 0x0000400000007824 */ /* 0x000fe200078e02cc */
[----:B------:R-:W-:Y:S02]  /*3b10*/  LEA.HI.X R5, R5, c[0x0][0x164], R10, 0x1, P1 ;  /* 0x0000590005057a11 */ /* 0x000fe400008f0c0a */
        /* <DEDUP_REMOVED lines=18> */
.L_x_1847:
[-C--:B-1-34-:R-:W-:Y:S01]  /*3c40*/  HMMA.16816.F32 R4, R164, R16.reuse, RZ ;  /* 0x00000010a404723c */ /* 0x09afe200000018ff */
[----:B------:R-:W3:Y:S01]  /*3c50*/  LDL R192, [R1+0x34] ;  /* 0x0000340001c07983 */ /* 0x000ee20000100800 */
[----:B------:R-:W-:Y:S02]  /*3c60*/  USHF.L.U32 UR4, UR5, 0xd, URZ ;  /* 0x0000000d05047899 */ /* 0x000fe4000800063f */
[----:B------:R-:W-:Y:S01]  /*3c70*/  ULEA UR7, UR10, 0x1, 0x6 ;  /* 0x000000010a077891 */ /* 0x000fe2000f8e303f */
[----:B------:R-:W0:Y:S01]  /*3c80*/  LDGDEPBAR ;  /* 0x00000000000079af */ /* 0x000e220000000000 */
[----:B------:R-:W-:Y:S02]  /*3c90*/  UIADD3 UR6, UR4, 0x10, URZ ;  /* 0x0000001004067890 */ /* 0x000fe4000fffe03f */
[C---:B------:R-:W-:Y:S01]  /*3ca0*/  HMMA.16816.F32 R8, R28.reuse, R16, RZ ;  /* 0x000000101c08723c */ /* 0x040fe200000018ff */
[----:B------:R-:W-:Y:S01]  /*3cb0*/  MOV R2, UR4 ;  /* 0x0000000400027c02 */ /* 0x000fe20008000f00 */
[----:B------:R-:W-:Y:S02]  /*3cc0*/  UIADD3 UR23, UR10, 0x2, URZ ;  /* 0x000000020a177890 */ /* 0x000fe4000fffe03f */
[----:B--2---:R-:W-:Y:S02]  /*3cd0*/  IADD3 R0, R214, UR4, RZ ;  /* 0x00000004d6007c10 */ /* 0x004fe4000fffe0ff */
[----:B------:R-:W-:Y:S02]  /*3ce0*/  UISETP.GE.AND UP0, UPT, UR23, UR19, UPT ;  /* 0x000000131700728c */ /* 0x000fe4000bf06270 */
[-C--:B------:R-:W-:Y:S01]  /*3cf0*/  HMMA.16816.F32 R12, R28, R18.reuse, RZ ;  /* 0x000000121c0c723c */ /* 0x080fe200000018ff */
[----:B------:R-:W-:Y:S07]  /*3d00*/  SHF.L.U32 R0, R0, 0x1, RZ ;  /* 0x0000000100007819 */ /* 0x000fee00000006ff */
[C---:B------:R-:W-:Y:S08]  /*3d10*/  HMMA.16816.F32 R16, R164.reuse, R18, RZ ;  /* 0x00000012a410723c */ /* 0x040ff000000018ff */
[-C--:B------:R-:W-:Y:S08]  /*3d20*/  HMMA.16816.F32 R20, R164, R168.reuse, RZ ;  /* 0x000000a8a414723c */ /* 0x080ff000000018ff */
[C---:B------:R-:W-:Y:S08]  /*3d30*/  HMMA.16816.F32 R24, R28.reuse, R168, RZ ;  /* 0x000000a81c18723c */ /* 0x040ff000000018ff */
[-C--:B------:R-:W-:Y:S08]  /*3d40*/  HMMA.16816.F32 R28, R28, R170.reuse, RZ ;  /* 0x000000aa1c1c723c */ /* 0x080ff000000018ff */
[----:B------:R-:W-:Y:S01]  /*3d50*/  HMMA.16816.F32 R32, R164, R170, RZ ;  /* 0x000000aaa420723c */ /* 0x000fe200000018ff */
        /* <DEDUP_REMOVED lines=9> */
[-C--:B------:R-:W-:Y:S08]  /*3df0*/  HMMA.16816.F32 R28, R180, R186.reuse, R28 ;  /* 0x000000bab41c723c */ /* 0x080ff0000000181c */
[----:B------:R-:W-:Y:S01]  /*3e00*/  HMMA.16816.F32 R32, R172, R186, R32 ;  /* 0x000000baac20723c */ /* 0x000fe20000001820 */
[----:B------:R-:W2:Y:S07]  /*3e10*/  LDSM.16.M88.4 R172, [R209+0x19080] ;  /* 0x01908000d1ac783b */ /* 0x000eae0000000200 */
        /* <DEDUP_REMOVED lines=11> */
[----:B------:R-:W4:Y:S01]  /*3ed0*/  LDSM.16.M88.4 R176, [R212+0xa080] ;  /* 0x00a08000d4b0783b */ /* 0x000f220000000200 */
[-C--:B-1----:R-:W-:Y:S08]  /*3ee0*/  HMMA.16816.F32 R4, R168, R172.reuse, R4 ;  /* 0x000000aca804723c */ /* 0x082ff00000001804 */
[C---:B--2---:R-:W-:Y:S08]  /*3ef0*/  HMMA.16816.F32 R8, R164.reuse, R172, R8 ;  /* 0x000000aca408723c */ /* 0x044ff00000001808 */
        /* <DEDUP_REMOVED lines=8> */
[----:B------:R2:W4:Y:S08]  /*3f80*/  LDSM.16.M88.4 R168, [R0+0x1b080] ;  /* 0x01b0800000a8783b */ /* 0x0005300000000200 */
[----:B------:R-:W5:Y:S03]  /*3f90*/  LDSM.16.M88.4 R176, [R210+0xe080] ;  /* 0x00e08000d2b0783b */ /* 0x000f660000000200 */
[----:B--2---:R-:W-:Y:S01]  /*3fa0*/  MOV R0, UR6 ;  /* 0x0000000600007c02 */ /* 0x004fe20008000f00 */
[----:B------:R-:W-:Y:S01]  /*3fb0*/  USHF.L.U32 UR6, UR22, 0x7, URZ ;  /* 0x0000000716067899 */ /* 0x000fe2000800063f */
[----:B------:R-:W-:Y:S03]  /*3fc0*/  @P0 IADD3 R0, R2, -0x10, RZ ;  /* 0xfffffff002000810 */ /* 0x000fe60007ffe0ff */
[----:B------:R-:W-:Y:S01]  /*3fd0*/  UIADD3 UR6, UR7, UR8, -UR6 ;  /* 0x0000000807067290 */ /* 0x000fe2000fffe806 */
[----:B------:R-:W-:Y:S01]  /*3fe0*/  IADD3 R0, R214, R0, RZ ;  /* 0x00000000d6007210 */ /* 0x000fe20007ffe0ff */
[-C--:B-1----:R-:W-:Y:S05]  /*3ff0*/  HMMA.16816.F32 R4, R164, R172.reuse, R4 ;  /* 0x000000aca404723c */ /* 0x082fea0000001804 */
[----:B------:R-:W-:Y:S03]  /*4000*/  SHF.L.U32 R0, R0, 0x1, RZ ;  /* 0x0000000100007819 */ /* 0x000fe600000006ff */
[C---:B----4-:R-:W-:Y:S08]  /*4010*/  HMMA.16816.F32 R8, R168.reuse, R172, R8 ;  /* 0x000000aca808723c */ /* 0x050ff00000001808 */
        /* <DEDUP_REMOVED lines=8> */
[----:B------:R2:W4:Y:S08]  /*40a0*/  LDSM.16.M88.4 R164, [R0+0x1b080] ;  /* 0x01b0800000a4783b */ /* 0x0005300000000200 */
[----:B------:R-:W5:Y:S03]  /*40b0*/  LDSM.16.M88.4 R176, [R211+0xe080] ;  /* 0x00e08000d3b0783b */ /* 0x000f660000000200 */
[----:B--2---:R-:W-:Y:S04]  /*40c0*/  MOV R0, UR6 ;  /* 0x0000000600007c02 */ /* 0x004fe80008000f00 */
[----:B------:R-:W-:Y:S04]  /*40d0*/  IADD3 R0, R249, -c[0x0][0x168], R0 ;  /* 0x80005a00f9007a10 */ /* 0x000fe80007ffe000 */
[----:B---3--:R-:W-:Y:S01]  /*40e0*/  IADD3 R180, -R192, R0, RZ ;  /* 0x00000000c0b47210 */ /* 0x008fe20007ffe1ff */
[-C--:B-1----:R-:W-:Y:S05]  /*40f0*/  HMMA.16816.F32 R4, R168, R172.reuse, R4 ;  /* 0x000000aca804723c */ /* 0x082fea0000001804 */
[----:B------:R-:W-:Y:S03]  /*4100*/  IMNMX R0, R248, R180, PT ;  /* 0x000000b4f8007217 */ /* 0x000fe60003800200 */
[C---:B----4-:R-:W-:Y:S04]  /*4110*/  HMMA.16816.F32 R8, R164.reuse, R172, R8 ;  /* 0x000000aca408723c */ /* 0x050fe80000001808 */
[----:B------:R-:W-:Y:S04]  /*4120*/  ISETP.GT.AND P1, PT, R0, RZ, PT ;  /* 0x000000ff0000720c */ /* 0x000fe80003f24270 */
[-C--:B------:R-:W-:Y:S04]  /*4130*/  HMMA.16816.F32 R12, R164, R174.reuse, R12 ;  /* 0x000000aea40c723c */ /* 0x080fe8000000180c */
[----:B------:R-:W-:Y:S02]  /*4140*/  FSEL R2, R200, -INF , P1 ;  /* 0xff800000c8027808 */ /* 0x000fe40000800000 */
[----:B------:R-:W-:Y:S02]  /*4150*/  ISETP.GT.AND P1, PT, R0, 0x1, PT ;  /* 0x000000010000780c */ /* 0x000fe40003f24270 */
[C---:B------:R-:W-:Y:S01]  /*4160*/  HMMA.16816.F32 R16, R168.reuse, R174, R16 ;  /* 0x000000aea810723c */ /* 0x040fe20000001810 */
[----:B------:R-:W-:Y:S03]  /*4170*/  LDSM.16.M88.4 R172, [R213+0xc080] ;  /* 0x00c08000d5ac783b */ /* 0x000fe60000000200 */
[--C-:B------:R-:W-:Y:S04]  /*4180*/  FFMA.FTZ R2, R2, c[0x0][0x29c], -R3.reuse ;  /* 0x0000a70002027a23 */ /* 0x100fe80000010803 */
[-C--:B-----5:R-:W-:Y:S01]  /*4190*/  HMMA.16816.F32 R20, R168, R176.reuse, R20 ;  /* 0x000000b0a814723c */ /* 0x0a0fe20000001814 */
[----:B------:R1:W2:Y:S07]  /*41a0*/  MUFU.EX2 R194, R2 ;  /* 0x0000000200c27308 */ /* 0x0002ae0000000800 */
[C---:B------:R-:W-:Y:S08]  /*41b0*/  HMMA.16816.F32 R24, R164.reuse, R176, R24 ;  /* 0x000000b0a418723c */ /* 0x040ff00000001818 */
[-C--:B------:R-:W-:Y:S01]  /*41c0*/  HMMA.16816.F32 R28, R164, R178.reuse, R28 ;  /* 0x000000b2a41c723c */ /* 0x080fe2000000181c */
[----:B------:R-:W3:Y:S07]  /*41d0*/  LDSM.16.M88.4 R164, [R209+0x1a080] ;  /* 0x01a08000d1a4783b */ /* 0x000eee0000000200 */
[----:B------:R-:W-:Y:S01]  /*41e0*/  HMMA.16816.F32 R32, R168, R178, R32 ;  /* 0x000000b2a820723c */ /* 0x000fe20000001820 */
[----:B------:R-:W4:Y:S03]  /*41f0*/  LDSM.16.M88.4 R168, [R209+0x1b080] ;  /* 0x01b08000d1a8783b */ /* 0x000f260000000200 */
[----:B-1----:R-:W-:Y:S02]  /*4200*/  FSEL R2, R201, -INF , P1 ;  /* 0xff800000c9027808 */ /* 0x002fe40000800000 */
[----:B------:R-:W-:Y:S03]  /*4210*/  ISETP.GT.AND P1, PT, R0, 0x20, PT ;  /* 0x000000200000780c */ /* 0x000fe60003f24270 */
[----:B------:R-:W1:Y:S03]  /*4220*/  LDSM.16.M88.4 R176, [R213+0xe080] ;  /* 0x00e08000d5b0783b */ /* 0x000e660000000200 */
[--C-:B------:R-:W-:Y:S04]  /*4230*/  FFMA.FTZ R2, R2, c[0x0][0x29c], -R3.reuse ;  /* 0x0000a70002027a23 */ /* 0x100fe80000010803 */
[----:B------:R5:W-:Y:S01]  /*4240*/  MUFU.EX2 R192, R2 ;  /* 0x0000000200c07308 */ /* 0x000be20000000800 */
[-C--:B---3--:R-:W-:Y:S05]  /*4250*/  HMMA.16816.F32 R4, R164, R172.reuse, R4 ;  /* 0x000000aca404723c */ /* 0x088fea0000001804 */
[----:B-----5:R-:W-:Y:S03]  /*4260*/  FSEL R2, R197, -INF , P1 ;  /* 0xff800000c5027808 */ /* 0x020fe60000800000 */
[C---:B----4-:R-:W-:Y:S04]  /*4270*/  HMMA.16816.F32 R8, R168.reuse, R172, R8 ;  /* 0x000000aca808723c */ /* 0x050fe80000001808 */
[--C-:B------:R-:W-:Y:S01]  /*4280*/  FFMA.FTZ R2, R2, c[0x0][0x29c], -R3.reuse ;  /* 0x0000a70002027a23 */ /* 0x100fe20000010803 */
[----:B------:R-:W-:Y:S03]  /*4290*/  ISETP.GT.AND P1, PT, R0, 0x21, PT ;  /* 0x000000210000780c */ /* 0x000fe60003f24270 */
[-C--:B------:R-:W-:Y:S01]  /*42a0*/  HMMA.16816.F32 R12, R168, R174.reuse, R12 ;  /* 0x000000aea80c723c */ /* 0x080fe2000000180c */
[----:B------:R3:W4:Y:S07]  /*42b0*/  MUFU.EX2 R184, R2 ;  /* 0x0000000200b87308 */ /* 0x00072e0000000800 */
[C---:B------:R-:W-:Y:S01]  /*42c0*/  HMMA.16816.F32 R16, R164.reuse, R174, R16 ;  /* 0x000000aea410723c */ /* 0x040fe20000001810 */
[----:B------:R-:W-:Y:S07]  /*42d0*/  LDSM.16.M88.4 R172, [R208+0x1a080] ;  /* 0x01a08000d0ac783b */ /* 0x000fee0000000200 */
[-C--:B-1----:R-:W-:Y:S08]  /*42e0*/  HMMA.16816.F32 R20, R164, R176.reuse, R20 ;  /* 0x000000b0a414723c */ /* 0x082ff00000001814 */
[C---:B------:R-:W-:Y:S04]  /*42f0*/  HMMA.16816.F32 R24, R168.reuse, R176, R24 ;  /* 0x000000b0a818723c */ /* 0x040fe80000001818 */
[----:B---3--:R-:W-:Y:S02]  /*4300*/  FSEL R2, R196, -INF , P1 ;  /* 0xff800000c4027808 */ /* 0x008fe40000800000 */
[----:B------:R-:W-:Y:S02]  /*4310*/  ISETP.GT.AND P1, PT, R0, 0x40, PT ;  /* 0x000000400000780c */ /* 0x000fe40003f24270 */
[-C--:B------:R-:W-:Y:S01]  /*4320*/  HMMA.16816.F32 R28, R168, R178.reuse, R28 ;  /* 0x000000b2a81c723c */ /* 0x080fe2000000181c */
[----:B------:R-:W1:Y:S03]  /*4330*/  LDSM.16.M88.4 R168, [R212+0xc080] ;  /* 0x00c08000d4a8783b */ /* 0x000e660000000200 */
[--C-:B------:R-:W-:Y:S04]  /*4340*/  FFMA.FTZ R2, R2, c[0x0][0x29c], -R3.reuse ;  /* 0x0000a70002027a23 */ /* 0x100fe80000010803 */
[----:B------:R-:W-:Y:S01]  /*4350*/  HMMA.16816.F32 R32, R164, R178, R32 ;  /* 0x000000b2a420723c */ /* 0x000fe20000001820 */
[----:B------:R3:W5:Y:S01]  /*4360*/  LDSM.16.M88.4 R164, [R208+0x1b080] ;  /* 0x01b08000d0a4783b */ /* 0x0007620000000200 */
[----:B------:R2:W1:Y:S07]  /*4370*/  MUFU.EX2 R182, R2 ;  /* 0x0000000200b67308 */ /* 0x00046e0000000800 */
[----:B------:R-:W4:Y:S03]  /*4380*/  LDSM.16.M88.4 R176, [R212+0xe080] ;  /* 0x00e08000d4b0783b */ /* 0x000f260000000200 */
[----:B---3--:R-:W-:Y:S02]  /*4390*/  MOV R208, 0x20 ;  /* 0x0000002000d07802 */ /* 0x008fe40000000f00 */
[----:B--2---:R-:W-:Y:S02]  /*43a0*/  FSEL R2, R199, -INF , P1 ;  /* 0xff800000c7027808 */ /* 0x004fe40000800000 */
[----:B------:R-:W-:Y:S02]  /*43b0*/  SEL R208, R208, 0xffffffe0, !P0 ;  /* 0xffffffe0d0d07807 */ /* 0x000fe40004000000 */
[----:B------:R-:W-:Y:S01]  /*43c0*/  ISETP.GT.AND P1, PT, R0, 0x41, PT ;  /* 0x000000410000780c */ /* 0x000fe20003f24270 */
[--C-:B------:R-:W-:Y:S01]  /*43d0*/  FFMA.FTZ R2, R2, c[0x0][0x29c], -R3.reuse ;  /* 0x0000a70002027a23 */ /* 0x100fe20000010803 */
[-C--:B-1----:R-:W-:Y:S03]  /*43e0*/  HMMA.16816.F32 R4, R172, R168.reuse, R4 ;  /* 0x000000a8ac04723c */ /* 0x082fe60000001804 */
[----:B------:R1:W-:Y:S05]  /*43f0*/  MUFU.EX2 R181, R2 ;  /* 0x0000000200b57308 */ /* 0x0003ea0000000800 */
[C---:B-----5:R-:W-:Y:S08]  /*4400*/  HMMA.16816.F32 R8, R164.reuse, R168, R8 ;  /* 0x000000a8a408723c */ /* 0x060ff00000001808 */
[-C--:B------:R-:W-:Y:S08]  /*4410*/  HMMA.16816.F32 R12, R164, R170.reuse, R12 ;  /* 0x000000aaa40c723c */ /* 0x080ff0000000180c */
[C---:B------:R-:W-:Y:S04]  /*4420*/  HMMA.16816.F32 R16, R172.reuse, R170, R16 ;  /* 0x000000aaac10723c */ /* 0x040fe80000001810 */
[----:B-1----:R-:W-:Y:S02]  /*4430*/  FSEL R2, R198, -INF , P1 ;  /* 0xff800000c6027808 */ /* 0x002fe40000800000 */
[----:B------:R-:W-:Y:S02]  /*4440*/  ISETP.GT.AND P1, PT, R0, 0x60, PT ;  /* 0x000000600000780c */ /* 0x000fe40003f24270 */
[-C--:B----4-:R-:W-:Y:S04]  /*4450*/  HMMA.16816.F32 R20, R172, R176.reuse, R20 ;  /* 0x000000b0ac14723c */ /* 0x090fe80000001814 */
[--C-:B------:R-:W-:Y:S04]  /*4460*/  FFMA.FTZ R2, R2, c[0x0][0x29c], -R3.reuse ;  /* 0x0000a70002027a23 */ /* 0x100fe80000010803 */
[C---:B------:R-:W-:Y:S01]  /*4470*/  HMMA.16816.F32 R24, R164.reuse, R176, R24 ;  /* 0x000000b0a418723c */ /* 0x040fe20000001818 */
[----:B------:R1:W2:Y:S07]  /*4480*/  MUFU.EX2 R177, R2 ;  /* 0x0000000200b17308 */ /* 0x0002ae0000000800 */
[-C--:B------:R-:W-:Y:S07]  /*4490*/  HMMA.16816.F32 R28, R164, R178.reuse, R28 ;  /* 0x000000b2a41c723c */ /* 0x080fee000000181c */
[----:B------:R-:W-:Y:S01]  /*44a0*/  IADD3 R164, R180, 0x8, RZ ;  /* 0x00000008b4a47810 */ /* 0x000fe20007ffe0ff */
[----:B------:R-:W-:Y:S04]  /*44b0*/  HMMA.16816.F32 R32, R172, R178, R32 ;  /* 0x000000b2ac20723c */ /* 0x000fe80000001820 */
[----:B-1----:R-:W-:Y:S02]  /*44c0*/  FSEL R2, R193, -INF , P1 ;  /* 0xff800000c1027808 */ /* 0x002fe40000800000 */
[----:B------:R-:W-:Y:S02]  /*44d0*/  ISETP.GT.AND P1, PT, R0, 0x61, PT ;  /* 0x000000610000780c */ /* 0x000fe40003f24270 */
[----:B------:R-:W-:Y:S01]  /*44e0*/  IMNMX R0, R248, R164, PT ;  /* 0x000000a4f8007217 */ /* 0x000fe20003800200 */
[--C-:B------:R-:W-:Y:S03]  /*44f0*/  FFMA.FTZ R2, R2, c[0x0][0x29c], -R3.reuse ;  /* 0x0000a70002027a23 */ /* 0x100fe60000010803 */
[----:B------:R-:W-:Y:S02]  /*4500*/  FSEL R164, R195, -INF , P1 ;  /* 0xff800000c3a47808 */ /* 0x000fe40000800000 */
[----:B------:R-:W-:Y:S01]  /*4510*/  ISETP.GT.AND P1, PT, R0, RZ, PT ;  /* 0x000000ff0000720c */ /* 0x000fe20003f24270 */
[----:B------:R1:W3:Y:S02]  /*4520*/  MUFU.EX2 R176, R2 ;  /* 0x0000000200b07308 */ /* 0x0002e40000000800 */
[----:B------:R-:W-:Y:S01]  /*4530*/  FFMA.FTZ R3, R164, c[0x0][0x29c], -R3 ;  /* 0x0000a700a4037a23 */ /* 0x000fe20000010803 */
[----:B------:R-:W-:Y:S01]  /*4540*/  FSEL R169, R230, -INF , P1 ;  /* 0xff800000e6a97808 */ /* 0x000fe20000800000 */
[----:B------:R-:W-:Y:S01]  /*4550*/  FFMA.FTZ R164, -R200, R200, 1 ;  /* 0x3f800000c8a47423 */ /* 0x000fe200000101c8 */
[C---:B------:R-:W-:Y:S03]  /*4560*/  ISETP.GT.AND P1, PT, R0.reuse, 0x1, PT ;  /* 0x000000010000780c */ /* 0x040fe60003f24270 */
[--C-:B------:R-:W-:Y:S01]  /*4570*/  FFMA.FTZ R169, R169, c[0x0][0x29c], -R188.reuse ;  /* 0x0000a700a9a97a23 */ /* 0x100fe200000108bc */
[----:B------:R-:W-:Y:S01]  /*4580*/  FSEL R168, R229, -INF , P1 ;  /* 0xff800000e5a87808 */ /* 0x000fe20000800000 */
[----:B------:R4:W-:Y:S01]  /*4590*/  MUFU.EX2 R172, R3 ;  /* 0x0000000300ac7308 */ /* 0x0009e20000000800 */
[----:B------:R-:W-:Y:S03]  /*45a0*/  ISETP.GT.AND P1, PT, R0, 0x20, PT ;  /* 0x000000200000780c */ /* 0x000fe60003f24270 */
[--C-:B------:R-:W-:Y:S01]  /*45b0*/  FFMA.FTZ R168, R168, c[0x0][0x29c], -R188.reuse ;  /* 0x0000a700a8a87a23 */ /* 0x100fe200000108bc */
[----:B------:R-:W-:Y:S02]  /*45c0*/  FSEL R170, R227, -INF , P1 ;  /* 0xff800000e3aa7808 */ /* 0x000fe40000800000 */
[----:B------:R-:W-:Y:S03]  /*45d0*/  ISETP.GT.AND P1, PT, R0, 0x21, PT ;  /* 0x000000210000780c */ /* 0x000fe60003f24270 */
[--C-:B------:R-:W-:Y:S01]  /*45e0*/  FFMA.FTZ R170, R170, c[0x0][0x29c], -R188.reuse ;  /* 0x0000a700aaaa7a23 */ /* 0x100fe200000108bc */
[----:B------:R-:W-:Y:S01]  /*45f0*/  FSEL R167, R228, -INF , P1 ;  /* 0xff800000e4a77808 */ /* 0x000fe20000800000 */
[----:B------:R-:W-:Y:S01]  /*4600*/  MUFU.EX2 R169, R169 ;  /* 0x000000a900a97308 */ /* 0x000fe20000000800 */
[----:B------:R-:W-:Y:S01]  /*4610*/  ISETP.GT.AND P1, PT, R0, 0x40, PT ;  /* 0x000000400000780c */ /* 0x000fe20003f24270 */
[----:B-1----:R-:W1:Y:S02]  /*4620*/  LDS R2, [R191+0x20280] ;  /* 0x02028000bf027984 */ /* 0x002e640000000800 */
[--C-:B------:R-:W-:Y:S01]  /*4630*/  FFMA.FTZ R167, R167, c[0x0][0x29c], -R188.reuse ;  /* 0x0000a700a7a77a23 */ /* 0x100fe200000108bc */
[----:B------:R-:W-:Y:S02]  /*4640*/  FSEL R166, R226, -INF , P1 ;  /* 0xff800000e2a67808 */ /* 0x000fe40000800000 */
[----:B------:R-:W-:Y:S03]  /*4650*/  ISETP.GT.AND P1, PT, R0, 0x41, PT ;  /* 0x000000410000780c */ /* 0x000fe60003f24270 */
[--C-:B------:R-:W-:Y:S01]  /*4660*/  FFMA.FTZ R166, R166, c[0x0][0x29c], -R188.reuse ;  /* 0x0000a700a6a67a23 */ /* 0x100fe200000108bc */
[----:B------:R-:W-:Y:S01]  /*4670*/  FSEL R171, R231, -INF , P1 ;  /* 0xff800000e7ab7808 */ /* 0x000fe20000800000 */
[----:B------:R-:W-:Y:S01]  /*4680*/  MUFU.EX2 R168, R168 ;  /* 0x000000a800a87308 */ /* 0x000fe20000000800 */
[C---:B------:R-:W-:Y:S03]  /*4690*/  ISETP.GT.AND P1, PT, R0.reuse, 0x60, PT ;  /* 0x000000600000780c */ /* 0x040fe60003f24270 */
[--C-:B------:R-:W-:Y:S01]  /*46a0*/  FFMA.FTZ R173, R171, c[0x0][0x29c], -R188.reuse ;  /* 0x0000a700abad7a23 */ /* 0x100fe200000108bc */
[----:B------:R-:W-:Y:S01]  /*46b0*/  FSEL R165, R225, -INF , P1 ;  /* 0xff800000e1a57808 */ /* 0x000fe20000800000 */
[----:B------:R-:W-:Y:S01]  /*46c0*/  FFMA.FTZ R171, -R201, R201, 1 ;  /* 0x3f800000c9ab7423 */ /* 0x000fe200000101c9 */
[----:B------:R-:W-:Y:S03]  /*46d0*/  ISETP.GT.AND P1, PT, R0, 0x61, PT ;  /* 0x000000610000780c */ /* 0x000fe60003f24270 */
[--C-:B------:R-:W-:Y:S01]  /*46e0*/  FFMA.FTZ R174, R165, c[0x0][0x29c], -R188.reuse ;  /* 0x0000a700a5ae7a23 */ /* 0x100fe200000108bc */
[----:B----4-:R-:W-:Y:S01]  /*46f0*/  FSEL R3, R224, -INF , P1 ;  /* 0xff800000e0037808 */ /* 0x010fe20000800000 */
[----:B------:R-:W-:Y:S01]  /*4700*/  FFMA.FTZ R165, -R197, R197, 1 ;  /* 0x3f800000c5a57423 */ /* 0x000fe200000101c5 */
[----:B------:R-:W-:Y:S03]  /*4710*/  MUFU.EX2 R167, R167 ;  /* 0x000000a700a77308 */ /* 0x000fe60000000800 */
[----:B------:R-:W-:Y:S01]  /*4720*/  FFMA.FTZ R188, R3, c[0x0][0x29c], -R188 ;  /* 0x0000a70003bc7a23 */ /* 0x000fe200000108bc */
[----:B------:R-:W-:Y:S04]  /*4730*/  IADD3 R3, R180, 0x20, RZ ;  /* 0x00000020b4037810 */ /* 0x000fe80007ffe0ff */
[----:B------:R-:W-:Y:S02]  /*4740*/  IMNMX R3, R248, R3, PT ;  /* 0x00000003f8037217 */ /* 0x000fe40003800200 */
[----:B------:R-:W4:Y:S02]  /*4750*/  MUFU.EX2 R170, R170 ;  /* 0x000000aa00aa7308 */ /* 0x000f240000000800 */
[----:B------:R-:W-:Y:S01]  /*4760*/  ISETP.GT.AND P1, PT, R3, RZ, PT ;  /* 0x000000ff0300720c */ /* 0x000fe20003f24270 */
[--C-:B-1----:R-:W-:Y:S02]  /*4770*/  FADD.FTZ R0, R4, -R2.reuse ;  /* 0x8000000204007221 */ /* 0x102fe40000010000 */
[--C-:B------:R-:W-:Y:S05]  /*4780*/  FADD.FTZ R4, R16, -R2.reuse ;  /* 0x8000000210047221 */ /* 0x100fea0000010000 */
[----:B------:R-:W1:Y:S01]  /*4790*/  MUFU.EX2 R166, R166 ;  /* 0x000000a600a67308 */ /* 0x000e620000000800 */
[----:B------:R-:W-:Y:S02]  /*47a0*/  FMUL.FTZ R0, R194, R0 ;  /* 0x00000000c2007220 */ /* 0x000fe40000410000 */
[----:B------:R-:W-:Y:S02]  /*47b0*/  FMUL.FTZ R4, R184, R4 ;  /* 0x00000004b8047220 */ /* 0x000fe40000410000 */
[----:B------:R-:W-:Y:S02]  /*47c0*/  FMUL.FTZ R205, R0, R164 ;  /* 0x000000a400cd7220 */ /* 0x000fe40000410000 */
[----:B------:R-:W-:Y:S02]  /*47d0*/  FMUL.FTZ R203, R4, R165 ;  /* 0x000000a504cb7220 */ /* 0x000fe40000410000 */
[--C-:B------:R-:W-:Y:S01]  /*47e0*/  FADD.FTZ R0, R17, -R2.reuse ;  /* 0x8000000211007221 */ /* 0x100fe20000010000 */
[----:B------:R5:W1:Y:S01]  /*47f0*/  MUFU.EX2 R165, R173 ;  /* 0x000000ad00a57308 */ /* 0x000a620000000800 */
[----:B------:R-:W-:Y:S02]  /*4800*/  FFMA.FTZ R164, -R196, R196, 1 ;  /* 0x3f800000c4a47423 */ /* 0x000fe400000101c4 */
[----:B------:R-:W-:Y:S02]  /*4810*/  FMUL.FTZ R0, R182, R0 ;  /* 0x00000000b6007220 */ /* 0x000fe40000410000 */
[--C-:B------:R-:W-:Y:S02]  /*4820*/  FADD.FTZ R5, R5, -R2.reuse ;  /* 0x8000000205057221 */ /* 0x100fe40000010000 */
[----:B------:R-:W-:Y:S02]  /*4830*/  FMUL.FTZ R202, R0, R164 ;  /* 0x000000a400ca7220 */ /* 0x000fe40000410000 */
[----:B------:R-:W1:Y:S01]  /*4840*/  LDS R0, [R191+0x202a0] ;  /* 0x0202a000bf007984 */ /* 0x000e620000000800 */
[----:B------:R4:W1:Y:S01]  /*4850*/  MUFU.EX2 R164, R174 ;  /* 0x000000ae00a47308 */ /* 0x0008620000000800 */
[--C-:B------:R-:W-:Y:S02]  /*4860*/  FADD.FTZ R4, R21, -R2.reuse ;  /* 0x8000000215047221 */ /* 0x100fe40000010000 */
[----:B------:R-:W-:Y:S02]  /*4870*/  FMUL.FTZ R5, R192, R5 ;  /* 0x00000005c0057220 */ /* 0x000fe40000410000 */
[----:B------:R-:W-:Y:S02]  /*4880*/  FFMA.FTZ R16, -R198, R198, 1 ;  /* 0x3f800000c6107423 */ /* 0x000fe400000101c6 */
[----:B--2---:R-:W-:Y:S02]  /*4890*/  FMUL.FTZ R4, R177, R4 ;  /* 0x00000004b1047220 */ /* 0x004fe40000410000 */
[----:B------:R-:W-:Y:S01]  /*48a0*/  FMUL.FTZ R204, R5, R171 ;  /* 0x000000ab05cc7220 */ /* 0x000fe20000410000 */
[----:B------:R-:W2:Y:S01]  /*48b0*/  MUFU.EX2 R188, R188 ;  /* 0x000000bc00bc7308 */ /* 0x000ea20000000800 */
[--C-:B------:R-:W-:Y:S02]  /*48c0*/  FADD.FTZ R5, R20, -R2.reuse ;  /* 0x8000000214057221 */ /* 0x100fe40000010000 */
[----:B------:R-:W-:Y:S01]  /*48d0*/  FMUL.FTZ R200, R4, R16 ;  /* 0x0000001004c87220 */ /* 0x000fe20000410000 */
[----:B-----5:R-:W-:Y:S01]  /*48e0*/  FSEL R173, R241, -INF , P1 ;  /* 0xff800000f1ad7808 */ /* 0x020fe20000800000 */
[--C-:B------:R-:W-:Y:S01]  /*48f0*/  FADD.FTZ R4, R32, -R2.reuse ;  /* 0x8000000220047221 */ /* 0x100fe20000010000 */
[----:B------:R-:W-:Y:S01]  /*4900*/  ISETP.GT.AND P1, PT, R3, 0x1, PT ;  /* 0x000000010300780c */ /* 0x000fe20003f24270 */
[----:B------:R-:W-:Y:S02]  /*4910*/  FMUL.FTZ R5, R181, R5 ;  /* 0x00000005b5057220 */ /* 0x000fe40000410000 */
[----:B------:R-:W-:Y:S01]  /*4920*/  FFMA.FTZ R17, -R199, R199, 1 ;  /* 0x3f800000c7117423 */ /* 0x000fe200000101c7 */
[----:B------:R-:W-:Y:S01]  /*4930*/  FSEL R175, R240, -INF , P1 ;  /* 0xff800000f0af7808 */ /* 0x000fe20000800000 */
[----:B---3--:R-:W-:Y:S01]  /*4940*/  FMUL.FTZ R4, R176, R4 ;  /* 0x00000004b0047220 */ /* 0x008fe20000410000 */
[----:B------:R-:W-:Y:S01]  /*4950*/  ISETP.GT.AND P1, PT, R3, 0x20, PT ;  /* 0x000000200300780c */ /* 0x000fe20003f24270 */
[----:B------:R-:W-:Y:S02]  /*4960*/  FADD.FTZ R33, R33, -R2 ;  /* 0x8000000221217221 */ /* 0x000fe40000010000 */
[----:B------:R-:W-:Y:S01]  /*4970*/  FFMA.FTZ R2, -R193, R193, 1 ;  /* 0x3f800000c1027423 */ /* 0x000fe200000101c1 */
[----:B------:R-:W-:Y:S01]  /*4980*/  FSEL R21, R239, -INF , P1 ;  /* 0xff800000ef157808 */ /* 0x000fe20000800000 */
[----:B------:R-:W-:Y:S01]  /*4990*/  FMUL.FTZ R201, R5, R17 ;  /* 0x0000001105c97220 */ /* 0x000fe20000410000 */
[----:B------:R-:W-:Y:S01]  /*49a0*/  ISETP.GT.AND P1, PT, R3, 0x21, PT ;  /* 0x000000210300780c */ /* 0x000fe20003f24270 */
[----:B------:R-:W-:Y:S01]  /*49b0*/  FMUL.FTZ R198, R4, R2 ;  /* 0x0000000204c67220 */ /* 0x000fe20000410000 */
[----:B------:R-:W-:Y:S01]  /*49c0*/  IADD3 R2, R180, 0x28, RZ ;  /* 0x00000028b4027810 */ /* 0x000fe20007ffe0ff */
[--C-:B------:R-:W-:Y:S01]  /*49d0*/  FFMA.FTZ R21, R21, c[0x0][0x29c], -R189.reuse ;  /* 0x0000a70015157a23 */ /* 0x100fe200000108bd */
[----:B----4-:R-:W-:Y:S01]  /*49e0*/  FSEL R174, R237, -INF , P1 ;  /* 0xff800000edae7808 */ /* 0x010fe20000800000 */
[----:B------:R-:W-:Y:S01]  /*49f0*/  FFMA.FTZ R4, -R195, R195, 1 ;  /* 0x3f800000c3047423 */ /* 0x000fe200000101c3 */
[----:B------:R-:W-:Y:S01]  /*4a00*/  ISETP.GT.AND P1, PT, R3, 0x40, PT ;  /* 0x000000400300780c */ /* 0x000fe20003f24270 */
[--C-:B------:R-:W-:Y:S01]  /*4a10*/  FFMA.FTZ R16, R175, c[0x0][0x29c], -R189.reuse ;  /* 0x0000a700af107a23 */ /* 0x100fe200000108bd */
[----:B------:R-:W-:Y:S01]  /*4a20*/  IMNMX R2, R248, R2, PT ;  /* 0x00000002f8027217 */ /* 0x000fe20003800200 */
[--C-:B------:R-:W-:Y:S01]  /*4a30*/  FFMA.FTZ R20, R173, c[0x0][0x29c], -R189.reuse ;  /* 0x0000a700ad147a23 */ /* 0x100fe200000108bd */
[----:B------:R-:W-:Y:S01]  /*4a40*/  FSEL R171, R235, -INF , P1 ;  /* 0xff800000ebab7808 */ /* 0x000fe20000800000 */
[--C-:B------:R-:W-:Y:S01]  /*4a50*/  FFMA.FTZ R173, R174, c[0x0][0x29c], -R189.reuse ;  /* 0x0000a700aead7a23 */ /* 0x100fe200000108bd */
[----:B------:R-:W-:Y:S01]  /*4a60*/  ISETP.GT.AND P1, PT, R3, 0x41, PT ;  /* 0x000000410300780c */ /* 0x000fe20003f24270 */
[--C-:B-1----:R-:W-:Y:S01]  /*4a70*/  FADD.FTZ R7, R7, -R0.reuse ;  /* 0x8000000007077221 */ /* 0x102fe20000010000 */
[----:B------:R-:W-:Y:S01]  /*4a80*/  MUFU.EX2 R16, R16 ;  /* 0x0000001000107308 */ /* 0x000fe20000000800 */
[--C-:B------:R-:W-:Y:S01]  /*4a90*/  FFMA.FTZ R171, R171, c[0x0][0x29c], -R189.reuse ;  /* 0x0000a700abab7a23 */ /* 0x100fe200000108bd */
[----:B------:R-:W-:Y:S01]  /*4aa0*/  FSEL R32, R234, -INF , P1 ;  /* 0xff800000ea207808 */ /* 0x000fe20000800000 */
[--C-:B------:R-:W-:Y:S01]  /*4ab0*/  FADD.FTZ R18, R18, -R0.reuse ;  /* 0x8000000012127221 */ /* 0x100fe20000010000 */
[----:B------:R-:W-:Y:S01]  /*4ac0*/  ISETP.GT.AND P1, PT, R3, 0x60, PT ;  /* 0x000000600300780c */ /* 0x000fe20003f24270 */
[--C-:B------:R-:W-:Y:S02]  /*4ad0*/  FADD.FTZ R179, R34, -R0.reuse ;  /* 0x8000000022b37221 */ /* 0x100fe40000010000 */
[--C-:B------:R-:W-:Y:S01]  /*4ae0*/  FFMA.FTZ R174, R32, c[0x0][0x29c], -R189.reuse ;  /* 0x0000a70020ae7a23 */ /* 0x100fe200000108bd */
[----:B------:R-:W-:Y:S01]  /*4af0*/  FSEL R17, R233, -INF , P1 ;  /* 0xff800000e9117808 */ /* 0x000fe20000800000 */
[----:B------:R-:W-:Y:S01]  /*4b00*/  FMUL.FTZ R18, R170, R18 ;  /* 0x00000012aa127220 */ /* 0x000fe20000410000 */
[----:B------:R-:W-:Y:S01]  /*4b10*/  ISETP.GT.AND P1, PT, R3, 0x61, PT ;  /* 0x000000610300780c */ /* 0x000fe20003f24270 */
[----:B------:R-:W-:Y:S01]  /*4b20*/  FMUL.FTZ R3, R172, R33 ;  /* 0x00000021ac037220 */ /* 0x000fe20000410000 */
[----:B------:R-:W1:Y:S01]  /*4b30*/  MUFU.EX2 R20, R20 ;  /* 0x0000001400147308 */ /* 0x000e620000000800 */
[--C-:B------:R-:W-:Y:S01]  /*4b40*/  FFMA.FTZ R183, R17, c[0x0][0x29c], -R189.reuse ;  /* 0x0000a70011b77a23 */ /* 0x100fe200000108bd */
[----:B------:R-:W-:Y:S01]  /*4b50*/  FSEL R5, R232, -INF , P1 ;  /* 0xff800000e8057808 */ /* 0x000fe20000800000 */
[----:B------:R-:W-:Y:S01]  /*4b60*/  FMUL.FTZ R196, R3, R4 ;  /* 0x0000000403c47220 */ /* 0x000fe20000410000 */
[----:B------:R-:W-:Y:S01]  /*4b70*/  ISETP.GT.AND P1, PT, R2, RZ, PT ;  /* 0x000000ff0200720c */ /* 0x000fe20003f24270 */
[--C-:B------:R-:W-:Y:S01]  /*4b80*/  FADD.FTZ R4, R6, -R0.reuse ;  /* 0x8000000006047221 */ /* 0x100fe20000010000 */
[----:B------:R-:W-:Y:S01]  /*4b90*/  F2FP.PACK_AB R172, R172, R176 ;  /* 0x000000b0acac723e */ /* 0x000fe200000000ff */
[----:B------:R-:W-:Y:S01]  /*4ba0*/  FFMA.FTZ R189, R5, c[0x0][0x29c], -R189 ;  /* 0x0000a70005bd7a23 */ /* 0x000fe200000108bd */
[----:B------:R-:W-:Y:S01]  /*4bb0*/  FSEL R180, R247, -INF , P1 ;  /* 0xff800000f7b47808 */ /* 0x000fe20000800000 */
[----:B------:R-:W-:Y:S01]  /*4bc0*/  FFMA.FTZ R5, -R230, R230, 1 ;  /* 0x3f800000e6057423 */ /* 0x000fe200000101e6 */
[----:B------:R3:W4:Y:S01]  /*4bd0*/  MUFU.EX2 R17, R21 ;  /* 0x0000001500117308 */ /* 0x0007220000000800 */
[----:B------:R-:W-:Y:S01]  /*4be0*/  ISETP.GT.AND P1, PT, R2, 0x1, PT ;  /* 0x000000010200780c */ /* 0x000fe20003f24270 */
[----:B------:R-:W-:Y:S02]  /*4bf0*/  FMUL.FTZ R4, R169, R4 ;  /* 0x00000004a9047220 */ /* 0x000fe40000410000 */
[----:B------:R-:W-:Y:S01]  /*4c00*/  FFMA.FTZ R6, -R229, R229, 1 ;  /* 0x3f800000e5067423 */ /* 0x000fe200000101e5 */
[----:B------:R-:W-:Y:S01]  /*4c10*/  FSEL R175, R246, -INF , P1 ;  /* 0xff800000f6af7808 */ /* 0x000fe20000800000 */
[----:B------:R-:W-:Y:S01]  /*4c20*/  FMUL.FTZ R193, R4, R5 ;  /* 0x0000000504c17220 */ /* 0x000fe20000410000 */
[----:B------:R-:W-:Y:S01]  /*4c30*/  ISETP.GT.AND P1, PT, R2, 0x20, PT ;  /* 0x000000200200780c */ /* 0x000fe20003f24270 */
[----:B------:R-:W-:Y:S02]  /*4c40*/  FMUL.FTZ R3, R168, R7 ;  /* 0x00000007a8037220 */ /* 0x000fe40000410000 */
[--C-:B------:R-:W-:Y:S01]  /*4c50*/  FADD.FTZ R5, R19, -R0.reuse ;  /* 0x8000000013057221 */ /* 0x100fe20000010000 */
[----:B------:R-:W-:Y:S01]  /*4c60*/  FSEL R33, R245, -INF , P1 ;  /* 0xff800000f5217808 */ /* 0x000fe20000800000 */
[----:B------:R-:W-:Y:S01]  /*4c70*/  FMUL.FTZ R185, R3, R6 ;  /* 0x0000000603b97220 */ /* 0x000fe20000410000 */
[----:B------:R-:W-:Y:S01]  /*4c80*/  ISETP.GT.AND P1, PT, R2, 0x21, PT ;  /* 0x000000210200780c */ /* 0x000fe20003f24270 */
[----:B------:R-:W-:Y:S01]  /*4c90*/  FFMA.FTZ R3, -R228, R228, 1 ;  /* 0x3f800000e4037423 */ /* 0x000fe200000101e4 */
[----:B------:R5:W-:Y:S01]  /*4ca0*/  MUFU.EX2 R4, R171 ;  /* 0x000000ab00047308 */ /* 0x000be20000000800 */
[----:B------:R-:W-:Y:S01]  /*4cb0*/  FMUL.FTZ R5, R167, R5 ;  /* 0x00000005a7057220 */ /* 0x000fe20000410000 */
[----:B------:R-:W-:Y:S01]  /*4cc0*/  FSEL R32, R244, -INF , P1 ;  /* 0xff800000f4207808 */ /* 0x000fe20000800000 */
[----:B------:R-:W-:Y:S01]  /*4cd0*/  FFMA.FTZ R6, -R227, R227, 1 ;  /* 0x3f800000e3067423 */ /* 0x000fe200000101e3 */
[----:B------:R-:W-:Y:S01]  /*4ce0*/  ISETP.GT.AND P1, PT, R2, 0x40, PT ;  /* 0x000000400200780c */ /* 0x000fe20003f24270 */
[----:B------:R-:W-:Y:S01]  /*4cf0*/  FMUL.FTZ R187, R5, R3 ;  /* 0x0000000305bb7220 */ /* 0x000fe20000410000 */
[----:B------:R-:W-:Y:S01]  /*4d00*/  F2FP.PACK_AB R167, R167, R170 ;  /* 0x000000aaa7a7723e */ /* 0x000fe200000000ff */
[--C-:B------:R-:W-:Y:S01]  /*4d10*/  FADD.FTZ R3, R22, -R0.reuse ;  /* 0x8000000016037221 */ /* 0x100fe20000010000 */
[----:B------:R-:W-:Y:S01]  /*4d20*/  F2FP.PACK_AB R22, R168, R169 ;  /* 0x000000a9a816723e */ /* 0x000fe200000000ff */
[----:B------:R-:W-:Y:S01]  /*4d30*/  FFMA.FTZ R5, -R226, R226, 1 ;  /* 0x3f800000e2057423 */ /* 0x000fe200000101e2 */
[----:B---3--:R-:W-:Y:S01]  /*4d40*/  FSEL R21, R242, -INF , P1 ;  /* 0xff800000f2157808 */ /* 0x008fe20000800000 */
[----:B------:R-:W-:Y:S01]  /*4d50*/  FMUL.FTZ R3, R166, R3 ;  /* 0x00000003a6037220 */ /* 0x000fe20000410000 */
[----:B------:R-:W-:Y:S01]  /*4d60*/  ISETP.GT.AND P1, PT, R2, 0x41, PT ;  /* 0x000000410200780c */ /* 0x000fe20003f24270 */
[----:B------:R-:W-:Y:S01]  /*4d70*/  FMUL.FTZ R195, R18, R6 ;  /* 0x0000000612c37220 */ /* 0x000fe20000410000 */
[----:B------:R3:W1:Y:S01]  /*4d80*/  MUFU.EX2 R7, R173 ;  /* 0x000000ad00077308 */ /* 0x0006620000000800 */
[----:B------:R-:W-:Y:S01]  /*4d90*/  FMUL.FTZ R186, R3, R5 ;  /* 0x0000000503ba7220 */ /* 0x000fe20000410000 */
[----:B------:R-:W-:Y:S01]  /*4da0*/  FSEL R19, R243, -INF , P1 ;  /* 0xff800000f3137808 */ /* 0x000fe20000800000 */
[--C-:B------:R-:W-:Y:S01]  /*4db0*/  FADD.FTZ R178, R23, -R0.reuse ;  /* 0x8000000017b27221 */ /* 0x100fe20000010000 */
[----:B------:R-:W-:Y:S01]  /*4dc0*/  ISETP.GT.AND P1, PT, R2, 0x60, PT ;  /* 0x000000600200780c */ /* 0x000fe20003f24270 */
[----:B------:R-:W-:Y:S01]  /*4dd0*/  FADD.FTZ R35, R35, -R0 ;  /* 0x8000000023237221 */ /* 0x000fe20000010000 */
[----:B------:R-:W-:Y:S01]  /*4de0*/  F2FP.PACK_AB R23, R192, R194 ;  /* 0x000000c2c017723e */ /* 0x000fe200000000ff */
[--C-:B------:R-:W-:Y:S01]  /*4df0*/  FFMA.FTZ R197, R19, c[0x0][0x29c], -R190.reuse ;  /* 0x0000a70013c57a23 */ /* 0x100fe200000108be */
[----:B------:R-:W-:Y:S01]  /*4e00*/  FSEL R18, R238, -INF , P1 ;  /* 0xff800000ee127808 */ /* 0x000fe20000800000 */
[--C-:B------:R-:W-:Y:S01]  /*4e10*/  FFMA.FTZ R34, R175, c[0x0][0x29c], -R190.reuse ;  /* 0x0000a700af227a23 */ /* 0x100fe200000108be */
[----:B------:R-:W-:Y:S01]  /*4e20*/  ISETP.GT.AND P1, PT, R2, 0x61, PT ;  /* 0x000000610200780c */ /* 0x000fe20003f24270 */
[----:B------:R1:W-:Y:S01]  /*4e30*/  MUFU.EX2 R5, R183 ;  /* 0x000000b700057308 */ /* 0x0003e20000000800 */
[----:B------:R-:W4:Y:S01]  /*4e40*/  LDS R2, [R191+0x20300] ;  /* 0x02030000bf027984 */ /* 0x000f220000000800 */
[--C-:B------:R-:W-:Y:S01]  /*4e50*/  FFMA.FTZ R199, R18, c[0x0][0x29c], -R190.reuse ;  /* 0x0000a70012c77a23 */ /* 0x100fe200000108be */
[----:B------:R-:W-:Y:S01]  /*4e60*/  FSEL R0, R236, -INF , P1 ;  /* 0xff800000ec007808 */ /* 0x000fe20000800000 */
[--C-:B-----5:R-:W-:Y:S01]  /*4e70*/  FFMA.FTZ R171, R180, c[0x0][0x29c], -R190.reuse ;  /* 0x0000a700b4ab7a23 */ /* 0x120fe200000108be */
[----:B------:R-:W-:Y:S01]  /*4e80*/  F2FP.PACK_AB R169, R204, R205 ;  /* 0x000000cdcca9723e */ /* 0x000fe200000000ff */
[--C-:B------:R-:W-:Y:S01]  /*4e90*/  FFMA.FTZ R180, R33, c[0x0][0x29c], -R190.reuse ;  /* 0x0000a70021b47a23 */ /* 0x100fe200000108be */
[----:B------:R-:W-:Y:S01]  /*4ea0*/  F2FP.PACK_AB R33, R165, R166 ;  /* 0x000000a6a521723e */ /* 0x000fe200000000ff */
[----:B------:R-:W-:Y:S01]  /*4eb0*/  FFMA.FTZ R18, -R225, R225, 1 ;  /* 0x3f800000e1127423 */ /* 0x000fe200000101e1 */
[----:B------:R-:W-:Y:S01]  /*4ec0*/  F2FP.PACK_AB R168, R185, R193 ;  /* 0x000000c1b9a8723e */ /* 0x000fe200000000ff */
[----:B------:R5:W-:Y:S01]  /*4ed0*/  MUFU.EX2 R3, R189 ;  /* 0x000000bd00037308 */ /* 0x000be20000000800 */
[----:B------:R-:W-:Y:S01]  /*4ee0*/  FMUL.FTZ R165, R165, R178 ;  /* 0x000000b2a5a57220 */ /* 0x000fe20000410000 */
[----:B------:R-:W-:Y:S01]  /*4ef0*/  F2FP.PACK_AB R170, R202, R203 ;  /* 0x000000cbcaaa723e */ /* 0x000fe200000000ff */
[----:B------:R-:W-:Y:S01]  /*4f00*/  FFMA.FTZ R19, -R231, R231, 1 ;  /* 0x3f800000e7137423 */ /* 0x000fe200000101e7 */
[----:B---3--:R-:W-:Y:S02]  /*4f10*/  F2FP.PACK_AB R173, R177, R181 ;  /* 0x000000b5b1ad723e */ /* 0x008fe400000000ff */
[----:B------:R-:W-:Y:S01]  /*4f20*/  F2FP.PACK_AB R175, R196, R198 ;  /* 0x000000c6c4af723e */ /* 0x000fe200000000ff */
[----:B------:R-:W-:Y:S01]  /*4f30*/  FMUL.FTZ R19, R165, R19 ;  /* 0x00000013a5137220 */ /* 0x000fe20000410000 */
[----:B------:R-:W-:Y:S02]  /*4f40*/  PLOP3.LUT P1, PT, PT, PT, UP0, 0x80, 0x0 ;  /* 0x000000000000781c */ /* 0x000fe40003f2f008 */
[----:B------:R3:W3:Y:S02]  /*4f50*/  MUFU.EX2 R6, R174 ;  /* 0x000000ae00067308 */ /* 0x0006e40000000800 */
[----:B------:R-:W-:Y:S01]  /*4f60*/  F2FP.PACK_AB R166, R19, R186 ;  /* 0x000000ba13a6723e */ /* 0x000fe200000000ff */
[--C-:B-1----:R-:W-:Y:S02]  /*4f70*/  FFMA.FTZ R183, R32, c[0x0][0x29c], -R190.reuse ;  /* 0x0000a70020b77a23 */ /* 0x102fe400000108be */
[----:B------:R-:W-:Y:S01]  /*4f80*/  FMUL.FTZ R32, R164, R179 ;  /* 0x000000b3a4207220 */ /* 0x000fe20000410000 */
[C---:B--2---:R-:W-:Y:S01]  /*4f90*/  F2FP.PACK_AB R164, R188.reuse, R164 ;  /* 0x000000a4bca4723e */ /* 0x044fe200000000ff */
[----:B------:R-:W-:Y:S01]  /*4fa0*/  FMUL.FTZ R188, R188, R35 ;  /* 0x00000023bcbc7220 */ /* 0x000fe20000410000 */
[----:B------:R-:W-:Y:S01]  /*4fb0*/  F2FP.PACK_AB R35, R187, R195 ;  /* 0x000000c3bb23723e */ /* 0x000fe200000000ff */
[----:B------:R-:W-:Y:S01]  /*4fc0*/  FMUL.FTZ R18, R32, R18 ;  /* 0x0000001220127220 */ /* 0x000fe20000410000 */
[----:B------:R-:W-:Y:S01]  /*4fd0*/  MUFU.EX2 R34, R34 ;  /* 0x0000002200227308 */ /* 0x000fe20000000800 */
[--C-:B-----5:R-:W-:Y:S01]  /*4fe0*/  FFMA.FTZ R189, R21, c[0x0][0x29c], -R190.reuse ;  /* 0x0000a70015bd7a23 */ /* 0x120fe200000108be */
[----:B------:R-:W-:Y:S01]  /*4ff0*/  F2FP.PACK_AB R21, R182, R184 ;  /* 0x000000b8b615723e */ /* 0x000fe200000000ff */
[----:B------:R-:W-:Y:S02]  /*5000*/  FFMA.FTZ R190, R0, c[0x0][0x29c], -R190 ;  /* 0x0000a70000be7a23 */ /* 0x000fe400000108be */
[----:B------:R-:W-:Y:S05]  /*5010*/  FFMA.FTZ R0, -R224, R224, 1 ;  /* 0x3f800000e0007423 */ /* 0x000fea00000101e0 */
[----:B------:R-:W1:Y:S01]  /*5020*/  MUFU.EX2 R171, R171 ;  /* 0x000000ab00ab7308 */ /* 0x000e620000000800 */
[----:B------:R-:W-:Y:S02]  /*5030*/  FMUL.FTZ R0, R188, R0 ;  /* 0x00000000bc007220 */ /* 0x000fe40000410000 */
[--C-:B----4-:R-:W-:Y:S01]  /*5040*/  FADD.FTZ R8, R8, -R2.reuse ;  /* 0x8000000208087221 */ /* 0x110fe20000010000 */
[----:B---3--:R-:W-:Y:S01]  /*5050*/  F2FP.PACK_AB R174, R200, R201 ;  /* 0x000000c9c8ae723e */ /* 0x008fe200000000ff */
[--C-:B------:R-:W-:Y:S01]  /*5060*/  FADD.FTZ R12, R12, -R2.reuse ;  /* 0x800000020c0c7221 */ /* 0x100fe20000010000 */
[----:B------:R-:W-:Y:S01]  /*5070*/  F2FP.PACK_AB R165, R0, R18 ;  /* 0x0000001200a5723e */ /* 0x000fe200000000ff */
[----:B------:R-:W-:Y:S02]  /*5080*/  FFMA.FTZ R0, -R239, R239, 1 ;  /* 0x3f800000ef007423 */ /* 0x000fe400000101ef */
[----:B------:R-:W-:Y:S01]  /*5090*/  FMUL.FTZ R19, R20, R8 ;  /* 0x0000000814137220 */ /* 0x000fe20000410000 */
[----:B------:R-:W-:Y:S01]  /*50a0*/  MUFU.EX2 R32, R180 ;  /* 0x000000b400207308 */ /* 0x000fe20000000800 */
[----:B------:R-:W-:Y:S01]  /*50b0*/  FFMA.FTZ R8, -R241, R241, 1 ;  /* 0x3f800000f1087423 */ /* 0x000fe200000101f1 */
[----:B------:R-:W-:Y:S01]  /*50c0*/  F2FP.PACK_AB R20, R16, R20 ;  /* 0x000000141014723e */ /* 0x000fe200000000ff */
[----:B------:R-:W-:Y:S01]  /*50d0*/  FMUL.FTZ R12, R17, R12 ;  /* 0x0000000c110c7220 */ /* 0x000fe20000410000 */
[----:B------:R-:W-:Y:S01]  /*50e0*/  F2FP.PACK_AB R17, R7, R17 ;  /* 0x000000110711723e */ /* 0x000fe200000000ff */
[--C-:B------:R-:W-:Y:S02]  /*50f0*/  FADD.FTZ R9, R9, -R2.reuse ;  /* 0x8000000209097221 */ /* 0x100fe40000010000 */
[--C-:B------:R-:W-:Y:S02]  /*5100*/  FADD.FTZ R13, R13, -R2.reuse ;  /* 0x800000020d0d7221 */ /* 0x100fe40000010000 */
[----:B------:R-:W-:Y:S01]  /*5110*/  FMUL.FTZ R178, R19, R8 ;  /* 0x0000000813b27220 */ /* 0x000fe20000410000 */
[----:B------:R-:W2:Y:S01]  /*5120*/  MUFU.EX2 R18, R183 ;  /* 0x000000b700127308 */ /* 0x000ea20000000800 */
[----:B------:R-:W-:Y:S02]  /*5130*/  FMUL.FTZ R176, R12, R0 ;  /* 0x000000000cb07220 */ /* 0x000fe40000410000 */
[--C-:B------:R-:W-:Y:S01]  /*5140*/  FADD.FTZ R24, R24, -R2.reuse ;  /* 0x8000000218187221 */ /* 0x100fe20000010000 */
[----:B------:R-:W3:Y:S01]  /*5150*/  LDS R0, [R191+0x20320] ;  /* 0x02032000bf007984 */ /* 0x000ee20000000800 */
[--C-:B------:R-:W-:Y:S02]  /*5160*/  FADD.FTZ R25, R25, -R2.reuse ;  /* 0x8000000219197221 */ /* 0x100fe40000010000 */
[--C-:B------:R-:W-:Y:S01]  /*5170*/  FADD.FTZ R29, R29, -R2.reuse ;  /* 0x800000021d1d7221 */ /* 0x100fe20000010000 */
[----:B------:R-:W-:Y:S01]  /*5180*/  STS [R223+0x20480], R23 ;  /* 0x02048017df007388 */ /* 0x000fe20000000800 */
[----:B------:R-:W-:Y:S01]  /*5190*/  FMUL.FTZ R9, R16, R9 ;  /* 0x0000000910097220 */ /* 0x000fe20000410000 */
[----:B------:R-:W-:Y:S01]  /*51a0*/  MUFU.EX2 R19, R189 ;  /* 0x000000bd00137308 */ /* 0x000fe20000000800 */
[----:B------:R-:W-:Y:S01]  /*51b0*/  FMUL.FTZ R13, R7, R13 ;  /* 0x0000000d070d7220 */ /* 0x000fe20000410000 */
[----:B------:R-:W-:Y:S01]  /*51c0*/  STS [R223+0x20880], R22 ;  /* 0x02088016df007388 */ /* 0x000fe20000000800 */
[----:B------:R-:W-:Y:S02]  /*51d0*/  FFMA.FTZ R7, -R240, R240, 1 ;  /* 0x3f800000f0077423 */ /* 0x000fe400000101f0 */
[----:B------:R-:W-:Y:S01]  /*51e0*/  FADD.FTZ R28, R28, -R2 ;  /* 0x800000021c1c7221 */ /* 0x000fe20000010000 */
[----:B------:R-:W-:Y:S01]  /*51f0*/  STS [R222], R21 ;  /* 0x00000015de007388 */ /* 0x000fe20000000800 */
[----:B------:R-:W-:Y:S02]  /*5200*/  FFMA.FTZ R8, -R237, R237, 1 ;  /* 0x3f800000ed087423 */ /* 0x000fe400000101ed */
[----:B------:R-:W-:Y:S01]  /*5210*/  FMUL.FTZ R177, R9, R7 ;  /* 0x0000000709b17220 */ /* 0x000fe20000410000 */
[----:B------:R-:W-:Y:S01]  /*5220*/  STS [R222+0x400], R167 ;  /* 0x000400a7de007388 */ /* 0x000fe20000000800 */
[----:B------:R-:W-:Y:S01]  /*5230*/  FMUL.FTZ R16, R4, R24 ;  /* 0x0000001804107220 */ /* 0x000fe20000410000 */
[C---:B------:R-:W-:Y:S01]  /*5240*/  F2FP.PACK_AB R4, R6.reuse, R4 ;  /* 0x000000040604723e */ /* 0x040fe200000000ff */
[----:B------:R-:W-:Y:S01]  /*5250*/  FMUL.FTZ R28, R5, R28 ;  /* 0x0000001c051c7220 */ /* 0x000fe20000410000 */
[C---:B------:R-:W-:Y:S01]  /*5260*/  F2FP.PACK_AB R5, R3.reuse, R5 ;  /* 0x000000050305723e */ /* 0x040fe200000000ff */
[----:B------:R-:W-:Y:S01]  /*5270*/  FMUL.FTZ R3, R3, R29 ;  /* 0x0000001d03037220 */ /* 0x000fe20000410000 */
[----:B------:R-:W-:Y:S01]  /*5280*/  STS [R223+0x21480], R20 ;  /* 0x02148014df007388 */ /* 0x000fe20000000800 */
[----:B------:R-:W-:Y:S01]  /*5290*/  FMUL.FTZ R9, R13, R8 ;  /* 0x000000080d097220 */ /* 0x000fe20000410000 */
[----:B------:R-:W4:Y:S01]  /*52a0*/  MUFU.EX2 R12, R197 ;  /* 0x000000c5000c7308 */ /* 0x000f220000000800 */
[----:B------:R-:W-:Y:S02]  /*52b0*/  FMUL.FTZ R13, R6, R25 ;  /* 0x00000019060d7220 */ /* 0x000fe40000410000 */
[----:B------:R-:W-:Y:S01]  /*52c0*/  FFMA.FTZ R8, -R235, R235, 1 ;  /* 0x3f800000eb087423 */ /* 0x000fe200000101eb */
[----:B------:R-:W-:Y:S01]  /*52d0*/  F2FP.PACK_AB R9, R9, R176 ;  /* 0x000000b00909723e */ /* 0x000fe200000000ff */
[----:B------:R-:W-:Y:S02]  /*52e0*/  FFMA.FTZ R7, -R234, R234, 1 ;  /* 0x3f800000ea077423 */ /* 0x000fe400000101ea */
[----:B------:R-:W-:Y:S02]  /*52f0*/  FFMA.FTZ R6, -R233, R233, 1 ;  /* 0x3f800000e9067423 */ /* 0x000fe400000101e9 */
[----:B------:R-:W-:Y:S02]  /*5300*/  FFMA.FTZ R2, -R232, R232, 1 ;  /* 0x3f800000e8027423 */ /* 0x000fe400000101e8 */
[----:B------:R-:W-:Y:S02]  /*5310*/  FMUL.FTZ R6, R28, R6 ;  /* 0x000000061c067220 */ /* 0x000fe40000410000 */
[----:B------:R-:W-:Y:S01]  /*5320*/  FMUL.FTZ R16, R16, R8 ;  /* 0x0000000810107220 */ /* 0x000fe20000410000 */
[----:B------:R-:W-:Y:S01]  /*5330*/  F2FP.PACK_AB R8, R177, R178 ;  /* 0x000000b2b108723e */ /* 0x000fe200000000ff */
[----:B------:R-:W-:Y:S02]  /*5340*/  FMUL.FTZ R13, R13, R7 ;  /* 0x000000070d0d7220 */ /* 0x000fe40000410000 */
[----:B------:R-:W-:Y:S01]  /*5350*/  FMUL.FTZ R2, R3, R2 ;  /* 0x0000000203027220 */ /* 0x000fe20000410000 */
[----:B-1----:R-:W-:Y:S01]  /*5360*/  F2FP.PACK_AB R3, R34, R171 ;  /* 0x000000ab2203723e */ /* 0x002fe200000000ff */
[----:B------:R-:W-:Y:S01]  /*5370*/  MUFU.EX2 R7, R199 ;  /* 0x000000c700077308 */ /* 0x000fe20000000800 */
[----:B------:R-:W-:Y:S01]  /*5380*/  F2FP.PACK_AB R13, R13, R16 ;  /* 0x000000100d0d723e */ /* 0x000fe200000000ff */
[--C-:B---3--:R-:W-:Y:S01]  /*5390*/  FADD.FTZ R10, R10, -R0.reuse ;  /* 0x800000000a0a7221 */ /* 0x108fe20000010000 */
[----:B------:R-:W-:Y:S01]  /*53a0*/  F2FP.PACK_AB R16, R2, R6 ;  /* 0x000000060210723e */ /* 0x000fe200000000ff */
[----:B------:R1:W-:Y:S01]  /*53b0*/  STS [R223+0x21880], R3 ;  /* 0x02188003df007388 */ /* 0x0003e20000000800 */
[----:B--2---:R-:W-:Y:S01]  /*53c0*/  F2FP.PACK_AB R2, R18, R32 ;  /* 0x000000201202723e */ /* 0x004fe200000000ff */
[----:B------:R-:W-:Y:S02]  /*53d0*/  FMUL.FTZ R171, R171, R10 ;  /* 0x0000000aabab7220 */ /* 0x000fe40000410000 */
[----:B------:R-:W-:Y:S01]  /*53e0*/  STS [R222+0x1000], R17 ;  /* 0x00100011de007388 */ /* 0x000fe20000000800 */
[--C-:B------:R-:W-:Y:S01]  /*53f0*/  FADD.FTZ R11, R11, -R0.reuse ;  /* 0x800000000b0b7221 */ /* 0x100fe20000010000 */
[----:B------:R-:W2:Y:S01]  /*5400*/  MUFU.EX2 R6, R190 ;  /* 0x000000be00067308 */ /* 0x000ea20000000800 */
[--C-:B------:R-:W-:Y:S01]  /*5410*/  FADD.FTZ R14, R14, -R0.reuse ;  /* 0x800000000e0e7221 */ /* 0x100fe20000010000 */
[----:B------:R3:W-:Y:S01]  /*5420*/  STS [R222+0x1400], R2 ;  /* 0x00140002de007388 */ /* 0x0007e20000000800 */
[----:B------:R-:W-:Y:S02]  /*5430*/  FMUL.FTZ R10, R34, R11 ;  /* 0x0000000b220a7220 */ /* 0x000fe40000410000 */
[----:B------:R-:W-:Y:S01]  /*5440*/  FMUL.FTZ R14, R32, R14 ;  /* 0x0000000e200e7220 */ /* 0x000fe20000410000 */
[----:B------:R-:W-:Y:S01]  /*5450*/  STS [R223+0x22480], R173 ;  /* 0x022480addf007388 */ /* 0x000fe20000000800 */
[--C-:B------:R-:W-:Y:S02]  /*5460*/  FADD.FTZ R15, R15, -R0.reuse ;  /* 0x800000000f0f7221 */ /* 0x100fe40000010000 */
[--C-:B------:R-:W-:Y:S01]  /*5470*/  FADD.FTZ R26, R26, -R0.reuse ;  /* 0x800000001a1a7221 */ /* 0x100fe20000010000 */
[----:B------:R-:W-:Y:S01]  /*5480*/  STS [R223+0x22880], R33 ;  /* 0x02288021df007388 */ /* 0x000fe20000000800 */
[----:B------:R-:W-:Y:S02]  /*5490*/  FMUL.FTZ R15, R18, R15 ;  /* 0x0000000f120f7220 */ /* 0x000fe40000410000 */
[--C-:B------:R-:W-:Y:S01]  /*54a0*/  FADD.FTZ R27, R27, -R0.reuse ;  /* 0x800000001b1b7221 */ /* 0x100fe20000010000 */
[----:B------:R-:W-:Y:S01]  /*54b0*/  STS [R222+0x2000], R172 ;  /* 0x002000acde007388 */ /* 0x000fe20000000800 */
[--C-:B------:R-:W-:Y:S02]  /*54c0*/  FADD.FTZ R30, R30, -R0.reuse ;  /* 0x800000001e1e7221 */ /* 0x100fe40000010000 */
[----:B----4-:R-:W-:Y:S01]  /*54d0*/  FMUL.FTZ R27, R12, R27 ;  /* 0x0000001b0c1b7220 */ /* 0x010fe20000410000 */
[----:B------:R-:W-:Y:S01]  /*54e0*/  STS [R222+0x2400], R164 ;  /* 0x002400a4de007388 */ /* 0x000fe20000000800 */
[----:B-1----:R-:W-:Y:S02]  /*54f0*/  FFMA.FTZ R3, -R246, R246, 1 ;  /* 0x3f800000f6037423 */ /* 0x002fe400000101f6 */
[----:B------:R-:W-:Y:S01]  /*5500*/  FADD.FTZ R31, R31, -R0 ;  /* 0x800000001f1f7221 */ /* 0x000fe20000010000 */
[----:B------:R1:W-:Y:S01]  /*5510*/  STS [R223+0x23480], R4 ;  /* 0x02348004df007388 */ /* 0x0003e20000000800 */
[----:B------:R-:W-:Y:S02]  /*5520*/  FMUL.FTZ R10, R10, R3 ;  /* 0x000000030a0a7220 */ /* 0x000fe40000410000 */
[----:B------:R-:W-:Y:S01]  /*5530*/  FFMA.FTZ R3, -R245, R245, 1 ;  /* 0x3f800000f5037423 */ /* 0x000fe200000101f5 */
[----:B---3--:R-:W-:Y:S01]  /*5540*/  F2FP.PACK_AB R2, R12, R19 ;  /* 0x000000130c02723e */ /* 0x008fe200000000ff */
[----:B------:R-:W-:Y:S02]  /*5550*/  FMUL.FTZ R19, R19, R26 ;  /* 0x0000001a13137220 */ /* 0x000fe40000410000 */
[----:B------:R-:W-:Y:S02]  /*5560*/  FFMA.FTZ R0, -R242, R242, 1 ;  /* 0x3f800000f2007423 */ /* 0x000fe400000101f2 */
[----:B------:R3:W-:Y:S01]  /*5570*/  STS [R223+0x23880], R2 ;  /* 0x02388002df007388 */ /* 0x0007e20000000800 */
[----:B--2---:R-:W-:Y:S03]  /*5580*/  FMUL.FTZ R31, R6, R31 ;  /* 0x0000001f061f7220 */ /* 0x004fe60000410000 */
[----:B------:R2:W-:Y:S01]  /*5590*/  STS [R222+0x3000], R5 ;  /* 0x00300005de007388 */ /* 0x0005e20000000800 */
[----:B-1----:R-:W-:Y:S04]  /*55a0*/  FFMA.FTZ R4, -R244, R244, 1 ;  /* 0x3f800000f4047423 */ /* 0x002fe800000101f4 */
[----:B------:R-:W-:Y:S02]  /*55b0*/  FMUL.FTZ R4, R15, R4 ;  /* 0x000000040f047220 */ /* 0x000fe40000410000 */
[----:B---3--:R-:W-:Y:S04]  /*55c0*/  FFMA.FTZ R2, -R247, R247, 1 ;  /* 0x3f800000f7027423 */ /* 0x008fe800000101f7 */
[----:B------:R-:W-:Y:S01]  /*55d0*/  FMUL.FTZ R11, R171, R2 ;  /* 0x00000002ab0b7220 */ /* 0x000fe20000410000 */
[----:B------:R-:W-:Y:S01]  /*55e0*/  F2FP.PACK_AB R2, R6, R7 ;  /* 0x000000070602723e */ /* 0x000fe200000000ff */
[----:B--2---:R-:W-:Y:S02]  /*55f0*/  FMUL.FTZ R5, R7, R30 ;  /* 0x0000001e07057220 */ /* 0x004fe40000410000 */
[----:B------:R-:W-:Y:S02]  /*5600*/  FMUL.FTZ R7, R19, R0 ;  /* 0x0000000013077220 */ /* 0x000fe40000410000 */
[----:B------:R1:W-:Y:S01]  /*5610*/  STS [R222+0x3400], R2 ;  /* 0x00340002de007388 */ /* 0x0003e20000000800 */
[----:B------:R-:W-:Y:S02]  /*5620*/  FFMA.FTZ R6, -R236, R236, 1 ;  /* 0x3f800000ec067423 */ /* 0x000fe400000101ec */
[----:B------:R-:W-:Y:S01]  /*5630*/  FFMA.FTZ R0, -R238, R238, 1 ;  /* 0x3f800000ee007423 */ /* 0x000fe200000101ee */
[----:B------:R-:W-:Y:S03]  /*5640*/  BAR.SYNC.DEFER_BLOCKING 0x0 ;  /* 0x0000000000007b1d */ /* 0x000fe60000010000 */
[----:B------:R-:W-:Y:S02]  /*5650*/  FMUL.FTZ R5, R5, R0 ;  /* 0x0000000005057220 */ /* 0x000fe40000410000 */
[----:B------:R-:W-:Y:S05]  /*5660*/  FMUL.FTZ R0, R31, R6 ;  /* 0x000000061f007220 */ /* 0x000fea0000410000 */
[----:B------:R-:W-:Y:S01]  /*5670*/  F2FP.PACK_AB R0, R0, R5 ;  /* 0x000000050000723e */ /* 0x000fe200000000ff */
[----:B-1----:R-:W-:Y:S01]  /*5680*/  FMUL.FTZ R2, R14, R3 ;  /* 0x000000030e027220 */ /* 0x002fe20000410000 */
[----:B------:R-:W-:Y:S01]  /*5690*/  F2FP.PACK_AB R3, R10, R11 ;  /* 0x0000000b0a03723e */ /* 0x000fe200000000ff */
[----:B------:R-:W-:Y:S03]  /*56a0*/  STS [R223+0x24480], R169 ;  /* 0x024480a9df007388 */ /* 0x000fe60000000800 */
[----:B------:R-:W-:Y:S01]  /*56b0*/  F2FP.PACK_AB R4, R4, R2 ;  /* 0x000000020404723e */ /* 0x000fe200000000ff */
[----:B------:R-:W-:Y:S01]  /*56c0*/  FFMA.FTZ R2, -R243, R243, 1 ;  /* 0x3f800000f3027423 */ /* 0x000fe200000101f3 */
[----:B------:R-:W-:Y:S03]  /*56d0*/  STS [R223+0x24880], R168 ;  /* 0x024880a8df007388 */ /* 0x000fe60000000800 */
[----:B------:R-:W-:Y:S01]  /*56e0*/  FMUL.FTZ R2, R27, R2 ;  /* 0x000000021b027220 */ /* 0x000fe20000410000 */
[----:B------:R-:W-:Y:S04]  /*56f0*/  STS [R222+0x4000], R170 ;  /* 0x004000aade007388 */ /* 0x000fe80000000800 */
        /* <DEDUP_REMOVED lines=118> */
[----:B------:R-:W-:Y:S02]  /*5e60*/  ULDC.64 UR6, c[0x0][0x208] ;  /* 0x0000820000067ab9 */ /* 0x000fe40000000a00 */
[----:B------:R-:W-:Y:S01]  /*5e70*/  USHF.R.S32.HI UR4, URZ, 0x1f, UR23 ;  /* 0x0000001f3f047899 */ /* 0x000fe20008011417 */
[----:B------:R-:W3:Y:S01]  /*5e80*/  LDL.64 R224, [R1+0x28] ;  /* 0x0000280001e07983 */ /* 0x000ee20000100a00 */
[----:B------:R-:W-:Y:S02]  /*5e90*/  UIMAD.WIDE.U32 UR26, UR23, UR6, URZ ;  /* 0x00000006171a72a5 */ /* 0x000fe4000f8e003f */
[----:B------:R-:W-:Y:S01]  /*5ea0*/  UIMAD UR4, UR4, UR6, URZ ;  /* 0x00000006040472a4 */ /* 0x000fe2000f8e023f */
[----:B------:R-:W4:Y:S01]  /*5eb0*/  LDL.64 R226, [R1+0x8] ;  /* 0x0000080001e27983 */ /* 0x000f220000100a00 */
[----:B------:R-:W-:Y:S02]  /*5ec0*/  USHF.L.U32 UR6, UR26, 0x6, URZ ;  /* 0x000000061a067899 */ /* 0x000fe4000800063f */
[----:B------:R-:W-:Y:S01]  /*5ed0*/  UIMAD UR4, UR23, UR7, UR4 ;  /* 0x00000007170472a4 */ /* 0x000fe2000f8e0204 */
[----:B------:R-:W5:Y:S01]  /*5ee0*/  LDL R205, [R1+0x30] ;  /* 0x0000300001cd7983 */ /* 0x000f620000100800 */
[----:B------:R-:W-:Y:S02]  /*5ef0*/  USHF.L.U32 UR23, UR23, 0x6, URZ ;  /* 0x0000000617177899 */ /* 0x000fe4000800063f */
[----:B------:R-:W-:Y:S01]  /*5f00*/  UIADD3 UR4, UR27, UR4, URZ ;  /* 0x000000041b047290 */ /* 0x000fe2000fffe03f */
[----:B------:R-:W5:Y:S01]  /*5f10*/  LDL R209, [R1+0x44] ;  /* 0x0000440001d17983 */ /* 0x000f620000100800 */
[----:B------:R-:W-:Y:S02]  /*5f20*/  IMAD.U32 R7, RZ, RZ, UR6 ;  /* 0x00000006ff077e24 */ /* 0x000fe4000f8e00ff */
[----:B------:R-:W-:Y:S01]  /*5f30*/  USHF.L.U64.HI UR4, UR26, 0x6, UR4 ;  /* 0x000000061a047899 */ /* 0x000fe20008010204 */
[----:B------:R-:W5:Y:S01]  /*5f40*/  LDL.64 R228, [R1+0x10] ;  /* 0x0000100001e47983 */ /* 0x000f620000100a00 */
[----:B------:R-:W-:Y:S04]  /*5f50*/  IMAD.U32 R13, RZ, RZ, UR23 ;  /* 0x00000017ff0d7e24 */ /* 0x000fe8000f8e00ff */
[----:B------:R-:W-:Y:S01]  /*5f60*/  IMAD.U32 R4, RZ, RZ, UR4 ;  /* 0x00000004ff047e24 */ /* 0x000fe2000f8e00ff */
[----:B--2---:R-:W-:Y:S04]  /*5f70*/  IADD3 R7, P2, P1, R230, UR13, R7 ;  /* 0x0000000de6077c10 */ /* 0x004fe8000f95e007 */
[----:B----4-:R-:W-:Y:S02]  /*5f80*/  IADD3.X R12, R227, UR12, R4, P2, P1 ;  /* 0x0000000ce30c7c10 */ /* 0x010fe400097e2404 */
[----:B---3--:R-:W-:Y:S04]  /*5f90*/  IADD3 R4, P1, R224, UR23, RZ ;  /* 0x00000017e0047c10 */ /* 0x008fe8000ff3e0ff */
[----:B-----5:R-:W-:Y:S02]  /*5fa0*/  LEA.HI.X.SX32 R5, R13, R205, 0x1, P1 ;  /* 0x000000cd0d057211 */ /* 0x020fe400008f0eff */
[C---:B------:R-:W-:Y:S04]  /*5fb0*/  LEA R10, P1, R4.reuse, c[0x0][0x280], 0x2 ;  /* 0x0000a000040a7a11 */ /* 0x040fe800078210ff */
[----:B------:R-:W-:Y:S02]  /*5fc0*/  LEA.HI.X R11, R4, c[0x0][0x284], R5, 0x2, P1 ;  /* 0x0000a100040b7a11 */ /* 0x000fe400008f1405 */
[----:B------:R-:W-:Y:S04]  /*5fd0*/  IADD3 R4, P1, R230, UR6, RZ ;  /* 0x00000006e6047c10 */ /* 0x000fe8000ff3e0ff */
[----:B------:R-:W-:Y:S02]  /*5fe0*/  IADD3.X R5, R227, UR4, RZ, P1, !PT ;  /* 0x00000004e3057c10 */ /* 0x000fe40008ffe4ff */
[C---:B------:R-:W-:Y:S04]  /*5ff0*/  LEA R8, P1, R4.reuse, c[0x0][0x1f0], 0x1 ;  /* 0x00007c0004087a11 */ /* 0x040fe800078208ff */
[----:B------:R-:W-:Y:S01]  /*6000*/  LEA.HI.X R9, R4, c[0x0][0x1f4], R5, 0x1, P1 ;  /* 0x00007d0004097a11 */ /* 0x000fe200008f0c05 */
[----:B------:R-:W-:Y:S01]  /*6010*/  IMAD.U32 R4, RZ, RZ, UR17 ;  /* 0x00000011ff047e24 */ /* 0x000fe2000f8e00ff */
[C---:B------:R-:W-:Y:S02]  /*6020*/  LEA R6, P1, R7.reuse, c[0x0][0x1f0], 0x1 ;  /* 0x00007c0007067a11 */ /* 0x040fe400078208ff */
[----:B------:R-:W-:Y:S01]  /*6030*/  IADD3 R5, -R250, c[0x0][0x168], -R13 ;  /* 0x00005a00fa057a10 */ /* 0x000fe20007ffe90d */
[----:B------:R-:W-:Y:S01]  /*6040*/  IMAD R4, R4, 0x4000, R209 ;  /* 0x0000400004047824 */ /* 0x000fe200078e02d1 */
        /* <DEDUP_REMOVED lines=13> */
[----:B------:R-:W-:Y:S01]  /*6120*/  ISETP.LT.OR P1, PT, R5, 0x21, !P5 ;  /* 0x000000210500780c */ /* 0x000fe20006f21670 */
[----:B------:R-:W-:Y:S04]  /*6130*/  IMAD.U32 R5, RZ, RZ, UR17 ;  /* 0x00000011ff057e24 */ /* 0x000fe8000f8e00ff */
[----:B------:R-:W-:Y:S04]  /*6140*/  @!P3 IMAD R5, R5, 0x40, R228 ;  /* 0x000000400505b824 */ /* 0x000fe800078e02e4 */
[----:B------:R-:W-:Y:S04]  /*6150*/  @!P3 IMAD.SHL.U32 R5, R5, 0x4, RZ ;  /* 0x000000040505b824 */ /* 0x000fe800078e00ff */
[----:B------:R1:W-:Y:S04]  /*6160*/  LDGSTS.E.BYPASS.LTC128B.128 [R4+0x3000], [R6.64+0x80], !P1 ;  /* 0x0300008006047fae */ /* 0x0003e8000c901d58 */
[----:B------:R1:W-:Y:S02]  /*6170*/  @!P3 LDGSTS.E.BYPASS.LTC128B.128 [R5+0x20280], [R10.64] ;  /* 0x202800000a05bfae */ /* 0x0003e4000b901d58 */
.L_x_1848:
[-C--:B-12-4-:R-:W-:Y:S01]  /*6180*/  HMMA.16816.F32 R4, R164, R16.reuse, RZ ;  /* 0x00000010a404723c */ /* 0x096fe200000018ff */
[----:B------:R-:W-:Y:S01]  /*6190*/  LDSM.16.MT88.4 R168, [R0+0x1080] ;  /* 0x0010800000a8783b */ /* 0x000fe20000004200 */
[----:B------:R-:W-:Y:S02]  /*61a0*/  ULDC.64 UR6, c[0x0][0x238] ;  /* 0x00008e0000067ab9 */ /* 0x000fe40000000a00 */
[----:B------:R-:W-:Y:S01]  /*61b0*/  IMAD.IADD R205, R2, 0x1, R215 ;  /* 0x0000000102cd7824 */ /* 0x000fe200078e02d7 */
[----:B------:R-:W-:Y:S01]  /*61c0*/  USHF.R.S32.HI UR23, URZ, 0x1f, UR20 ;  /* 0x0000001f3f177899 */ /* 0x000fe20008011414 */
[----:B------:R-:W2:Y:S01]  /*61d0*/  LDL.64 R224, [R1] ;  /* 0x0000000001e07983 */ /* 0x000ea20000100a00 */
[----:B------:R-:W-:Y:S01]  /*61e0*/  USHF.L.U32 UR10, UR10, 0xd, URZ ;  /* 0x0000000d0a0a7899 */ /* 0x000fe2000800063f */
[C---:B------:R-:W-:Y:S01]  /*61f0*/  HMMA.16816.F32 R8, R28.reuse, R16, RZ ;  /* 0x000000101c08723c */ /* 0x040fe200000018ff */
[----:B------:R-:W-:Y:S02]  /*6200*/  UIMAD UR23, UR23, UR6, URZ ;  /* 0x00000006171772a4 */ /* 0x000fe4000f8e023f */
[----:B------:R-:W-:Y:S01]  /*6210*/  LDSM.16.M88.4 R172, [R205+0x25480] ;  /* 0x02548000cdac783b */ /* 0x000fe20000000200 */
[----:B------:R-:W-:Y:S02]  /*6220*/  USHF.R.S32.HI UR4, URZ, 0x1f, UR21 ;  /* 0x0000001f3f047899 */ /* 0x000fe40008011415 */
[----:B------:R-:W-:Y:S02]  /*6230*/  UIMAD UR23, UR20, UR7, UR23 ;  /* 0x00000007141772a4 */ /* 0x000fe4000f8e0217 */
[-C--:B------:R-:W-:Y:S01]  /*6240*/  HMMA.16816.F32 R12, R28, R18.reuse, RZ ;  /* 0x000000121c0c723c */ /* 0x080fe200000018ff */
[----:B------:R-:W-:Y:S01]  /*6250*/  LDSM.16.MT88.4 R184, [R0+0x1880] ;  /* 0x0018800000b8783b */ /* 0x000fe20000004200 */
[----:B------:R-:W-:Y:S02]  /*6260*/  ULDC.64 UR6, c[0x0][0x240] ;  /* 0x0000900000067ab9 */ /* 0x000fe40000000a00 */
[----:B------:R-:W-:Y:S02]  /*6270*/  UIMAD UR4, UR4, UR6, URZ ;  /* 0x00000006040472a4 */ /* 0x000fe4000f8e023f */
[----:B------:R-:W0:Y:S01]  /*6280*/  LDGDEPBAR ;  /* 0x00000000000079af */ /* 0x000e220000000000 */
[----:B------:R-:W-:Y:S01]  /*6290*/  USHF.R.S32.HI UR6, URZ, 0x1f, UR10 ;  /* 0x0000001f3f067899 */ /* 0x000fe2000801140a */
[C---:B------:R-:W-:Y:S01]  /*62a0*/  HMMA.16816.F32 R16, R164.reuse, R18, RZ ;  /* 0x00000012a410723c */ /* 0x040fe200000018ff */
[----:B------:R-:W-:Y:S02]  /*62b0*/  UIMAD UR4, UR21, UR7, UR4 ;  /* 0x00000007150472a4 */ /* 0x000fe4000f8e0204 */
[----:B------:R-:W-:Y:S02]  /*62c0*/  UISETP.GE.AND UP0, UPT, UR16, UR19, UPT ;  /* 0x000000131000728c */ /* 0x000fe4000bf06270 */
[----:B------:R-:W-:Y:S02]  /*62d0*/  UIADD3 UR7, UR5, 0x1, URZ ;  /* 0x0000000105077890 */ /* 0x000fe4000fffe03f */
[----:B------:R-:W-:Y:S01]  /*62e0*/  UISETP.GE.AND UP3, UPT, UR5, 0x1, UPT ;  /* 0x000000010500788c */ /* 0x000fe2000bf66270 */
[-C--:B------:R-:W-:Y:S01]  /*62f0*/  HMMA.16816.F32 R20, R164, R176.reuse, RZ ;  /* 0x000000b0a414723c */ /* 0x080fe200000018ff */
[----:B------:R-:W-:Y:S02]  /*6300*/  UISETP.GE.AND UP2, UPT, UR18, 0x1, UPT ;  /* 0x000000011200788c */ /* 0x000fe4000bf46270 */
[----:B------:R-:W-:Y:S02]  /*6310*/  UISETP.GE.AND UP1, UPT, UR17, 0x1, UPT ;  /* 0x000000011100788c */ /* 0x000fe4000bf26270 */
[----:B------:R-:W-:Y:S03]  /*6320*/  USEL UR5, UR7, URZ, !UP3 ;  /* 0x0000003f07057287 */ /* 0x000fe6000d800000 */
[C---:B------:R-:W-:Y:S08]  /*6330*/  HMMA.16816.F32 R24, R28.reuse, R176, RZ ;  /* 0x000000b01c18723c */ /* 0x040ff000000018ff */
[-C--:B------:R-:W-:Y:S08]  /*6340*/  HMMA.16816.F32 R28, R28, R178.reuse, RZ ;  /* 0x000000b21c1c723c */ /* 0x080ff000000018ff */
[----:B------:R-:W-:Y:S01]  /*6350*/  HMMA.16816.F32 R32, R164, R178, RZ ;  /* 0x000000b2a420723c */ /* 0x000fe200000018ff */
[----:B------:R-:W1:Y:S05]  /*6360*/  LDSM.16.M88.4 R164, [R205+0x24480] ;  /* 0x02448000cda4783b */ /* 0x000e6a0000000200 */
[----:B------:R-:W3:Y:S02]  /*6370*/  LDSM.16.MT88.4 R176, [R0+0x5080] ;  /* 0x0050800000b0783b */ /* 0x000ee40000004200 */
[-C--:B------:R-:W-:Y:S08]  /*6380*/  HMMA.16816.F32 R4, R188, R192.reuse, R4 ;  /* 0x000000c0bc04723c */ /* 0x080ff00000001804 */
[C---:B------:R-:W-:Y:S07]  /*6390*/  HMMA.16816.F32 R8, R196.reuse, R192, R8 ;  /* 0x000000c0c408723c */ /* 0x040fee0000001808 */
[----:B------:R-:W-:Y:S01]  /*63a0*/  IMAD.IADD R192, R208, 0x1, R205 ;  /* 0x00000001d0c07824 */ /* 0x000fe200078e02cd */
[-C--:B------:R-:W-:Y:S04]  /*63b0*/  HMMA.16816.F32 R12, R196, R194.reuse, R12 ;  /* 0x000000c2c40c723c */ /* 0x080fe8000000180c */
[----:B------:R-:W4:Y:S04]  /*63c0*/  LDSM.16.M88.4 R180, [R192+0x24480] ;  /* 0x02448000c0b4783b */ /* 0x000f280000000200 */
[C---:B------:R-:W-:Y:S08]  /*63d0*/  HMMA.16816.F32 R16, R188.reuse, R194, R16 ;  /* 0x000000c2bc10723c */ /* 0x040ff00000001810 */
[-C--:B------:R-:W-:Y:S08]  /*63e0*/  HMMA.16816.F32 R20, R188, R200.reuse, R20 ;  /* 0x000000c8bc14723c */ /* 0x080ff00000001814 */
[C---:B------:R-:W-:Y:S08]  /*63f0*/  HMMA.16816.F32 R24, R196.reuse, R200, R24 ;  /* 0x000000c8c418723c */ /* 0x040ff00000001818 */
[-C--:B------:R-:W-:Y:S01]  /*6400*/  HMMA.16816.F32 R28, R196, R202.reuse, R28 ;  /* 0x000000cac41c723c */ /* 0x080fe2000000181c */
[----:B------:R-:W-:Y:S07]  /*6410*/  LDSM.16.MT88.4 R196, [R0+0x2880] ;  /* 0x0028800000c4783b */ /* 0x000fee0000004200 */
[----:B------:R-:W-:Y:S01]  /*6420*/  HMMA.16816.F32 R32, R188, R202, R32 ;  /* 0x000000cabc20723c */ /* 0x000fe20000001820 */
[----:B------:R-:W5:Y:S05]  /*6430*/  LDSM.16.M88.4 R188, [R192+0x25480] ;  /* 0x02548000c0bc783b */ /* 0x000f6a0000000200 */
[----:B------:R-:W4:Y:S02]  /*6440*/  LDSM.16.MT88.4 R192, [R0+0x5880] ;  /* 0x0058800000c0783b */ /* 0x000f240000004200 */
[-C--:B-1----:R-:W-:Y:S08]  /*6450*/  HMMA.16816.F32 R4, R164, R168.reuse, R4 ;  /* 0x000000a8a404723c */ /* 0x082ff00000001804 */
[C---:B------:R-:W-:Y:S08]  /*6460*/  HMMA.16816.F32 R8, R172.reuse, R168, R8 ;  /* 0x000000a8ac08723c */ /* 0x040ff00000001808 */
        /* <DEDUP_REMOVED lines=8> */
[----:B------:R1:W3:Y:S05]  /*64f0*/  LDSM.16.M88.4 R164, [R2+0x26480] ;  /* 0x0264800002a4783b */ /* 0x0002ea0000000200 */
[----:B------:R-:W3:Y:S02]  /*6500*/  LDSM.16.MT88.4 R176, [R0+0x6080] ;  /* 0x0060800000b0783b */ /* 0x000ee40000004200 */
[-C--:B----4-:R-:W-:Y:S08]  /*6510*/  HMMA.16816.F32 R4, R180, R184.reuse, R4 ;  /* 0x000000b8b404723c */ /* 0x090ff00000001804 */
[C---:B-----5:R-:W-:Y:S08]  /*6520*/  HMMA.16816.F32 R8, R188.reuse, R184, R8 ;  /* 0x000000b8bc08723c */ /* 0x060ff00000001808 */
[-C--:B------:R-:W-:Y:S04]  /*6530*/  HMMA.16816.F32 R12, R188, R186.reuse, R12 ;  /* 0x000000babc0c723c */ /* 0x080fe8000000180c */
[----:B-1----:R-:W-:Y:S04]  /*6540*/  IADD3 R2, R215, R2, R208 ;  /* 0x00000002d7027210 */ /* 0x002fe80007ffe0d0 */
[C---:B------:R-:W-:Y:S01]  /*6550*/  HMMA.16816.F32 R16, R180.reuse, R186, R16 ;  /* 0x000000bab410723c */ /* 0x040fe20000001810 */
[----:B------:R-:W1:Y:S07]  /*6560*/  LDSM.16.M88.4 R184, [R204+0x26480] ;  /* 0x02648000ccb8783b */ /* 0x000e6e0000000200 */
[-C--:B------:R-:W-:Y:S08]  /*6570*/  HMMA.16816.F32 R20, R180, R192.reuse, R20 ;  /* 0x000000c0b414723c */ /* 0x080ff00000001814 */
[C---:B------:R-:W-:Y:S08]  /*6580*/  HMMA.16816.F32 R24, R188.reuse, R192, R24 ;  /* 0x000000c0bc18723c */ /* 0x040ff00000001818 */
[-C--:B------:R-:W-:Y:S01]  /*6590*/  HMMA.16816.F32 R28, R188, R194.reuse, R28 ;  /* 0x000000c2bc1c723c */ /* 0x080fe2000000181c */
[----:B------:R-:W4:Y:S07]  /*65a0*/  LDSM.16.M88.4 R188, [R204+0x27480] ;  /* 0x02748000ccbc783b */ /* 0x000f2e0000000200 */
[----:B------:R-:W-:Y:S01]  /*65b0*/  HMMA.16816.F32 R32, R180, R194, R32 ;  /* 0x000000c2b420723c */ /* 0x000fe20000001820 */
[----:B------:R-:W5:Y:S05]  /*65c0*/  LDSM.16.MT88.4 R180, [R0+0x6880] ;  /* 0x0068800000b4783b */ /* 0x000f6a0000004200 */
[----:B------:R-:W-:Y:S02]  /*65d0*/  LDSM.16.M88.4 R192, [R2+0x26480] ;  /* 0x0264800002c0783b */ /* 0x000fe40000000200 */
[-C--:B---3--:R-:W-:Y:S08]  /*65e0*/  HMMA.16816.F32 R4, R164, R168.reuse, R4 ;  /* 0x000000a8a404723c */ /* 0x088ff00000001804 */
        /* <DEDUP_REMOVED lines=9> */
[----:B------:R-:W3:Y:S05]  /*6680*/  LDSM.16.M88.4 R164, [R205+0x26480] ;  /* 0x02648000cda4783b */ /* 0x000eea0000000200 */
[----:B------:R-:W2:Y:S02]  /*6690*/  LDSM.16.MT88.4 R176, [R0+0x7080] ;  /* 0x0070800000b0783b */ /* 0x000ea40000004200 */
[-C--:B-1----:R-:W-:Y:S08]  /*66a0*/  HMMA.16816.F32 R4, R184, R196.reuse, R4 ;  /* 0x000000c4b804723c */ /* 0x082ff00000001804 */
[C---:B----4-:R-:W-:Y:S08]  /*66b0*/  HMMA.16816.F32 R8, R188.reuse, R196, R8 ;  /* 0x000000c4bc08723c */ /* 0x050ff00000001808 */
[-C--:B------:R-:W-:Y:S08]  /*66c0*/  HMMA.16816.F32 R12, R188, R198.reuse, R12 ;  /* 0x000000c6bc0c723c */ /* 0x080ff0000000180c */
[C---:B------:R-:W-:Y:S01]  /*66d0*/  HMMA.16816.F32 R16, R184.reuse, R198, R16 ;  /* 0x000000c6b810723c */ /* 0x040fe20000001810 */
[----:B------:R-:W1:Y:S07]  /*66e0*/  LDSM.16.MT88.4 R196, [R0+0x3880] ;  /* 0x0038800000c4783b */ /* 0x000e6e0000004200 */
[-C--:B-----5:R-:W-:Y:S08]  /*66f0*/  HMMA.16816.F32 R20, R184, R180.reuse, R20 ;  /* 0x000000b4b814723c */ /* 0x0a0ff00000001814 */
[C---:B------:R-:W-:Y:S08]  /*6700*/  HMMA.16816.F32 R24, R188.reuse, R180, R24 ;  /* 0x000000b4bc18723c */ /* 0x040ff00000001818 */
[-C--:B------:R-:W-:Y:S01]  /*6710*/  HMMA.16816.F32 R28, R188, R182.reuse, R28 ;  /* 0x000000b6bc1c723c */ /* 0x080fe2000000181c */
[----:B------:R4:W5:Y:S07]  /*6720*/  LDSM.16.M88.4 R188, [R2+0x27480] ;  /* 0x0274800002bc783b */ /* 0x00096e0000000200 */
[----:B------:R-:W-:Y:S01]  /*6730*/  HMMA.16816.F32 R32, R184, R182, R32 ;  /* 0x000000b6b820723c */ /* 0x000fe20000001820 */
[----:B------:R-:W-:Y:S07]  /*6740*/  LDSM.16.MT88.4 R180, [R206+0x27c80] ;  /* 0x027c8000ceb4783b */ /* 0x000fee0000004200 */
[-C--:B---3--:R-:W-:Y:S08]  /*6750*/  HMMA.16816.F32 R4, R164, R168.reuse, R4 ;  /* 0x000000a8a404723c */ /* 0x088ff00000001804 */
[C---:B------:R-:W-:Y:S01]  /*6760*/  HMMA.16816.F32 R8, R172.reuse, R168, R8 ;  /* 0x000000a8ac08723c */ /* 0x040fe20000001808 */
[----:B----4-:R-:W-:Y:S01]  /*6770*/  IMAD.U32 R2, RZ, RZ, UR4 ;  /* 0x00000004ff027e24 */ /* 0x010fe2000f8e00ff */
[----:B------:R-:W-:Y:S04]  /*6780*/  UIADD3 UR4, UR17, 0x1, URZ ;  /* 0x0000000111047890 */ /* 0x000fe8000fffe03f */
[----:B------:R-:W-:Y:S02]  /*6790*/  USEL UR17, UR4, URZ, !UP1 ;  /* 0x0000003f04117287 */ /* 0x000fe4000c800000 */
[-C--:B------:R-:W-:Y:S08]  /*67a0*/  HMMA.16816.F32 R12, R172, R170.reuse, R12 ;  /* 0x000000aaac0c723c */ /* 0x080ff0000000180c */
[C---:B------:R-:W-:Y:S01]  /*67b0*/  HMMA.16816.F32 R16, R164.reuse, R170, R16 ;  /* 0x000000aaa410723c */ /* 0x040fe20000001810 */
[----:B------:R3:W4:Y:S07]  /*67c0*/  LDSM.16.MT88.4 R168, [R0+0x7880] ;  /* 0x0078800000a8783b */ /* 0x00072e0000004200 */
[-C--:B--2---:R-:W-:Y:S08]  /*67d0*/  HMMA.16816.F32 R20, R164, R176.reuse, R20 ;  /* 0x000000b0a414723c */ /* 0x084ff00000001814 */
[C---:B------:R-:W-:Y:S08]  /*67e0*/  HMMA.16816.F32 R24, R172.reuse, R176, R24 ;  /* 0x000000b0ac18723c */ /* 0x040ff00000001818 */
[-C--:B------:R-:W-:Y:S01]  /*67f0*/  HMMA.16816.F32 R28, R172, R178.reuse, R28 ;  /* 0x000000b2ac1c723c */ /* 0x080fe2000000181c */
[----:B---3--:R-:W-:Y:S07]  /*6800*/  IMAD.U32 R0, RZ, RZ, UR21 ;  /* 0x00000015ff007e24 */ /* 0x008fee000f8e00ff */
[----:B------:R-:W-:Y:S01]  /*6810*/  HMMA.16816.F32 R32, R164, R178, R32 ;  /* 0x000000b2a420723c */ /* 0x000fe20000001820 */
[----:B------:R-:W-:Y:S06]  /*6820*/  LDSM.16.MT88.4 R176, [R207+0x27c80] ;  /* 0x027c8000cfb0783b */ /* 0x000fec0000004200 */
[----:B------:R-:W-:Y:S01]  /*6830*/  IMAD.U32 R164, RZ, RZ, UR20 ;  /* 0x00000014ffa47e24 */ /* 0x000fe2000f8e00ff */
[-C--:B-1----:R-:W-:Y:S05]  /*6840*/  HMMA.16816.F32 R4, R192, R196.reuse, R4 ;  /* 0x000000c4c004723c */ /* 0x082fea0000001804 */
[----:B------:R-:W-:Y:S03]  /*6850*/  IMAD.WIDE.U32 R164, R164, c[0x0][0x238], R224 ;  /* 0x00008e00a4a47a25 */ /* 0x000fe600078e00e0 */
[C---:B-----5:R-:W-:Y:S04]  /*6860*/  HMMA.16816.F32 R8, R188.reuse, R196, R8 ;  /* 0x000000c4bc08723c */ /* 0x060fe80000001808 */
[----:B------:R-:W-:Y:S04]  /*6870*/  IADD3 R165, R165, UR23, RZ ;  /* 0x00000017a5a57c10 */ /* 0x000fe8000fffe0ff */
[-C--:B------:R-:W-:Y:S04]  /*6880*/  HMMA.16816.F32 R12, R188, R198.reuse, R12 ;  /* 0x000000c6bc0c723c */ /* 0x080fe8000000180c */
[----:B------:R-:W-:Y:S04]  /*6890*/  IMAD.WIDE.U32 R164, R0, c[0x0][0x240], R164 ;  /* 0x0000900000a47a25 */ /* 0x000fe800078e00a4 */
[C---:B------:R-:W-:Y:S04]  /*68a0*/  HMMA.16816.F32 R16, R192.reuse, R198, R16 ;  /* 0x000000c6c010723c */ /* 0x040fe80000001810 */
[----:B------:R-:W-:Y:S01]  /*68b0*/  IADD3 R0, P1, R164, UR10, RZ ;  /* 0x0000000aa4007c10 */ /* 0x000fe2000ff3e0ff */
[----:B------:R-:W-:Y:S03]  /*68c0*/  UMOV UR10, UR16 ;  /* 0x00000010000a7c82 */ /* 0x000fe60008000000 */
[-C--:B----4-:R-:W-:Y:S04]  /*68d0*/  HMMA.16816.F32 R20, R192, R168.reuse, R20 ;  /* 0x000000a8c014723c */ /* 0x090fe80000001814 */
        /* <DEDUP_REMOVED lines=62> */
[----:B------:R-:W3:Y:S02]  /*6cc0*/  LDSM.16.MT88.4 R172, [R206+0x26c80] ;  /* 0x026c8000ceac783b */ /* 0x000ee40000004200 */
        /* <DEDUP_REMOVED lines=11> */
[-C--:B-1----:R-:W-:Y:S08]  /*6d80*/  HMMA.16816.F32 R100, R32, R164.reuse, R100 ;  /* 0x000000a42064723c */ /* 0x082ff00000001864 */
[-C--:B------:R-:W-:Y:S08]  /*6d90*/  HMMA.16816.F32 R104, R168, R164.reuse, R104 ;  /* 0x000000a4a868723c */ /* 0x080ff00000001868 */
[-C--:B--2---:R-:W-:Y:S08]  /*6da0*/  HMMA.16816.F32 R108, R28, R164.reuse, R108 ;  /* 0x000000a41c6c723c */ /* 0x084ff0000000186c */
        /* <DEDUP_REMOVED lines=116> */
.L_x_1844:
[----:B------:R-:W-:Y:S01]  /*74f0*/  USHF.L.U32 UR7, UR22, 0x7, URZ ;  /* 0x0000000716077899 */ /* 0x000fe2000800063f */
[----:B------:R-:W-:Y:S05]  /*7500*/  @P0 BRA `(.L_x_1850) ;  /* 0x00001de000000947 */ /* 0x000fea0003800000 */
[----:B------:R-:W2:Y:S01]  /*7510*/  LDL.LU.64 R164, [R1] ;  /* 0x0000000001a47983 */ /* 0x000ea20000300a00 */
[----:B------:R-:W-:Y:S01]  /*7520*/  F2FP.PACK_AB R41, R41, R40 ;  /* 0x000000282929723e */ /* 0x000fe200000000ff */
[----:B------:R-:W-:Y:S01]  /*7530*/  ULDC UR8, c[0x0][0x2f0] ;  /* 0x0000bc0000087ab9 */ /* 0x000fe20000000800 */
[----:B------:R-:W-:Y:S01]  /*7540*/  F2FP.PACK_AB R111, R37, R36 ;  /* 0x00000024256f723e */ /* 0x000fe200000000ff */
[----:B------:R-:W-:Y:S01]  /*7550*/  UIADD3 UR8, -UR7, UR8, URZ ;  /* 0x0000000807087290 */ /* 0x000fe2000fffe13f */
[----:B------:R-:W-:Y:S01]  /*7560*/  F2FP.PACK_AB R109, R39, R38 ;  /* 0x00000026276d723e */ /* 0x000fe200000000ff */
[----:B------:R-:W-:Y:S01]  /*7570*/  USHF.R.S32.HI UR6, URZ, 0x1f, UR20 ;  /* 0x0000001f3f067899 */ /* 0x000fe20008011414 */
[----:B------:R-:W-:Y:S01]  /*7580*/  F2FP.PACK_AB R64, R65, R64 ;  /* 0x000000404140723e */ /* 0x000fe200000000ff */
[----:B------:R-:W-:Y:S01]  /*7590*/  UISETP.LT.AND UP0, UPT, UR8, 0x80, UPT ;  /* 0x000000800800788c */ /* 0x000fe2000bf01270 */
[----:B------:R-:W-:Y:S01]  /*75a0*/  F2FP.PACK_AB R66, R67, R66 ;  /* 0x000000424342723e */ /* 0x000fe200000000ff */
[----:B------:R-:W-:Y:S01]  /*75b0*/  ULDC.64 UR4, c[0x0][0x338] ;  /* 0x0000ce0000047ab9 */ /* 0x000fe20000000a00 */
[----:B------:R-:W-:Y:S01]  /*75c0*/  F2FP.PACK_AB R42, R43, R42 ;  /* 0x0000002a2b2a723e */ /* 0x000fe200000000ff */
[----:B------:R-:W-:Y:S01]  /*75d0*/  UIMAD UR4, UR6, UR4, URZ ;  /* 0x00000004060472a4 */ /* 0x000fe2000f8e023f */
[----:B------:R-:W-:Y:S01]  /*75e0*/  F2FP.PACK_AB R60, R61, R60 ;  /* 0x0000003c3d3c723e */ /* 0x000fe200000000ff */
[----:B------:R-:W-:Y:S01]  /*75f0*/  USEL UR8, UR8, 0x80, UP0 ;  /* 0x0000008008087887 */ /* 0x000fe20008000000 */
[----:B------:R-:W-:Y:S01]  /*7600*/  F2FP.PACK_AB R62, R63, R62 ;  /* 0x0000003e3f3e723e */ /* 0x000fe200000000ff */
[----:B------:R-:W-:Y:S01]  /*7610*/  UIMAD UR5, UR20, UR5, UR4 ;  /* 0x00000005140572a4 */ /* 0x000fe2000f8e0204 */
[----:B------:R-:W-:Y:S01]  /*7620*/  F2FP.PACK_AB R44, R45, R44 ;  /* 0x0000002c2d2c723e */ /* 0x000fe200000000ff */
[----:B------:R-:W-:Y:S01]  /*7630*/  USHF.R.S32.HI UR7, URZ, 0x1f, UR21 ;  /* 0x0000001f3f077899 */ /* 0x000fe20008011415 */
[----:B------:R-:W-:Y:S01]  /*7640*/  F2FP.PACK_AB R46, R47, R46 ;  /* 0x0000002e2f2e723e */ /* 0x000fe200000000ff */
[----:B------:R-:W-:Y:S01]  /*7650*/  BSSY B0, `(.L_x_1851) ;  /* 0x00000cf000007945 */ /* 0x000fe20003800000 */
        /* <DEDUP_REMOVED lines=63> */
[----:B------:R-:W-:Y:S02]  /*7a50*/  SHF.R.S32.HI R6, RZ, 0x5, R0 ;  /* 0x00000005ff067819 */ /* 0x000fe40000011400 */
        /* <DEDUP_REMOVED lines=38> */
[----:B------:R-:W-:Y:S01]  /*7cc0*/  SHF.R.S32.HI R7, RZ, 0x1f, R6 ;  /* 0x0000001fff077819 */ /* 0x000fe20000011406 */
[----:B------:R-:W-:Y:S01]  /*7cd0*/  STS [R2+0x8080], R64 ;  /* 0x0080804002007388 */ /* 0x000fe20000000800 */
[----:B------:R-:W-:-:S03]  /*7ce0*/  ISETP.GE.AND P2, PT, R10, UR8, PT ;  /* 0x000000080a007c0c */ /* 0x000fc6000bf46270 */
[----:B------:R-:W-:Y:S01]  /*7cf0*/  STS [R2+0x8480], R66 ;  /* 0x0084804202007388 */ /* 0x000fe20000000800 */
[----:B------:R-:W-:-:S03]  /*7d00*/  ISETP.GE.OR P0, PT, R6, c[0x0][0x324], P2 ;  /* 0x0000c90006007a0c */ /* 0x000fc60001706670 */
        /* <DEDUP_REMOVED lines=58> */
[----:B------:R3:W-:Y:S04]  /*80b0*/  STS [R2+0x7080], R4 ;  /* 0x0070800402007388 */ /* 0x0007e80000000800 */
[----:B------:R4:W-:Y:S01]  /*80c0*/  STS [R2+0x7480], R3 ;  /* 0x0074800302007388 */ /* 0x0009e20000000800 */
[----:B-1----:R-:W-:Y:S01]  /*80d0*/  SHF.R.S32.HI R11, RZ, 0x1f, R10 ;  /* 0x0000001fff0b7819 */ /* 0x002fe2000001140a */
[----:B--2---:R-:W-:-:S02]  /*80e0*/  IMAD.SHL.U32 R0, R5, 0x2, RZ ;  /* 0x0000000205007824 */ /* 0x004fc400078e00ff */
[----:B------:R-:W-:Y:S01]  /*80f0*/  BAR.SYNC.DEFER_BLOCKING 0x1, 0x100 ;  /* 0x0044000000007b1d */ /* 0x000fe20000010000 */
[----:B------:R-:W-:Y:S02]  /*8100*/  IMAD.U32 R5, RZ, RZ, UR22 ;  /* 0x00000016ff057e24 */ /* 0x000fe4000f8e00ff */
[----:B---3--:R-:W-:Y:S02]  /*8110*/  IMAD.U32 R4, RZ, RZ, UR21 ;  /* 0x00000015ff047e24 */ /* 0x008fe4000f8e00ff */
[----:B----4-:R-:W-:-:S04]  /*8120*/  IMAD.U32 R2, RZ, RZ, UR20 ;  /* 0x00000014ff027e24 */ /* 0x010fc8000f8e00ff */
[----:B------:R-:W-:-:S05]  /*8130*/  IMAD.WIDE.U32 R2, R2, c[0x0][0x338], R6 ;  /* 0x0000ce0002027a25 */ /* 0x000fca00078e0006 */
[----:B------:R-:W-:Y:S01]  /*8140*/  IADD3 R3, R3, UR5, RZ ;  /* 0x0000000503037c10 */ /* 0x000fe2000fffe0ff */
[----:B------:R-:W-:Y:S02]  /*8150*/  ULDC.64 UR4, c[0x0][0x340] ;  /* 0x0000d00000047ab9 */ /* 0x000fe40000000a00 */
[----:B------:R-:W-:Y:S02]  /*8160*/  UIMAD UR4, UR7, UR4, URZ ;  /* 0x00000004070472a4 */ /* 0x000fe4000f8e023f */
[----:B------:R-:W-:Y:S02]  /*8170*/  IMAD.WIDE.U32 R8, R4, c[0x0][0x340], R2 ;  /* 0x0000d00004087a25 */ /* 0x000fe400078e0002 */
[----:B------:R-:W-:Y:S01]  /*8180*/  UIMAD UR4, UR21, UR5, UR4 ;  /* 0x00000005150472a4 */ /* 0x000fe2000f8e0204 */
[----:B------:R1:W2:Y:S01]  /*8190*/  LDS.128 R20, [R0+0x8880] ;  /* 0x0088800000147984 */ /* 0x0002a20000000c00 */
[----:B------:R-:W-:-:S03]  /*81a0*/  IMAD.WIDE R2, R5, 0x80, R10 ;  /* 0x0000008005027825 */ /* 0x000fc600078e020a */
[----:B------:R1:W3:Y:S01]  /*81b0*/  LDS.128 R24, [R0+0x9080] ;  /* 0x0090800000187984 */ /* 0x0002e20000000c00 */
[----:B------:R-:W-:-:S03]  /*81c0*/  IADD3 R5, R9, UR4, RZ ;  /* 0x0000000409057c10 */ /* 0x000fc6000fffe0ff */
        /* <DEDUP_REMOVED lines=23> */
.L_x_1852:
[----:B--234-:R-:W-:Y:S05]  /*8340*/  BSYNC B0 ;  /* 0x0000000000007941 */ /* 0x01cfea0003800000 */
.L_x_1851:
        /* <DEDUP_REMOVED lines=17> */
.L_x_1854:
[----:B------:R-:W-:Y:S05]  /*8460*/  BSYNC B0 ;  /* 0x0000000000007941 */ /* 0x000fea0003800000 */
.L_x_1853:
        /* <DEDUP_REMOVED lines=17> */
.L_x_1856:
[----:B------:R-:W-:Y:S05]  /*8580*/  BSYNC B0 ;  /* 0x0000000000007941 */ /* 0x000fea0003800000 */
.L_x_1855:
        /* <DEDUP_REMOVED lines=16> */
.L_x_1858:
[----:B------:R-:W-:Y:S05]  /*8690*/  BSYNC B0 ;  /* 0x0000000000007941 */ /* 0x000fea0003800000 */
.L_x_1857:
        /* <DEDUP_REMOVED lines=16> */
.L_x_1860:
[----:B------:R-:W-:Y:S05]  /*87a0*/  BSYNC B0 ;  /* 0x0000000000007941 */ /* 0x000fea0003800000 */
.L_x_1859:
        /* <DEDUP_REMOVED lines=16> */
.L_x_1862:
[----:B------:R-:W-:Y:S05]  /*88b0*/  BSYNC B0 ;  /* 0x0000000000007941 */ /* 0x000fea0003800000 */
.L_x_1861:
        /* <DEDUP_REMOVED lines=16> */
.L_x_1864:
[----:B------:R-:W-:Y:S05]  /*89c0*/  BSYNC B0 ;  /* 0x0000000000007941 */ /* 0x000fea0003800000 */
.L_x_1863:
        /* <DEDUP_REMOVED lines=15> */
.L_x_1866:
[----:B------:R-:W-:Y:S05]  /*8ac0*/  BSYNC B0 ;  /* 0x0000000000007941 */ /* 0x000fea0003800000 */
.L_x_1865:
[----:B------:R-:W-:Y:S01]  /*8ad0*/  ULDC.64 UR4, c[0x0][0x308] ;  /* 0x0000c20000047ab9 */ /* 0x000fe20000000a00 */
[----:B------:R-:W-:Y:S01]  /*8ae0*/  IMAD.U32 R0, RZ, RZ, UR20 ;  /* 0x00000014ff007e24 */ /* 0x000fe2000f8e00ff */
[----:B------:R-:W-:Y:S01]  /*8af0*/  UIMAD UR4, UR6, UR4, URZ ;  /* 0x00000004060472a4 */ /* 0x000fe2000f8e023f */
[----:B------:R-:W-:Y:S01]  /*8b00*/  ISETP.GE.OR P0, PT, R6, c[0x0][0x2f4], P2 ;  /* 0x0000bd0006007a0c */ /* 0x000fe20001706670 */
[----:B------:R-:W-:Y:S01]  /*8b10*/  BSSY B0, `(.L_x_1867) ;  /* 0x0000013000007945 */ /* 0x000fe20003800000 */
[----:B--2---:R-:W-:Y:S01]  /*8b20*/  IMAD.WIDE.U32 R4, R0, c[0x0][0x308], R6 ;  /* 0x0000c20000047a25 */ /* 0x004fe200078e0006 */
        /* <DEDUP_REMOVED lines=17> */
.L_x_1868:
[----:B------:R-:W-:Y:S05]  /*8c40*/  BSYNC B0 ;  /* 0x0000000000007941 */ /* 0x000fea0003800000 */
.L_x_1867:
        /* <DEDUP_REMOVED lines=15> */
.L_x_1870:
[----:B------:R-:W-:Y:S05]  /*8d40*/  BSYNC B0 ;  /* 0x0000000000007941 */ /* 0x000fea0003800000 */
.L_x_1869:
        /* <DEDUP_REMOVED lines=15> */
.L_x_1872:
[----:B------:R-:W-:Y:S05]  /*8e40*/  BSYNC B0 ;  /* 0x0000000000007941 */ /* 0x000fea0003800000 */
.L_x_1871:
        /* <DEDUP_REMOVED lines=14> */
.L_x_1874:
[----:B------:R-:W-:Y:S05]  /*8f30*/  BSYNC B0 ;  /* 0x0000000000007941 */ /* 0x000fea0003800000 */
.L_x_1873:
        /* <DEDUP_REMOVED lines=14> */
.L_x_1876:
[----:B------:R-:W-:Y:S05]  /*9020*/  BSYNC B0 ;  /* 0x0000000000007941 */ /* 0x000fea0003800000 */
.L_x_1875:
        /* <DEDUP_REMOVED lines=14> */
.L_x_1878:
[----:B------:R-:W-:Y:S05]  /*9110*/  BSYNC B0 ;  /* 0x0000000000007941 */ /* 0x000fea0003800000 */
.L_x_1877:
        /* <DEDUP_REMOVED lines=14> */
.L_x_1880:
[----:B------:R-:W-:Y:S05]  /*9200*/  BSYNC B0 ;  /* 0x0000000000007941 */ /* 0x000fea0003800000 */
.L_x_1879:
        /* <DEDUP_REMOVED lines=14> */
.L_x_1850:
[----:B------:R-:W2:Y:S01]  /*92f0*/  LDL.LU.64 R2, [R1] ;  /* 0x0000000001027983 */ /* 0x000ea20000300a00 */
[----:B------:R-:W-:Y:S01]  /*9300*/  USHF.R.S32.HI UR6, URZ, 0x1f, UR20 ;  /* 0x0000001f3f067899 */ /* 0x000fe20008011414 */
[----:B------:R-:W-:Y:S01]  /*9310*/  IMAD.U32 R8, RZ, RZ, UR20 ;  /* 0x00000014ff087e24 */ /* 0x000fe2000f8e00ff */
[----:B------:R-:W-:Y:S01]  /*9320*/  ULDC.64 UR4, c[0x0][0x308] ;  /* 0x0000c20000047ab9 */ /* 0x000fe20000000a00 */
[----:B------:R-:W-:Y:S01]  /*9330*/  BSSY B0, `(.L_x_1881) ;  /* 0x0000023000007945 */ /* 0x000fe20003800000 */
[----:B------:R-:W-:Y:S02]  /*9340*/  UIMAD UR4, UR6, UR4, URZ ;  /* 0x00000004060472a4 */ /* 0x000fe4000f8e023f */
[----:B------:R-:W-:Y:S02]  /*9350*/  USHF.R.S32.HI UR8, URZ, 0x1f, UR21 ;  /* 0x0000001f3f087899 */ /* 0x000fe40008011415 */
[----:B------:R-:W-:-:S03]  /*9360*/  UIMAD UR5, UR20, UR5, UR4 ;  /* 0x00000005140572a4 */ /* 0x000fc6000f8e0204 */
[----:B------:R-:W-:Y:S02]  /*9370*/  ULDC UR4, c[0x0][0x2f0] ;  /* 0x0000bc0000047ab9 */ /* 0x000fe40000000800 */
[----:B------:R-:W-:Y:S01]  /*9380*/  UIADD3 UR7, -UR7, UR4, URZ ;  /* 0x0000000407077290 */ /* 0x000fe2000fffe13f */
[----:B--2---:R-:W-:-:S04]  /*9390*/  SHF.R.S32.HI R0, RZ, 0x1f, R2 ;  /* 0x0000001fff007819 */ /* 0x004fc80000011402 */
[----:B------:R-:W-:-:S04]  /*93a0*/  LEA.HI R0, R0, R2, RZ, 0x4 ;  /* 0x0000000200007211 */ /* 0x000fc800078f20ff */
[----:B------:R-:W-:Y:S02]  /*93b0*/  LOP3.LUT R10, R0, 0x1ffffff0, RZ, 0xc0, !PT ;  /* 0x1ffffff0000a7812 */ /* 0x000fe400078ec0ff */
[----:B------:R-:W-:Y:S01]  /*93c0*/  SHF.R.S32.HI R4, RZ, 0x4, R0 ;  /* 0x00000004ff047819 */ /* 0x000fe20000011400 */
[----:B------:R-:W-:Y:S02]  /*93d0*/  IMAD.U32 R0, RZ, RZ, UR21 ;  /* 0x00000015ff007e24 */ /* 0x000fe4000f8e00ff */
[----:B------:R-:W-:Y:S01]  /*93e0*/  IMAD.IADD R10, R2, 0x1, -R10 ;  /* 0x00000001020a7824 */ /* 0x000fe200078e0a0a */
[----:B------:R-:W-:Y:S01]  /*93f0*/  ISETP.GE.AND P2, PT, R4, UR7, PT ;  /* 0x0000000704007c0c */ /* 0x000fe2000bf46270 */
[----:B------:R-:W-:Y:S01]  /*9400*/  IMAD.U32 R2, RZ, RZ, UR22 ;  /* 0x00000016ff027e24 */ /* 0x000fe2000f8e00ff */
[----:B------:R-:W-:Y:S01]  /*9410*/  SHF.R.S32.HI R5, RZ, 0x1f, R4 ;  /* 0x0000001fff057819 */ /* 0x000fe20000011404 */
[----:B------:R-:W-:-:S04]  /*9420*/  IMAD.SHL.U32 R10, R10, 0x8, RZ ;  /* 0x000000080a0a7824 */ /* 0x000fc800078e00ff */
[----:B------:R-:W-:Y:S01]  /*9430*/  IMAD.WIDE R2, R2, 0x80, R4 ;  /* 0x0000008002027825 */ /* 0x000fe200078e0204 */
[----:B------:R-:W-:Y:S02]  /*9440*/  SHF.R.S32.HI R11, RZ, 0x1f, R10 ;  /* 0x0000001fff0b7819 */ /* 0x000fe4000001140a */
[----:B------:R-:W-:-:S03]  /*9450*/  ISETP.GE.OR P0, PT, R10, c[0x0][0x2f4], P2 ;  /* 0x0000bd000a007a0c */ /* 0x000fc60001706670 */
[----:B------:R-:W-:-:S05]  /*9460*/  IMAD.WIDE.U32 R8, R8, c[0x0][0x308], R10 ;  /* 0x0000c20008087a25 */ /* 0x000fca00078e000a */
        /* <DEDUP_REMOVED lines=15> */
.L_x_1882:
[----:B------:R-:W-:Y:S05]  /*9560*/  BSYNC B0 ;  /* 0x0000000000007941 */ /* 0x000fea0003800000 */
.L_x_1881:
        /* <DEDUP_REMOVED lines=17> */
.L_x_1884:
[----:B------:R-:W-:Y:S05]  /*9680*/  BSYNC B0 ;  /* 0x0000000000007941 */ /* 0x000fea0003800000 */
.L_x_1883:
        /* <DEDUP_REMOVED lines=17> */
.L_x_1886:
[----:B------:R-:W-:Y:S05]  /*97a0*/  BSYNC B0 ;  /* 0x0000000000007941 */ /* 0x000fea0003800000 */
.L_x_1885:
        /* <DEDUP_REMOVED lines=16> */
.L_x_1888:
[----:B------:R-:W-:Y:S05]  /*98b0*/  BSYNC B0 ;  /* 0x0000000000007941 */ /* 0x000fea0003800000 */
.L_x_1887:
        /* <DEDUP_REMOVED lines=16> */
.L_x_1890:
[----:B------:R-:W-:Y:S05]  /*99c0*/  BSYNC B0 ;  /* 0x0000000000007941 */ /* 0x000fea0003800000 */
.L_x_1889:
        /* <DEDUP_REMOVED lines=16> */
.L_x_1892:
[----:B------:R-:W-:Y:S05]  /*9ad0*/  BSYNC B0 ;  /* 0x0000000000007941 */ /* 0x000fea0003800000 */
.L_x_1891:
        /* <DEDUP_REMOVED lines=16> */
.L_x_1894:
[----:B------:R-:W-:Y:S05]  /*9be0*/  BSYNC B0 ;  /* 0x0000000000007941 */ /* 0x000fea0003800000 */
.L_x_1893:
        /* <DEDUP_REMOVED lines=15> */
.L_x_1896:
[----:B------:R-:W-:Y:S05]  /*9ce0*/  BSYNC B0 ;  /* 0x0000000000007941 */ /* 0x000fea0003800000 */
.L_x_1895:
        /* <DEDUP_REMOVED lines=13> */
[----:B--2---:R-:W-:Y:S01]  /*9dc0*/  IADD3 R5, R7, UR4, RZ ;  /* 0x0000000407057c10 */ /* 0x004fe2000fffe0ff */
        /* <DEDUP_REMOVED lines=9> */
.L_x_1898:
[----:B------:R-:W-:Y:S05]  /*9e60*/  BSYNC B0 ;  /* 0x0000000000007941 */ /* 0x000fea0003800000 */
.L_x_1897:
        /* <DEDUP_REMOVED lines=15> */
.L_x_1900:
[----:B------:R-:W-:Y:S05]  /*9f60*/  BSYNC B0 ;  /* 0x0000000000007941 */ /* 0x000fea0003800000 */
.L_x_1899:
        /* <DEDUP_REMOVED lines=15> */
.L_x_1902:
[----:B------:R-:W-:Y:S05]  /*a060*/  BSYNC B0 ;  /* 0x0000000000007941 */ /* 0x000fea0003800000 */
.L_x_1901:
        /* <DEDUP_REMOVED lines=14> */
.L_x_1904:
[----:B------:R-:W-:Y:S05]  /*a150*/  BSYNC B0 ;  /* 0x0000000000007941 */ /* 0x000fea0003800000 */
.L_x_1903:
        /* <DEDUP_REMOVED lines=14> */
.L_x_1906:
[----:B------:R-:W-:Y:S05]  /*a240*/  BSYNC B0 ;  /* 0x0000000000007941 */ /* 0x000fea0003800000 */
.L_x_1905:
        /* <DEDUP_REMOVED lines=14> */
.L_x_1908:
[----:B------:R-:W-:Y:S05]  /*a330*/  BSYNC B0 ;  /* 0x0000000000007941 */ /* 0x000fea0003800000 */
.L_x_1907:
        /* <DEDUP_REMOVED lines=14> */
.L_x_1910:
[----:B------:R-:W-:Y:S05]  /*a420*/  BSYNC B0 ;  /* 0x0000000000007941 */ /* 0x000fea0003800000 */
.L_x_1909:
        /* <DEDUP_REMOVED lines=12> */
[----:B------:R-:W-:Y:S01]  /*a4f0*/  STG.E.128 [R2.64], RZ ;  /* 0x000000ff02007986 */ /* 0x000fe2000c101d18 */
[----:B------:R-:W-:Y:S05]  /*a500*/  EXIT ;  /* 0x000000000000794d */ /* 0x000fea0003800000 */
.L_x_1911:
        /* <DEDUP_REMOVED lines=15> */
.L_x_2336:


//--------------------- .text._ZN7cutlass13device_kernelIN5flash19enable_sm80_to_sm89INS1_16FlashAttnBwdSm80INS1_25CollectiveMainloopBwdSm80ILi2ELi2EN4cute5tupleIJNS5_1CILi64EEENS7_ILi128EEES9_EEENS_6half_tEfNS_4arch4Sm80ELb1ELb0ELb1ELb0ELb1ELb0ELb0ELb0ELi2ELi2ELi2ELi2ELb0EEENS1_21CollectiveEpilogueBwdISA_SB_SD_Li256ELb0ELb0ELi4EEENS1_25SingleTileBwdLPTSchedulerILb0ELi128ELb1EEEEEEEEEvNT_6ParamsE --------------------------
	.section	.text._ZN7cutlass13device_kernelIN5flash19enable_sm80_to_sm89INS1_16FlashAttnBwdSm80INS1_25CollectiveMainloopBwdSm80ILi2ELi2EN4cute5tupleIJNS5_1CILi64EEENS7_ILi128EEES9_EEENS_6half_tEfNS_4arch4Sm80ELb1ELb0ELb1ELb0ELb1ELb0ELb0ELb0ELi2ELi2ELi2ELi2ELb0EEENS1_21CollectiveEpilogueBwdISA_SB_SD_Li256ELb0ELb0ELi4EEENS1_25SingleTileBwdLPTSchedulerILb0ELi128ELb1EEEEEEEEEvNT_6ParamsE,"ax",@progbits
	.sectioninfo	@"SHI_REGISTERS=255"
	.align	128
.text._ZN7cutlass13device_kernelIN5flash19enable_sm80_to_sm89INS1_16FlashAttnBwdSm80INS1_25CollectiveMainloopBwdSm80ILi2ELi2EN4cute5tupleIJNS5_1CILi64EEENS7_ILi128EEES9_EEENS_6half_tEfNS_4arch4Sm80ELb1ELb0ELb1ELb0ELb1ELb0ELb0ELb0ELi2ELi2ELi2ELi2ELb0EEENS1_21CollectiveEpilogueBwdISA_SB_SD_Li256ELb0ELb0ELi4EEENS1_25SingleTileBwdLPTSchedulerILb0ELi128ELb1EEEEEEEEEvNT_6ParamsE:
        .type           _ZN7cutlass13device_kernelIN5flash19enable_sm80_to_sm89INS1_16FlashAttnBwdSm80INS1_25CollectiveMainloopBwdSm80ILi2ELi2EN4cute5tupleIJNS5_1CILi64EEENS7_ILi128EEES9_EEENS_6half_tEfNS_4arch4Sm80ELb1ELb0ELb1ELb0ELb1ELb0ELb0ELb0ELi2ELi2ELi2ELi2ELb0EEENS1_21CollectiveEpilogueBwdISA_SB_SD_Li256ELb0ELb0ELi4EEENS1_25SingleTileBwdLPTSchedulerILb0ELi128ELb1EEEEEEEEEvNT_6ParamsE,@function
        .size           _ZN7cutlass13device_kernelIN5flash19enable_sm80_to_sm89INS1_16FlashAttnBwdSm80INS1_25CollectiveMainloopBwdSm80ILi2ELi2EN4cute5tupleIJNS5_1CILi64EEENS7_ILi128EEES9_EEENS_6half_tEfNS_4arch4Sm80ELb1ELb0ELb1ELb0ELb1ELb0ELb0ELb0ELi2ELi2ELi2ELi2ELb0EEENS1_21CollectiveEpilogueBwdISA_SB_SD_Li256ELb0ELb0ELi4EEENS1_25SingleTileBwdLPTSchedulerILb0ELi128ELb1EEEEEEEEEvNT_6ParamsE,(.L_x_2337 - _ZN7cutlass13device_kernelIN5flash19enable_sm80_to_sm89INS1_16FlashAttnBwdSm80INS1_25CollectiveMainloopBwdSm80ILi2ELi2EN4cute5tupleIJNS5_1CILi64EEENS7_ILi128EEES9_EEENS_6half_tEfNS_4arch4Sm80ELb1ELb0ELb1ELb0ELb1ELb0ELb0ELb0ELi2ELi2ELi2ELi2ELb0EEENS1_21CollectiveEpilogueBwdISA_SB_SD_Li256ELb0ELb0ELi4EEENS1_25SingleTileBwdLPTSchedulerILb0ELi128ELb1EEEEEEEEEvNT_6ParamsE)
        .other          _ZN7cutlass13device_kernelIN5flash19enable_sm80_to_sm89INS1_16FlashAttnBwdSm80INS1_25CollectiveMainloopBwdSm80ILi2ELi2EN4cute5tupleIJNS5_1CILi64EEENS7_ILi128EEES9_EEENS_6half_tEfNS_4arch4Sm80ELb1ELb0ELb1ELb0ELb1ELb0ELb0ELb0ELi2ELi2ELi2ELi2ELb0EEENS1_21CollectiveEpilogueBwdISA_SB_SD_Li256ELb0ELb0ELi4EEENS1_25SingleTileBwdLPTSchedulerILb0ELi128ELb1EEEEEEEEEvNT_6ParamsE,@"STO_CUDA_ENTRY STV_DEFAULT"
_ZN7cutlass13device_kernelIN5flash19enable_sm80_to_sm89INS1_16FlashAttnBwdSm80INS1_25CollectiveMainloopBwdSm80ILi2ELi2EN4cute5tupleIJNS5_1CILi64EEENS7_ILi128EEES9_EEENS_6half_tEfNS_4arch4Sm80ELb1ELb0ELb1ELb0ELb1ELb0ELb0ELb0ELi2ELi2ELi2ELi2ELb0EEENS1_21CollectiveEpilogueBwdISA_SB_SD_Li256ELb0ELb0ELi4EEENS1_25SingleTileBwdLPTSchedulerILb0ELi128ELb1EEEEEEEEEvNT_6ParamsE:
        /* <DEDUP_REMOVED lines=28> */
.L_x_1913:
[----:B------:R-:W-:Y:S02]  /*01c0*/  ULDC UR7, c[0x0][0x3ac] ;  /* 0x0000eb0000077ab9 */ /* 0x000fe40000000800 */
[----:B------:R-:W-:Y:S02]  /*01d0*/  UISETP.NE.AND UP0, UPT, UR7, 0x1, UPT ;  /* 0x000000010700788c */ /* 0x000fe4000bf05270 */
[----:B------:R-:W-:Y:S02]  /*01e0*/  ULDC.64 UR4, c[0x0][0x3b0] ;  /* 0x0000ec0000047ab9 */ /* 0x000fe40000000a00 */
[----:B------:R-:W-:Y:S02]  /*01f0*/  UIMAD.WIDE.U32 UR10, UR6, UR4, URZ ;  /* 0x00000004060a72a5 */ /* 0x000fe4000f8e003f */
[----:B------:R-:W-:-:S05]  /*0200*/  UMOV UR8, UR6 ;  /* 0x0000000600087c82 */ /* 0x000fca0008000000 */
[----:B------:R-:W-:-:S04]  /*0210*/  @UP0 USHF.R.U32.HI UR8, URZ, UR5, UR11 ;  /* 0x000000053f080299 */ /* 0x000fc8000801160b */
[----:B------:R-:W-:Y:S02]  /*0220*/  UIMAD UR7, UR8, UR7, URZ ;  /* 0x00000007080772a4 */ /* 0x000fe4000f8e023f */
.L_x_1914:
        /* <DEDUP_REMOVED lines=14> */
.L_x_1912:
        /* <DEDUP_REMOVED lines=20> */
.L_x_1916:
[----:B------:R-:W-:Y:S02]  /*0450*/  ULDC UR7, c[0x0][0x3ac] ;  /* 0x0000eb0000077ab9 */ /* 0x000fe40000000800 */
[----:B------:R-:W-:Y:S02]  /*0460*/  UISETP.NE.AND UP0, UPT, UR7, 0x1, UPT ;  /* 0x000000010700788c */ /* 0x000fe4000bf05270 */
[----:B------:R-:W-:Y:S02]  /*0470*/  ULDC.64 UR4, c[0x0][0x3b0] ;  /* 0x0000ec0000047ab9 */ /* 0x000fe40000000a00 */
[----:B------:R-:W-:Y:S02]  /*0480*/  UIMAD.WIDE.U32 UR10, UR6, UR4, URZ ;  /* 0x00000004060a72a5 */ /* 0x000fe4000f8e003f */
[----:B------:R-:W-:-:S05]  /*0490*/  UMOV UR8, UR6 ;  /* 0x0000000600087c82 */ /* 0x000fca0008000000 */
[----:B------:R-:W-:-:S04]  /*04a0*/  @UP0 USHF.R.U32.HI UR8, URZ, UR5, UR11 ;  /* 0x000000053f080299 */ /* 0x000fc8000801160b */
[----:B------:R-:W-:Y:S02]  /*04b0*/  UIMAD UR7, UR8, UR7, URZ ;  /* 0x00000007080772a4 */ /* 0x000fe4000f8e023f */
.L_x_1917:
        /* <DEDUP_REMOVED lines=13> */
.L_x_1915:
        /* <DEDUP_REMOVED lines=372> */
[----:B------:R2:W-:Y:S01]  /*1cd0*/  STL.64 [R1], R34 ;  /* 0x0000002201007387 */ /* 0x0005e20000100a00 */
        /* <DEDUP_REMOVED lines=139> */
.L_x_1920:
[----:B--2---:R-:W-:Y:S05]  /*2590*/  BSYNC B0 ;  /* 0x0000000000007941 */ /* 0x004fea0003800000 */
.L_x_1919:
[----:B-12---:R-:W-:Y:S01]  /*25a0*/  SHF.R.S32.HI R2, RZ, 0x1f, R25 ;  /* 0x0000001fff027819 */ /* 0x006fe20000011419 */
[----:B------:R-:W0:Y:S01]  /*25b0*/  LDGDEPBAR ;  /* 0x00000000000079af */ /* 0x000e220000000000 */
[----:B------:R-:W-:Y:S01]  /*25c0*/  LOP3.LUT R3, R10, 0x7ffffffc, RZ, 0xc0, !PT ;  /* 0x7ffffffc0a037812 */ /* 0x000fe200078ec0ff */
[----:B------:R-:W-:Y:S01]  /*25d0*/  IMAD.MOV.U32 R216, RZ, RZ, 0x20 ;  /* 0x00000020ffd87424 */ /* 0x000fe200078e00ff */
[----:B------:R-:W-:Y:S01]  /*25e0*/  LEA.HI R2, R2, R25, RZ, 0x2 ;  /* 0x0000001902027211 */ /* 0x000fe200078f10ff */
[----:B------:R-:W-:Y:S01]  /*25f0*/  IMAD.MOV.U32 R218, RZ, RZ, 0x10 ;  /* 0x00000010ffda7424 */ /* 0x000fe200078e00ff */
[----:B------:R-:W-:Y:S01]  /*2600*/  LOP3.LUT P0, RZ, R24, 0x4, RZ, 0xc0, !PT ;  /* 0x0000000418ff7812 */ /* 0x000fe2000780c0ff */
[----:B------:R-:W-:Y:S01]  /*2610*/  IMAD.IADD R3, R6, 0x1, -R3 ;  /* 0x0000000106037824 */ /* 0x000fe200078e0a03 */
[----:B------:R-:W-:Y:S01]  /*2620*/  LOP3.LUT R2, R2, 0x1ffffffc, RZ, 0xc0, !PT ;  /* 0x1ffffffc02027812 */ /* 0x000fe200078ec0ff */
[----:B------:R-:W-:Y:S01]  /*2630*/  IMAD.SHL.U32 R210, R5, 0x2, RZ ;  /* 0x0000000205d27824 */ /* 0x000fe200078e00ff */
[----:B------:R-:W-:Y:S01]  /*2640*/  LOP3.LUT P1, RZ, R7, 0x4, RZ, 0xc0, !PT ;  /* 0x0000000407ff7812 */ /* 0x000fe2000782c0ff */
[----:B------:R-:W-:Y:S01]  /*2650*/  IMAD.MOV.U32 R215, RZ, RZ, -0x40 ;  /* 0xffffffc0ffd77424 */ /* 0x000fe200078e00ff */
[----:B------:R-:W-:Y:S01]  /*2660*/  IADD3 R222, R223, 0x204c0, RZ ;  /* 0x000204c0dfde7810 */ /* 0x000fe20007ffe0ff */
[----:B------:R-:W-:Y:S01]  /*2670*/  IMAD.IADD R2, R25, 0x1, -R2 ;  /* 0x0000000119027824 */ /* 0x000fe200078e0a02 */
[----:B------:R-:W-:Y:S01]  /*2680*/  SEL R216, R216, 0xffffffe0, !P1 ;  /* 0xffffffe0d8d87807 */ /* 0x000fe20004800000 */
[--C-:B------:R-:W-:Y:S01]  /*2690*/  IMAD R211, R211, 0x2, R210.reuse ;  /* 0x00000002d3d37824 */ /* 0x100fe200078e02d2 */
[----:B------:R-:W-:Y:S01]  /*26a0*/  IADD3 R206, R212, R0, RZ ;  /* 0x00000000d4ce7210 */ /* 0x000fe20007ffe0ff */
[----:B------:R-:W-:Y:S01]  /*26b0*/  IMAD R2, R2, 0x4, R3 ;  /* 0x0000000402027824 */ /* 0x000fe200078e0203 */
[----:B------:R-:W-:Y:S01]  /*26c0*/  IADD3 R219, R214, R216, RZ ;  /* 0x000000d8d6db7210 */ /* 0x000fe20007ffe0ff */
[----:B------:R-:W-:Y:S01]  /*26d0*/  IMAD R213, R212, 0x2, R210 ;  /* 0x00000002d4d57824 */ /* 0x000fe200078e02d2 */
[----:B------:R-:W-:Y:S01]  /*26e0*/  @P0 IADD3 R222, R13, -0x40, RZ ;  /* 0xffffffc00dde0810 */ /* 0x000fe20007ffe0ff */
[----:B------:R-:W-:Y:S01]  /*26f0*/  IMAD.SHL.U32 R4, R2, 0x2, RZ ;  /* 0x0000000202047824 */ /* 0x000fe200078e00ff */
[----:B------:R-:W-:Y:S01]  /*2700*/  LOP3.LUT P0, RZ, R7, 0x2, RZ, 0xc0, !PT ;  /* 0x0000000207ff7812 */ /* 0x000fe2000780c0ff */
[----:B------:R-:W-:Y:S01]  /*2710*/  IMAD.SHL.U32 R207, R0, 0x2, RZ ;  /* 0x0000000200cf7824 */ /* 0x000fe200078e00ff */
[----:B------:R-:W-:Y:S01]  /*2720*/  CS2R R162, SRZ ;  /* 0x0000000000a27805 */ /* 0x000fe2000001ff00 */
[----:B------:R-:W-:Y:S01]  /*2730*/  CS2R R160, SRZ ;  /* 0x0000000000a07805 */ /* 0x000fe2000001ff00 */
[----:B------:R1:W-:Y:S01]  /*2740*/  STL [R1+0x2c], R4 ;  /* 0x00002c0401007387 */ /* 0x0003e20000100800 */
[----:B------:R-:W-:Y:S01]  /*2750*/  SEL R218, R218, 0xfffffff0, !P0 ;  /* 0xfffffff0dada7807 */ /* 0x000fe20004000000 */
        /* <DEDUP_REMOVED lines=65> */
[----:B------:R-:W-:Y:S01]  /*2b70*/  SHF.R.S32.HI R251, RZ, 0x1f, R250 ;  /* 0x0000001ffffb7819 */ /* 0x000fe200000114fa */
[----:B------:R-:W-:Y:S01]  /*2b80*/  IMAD.IADD R221, R218, 0x1, R219 ;  /* 0x00000001dadd7824 */ /* 0x000fe200078e02db */
[----:B------:R-:W-:Y:S01]  /*2b90*/  SEL R215, R215, 0x40, P1 ;  /* 0x00000040d7d77807 */ /* 0x000fe20000800000 */
        /* <DEDUP_REMOVED lines=9> */
.L_x_1923:
        /* <DEDUP_REMOVED lines=165> */
[----:B------:R-:W1:Y:S01]  /*3680*/  LDS R188, [R191+0x20080] ;  /* 0x02008000bfbc7984 */ /* 0x000e620000000800 */
[----:B------:R-:W-:Y:S02]  /*3690*/  FMUL.FTZ R30, R30, c[0x0][0x2b4] ;  /* 0x0000ad001e1e7a20 */ /* 0x000fe40000410000 */
[----:B------:R-:W-:Y:S01]  /*36a0*/  FMUL.FTZ R31, R31, c[0x0][0x2b4] ;  /* 0x0000ad001f1f7a20 */ /* 0x000fe20000410000 */
        /* <DEDUP_REMOVED lines=15> */
[----:B------:R-:W1:Y:S09]  /*37a0*/  LDSM.16.M88.4 R172, [R205+0x18080] ;  /* 0x01808000cdac783b */ /* 0x000e720000000200 */
        /* <DEDUP_REMOVED lines=17> */
[----:B------:R2:W2:Y:S10]  /*38c0*/  MUFU.TANH R193, R33 ;  /* 0x0000002100c17308 */ /* 0x0004b40000002400 */
[----:B------:R2:W2:Y:S10]  /*38d0*/  MUFU.TANH R224, R34 ;  /* 0x0000002200e07308 */ /* 0x0004b40000002400 */
[----:B-1----:R1:W1:Y:S01]  /*38e0*/  MUFU.TANH R205, R35 ;  /* 0x0000002300cd7308 */ /* 0x0022620000002400 */
        /* <DEDUP_REMOVED lines=22> */
[C---:B-----5:R-:W-:Y:S04]  /*3a50*/  @!P3 IADD3 R0, P1, R2.reuse, R8, RZ ;  /* 0x000000080200b210 */ /* 0x060fe80007f3e0ff */
        /* <DEDUP_REMOVED lines=31> */
.L_x_1921:
[-C--:B--234-:R-:W-:Y:S01]  /*3c50*/  HMMA.16816.F32 R4, R164, R16.reuse, RZ ;  /* 0x00000010a404723c */ /* 0x09cfe200000018ff */
[----:B------:R-:W2:Y:S01]  /*3c60*/  LDL R199, [R1+0x2c] ;  /* 0x00002c0001c77983 */ /* 0x000ea20000100800 */
[----:B------:R-:W-:Y:S02]  /*3c70*/  USHF.L.U32 UR4, UR5, 0xd, URZ ;  /* 0x0000000d05047899 */ /* 0x000fe4000800063f */
[----:B------:R-:W-:Y:S01]  /*3c80*/  ULEA UR7, UR10, 0x1, 0x6 ;  /* 0x000000010a077891 */ /* 0x000fe2000f8e303f */
[----:B------:R-:W0:Y:S01]  /*3c90*/  LDGDEPBAR ;  /* 0x00000000000079af */ /* 0x000e220000000000 */
[----:B------:R-:W-:Y:S02]  /*3ca0*/  UIADD3 UR6, UR4, 0x10, URZ ;  /* 0x0000001004067890 */ /* 0x000fe4000fffe03f */
[C---:B------:R-:W-:Y:S01]  /*3cb0*/  HMMA.16816.F32 R8, R28.reuse, R16, RZ ;  /* 0x000000101c08723c */ /* 0x040fe200000018ff */
[----:B------:R-:W-:Y:S01]  /*3cc0*/  MOV R2, UR4 ;  /* 0x0000000400027c02 */ /* 0x000fe20008000f00 */
[----:B------:R-:W-:Y:S02]  /*3cd0*/  UIADD3 UR23, UR10, 0x2, URZ ;  /* 0x000000020a177890 */ /* 0x000fe4000fffe03f */
[----:B------:R-:W-:Y:S02]  /*3ce0*/  IADD3 R0, R214, UR4, RZ ;  /* 0x00000004d6007c10 */ /* 0x000fe4000fffe0ff */
[----:B------:R-:W-:Y:S02]  /*3cf0*/  UISETP.GE.AND UP0, UPT, UR23, UR19, UPT ;  /* 0x000000131700728c */ /* 0x000fe4000bf06270 */
[-C--:B------:R-:W-:Y:S01]  /*3d00*/  HMMA.16816.F32 R12, R28, R18.reuse, RZ ;  /* 0x000000121c0c723c */ /* 0x080fe200000018ff */
[----:B------:R-:W-:Y:S07]  /*3d10*/  SHF.L.U32 R0, R0, 0x1, RZ ;  /* 0x0000000100007819 */ /* 0x000fee00000006ff */
[C---:B------:R-:W-:Y:S08]  /*3d20*/  HMMA.16816.F32 R16, R164.reuse, R18, RZ ;  /* 0x00000012a410723c */ /* 0x040ff000000018ff */
[-C--:B------:R-:W-:Y:S08]  /*3d30*/  HMMA.16816.F32 R20, R164, R168.reuse, RZ ;  /* 0x000000a8a414723c */ /* 0x080ff000000018ff */
        /* <DEDUP_REMOVED lines=14> */
[----:B------:R-:W3:Y:S07]  /*3e20*/  LDSM.16.M88.4 R172, [R209+0x19080] ;  /* 0x01908000d1ac783b */ /* 0x000eee0000000200 */
        /* <DEDUP_REMOVED lines=24> */
[----:B---3--:R-:W-:Y:S01]  /*3fb0*/  MOV R0, UR6 ;  /* 0x0000000600007c02 */ /* 0x008fe20008000f00 */
        /* <DEDUP_REMOVED lines=17> */
[----:B---3--:R-:W-:Y:S04]  /*40d0*/  MOV R0, UR6 ;  /* 0x0000000600007c02 */ /* 0x008fe80008000f00 */
[----:B------:R-:W-:Y:S04]  /*40e0*/  IADD3 R0, R247, -c[0x0][0x168], R0 ;  /* 0x80005a00f7007a10 */ /* 0x000fe80007ffe000 */
[----:B--2---:R-:W-:Y:S01]  /*40f0*/  IADD3 R182, -R199, R0, RZ ;  /* 0x00000000c7b67210 */ /* 0x004fe20007ffe1ff */
        /* <DEDUP_REMOVED lines=10> */
[-C--:B-----5:R-:W-:Y:S02]  /*41a0*/  HMMA.16816.F32 R20, R168, R176.reuse, R20 ;  /* 0x000000b0a814723c */ /* 0x0a0fe40000001814 */
[----:B------:R-:W-:Y:S06]  /*41b0*/  MUFU.EX2 R181, R181 ;  /* 0x000000b500b57308 */ /* 0x000fec0000000800 */
        /* <DEDUP_REMOVED lines=18> */
[----:B--2---:R-:W-:Y:S04]  /*42e0*/  MOV R208, 0x20 ;  /* 0x0000002000d07802 */ /* 0x004fe80000000f00 */
[----:B------:R-:W-:Y:S01]  /*42f0*/  SEL R208, R208, 0xffffffe0, !P0 ;  /* 0xffffffe0d0d07807 */ /* 0x000fe20004000000 */
[-C--:B-1----:R-:W-:Y:S08]  /*4300*/  HMMA.16816.F32 R4, R172, R168.reuse, R4 ;  /* 0x000000a8ac04723c */ /* 0x082ff00000001804 */
[C---:B---3--:R-:W-:Y:S08]  /*4310*/  HMMA.16816.F32 R8, R164.reuse, R168, R8 ;  /* 0x000000a8a408723c */ /* 0x048ff00000001808 */
[-C--:B------:R-:W-:Y:S08]  /*4320*/  HMMA.16816.F32 R12, R164, R170.reuse, R12 ;  /* 0x000000aaa40c723c */ /* 0x080ff0000000180c */
[C---:B------:R-:W-:Y:S07]  /*4330*/  HMMA.16816.F32 R16, R172.reuse, R170, R16 ;  /* 0x000000aaac10723c */ /* 0x040fee0000001810 */
[----:B------:R-:W-:Y:S01]  /*4340*/  FSEL R171, R200, -INF , P1 ;  /* 0xff800000c8ab7808 */ /* 0x000fe20000800000 */
[-C--:B----4-:R-:W-:Y:S03]  /*4350*/  HMMA.16816.F32 R20, R172, R176.reuse, R20 ;  /* 0x000000b0ac14723c */ /* 0x090fe60000001814 */
[----:B------:R-:W-:Y:S01]  /*4360*/  ISETP.GT.AND P1, PT, R0, 0x20, PT ;  /* 0x000000200000780c */ /* 0x000fe20003f24270 */
[--C-:B------:R-:W-:Y:S03]  /*4370*/  FFMA.FTZ R171, R171, c[0x0][0x29c], -R188.reuse ;  /* 0x0000a700abab7a23 */ /* 0x100fe600000108bc */
[----:B------:R-:W-:Y:S01]  /*4380*/  FSEL R2, R195, -INF , P1 ;  /* 0xff800000c3027808 */ /* 0x000fe20000800000 */
[C---:B------:R-:W-:Y:S02]  /*4390*/  HMMA.16816.F32 R24, R164.reuse, R176, R24 ;  /* 0x000000b0a418723c */ /* 0x040fe40000001818 */
[----:B------:R-:W1:Y:S02]  /*43a0*/  MUFU.EX2 R171, R171 ;  /* 0x000000ab00ab7308 */ /* 0x000e640000000800 */
[--C-:B------:R-:W-:Y:S01]  /*43b0*/  FFMA.FTZ R2, R2, c[0x0][0x29c], -R188.reuse ;  /* 0x0000a70002027a23 */ /* 0x100fe200000108bc */
[----:B------:R-:W-:Y:S03]  /*43c0*/  ISETP.GT.AND P1, PT, R0, 0x21, PT ;  /* 0x000000210000780c */ /* 0x000fe60003f24270 */
[-C--:B------:R-:W-:Y:S04]  /*43d0*/  HMMA.16816.F32 R28, R164, R178.reuse, R28 ;  /* 0x000000b2a41c723c */ /* 0x080fe8000000181c */
[----:B------:R2:W3:Y:S03]  /*43e0*/  MUFU.EX2 R184, R2 ;  /* 0x0000000200b87308 */ /* 0x0004e60000000800 */
[----:B------:R-:W-:Y:S01]  /*43f0*/  IADD3 R164, R182, 0x8, RZ ;  /* 0x00000008b6a47810 */ /* 0x000fe20007ffe0ff */
[----:B------:R-:W-:Y:S04]  /*4400*/  HMMA.16816.F32 R32, R172, R178, R32 ;  /* 0x000000b2ac20723c */ /* 0x000fe80000001820 */
[----:B--2---:R-:W-:Y:S02]  /*4410*/  FSEL R2, R198, -INF , P1 ;  /* 0xff800000c6027808 */ /* 0x004fe40000800000 */
[----:B------:R-:W-:Y:S03]  /*4420*/  ISETP.GT.AND P1, PT, R0, 0x40, PT ;  /* 0x000000400000780c */ /* 0x000fe60003f24270 */
[--C-:B------:R-:W-:Y:S04]  /*4430*/  FFMA.FTZ R2, R2, c[0x0][0x29c], -R188.reuse ;  /* 0x0000a70002027a23 */ /* 0x100fe800000108bc */
[----:B------:R2:W-:Y:S02]  /*4440*/  MUFU.EX2 R183, R2 ;  /* 0x0000000200b77308 */ /* 0x0005e40000000800 */
[----:B--2---:R-:W-:Y:S02]  /*4450*/  FSEL R2, R196, -INF , P1 ;  /* 0xff800000c4027808 */ /* 0x004fe40000800000 */
[----:B------:R-:W-:Y:S03]  /*4460*/  ISETP.GT.AND P1, PT, R0, 0x41, PT ;  /* 0x000000410000780c */ /* 0x000fe60003f24270 */
[--C-:B------:R-:W-:Y:S01]  /*4470*/  FFMA.FTZ R177, R2, c[0x0][0x29c], -R188.reuse ;  /* 0x0000a70002b17a23 */ /* 0x100fe200000108bc */
[----:B------:R-:W-:Y:S02]  /*4480*/  FSEL R2, R197, -INF , P1 ;  /* 0xff800000c5027808 */ /* 0x000fe40000800000 */
[----:B------:R-:W-:Y:S03]  /*4490*/  ISETP.GT.AND P1, PT, R0, 0x60, PT ;  /* 0x000000600000780c */ /* 0x000fe60003f24270 */
[--C-:B------:R-:W-:Y:S01]  /*44a0*/  FFMA.FTZ R2, R2, c[0x0][0x29c], -R188.reuse ;  /* 0x0000a70002027a23 */ /* 0x100fe200000108bc */
[----:B------:R-:W-:Y:S01]  /*44b0*/  FSEL R180, R194, -INF , P1 ;  /* 0xff800000c2b47808 */ /* 0x000fe20000800000 */
[----:B------:R-:W2:Y:S01]  /*44c0*/  MUFU.EX2 R177, R177 ;  /* 0x000000b100b17308 */ /* 0x000ea20000000800 */
[----:B------:R-:W-:Y:S02]  /*44d0*/  ISETP.GT.AND P1, PT, R0, 0x61, PT ;  /* 0x000000610000780c */ /* 0x000fe40003f24270 */
[----:B------:R-:W-:Y:S01]  /*44e0*/  IMNMX R0, R246, R164, PT ;  /* 0x000000a4f6007217 */ /* 0x000fe20003800200 */
[--C-:B------:R-:W-:Y:S01]  /*44f0*/  FFMA.FTZ R180, R180, c[0x0][0x29c], -R188.reuse ;  /* 0x0000a700b4b47a23 */ /* 0x100fe200000108bc */
[----:B------:R-:W-:Y:S02]  /*4500*/  FSEL R164, R193, -INF , P1 ;  /* 0xff800000c1a47808 */ /* 0x000fe40000800000 */
[----:B------:R-:W-:Y:S03]  /*4510*/  ISETP.GT.AND P1, PT, R0, RZ, PT ;  /* 0x000000ff0000720c */ /* 0x000fe60003f24270 */
[----:B------:R4:W5:Y:S01]  /*4520*/  MUFU.EX2 R176, R2 ;  /* 0x0000000200b07308 */ /* 0x0009620000000800 */
[----:B------:R-:W-:Y:S01]  /*4530*/  FSEL R170, R229, -INF , P1 ;  /* 0xff800000e5aa7808 */ /* 0x000fe20000800000 */
[----:B------:R-:W-:Y:S01]  /*4540*/  FFMA.FTZ R188, R164, c[0x0][0x29c], -R188 ;  /* 0x0000a700a4bc7a23 */ /* 0x000fe200000108bc */
[----:B------:R-:W-:Y:S03]  /*4550*/  ISETP.GT.AND P1, PT, R0, 0x1, PT ;  /* 0x000000010000780c */ /* 0x000fe60003f24270 */
[--C-:B------:R-:W-:Y:S01]  /*4560*/  FFMA.FTZ R170, R170, c[0x0][0x29c], -R3.reuse ;  /* 0x0000a700aaaa7a23 */ /* 0x100fe20000010803 */
[----:B------:R-:W-:Y:S02]  /*4570*/  FSEL R169, R227, -INF , P1 ;  /* 0xff800000e3a97808 */ /* 0x000fe40000800000 */
[C---:B------:R-:W-:Y:S01]  /*4580*/  ISETP.GT.AND P1, PT, R0.reuse, 0x20, PT ;  /* 0x000000200000780c */ /* 0x040fe20003f24270 */
[----:B------:R-:W1:Y:S02]  /*4590*/  MUFU.EX2 R180, R180 ;  /* 0x000000b400b47308 */ /* 0x000e640000000800 */
[--C-:B------:R-:W-:Y:S01]  /*45a0*/  FFMA.FTZ R169, R169, c[0x0][0x29c], -R3.reuse ;  /* 0x0000a700a9a97a23 */ /* 0x100fe20000010803 */
[----:B------:R-:W-:Y:S02]  /*45b0*/  FSEL R168, R203, -INF , P1 ;  /* 0xff800000cba87808 */ /* 0x000fe40000800000 */
[----:B------:R-:W-:Y:S03]  /*45c0*/  ISETP.GT.AND P1, PT, R0, 0x21, PT ;  /* 0x000000210000780c */ /* 0x000fe60003f24270 */
[--C-:B------:R-:W-:Y:S01]  /*45d0*/  FFMA.FTZ R168, R168, c[0x0][0x29c], -R3.reuse ;  /* 0x0000a700a8a87a23 */ /* 0x100fe20000010803 */
[----:B------:R-:W-:Y:S01]  /*45e0*/  FSEL R167, R225, -INF , P1 ;  /* 0xff800000e1a77808 */ /* 0x000fe20000800000 */
[----:B------:R-:W1:Y:S01]  /*45f0*/  MUFU.EX2 R188, R188 ;  /* 0x000000bc00bc7308 */ /* 0x000e620000000800 */
[----:B------:R-:W-:Y:S01]  /*4600*/  ISETP.GT.AND P1, PT, R0, 0x40, PT ;  /* 0x000000400000780c */ /* 0x000fe20003f24270 */
[----:B----4-:R-:W4:Y:S03]  /*4610*/  LDS R2, [R191+0x20280] ;  /* 0x02028000bf027984 */ /* 0x010f260000000800 */
[----:B------:R-:W-:Y:S01]  /*4620*/  FSEL R166, R226, -INF , P1 ;  /* 0xff800000e2a67808 */ /* 0x000fe20000800000 */
[--C-:B------:R-:W-:Y:S01]  /*4630*/  FFMA.FTZ R167, R167, c[0x0][0x29c], -R3.reuse ;  /* 0x0000a700a7a77a23 */ /* 0x100fe20000010803 */
[----:B------:R-:W-:Y:S03]  /*4640*/  ISETP.GT.AND P1, PT, R0, 0x41, PT ;  /* 0x000000410000780c */ /* 0x000fe60003f24270 */
[--C-:B------:R-:W-:Y:S01]  /*4650*/  FFMA.FTZ R166, R166, c[0x0][0x29c], -R3.reuse ;  /* 0x0000a700a6a67a23 */ /* 0x100fe20000010803 */
[----:B------:R-:W-:Y:S01]  /*4660*/  FSEL R165, R228, -INF , P1 ;  /* 0xff800000e4a57808 */ /* 0x000fe20000800000 */
[----:B------:R-:W1:Y:S01]  /*4670*/  MUFU.EX2 R169, R169 ;  /* 0x000000a900a97308 */ /* 0x000e620000000800 */
[----:B------:R-:W-:Y:S03]  /*4680*/  ISETP.GT.AND P1, PT, R0, 0x60, PT ;  /* 0x000000600000780c */ /* 0x000fe60003f24270 */
[--C-:B------:R-:W-:Y:S01]  /*4690*/  FFMA.FTZ R165, R165, c[0x0][0x29c], -R3.reuse ;  /* 0x0000a700a5a57a23 */ /* 0x100fe20000010803 */
[----:B------:R-:W-:Y:S02]  /*46a0*/  FSEL R164, R224, -INF , P1 ;  /* 0xff800000e0a47808 */ /* 0x000fe40000800000 */
[----:B------:R-:W-:Y:S03]  /*46b0*/  ISETP.GT.AND P1, PT, R0, 0x61, PT ;  /* 0x000000610000780c */ /* 0x000fe60003f24270 */
[--C-:B------:R-:W-:Y:S01]  /*46c0*/  FFMA.FTZ R164, R164, c[0x0][0x29c], -R3.reuse ;  /* 0x0000a700a4a47a23 */ /* 0x100fe20000010803 */
[----:B------:R-:W-:Y:S01]  /*46d0*/  FSEL R0, R205, -INF , P1 ;  /* 0xff800000cd007808 */ /* 0x000fe20000800000 */
[----:B------:R-:W2:Y:S04]  /*46e0*/  MUFU.EX2 R170, R170 ;  /* 0x000000aa00aa7308 */ /* 0x000ea80000000800 */
[----:B------:R-:W-:Y:S01]  /*46f0*/  FFMA.FTZ R178, R0, c[0x0][0x29c], -R3 ;  /* 0x0000a70000b27a23 */ /* 0x000fe20000010803 */
[C---:B------:R-:W-:Y:S02]  /*4700*/  IADD3 R3, R182.reuse, 0x20, RZ ;  /* 0x00000020b6037810 */ /* 0x040fe40007ffe0ff */
[----:B------:R-:W-:Y:S02]  /*4710*/  IADD3 R182, R182, 0x28, RZ ;  /* 0x00000028b6b67810 */ /* 0x000fe40007ffe0ff */
[----:B------:R-:W-:Y:S01]  /*4720*/  IMNMX R3, R246, R3, PT ;  /* 0x00000003f6037217 */ /* 0x000fe20003800200 */
[----:B------:R-:W2:Y:S03]  /*4730*/  MUFU.EX2 R168, R168 ;  /* 0x000000a800a87308 */ /* 0x000ea60000000800 */
[----:B------:R-:W-:Y:S04]  /*4740*/  ISETP.GT.AND P1, PT, R3, RZ, PT ;  /* 0x000000ff0300720c */ /* 0x000fe80003f24270 */
[----:B------:R-:W-:Y:S02]  /*4750*/  FSEL R174, R239, -INF , P1 ;  /* 0xff800000efae7808 */ /* 0x000fe40000800000 */
[----:B------:R-:W-:Y:S01]  /*4760*/  ISETP.GT.AND P1, PT, R3, 0x1, PT ;  /* 0x000000010300780c */ /* 0x000fe20003f24270 */
[--C-:B----4-:R-:W-:Y:S01]  /*4770*/  FADD.FTZ R0, R4, -R2.reuse ;  /* 0x8000000204007221 */ /* 0x110fe20000010000 */
[----:B------:R-:W4:Y:S01]  /*4780*/  MUFU.EX2 R167, R167 ;  /* 0x000000a700a77308 */ /* 0x000f220000000800 */
[----:B------:R-:W-:Y:S01]  /*4790*/  FFMA.FTZ R4, -R192, R192, 1 ;  /* 0x3f800000c0047423 */ /* 0x000fe200000101c0 */
[----:B-1----:R-:W-:Y:S01]  /*47a0*/  F2FP.PACK_AB R192, R171, R181 ;  /* 0x000000b5abc0723e */ /* 0x002fe200000000ff */
[----:B------:R-:W-:Y:S01]  /*47b0*/  FMUL.FTZ R0, R181, R0 ;  /* 0x00000000b5007220 */ /* 0x000fe20000410000 */
[----:B------:R-:W-:Y:S01]  /*47c0*/  FSEL R175, R238, -INF , P1 ;  /* 0xff800000eeaf7808 */ /* 0x000fe20000800000 */
[--C-:B------:R-:W-:Y:S01]  /*47d0*/  FADD.FTZ R5, R5, -R2.reuse ;  /* 0x8000000205057221 */ /* 0x100fe20000010000 */
[----:B------:R-:W-:Y:S01]  /*47e0*/  ISETP.GT.AND P1, PT, R3, 0x20, PT ;  /* 0x000000200300780c */ /* 0x000fe20003f24270 */
[----:B------:R-:W-:Y:S02]  /*47f0*/  FMUL.FTZ R204, R0, R4 ;  /* 0x0000000400cc7220 */ /* 0x000fe40000410000 */
[--C-:B------:R-:W-:Y:S01]  /*4800*/  FADD.FTZ R0, R16, -R2.reuse ;  /* 0x8000000210007221 */ /* 0x100fe20000010000 */
[----:B------:R-:W-:Y:S01]  /*4810*/  FSEL R173, R237, -INF , P1 ;  /* 0xff800000edad7808 */ /* 0x000fe20000800000 */
[----:B------:R-:W-:Y:S01]  /*4820*/  FFMA.FTZ R4, -R195, R195, 1 ;  /* 0x3f800000c3047423 */ /* 0x000fe200000101c3 */
[----:B------:R-:W-:Y:S01]  /*4830*/  ISETP.GT.AND P1, PT, R3, 0x21, PT ;  /* 0x000000210300780c */ /* 0x000fe20003f24270 */
[----:B---3--:R-:W-:Y:S01]  /*4840*/  FMUL.FTZ R0, R184, R0 ;  /* 0x00000000b8007220 */ /* 0x008fe20000410000 */
[----:B------:R-:W1:Y:S01]  /*4850*/  MUFU.EX2 R166, R166 ;  /* 0x000000a600a67308 */ /* 0x000e620000000800 */
[----:B------:R-:W-:Y:S01]  /*4860*/  FMUL.FTZ R171, R171, R5 ;  /* 0x00000005abab7220 */ /* 0x000fe20000410000 */
[----:B------:R-:W-:Y:S01]  /*4870*/  FSEL R172, R235, -INF , P1 ;  /* 0xff800000ebac7808 */ /* 0x000fe20000800000 */
[----:B------:R-:W-:Y:S01]  /*4880*/  FMUL.FTZ R201, R0, R4 ;  /* 0x0000000400c97220 */ /* 0x000fe20000410000 */
[----:B------:R-:W-:Y:S01]  /*4890*/  ISETP.GT.AND P1, PT, R3, 0x40, PT ;  /* 0x000000400300780c */ /* 0x000fe20003f24270 */
[----:B------:R-:W-:Y:S02]  /*48a0*/  FFMA.FTZ R5, -R200, R200, 1 ;  /* 0x3f800000c8057423 */ /* 0x000fe400000101c8 */
[--C-:B------:R-:W-:Y:S02]  /*48b0*/  FADD.FTZ R0, R20, -R2.reuse ;  /* 0x8000000214007221 */ /* 0x100fe40000010000 */
[----:B------:R-:W-:Y:S01]  /*48c0*/  FMUL.FTZ R202, R171, R5 ;  /* 0x00000005abca7220 */ /* 0x000fe20000410000 */
[----:B------:R-:W-:Y:S01]  /*48d0*/  FSEL R171, R233, -INF , P1 ;  /* 0xff800000e9ab7808 */ /* 0x000fe20000800000 */
[----:B--2---:R-:W-:Y:S01]  /*48e0*/  FMUL.FTZ R0, R177, R0 ;  /* 0x00000000b1007220 */ /* 0x004fe20000410000 */
[----:B------:R-:W-:Y:S01]  /*48f0*/  ISETP.GT.AND P1, PT, R3, 0x41, PT ;  /* 0x000000410300780c */ /* 0x000fe20003f24270 */
[----:B------:R-:W-:Y:S01]  /*4900*/  FFMA.FTZ R5, -R196, R196, 1 ;  /* 0x3f800000c4057423 */ /* 0x000fe200000101c4 */
[----:B------:R-:W-:Y:S01]  /*4910*/  MUFU.EX2 R164, R164 ;  /* 0x000000a400a47308 */ /* 0x000fe20000000800 */
[--C-:B------:R-:W-:Y:S02]  /*4920*/  FADD.FTZ R4, R17, -R2.reuse ;  /* 0x8000000211047221 */ /* 0x100fe40000010000 */
[----:B------:R-:W-:Y:S02]  /*4930*/  FMUL.FTZ R199, R0, R5 ;  /* 0x0000000500c77220 */ /* 0x000fe40000410000 */
[----:B------:R-:W2:Y:S01]  /*4940*/  LDS R0, [R191+0x202a0] ;  /* 0x0202a000bf007984 */ /* 0x000ea20000000800 */
[----:B------:R-:W-:Y:S02]  /*4950*/  FMUL.FTZ R4, R183, R4 ;  /* 0x00000004b7047220 */ /* 0x000fe40000410000 */
[----:B------:R-:W-:Y:S02]  /*4960*/  FFMA.FTZ R16, -R198, R198, 1 ;  /* 0x3f800000c6107423 */ /* 0x000fe400000101c6 */
[--C-:B------:R-:W-:Y:S01]  /*4970*/  FADD.FTZ R21, R21, -R2.reuse ;  /* 0x8000000215157221 */ /* 0x100fe20000010000 */
[----:B------:R-:W3:Y:S01]  /*4980*/  MUFU.EX2 R165, R165 ;  /* 0x000000a500a57308 */ /* 0x000ee20000000800 */
[----:B------:R-:W-:Y:S01]  /*4990*/  FMUL.FTZ R200, R4, R16 ;  /* 0x0000001004c87220 */ /* 0x000fe20000410000 */
[----:B------:R-:W-:Y:S01]  /*49a0*/  FSEL R16, R232, -INF , P1 ;  /* 0xff800000e8107808 */ /* 0x000fe20000800000 */
[----:B------:R-:W-:Y:S01]  /*49b0*/  FFMA.FTZ R5, -R197, R197, 1 ;  /* 0x3f800000c5057423 */ /* 0x000fe200000101c5 */
[----:B------:R-:W-:Y:S01]  /*49c0*/  ISETP.GT.AND P1, PT, R3, 0x60, PT ;  /* 0x000000600300780c */ /* 0x000fe20003f24270 */
[----:B-----5:R-:W-:Y:S02]  /*49d0*/  FMUL.FTZ R4, R176, R21 ;  /* 0x00000015b0047220 */ /* 0x020fe40000410000 */
[--C-:B------:R-:W-:Y:S02]  /*49e0*/  FFMA.FTZ R173, R173, c[0x0][0x29c], -R189.reuse ;  /* 0x0000a700adad7a23 */ /* 0x100fe400000108bd */
[----:B------:R-:W-:Y:S01]  /*49f0*/  FMUL.FTZ R197, R4, R5 ;  /* 0x0000000504c57220 */ /* 0x000fe20000410000 */
[----:B------:R5:W1:Y:S01]  /*4a00*/  MUFU.EX2 R21, R178 ;  /* 0x000000b200157308 */ /* 0x000a620000000800 */
[----:B------:R-:W-:Y:S01]  /*4a10*/  FSEL R5, R231, -INF , P1 ;  /* 0xff800000e7057808 */ /* 0x000fe20000800000 */
[--C-:B------:R-:W-:Y:S01]  /*4a20*/  FADD.FTZ R32, R32, -R2.reuse ;  /* 0x8000000220207221 */ /* 0x100fe20000010000 */
[----:B------:R-:W-:Y:S01]  /*4a30*/  ISETP.GT.AND P1, PT, R3, 0x61, PT ;  /* 0x000000610300780c */ /* 0x000fe20003f24270 */
[--C-:B------:R-:W-:Y:S01]  /*4a40*/  FFMA.FTZ R20, R175, c[0x0][0x29c], -R189.reuse ;  /* 0x0000a700af147a23 */ /* 0x100fe200000108bd */
[----:B------:R-:W-:Y:S01]  /*4a50*/  IMNMX R3, R246, R182, PT ;  /* 0x000000b6f6037217 */ /* 0x000fe20003800200 */
[--C-:B------:R-:W-:Y:S01]  /*4a60*/  FFMA.FTZ R175, R16, c[0x0][0x29c], -R189.reuse ;  /* 0x0000a70010af7a23 */ /* 0x100fe200000108bd */
[----:B------:R-:W-:Y:S01]  /*4a70*/  FSEL R4, R230, -INF , P1 ;  /* 0xff800000e6047808 */ /* 0x000fe20000800000 */
[--C-:B------:R-:W-:Y:S01]  /*4a80*/  FFMA.FTZ R179, R5, c[0x0][0x29c], -R189.reuse ;  /* 0x0000a70005b37a23 */ /* 0x100fe200000108bd */
[----:B------:R-:W-:Y:S01]  /*4a90*/  ISETP.GT.AND P1, PT, R3, RZ, PT ;  /* 0x000000ff0300720c */ /* 0x000fe20003f24270 */
[----:B------:R1:W-:Y:S01]  /*4aa0*/  MUFU.EX2 R16, R173 ;  /* 0x000000ad00107308 */ /* 0x0003e20000000800 */
[----:B------:R-:W-:Y:S02]  /*4ab0*/  FADD.FTZ R33, R33, -R2 ;  /* 0x8000000221217221 */ /* 0x000fe40000010000 */
[----:B------:R-:W-:Y:S02]  /*4ac0*/  FMUL.FTZ R2, R180, R32 ;  /* 0x00000020b4027220 */ /* 0x000fe40000410000 */
[----:B------:R-:W-:Y:S02]  /*4ad0*/  FFMA.FTZ R5, -R194, R194, 1 ;  /* 0x3f800000c2057423 */ /* 0x000fe400000101c2 */
[--C-:B------:R-:W-:Y:S02]  /*4ae0*/  FFMA.FTZ R17, R174, c[0x0][0x29c], -R189.reuse ;  /* 0x0000a700ae117a23 */ /* 0x100fe400000108bd */
[--C-:B------:R-:W-:Y:S01]  /*4af0*/  FFMA.FTZ R172, R172, c[0x0][0x29c], -R189.reuse ;  /* 0x0000a700acac7a23 */ /* 0x100fe200000108bd */
[----:B------:R-:W-:Y:S01]  /*4b00*/  MUFU.EX2 R20, R20 ;  /* 0x0000001400147308 */ /* 0x000fe20000000800 */
[--C-:B------:R-:W-:Y:S02]  /*4b10*/  FFMA.FTZ R174, R171, c[0x0][0x29c], -R189.reuse ;  /* 0x0000a700abae7a23 */ /* 0x100fe400000108bd */
[----:B------:R-:W-:Y:S01]  /*4b20*/  FFMA.FTZ R189, R4, c[0x0][0x29c], -R189 ;  /* 0x0000a70004bd7a23 */ /* 0x000fe200000108bd */
[----:B-----5:R-:W-:Y:S01]  /*4b30*/  FSEL R178, R245, -INF , P1 ;  /* 0xff800000f5b27808 */ /* 0x020fe20000800000 */
[----:B------:R-:W-:Y:S01]  /*4b40*/  FFMA.FTZ R4, -R193, R193, 1 ;  /* 0x3f800000c1047423 */ /* 0x000fe200000101c1 */
[----:B------:R-:W-:Y:S01]  /*4b50*/  ISETP.GT.AND P1, PT, R3, 0x1, PT ;  /* 0x000000010300780c */ /* 0x000fe20003f24270 */
[----:B------:R-:W-:Y:S02]  /*4b60*/  FMUL.FTZ R193, R2, R5 ;  /* 0x0000000502c17220 */ /* 0x000fe40000410000 */
[C---:B------:R-:W-:Y:S01]  /*4b70*/  FMUL.FTZ R33, R188.reuse, R33 ;  /* 0x00000021bc217220 */ /* 0x040fe20000410000 */
[----:B------:R-:W5:Y:S01]  /*4b80*/  MUFU.EX2 R17, R17 ;  /* 0x0000001100117308 */ /* 0x000f620000000800 */
[--C-:B--2---:R-:W-:Y:S01]  /*4b90*/  FADD.FTZ R2, R7, -R0.reuse ;  /* 0x8000000007027221 */ /* 0x104fe20000010000 */
[----:B------:R-:W-:Y:S01]  /*4ba0*/  F2FP.PACK_AB R188, R188, R180 ;  /* 0x000000b4bcbc723e */ /* 0x000fe200000000ff */
[----:B------:R-:W-:Y:S01]  /*4bb0*/  FMUL.FTZ R186, R33, R4 ;  /* 0x0000000421ba7220 */ /* 0x000fe20000410000 */
[----:B-1----:R-:W-:Y:S01]  /*4bc0*/  FSEL R173, R244, -INF , P1 ;  /* 0xff800000f4ad7808 */ /* 0x002fe20000800000 */
[----:B------:R-:W-:Y:S01]  /*4bd0*/  FFMA.FTZ R5, -R227, R227, 1 ;  /* 0x3f800000e3057423 */ /* 0x000fe200000101e3 */
[----:B------:R-:W-:Y:S01]  /*4be0*/  ISETP.GT.AND P1, PT, R3, 0x20, PT ;  /* 0x000000200300780c */ /* 0x000fe20003f24270 */
[C---:B------:R-:W-:Y:S01]  /*4bf0*/  FMUL.FTZ R2, R169.reuse, R2 ;  /* 0x00000002a9027220 */ /* 0x040fe20000410000 */
[----:B------:R-:W-:Y:S01]  /*4c00*/  F2FP.PACK_AB R169, R169, R170 ;  /* 0x000000aaa9a9723e */ /* 0x000fe200000000ff */
[--C-:B------:R-:W-:Y:S01]  /*4c10*/  FADD.FTZ R4, R6, -R0.reuse ;  /* 0x8000000006047221 */ /* 0x100fe20000010000 */
[----:B------:R-:W-:Y:S01]  /*4c20*/  FSEL R171, R243, -INF , P1 ;  /* 0xff800000f3ab7808 */ /* 0x000fe20000800000 */
[----:B------:R-:W-:Y:S01]  /*4c30*/  FMUL.FTZ R181, R2, R5 ;  /* 0x0000000502b57220 */ /* 0x000fe20000410000 */
[----:B------:R-:W-:Y:S01]  /*4c40*/  ISETP.GT.AND P1, PT, R3, 0x21, PT ;  /* 0x000000210300780c */ /* 0x000fe20003f24270 */
[----:B------:R-:W-:Y:S01]  /*4c50*/  FFMA.FTZ R6, -R229, R229, 1 ;  /* 0x3f800000e5067423 */ /* 0x000fe200000101e5 */
[----:B------:R1:W2:Y:S01]  /*4c60*/  MUFU.EX2 R7, R172 ;  /* 0x000000ac00077308 */ /* 0x0002a20000000800 */
[----:B------:R-:W-:Y:S01]  /*4c70*/  FMUL.FTZ R4, R170, R4 ;  /* 0x00000004aa047220 */ /* 0x000fe20000410000 */
[----:B------:R-:W-:Y:S01]  /*4c80*/  FSEL R33, R242, -INF , P1 ;  /* 0xff800000f2217808 */ /* 0x000fe20000800000 */
[--C-:B------:R-:W-:Y:S01]  /*4c90*/  FADD.FTZ R2, R18, -R0.reuse ;  /* 0x8000000012027221 */ /* 0x100fe20000010000 */
[----:B------:R-:W-:Y:S01]  /*4ca0*/  ISETP.GT.AND P1, PT, R3, 0x40, PT ;  /* 0x000000400300780c */ /* 0x000fe20003f24270 */
[----:B------:R-:W-:Y:S02]  /*4cb0*/  FMUL.FTZ R182, R4, R6 ;  /* 0x0000000604b67220 */ /* 0x000fe40000410000 */
[----:B------:R-:W-:Y:S01]  /*4cc0*/  FFMA.FTZ R6, -R203, R203, 1 ;  /* 0x3f800000cb067423 */ /* 0x000fe200000101cb */
[----:B------:R-:W-:Y:S01]  /*4cd0*/  FSEL R32, R240, -INF , P1 ;  /* 0xff800000f0207808 */ /* 0x000fe20000800000 */
[----:B------:R-:W-:Y:S01]  /*4ce0*/  FMUL.FTZ R2, R168, R2 ;  /* 0x00000002a8027220 */ /* 0x000fe20000410000 */
[----:B------:R-:W-:Y:S01]  /*4cf0*/  ISETP.GT.AND P1, PT, R3, 0x41, PT ;  /* 0x000000410300780c */ /* 0x000fe20003f24270 */
[--C-:B------:R-:W-:Y:S01]  /*4d00*/  FADD.FTZ R5, R19, -R0.reuse ;  /* 0x8000000013057221 */ /* 0x100fe20000010000 */
[----:B------:R2:W2:Y:S01]  /*4d10*/  MUFU.EX2 R4, R174 ;  /* 0x000000ae00047308 */ /* 0x0004a20000000800 */
[----:B------:R-:W-:Y:S01]  /*4d20*/  FMUL.FTZ R194, R2, R6 ;  /* 0x0000000602c27220 */ /* 0x000fe20000410000 */
[----:B------:R-:W-:Y:S01]  /*4d30*/  FSEL R19, R241, -INF , P1 ;  /* 0xff800000f1137808 */ /* 0x000fe20000800000 */
[----:B------:R-:W-:Y:S01]  /*4d40*/  FFMA.FTZ R2, -R225, R225, 1 ;  /* 0x3f800000e1027423 */ /* 0x000fe200000101e1 */
[----:B------:R-:W-:Y:S01]  /*4d50*/  ISETP.GT.AND P1, PT, R3, 0x60, PT ;  /* 0x000000600300780c */ /* 0x000fe20003f24270 */
[C---:B----4-:R-:W-:Y:S01]  /*4d60*/  FMUL.FTZ R5, R167.reuse, R5 ;  /* 0x00000005a7057220 */ /* 0x050fe20000410000 */
[----:B------:R-:W-:Y:S01]  /*4d70*/  F2FP.PACK_AB R168, R167, R168 ;  /* 0x000000a8a7a8723e */ /* 0x000fe200000000ff */
[----:B------:R-:W-:Y:S01]  /*4d80*/  FADD.FTZ R22, R22, -R0 ;  /* 0x8000000016167221 */ /* 0x000fe20000010000 */
[----:B------:R-:W-:Y:S01]  /*4d90*/  FSEL R18, R236, -INF , P1 ;  /* 0xff800000ec127808 */ /* 0x000fe20000800000 */
[----:B------:R-:W-:Y:S01]  /*4da0*/  FMUL.FTZ R185, R5, R2 ;  /* 0x0000000205b97220 */ /* 0x000fe20000410000 */
[----:B------:R-:W-:Y:S01]  /*4db0*/  ISETP.GT.AND P1, PT, R3, 0x61, PT ;  /* 0x000000610300780c */ /* 0x000fe20003f24270 */
[----:B------:R-:W4:Y:S01]  /*4dc0*/  LDS R2, [R191+0x20300] ;  /* 0x02030000bf027984 */ /* 0x000f220000000800 */
[----:B------:R5:W-:Y:S01]  /*4dd0*/  MUFU.EX2 R5, R179 ;  /* 0x000000b300057308 */ /* 0x000be20000000800 */
[----:B------:R-:W-:Y:S01]  /*4de0*/  FFMA.FTZ R203, R18, c[0x0][0x29c], -R190 ;  /* 0x0000a70012cb7a23 */ /* 0x000fe200000108be */
[----:B------:R-:W-:Y:S01]  /*4df0*/  FSEL R3, R234, -INF , P1 ;  /* 0xff800000ea037808 */ /* 0x000fe20000800000 */
[----:B------:R-:W-:Y:S01]  /*4e00*/  FMUL.FTZ R22, R166, R22 ;  /* 0x00000016a6167220 */ /* 0x000fe20000410000 */
[----:B---3--:R-:W-:Y:S01]  /*4e10*/  F2FP.PACK_AB R166, R165, R166 ;  /* 0x000000a6a5a6723e */ /* 0x008fe200000000ff */
[--C-:B------:R-:W-:Y:S01]  /*4e20*/  FADD.FTZ R35, R35, -R0.reuse ;  /* 0x8000000023237221 */ /* 0x100fe20000010000 */
[----:B-1----:R-:W-:Y:S01]  /*4e30*/  F2FP.PACK_AB R172, R202, R204 ;  /* 0x000000cccaac723e */ /* 0x002fe200000000ff */
[----:B------:R-:W-:Y:S01]  /*4e40*/  FFMA.FTZ R18, -R226, R226, 1 ;  /* 0x3f800000e2127423 */ /* 0x000fe200000101e2 */
[----:B------:R-:W-:Y:S01]  /*4e50*/  F2FP.PACK_AB R170, R181, R182 ;  /* 0x000000b6b5aa723e */ /* 0x000fe200000000ff */
[----:B------:R-:W-:Y:S01]  /*4e60*/  FADD.FTZ R34, R34, -R0 ;  /* 0x8000000022227221 */ /* 0x000fe20000010000 */
[----:B------:R1:W3:Y:S01]  /*4e70*/  MUFU.EX2 R6, R175 ;  /* 0x000000af00067308 */ /* 0x0002e20000000800 */
[--C-:B------:R-:W-:Y:S01]  /*4e80*/  FFMA.FTZ R178, R178, c[0x0][0x29c], -R190.reuse ;  /* 0x0000a700b2b27a23 */ /* 0x100fe200000108be */
[----:B--2---:R-:W-:Y:S01]  /*4e90*/  F2FP.PACK_AB R174, R176, R177 ;  /* 0x000000b1b0ae723e */ /* 0x004fe200000000ff */
[--C-:B------:R-:W-:Y:S01]  /*4ea0*/  FFMA.FTZ R187, R171, c[0x0][0x29c], -R190.reuse ;  /* 0x0000a700abbb7a23 */ /* 0x100fe200000108be */
[----:B------:R-:W-:Y:S01]  /*4eb0*/  F2FP.PACK_AB R171, R183, R184 ;  /* 0x000000b8b7ab723e */ /* 0x000fe200000000ff */
[--C-:B------:R-:W-:Y:S01]  /*4ec0*/  FFMA.FTZ R195, R33, c[0x0][0x29c], -R190.reuse ;  /* 0x0000a70021c37a23 */ /* 0x100fe200000108be */
[----:B------:R-:W-:Y:S01]  /*4ed0*/  F2FP.PACK_AB R176, R186, R193 ;  /* 0x000000c1bab0723e */ /* 0x000fe200000000ff */
[--C-:B------:R-:W-:Y:S01]  /*4ee0*/  FFMA.FTZ R196, R32, c[0x0][0x29c], -R190.reuse ;  /* 0x0000a70020c47a23 */ /* 0x100fe200000108be */
[----:B------:R-:W-:Y:S01]  /*4ef0*/  PLOP3.LUT P1, PT, PT, PT, UP0, 0x80, 0x0 ;  /* 0x000000000000781c */ /* 0x000fe20003f2f008 */
[--C-:B------:R-:W-:Y:S01]  /*4f00*/  FFMA.FTZ R198, R19, c[0x0][0x29c], -R190.reuse ;  /* 0x0000a70013c67a23 */ /* 0x100fe200000108be */
[----:B------:R-:W-:Y:S01]  /*4f10*/  MUFU.EX2 R167, R178 ;  /* 0x000000b200a77308 */ /* 0x000fe20000000800 */
[----:B------:R-:W-:Y:S02]  /*4f20*/  FMUL.FTZ R33, R22, R18 ;  /* 0x0000001216217220 */ /* 0x000fe40000410000 */
[----:B------:R-:W-:Y:S01]  /*4f30*/  FMUL.FTZ R34, R164, R34 ;  /* 0x00000022a4227220 */ /* 0x000fe20000410000 */
[----:B------:R-:W-:Y:S01]  /*4f40*/  F2FP.PACK_AB R164, R21, R164 ;  /* 0x000000a415a4723e */ /* 0x000fe200000000ff */
[--C-:B-----5:R-:W-:Y:S01]  /*4f50*/  FFMA.FTZ R179, R173, c[0x0][0x29c], -R190.reuse ;  /* 0x0000a700adb37a23 */ /* 0x120fe200000108be */
[----:B------:R-:W-:Y:S01]  /*4f60*/  F2FP.PACK_AB R173, R200, R201 ;  /* 0x000000c9c8ad723e */ /* 0x000fe200000000ff */
[----:B------:R-:W-:Y:S02]  /*4f70*/  FFMA.FTZ R190, R3, c[0x0][0x29c], -R190 ;  /* 0x0000a70003be7a23 */ /* 0x000fe400000108be */
[----:B------:R-:W-:Y:S01]  /*4f80*/  FMUL.FTZ R21, R21, R35 ;  /* 0x0000002315157220 */ /* 0x000fe20000410000 */
[----:B------:R-:W2:Y:S01]  /*4f90*/  MUFU.EX2 R3, R189 ;  /* 0x000000bd00037308 */ /* 0x000ea20000000800 */
[----:B------:R-:W-:Y:S02]  /*4fa0*/  FADD.FTZ R23, R23, -R0 ;  /* 0x8000000017177221 */ /* 0x000fe40000010000 */
[----:B------:R-:W-:Y:S01]  /*4fb0*/  FFMA.FTZ R18, -R224, R224, 1 ;  /* 0x3f800000e0127423 */ /* 0x000fe200000101e0 */
[----:B-1----:R-:W-:Y:S01]  /*4fc0*/  F2FP.PACK_AB R175, R197, R199 ;  /* 0x000000c7c5af723e */ /* 0x002fe200000000ff */
[----:B------:R-:W-:Y:S02]  /*4fd0*/  FFMA.FTZ R0, -R205, R205, 1 ;  /* 0x3f800000cd007423 */ /* 0x000fe400000101cd */
[----:B------:R-:W-:Y:S02]  /*4fe0*/  FMUL.FTZ R18, R34, R18 ;  /* 0x0000001222127220 */ /* 0x000fe40000410000 */
[----:B------:R-:W-:Y:S01]  /*4ff0*/  FMUL.FTZ R0, R21, R0 ;  /* 0x0000000015007220 */ /* 0x000fe20000410000 */
[----:B------:R-:W1:Y:S01]  /*5000*/  MUFU.EX2 R22, R179 ;  /* 0x000000b300167308 */ /* 0x000e620000000800 */
[----:B------:R-:W-:Y:S02]  /*5010*/  FMUL.FTZ R23, R165, R23 ;  /* 0x00000017a5177220 */ /* 0x000fe40000410000 */
[----:B------:R-:W-:Y:S01]  /*5020*/  FFMA.FTZ R19, -R228, R228, 1 ;  /* 0x3f800000e4137423 */ /* 0x000fe200000101e4 */
[----:B------:R-:W-:Y:S01]  /*5030*/  F2FP.PACK_AB R32, R0, R18 ;  /* 0x000000120020723e */ /* 0x000fe200000000ff */
[--C-:B----4-:R-:W-:Y:S02]  /*5040*/  FADD.FTZ R12, R12, -R2.reuse ;  /* 0x800000020c0c7221 */ /* 0x110fe40000010000 */
[----:B------:R-:W-:Y:S01]  /*5050*/  FMUL.FTZ R19, R23, R19 ;  /* 0x0000001317137220 */ /* 0x000fe20000410000 */
[----:B------:R-:W-:Y:S01]  /*5060*/  F2FP.PACK_AB R23, R185, R194 ;  /* 0x000000c2b917723e */ /* 0x000fe200000000ff */
[--C-:B------:R-:W-:Y:S01]  /*5070*/  FADD.FTZ R8, R8, -R2.reuse ;  /* 0x8000000208087221 */ /* 0x100fe20000010000 */
[----:B------:R-:W-:Y:S01]  /*5080*/  MUFU.EX2 R21, R187 ;  /* 0x000000bb00157308 */ /* 0x000fe20000000800 */
[--C-:B------:R-:W-:Y:S01]  /*5090*/  FADD.FTZ R9, R9, -R2.reuse ;  /* 0x8000000209097221 */ /* 0x100fe20000010000 */
[----:B------:R-:W-:Y:S01]  /*50a0*/  F2FP.PACK_AB R33, R19, R33 ;  /* 0x000000211321723e */ /* 0x000fe200000000ff */
[----:B------:R-:W-:Y:S01]  /*50b0*/  FFMA.FTZ R0, -R237, R237, 1 ;  /* 0x3f800000ed007423 */ /* 0x000fe200000101ed */
[C---:B------:R-:W-:Y:S01]  /*50c0*/  F2FP.PACK_AB R19, R20.reuse, R17 ;  /* 0x000000111413723e */ /* 0x040fe200000000ff */
[----:B------:R-:W-:Y:S02]  /*50d0*/  FMUL.FTZ R34, R17, R8 ;  /* 0x0000000811227220 */ /* 0x000fe40000410000 */
[----:B------:R-:W-:Y:S02]  /*50e0*/  FMUL.FTZ R20, R20, R9 ;  /* 0x0000000914147220 */ /* 0x000fe40000410000 */
[----:B------:R-:W-:Y:S01]  /*50f0*/  FFMA.FTZ R8, -R239, R239, 1 ;  /* 0x3f800000ef087423 */ /* 0x000fe200000101ef */
[----:B------:R-:W4:Y:S01]  /*5100*/  MUFU.EX2 R18, R195 ;  /* 0x000000c300127308 */ /* 0x000f220000000800 */
[----:B------:R-:W-:Y:S01]  /*5110*/  FMUL.FTZ R9, R16, R12 ;  /* 0x0000000c10097220 */ /* 0x000fe20000410000 */
[----:B------:R-:W-:Y:S01]  /*5120*/  F2FP.PACK_AB R12, R7, R16 ;  /* 0x00000010070c723e */ /* 0x000fe200000000ff */
[--C-:B------:R-:W-:Y:S02]  /*5130*/  FADD.FTZ R13, R13, -R2.reuse ;  /* 0x800000020d0d7221 */ /* 0x100fe40000010000 */
[----:B------:R-:W-:Y:S02]  /*5140*/  FMUL.FTZ R165, R34, R8 ;  /* 0x0000000822a57220 */ /* 0x000fe40000410000 */
[----:B------:R-:W-:Y:S02]  /*5150*/  FMUL.FTZ R34, R9, R0 ;  /* 0x0000000009227220 */ /* 0x000fe40000410000 */
[--C-:B------:R-:W-:Y:S01]  /*5160*/  FADD.FTZ R24, R24, -R2.reuse ;  /* 0x8000000218187221 */ /* 0x100fe20000010000 */
[----:B------:R-:W5:Y:S01]  /*5170*/  LDS R0, [R191+0x20320] ;  /* 0x02032000bf007984 */ /* 0x000f620000000800 */
[--C-:B------:R-:W-:Y:S02]  /*5180*/  FADD.FTZ R25, R25, -R2.reuse ;  /* 0x8000000219197221 */ /* 0x100fe40000010000 */
[--C-:B------:R-:W-:Y:S01]  /*5190*/  FADD.FTZ R29, R29, -R2.reuse ;  /* 0x800000021d1d7221 */ /* 0x100fe20000010000 */
[----:B------:R-:W-:Y:S01]  /*51a0*/  STS [R223+0x20480], R192 ;  /* 0x020480c0df007388 */ /* 0x000fe20000000800 */
[----:B------:R-:W-:Y:S02]  /*51b0*/  FADD.FTZ R28, R28, -R2 ;  /* 0x800000021c1c7221 */ /* 0x000fe40000010000 */
[----:B------:R-:W-:Y:S01]  /*51c0*/  FMUL.FTZ R13, R7, R13 ;  /* 0x0000000d070d7220 */ /* 0x000fe20000410000 */
[----:B------:R-:W-:Y:S01]  /*51d0*/  STS [R223+0x20880], R169 ;  /* 0x020880a9df007388 */ /* 0x000fe20000000800 */
[----:B------:R-:W-:Y:S02]  /*51e0*/  FFMA.FTZ R7, -R238, R238, 1 ;  /* 0x3f800000ee077423 */ /* 0x000fe400000101ee */
[----:B------:R-:W-:Y:S01]  /*51f0*/  FMUL.FTZ R17, R4, R24 ;  /* 0x0000001804117220 */ /* 0x000fe20000410000 */
[----:B---3--:R-:W-:Y:S01]  /*5200*/  F2FP.PACK_AB R4, R6, R4 ;  /* 0x000000040604723e */ /* 0x008fe200000000ff */
[----:B------:R-:W-:Y:S01]  /*5210*/  FMUL.FTZ R35, R20, R7 ;  /* 0x0000000714237220 */ /* 0x000fe20000410000 */
[----:B------:R-:W-:Y:S01]  /*5220*/  STS [R222], R171 ;  /* 0x000000abde007388 */ /* 0x000fe20000000800 */
[----:B------:R-:W-:Y:S01]  /*5230*/  FMUL.FTZ R16, R6, R25 ;  /* 0x0000001906107220 */ /* 0x000fe20000410000 */
[----:B------:R-:W-:Y:S01]  /*5240*/  MUFU.EX2 R20, R196 ;  /* 0x000000c400147308 */ /* 0x000fe20000000800 */
[----:B------:R-:W-:Y:S01]  /*5250*/  FMUL.FTZ R28, R5, R28 ;  /* 0x0000001c051c7220 */ /* 0x000fe20000410000 */
[C---:B--2---:R-:W-:Y:S01]  /*5260*/  F2FP.PACK_AB R5, R3.reuse, R5 ;  /* 0x000000050305723e */ /* 0x044fe200000000ff */
[----:B------:R-:W-:Y:S01]  /*5270*/  FMUL.FTZ R3, R3, R29 ;  /* 0x0000001d03037220 */ /* 0x000fe20000410000 */
[----:B------:R-:W-:Y:S01]  /*5280*/  STS [R222+0x400], R168 ;  /* 0x000400a8de007388 */ /* 0x000fe20000000800 */
[----:B------:R-:W-:Y:S02]  /*5290*/  FFMA.FTZ R9, -R233, R233, 1 ;  /* 0x3f800000e9097423 */ /* 0x000fe400000101e9 */
[----:B------:R-:W-:Y:S01]  /*52a0*/  FFMA.FTZ R7, -R232, R232, 1 ;  /* 0x3f800000e8077423 */ /* 0x000fe200000101e8 */
[----:B------:R-:W-:Y:S01]  /*52b0*/  STS [R223+0x21480], R19 ;  /* 0x02148013df007388 */ /* 0x000fe20000000800 */
        /* <DEDUP_REMOVED lines=8> */
[----:B------:R-:W-:Y:S01]  /*5340*/  FFMA.FTZ R8, -R235, R235, 1 ;  /* 0x3f800000eb087423 */ /* 0x000fe200000101eb */
[----:B------:R-:W-:Y:S01]  /*5350*/  F2FP.PACK_AB R16, R16, R17 ;  /* 0x000000111010723e */ /* 0x000fe200000000ff */
[----:B------:R-:W-:Y:S01]  /*5360*/  MUFU.EX2 R7, R203 ;  /* 0x000000cb00077308 */ /* 0x000fe20000000800 */
[----:B------:R-:W-:Y:S01]  /*5370*/  F2FP.PACK_AB R17, R2, R6 ;  /* 0x000000060211723e */ /* 0x000fe200000000ff */
[----:B------:R1:W-:Y:S01]  /*5380*/  STS [R223+0x21880], R3 ;  /* 0x02188003df007388 */ /* 0x0003e20000000800 */
[----:B----4-:R-:W-:Y:S01]  /*5390*/  F2FP.PACK_AB R2, R18, R21 ;  /* 0x000000151202723e */ /* 0x010fe200000000ff */
[----:B------:R-:W-:Y:S02]  /*53a0*/  FMUL.FTZ R13, R13, R8 ;  /* 0x000000080d0d7220 */ /* 0x000fe40000410000 */
[----:B------:R-:W-:Y:S01]  /*53b0*/  STS [R222+0x1000], R12 ;  /* 0x0010000cde007388 */ /* 0x000fe20000000800 */
[--C-:B-----5:R-:W-:Y:S02]  /*53c0*/  FADD.FTZ R10, R10, -R0.reuse ;  /* 0x800000000a0a7221 */ /* 0x120fe40000010000 */
[--C-:B------:R-:W-:Y:S01]  /*53d0*/  FADD.FTZ R11, R11, -R0.reuse ;  /* 0x800000000b0b7221 */ /* 0x100fe20000010000 */
[----:B------:R2:W-:Y:S01]  /*53e0*/  STS [R222+0x1400], R2 ;  /* 0x00140002de007388 */ /* 0x0005e20000000800 */
[----:B------:R-:W2:Y:S01]  /*53f0*/  MUFU.EX2 R8, R198 ;  /* 0x000000c600087308 */ /* 0x000ea20000000800 */
[----:B------:R-:W-:Y:S01]  /*5400*/  FMUL.FTZ R167, R167, R10 ;  /* 0x0000000aa7a77220 */ /* 0x000fe20000410000 */
[----:B------:R-:W-:Y:S01]  /*5410*/  F2FP.PACK_AB R13, R13, R34 ;  /* 0x000000220d0d723e */ /* 0x000fe200000000ff */
[----:B------:R-:W-:Y:S01]  /*5420*/  STS [R223+0x22480], R174 ;  /* 0x022480aedf007388 */ /* 0x000fe20000000800 */
[----:B------:R-:W-:Y:S02]  /*5430*/  FMUL.FTZ R10, R22, R11 ;  /* 0x0000000b160a7220 */ /* 0x000fe40000410000 */
[--C-:B------:R-:W-:Y:S01]  /*5440*/  FADD.FTZ R14, R14, -R0.reuse ;  /* 0x800000000e0e7221 */ /* 0x100fe20000010000 */
[----:B------:R-:W-:Y:S01]  /*5450*/  STS [R223+0x22880], R166 ;  /* 0x022880a6df007388 */ /* 0x000fe20000000800 */
[--C-:B------:R-:W-:Y:S02]  /*5460*/  FADD.FTZ R15, R15, -R0.reuse ;  /* 0x800000000f0f7221 */ /* 0x100fe40000010000 */
[----:B------:R-:W3:Y:S01]  /*5470*/  MUFU.EX2 R6, R190 ;  /* 0x000000be00067308 */ /* 0x000ee20000000800 */
[----:B------:R-:W-:Y:S01]  /*5480*/  STS [R222+0x2000], R188 ;  /* 0x002000bcde007388 */ /* 0x000fe20000000800 */
[----:B------:R-:W-:Y:S02]  /*5490*/  FMUL.FTZ R14, R21, R14 ;  /* 0x0000000e150e7220 */ /* 0x000fe40000410000 */
[----:B------:R-:W-:Y:S01]  /*54a0*/  FMUL.FTZ R15, R18, R15 ;  /* 0x0000000f120f7220 */ /* 0x000fe20000410000 */
[----:B------:R-:W-:Y:S01]  /*54b0*/  STS [R222+0x2400], R164 ;  /* 0x002400a4de007388 */ /* 0x000fe20000000800 */
[----:B-1----:R-:W-:Y:S02]  /*54c0*/  FFMA.FTZ R3, -R244, R244, 1 ;  /* 0x3f800000f4037423 */ /* 0x002fe400000101f4 */
[--C-:B------:R-:W-:Y:S01]  /*54d0*/  FADD.FTZ R26, R26, -R0.reuse ;  /* 0x800000001a1a7221 */ /* 0x100fe20000010000 */
[----:B------:R1:W-:Y:S01]  /*54e0*/  STS [R223+0x23480], R4 ;  /* 0x02348004df007388 */ /* 0x0003e20000000800 */
[----:B------:R-:W-:Y:S02]  /*54f0*/  FMUL.FTZ R10, R10, R3 ;  /* 0x000000030a0a7220 */ /* 0x000fe40000410000 */
[----:B------:R-:W-:Y:S01]  /*5500*/  FFMA.FTZ R3, -R243, R243, 1 ;  /* 0x3f800000f3037423 */ /* 0x000fe200000101f3 */
[----:B--2---:R-:W-:Y:S01]  /*5510*/  F2FP.PACK_AB R2, R8, R20 ;  /* 0x000000140802723e */ /* 0x004fe200000000ff */
[--C-:B------:R-:W-:Y:S02]  /*5520*/  FADD.FTZ R27, R27, -R0.reuse ;  /* 0x800000001b1b7221 */ /* 0x100fe40000010000 */
[--C-:B------:R-:W-:Y:S02]  /*5530*/  FADD.FTZ R30, R30, -R0.reuse ;  /* 0x800000001e1e7221 */ /* 0x100fe40000010000 */
[----:B------:R2:W-:Y:S01]  /*5540*/  STS [R223+0x23880], R2 ;  /* 0x02388002df007388 */ /* 0x0005e20000000800 */
[----:B------:R-:W-:Y:S02]  /*5550*/  FMUL.FTZ R20, R20, R26 ;  /* 0x0000001a14147220 */ /* 0x000fe40000410000 */
[----:B------:R-:W-:Y:S01]  /*5560*/  FMUL.FTZ R27, R8, R27 ;  /* 0x0000001b081b7220 */ /* 0x000fe20000410000 */
[----:B------:R4:W-:Y:S01]  /*5570*/  STS [R222+0x3000], R5 ;  /* 0x00300005de007388 */ /* 0x0009e20000000800 */
[----:B------:R-:W-:Y:S02]  /*5580*/  FADD.FTZ R31, R31, -R0 ;  /* 0x800000001f1f7221 */ /* 0x000fe40000010000 */
[----:B------:R-:W-:Y:S02]  /*5590*/  FFMA.FTZ R0, -R240, R240, 1 ;  /* 0x3f800000f0007423 */ /* 0x000fe400000101f0 */
[----:B---3--:R-:W-:Y:S02]  /*55a0*/  FMUL.FTZ R31, R6, R31 ;  /* 0x0000001f061f7220 */ /* 0x008fe40000410000 */
[----:B-1----:R-:W-:Y:S04]  /*55b0*/  FFMA.FTZ R4, -R242, R242, 1 ;  /* 0x3f800000f2047423 */ /* 0x002fe800000101f2 */
[----:B------:R-:W-:Y:S02]  /*55c0*/  FMUL.FTZ R4, R15, R4 ;  /* 0x000000040f047220 */ /* 0x000fe40000410000 */
[----:B--2---:R-:W-:Y:S04]  /*55d0*/  FFMA.FTZ R2, -R245, R245, 1 ;  /* 0x3f800000f5027423 */ /* 0x004fe800000101f5 */
[----:B------:R-:W-:Y:S01]  /*55e0*/  FMUL.FTZ R11, R167, R2 ;  /* 0x00000002a70b7220 */ /* 0x000fe20000410000 */
[----:B------:R-:W-:Y:S01]  /*55f0*/  F2FP.PACK_AB R2, R6, R7 ;  /* 0x000000070602723e */ /* 0x000fe200000000ff */
[----:B----4-:R-:W-:Y:S02]  /*5600*/  FMUL.FTZ R5, R7, R30 ;  /* 0x0000001e07057220 */ /* 0x010fe40000410000 */
        /* <DEDUP_REMOVED lines=139> */
[----:B------:R-:W4:Y:S01]  /*5ec0*/  LDL.64 R228, [R1] ;  /* 0x0000000001e47983 */ /* 0x000f220000100a00 */
        /* <DEDUP_REMOVED lines=44> */
.L_x_1922:
[-C--:B-12-4-:R-:W-:Y:S01]  /*6190*/  HMMA.16816.F32 R4, R164, R16.reuse, RZ ;  /* 0x00000010a404723c */ /* 0x096fe200000018ff */
[----:B------:R-:W-:Y:S01]  /*61a0*/  LDSM.16.MT88.4 R168, [R0+0x1080] ;  /* 0x0010800000a8783b */ /* 0x000fe20000004200 */
[----:B------:R-:W-:Y:S02]  /*61b0*/  ULDC.64 UR6, c[0x0][0x238] ;  /* 0x00008e0000067ab9 */ /* 0x000fe40000000a00 */
[----:B------:R-:W-:Y:S01]  /*61c0*/  IMAD.IADD R205, R2, 0x1, R215 ;  /* 0x0000000102cd7824 */ /* 0x000fe200078e02d7 */
[----:B------:R-:W-:Y:S01]  /*61d0*/  USHF.R.S32.HI UR23, URZ, 0x1f, UR21 ;  /* 0x0000001f3f177899 */ /* 0x000fe20008011415 */
        /* <DEDUP_REMOVED lines=11> */
[----:B------:R-:W-:Y:S02]  /*6290*/  USHF.R.S32.HI UR6, URZ, 0x1f, UR10 ;  /* 0x0000001f3f067899 */ /* 0x000fe4000801140a */
[----:B------:R-:W-:Y:S01]  /*62a0*/  UIMAD UR4, UR22, UR7, UR4 ;  /* 0x00000007160472a4 */ /* 0x000fe2000f8e0204 */
[C---:B------:R-:W-:Y:S01]  /*62b0*/  HMMA.16816.F32 R16, R164.reuse, R18, RZ ;  /* 0x00000012a410723c */ /* 0x040fe200000018ff */
[----:B------:R-:W-:Y:S02]  /*62c0*/  UISETP.GE.AND UP0, UPT, UR16, UR19, UPT ;  /* 0x000000131000728c */ /* 0x000fe4000bf06270 */
[----:B------:R-:W-:Y:S02]  /*62d0*/  UIADD3 UR7, UR5, 0x1, URZ ;  /* 0x0000000105077890 */ /* 0x000fe4000fffe03f */
[----:B------:R-:W-:Y:S02]  /*62e0*/  UISETP.GE.AND UP3, UPT, UR5, 0x1, UPT ;  /* 0x000000010500788c */ /* 0x000fe4000bf66270 */
[----:B------:R-:W-:Y:S01]  /*62f0*/  UISETP.GE.AND UP2, UPT, UR18, 0x1, UPT ;  /* 0x000000011200788c */ /* 0x000fe2000bf46270 */
[-C--:B------:R-:W-:Y:S01]  /*6300*/  HMMA.16816.F32 R20, R164, R176.reuse, RZ ;  /* 0x000000b0a414723c */ /* 0x080fe200000018ff */
[----:B------:R-:W-:Y:S02]  /*6310*/  UISETP.GE.AND UP1, UPT, UR17, 0x1, UPT ;  /* 0x000000011100788c */ /* 0x000fe4000bf26270 */
[----:B------:R-:W-:Y:S05]  /*6320*/  USEL UR5, UR7, URZ, !UP3 ;  /* 0x0000003f07057287 */ /* 0x000fea000d800000 */
[C---:B------:R-:W-:Y:S08]  /*6330*/  HMMA.16816.F32 R24, R28.reuse, R176, RZ ;  /* 0x000000b01c18723c */ /* 0x040ff000000018ff */
[-C--:B------:R-:W-:Y:S08]  /*6340*/  HMMA.16816.F32 R28, R28, R178.reuse, RZ ;  /* 0x000000b21c1c723c */ /* 0x080ff000000018ff */
[----:B------:R-:W-:Y:S01]  /*6350*/  HMMA.16816.F32 R32, R164, R178, RZ ;  /* 0x000000b2a420723c */ /* 0x000fe200000018ff */
[----:B------:R-:W1:Y:S05]  /*6360*/  LDSM.16.M88.4 R164, [R205+0x24480] ;  /* 0x02448000cda4783b */ /* 0x000e6a0000000200 */
[----:B------:R-:W2:Y:S02]  /*6370*/  LDSM.16.MT88.4 R176, [R0+0x5080] ;  /* 0x0050800000b0783b */ /* 0x000ea40000004200 */
[-C--:B------:R-:W-:Y:S08]  /*6380*/  HMMA.16816.F32 R4, R188, R192.reuse, R4 ;  /* 0x000000c0bc04723c */ /* 0x080ff00000001804 */
[C---:B------:R-:W-:Y:S07]  /*6390*/  HMMA.16816.F32 R8, R196.reuse, R192, R8 ;  /* 0x000000c0c408723c */ /* 0x040fee0000001808 */
[----:B------:R-:W-:Y:S01]  /*63a0*/  IMAD.IADD R192, R208, 0x1, R205 ;  /* 0x00000001d0c07824 */ /* 0x000fe200078e02cd */
[-C--:B------:R-:W-:Y:S04]  /*63b0*/  HMMA.16816.F32 R12, R196, R194.reuse, R12 ;  /* 0x000000c2c40c723c */ /* 0x080fe8000000180c */
[----:B------:R-:W3:Y:S04]  /*63c0*/  LDSM.16.M88.4 R180, [R192+0x24480] ;  /* 0x02448000c0b4783b */ /* 0x000ee80000000200 */
[C---:B------:R-:W-:Y:S08]  /*63d0*/  HMMA.16816.F32 R16, R188.reuse, R194, R16 ;  /* 0x000000c2bc10723c */ /* 0x040ff00000001810 */
[-C--:B------:R-:W-:Y:S08]  /*63e0*/  HMMA.16816.F32 R20, R188, R200.reuse, R20 ;  /* 0x000000c8bc14723c */ /* 0x080ff00000001814 */
[C---:B------:R-:W-:Y:S08]  /*63f0*/  HMMA.16816.F32 R24, R196.reuse, R200, R24 ;  /* 0x000000c8c418723c */ /* 0x040ff00000001818 */
[-C--:B------:R-:W-:Y:S01]  /*6400*/  HMMA.16816.F32 R28, R196, R202.reuse, R28 ;  /* 0x000000cac41c723c */ /* 0x080fe2000000181c */
[----:B------:R-:W-:Y:S07]  /*6410*/  LDSM.16.MT88.4 R196, [R0+0x2880] ;  /* 0x0028800000c4783b */ /* 0x000fee0000004200 */
[----:B------:R-:W-:Y:S01]  /*6420*/  HMMA.16816.F32 R32, R188, R202, R32 ;  /* 0x000000cabc20723c */ /* 0x000fe20000001820 */
[----:B------:R-:W4:Y:S05]  /*6430*/  LDSM.16.M88.4 R188, [R192+0x25480] ;  /* 0x02548000c0bc783b */ /* 0x000f2a0000000200 */
[----:B------:R-:W5:Y:S02]  /*6440*/  LDSM.16.MT88.4 R192, [R0+0x5880] ;  /* 0x0058800000c0783b */ /* 0x000f640000004200 */
[-C--:B-1----:R-:W-:Y:S08]  /*6450*/  HMMA.16816.F32 R4, R164, R168.reuse, R4 ;  /* 0x000000a8a404723c */ /* 0x082ff00000001804 */
[C---:B------:R-:W-:Y:S08]  /*6460*/  HMMA.16816.F32 R8, R172.reuse, R168, R8 ;  /* 0x000000a8ac08723c */ /* 0x040ff00000001808 */
[-C--:B------:R-:W-:Y:S08]  /*6470*/  HMMA.16816.F32 R12, R172, R170.reuse, R12 ;  /* 0x000000aaac0c723c */ /* 0x080ff0000000180c */
[C---:B------:R-:W-:Y:S01]  /*6480*/  HMMA.16816.F32 R16, R164.reuse, R170, R16 ;  /* 0x000000aaa410723c */ /* 0x040fe20000001810 */
[----:B------:R-:W-:Y:S07]  /*6490*/  LDSM.16.MT88.4 R168, [R0+0x2080] ;  /* 0x0020800000a8783b */ /* 0x000fee0000004200 */
[-C--:B--2---:R-:W-:Y:S08]  /*64a0*/  HMMA.16816.F32 R20, R164, R176.reuse, R20 ;  /* 0x000000b0a414723c */ /* 0x084ff00000001814 */
[C---:B------:R-:W-:Y:S08]  /*64b0*/  HMMA.16816.F32 R24, R172.reuse, R176, R24 ;  /* 0x000000b0ac18723c */ /* 0x040ff00000001818 */
[-C--:B------:R-:W-:Y:S01]  /*64c0*/  HMMA.16816.F32 R28, R172, R178.reuse, R28 ;  /* 0x000000b2ac1c723c */ /* 0x080fe2000000181c */
[----:B------:R-:W-:Y:S07]  /*64d0*/  LDSM.16.M88.4 R172, [R2+0x27480] ;  /* 0x0274800002ac783b */ /* 0x000fee0000000200 */
[----:B------:R-:W-:Y:S01]  /*64e0*/  HMMA.16816.F32 R32, R164, R178, R32 ;  /* 0x000000b2a420723c */ /* 0x000fe20000001820 */
[----:B------:R1:W2:Y:S05]  /*64f0*/  LDSM.16.M88.4 R164, [R2+0x26480] ;  /* 0x0264800002a4783b */ /* 0x0002aa0000000200 */
[----:B------:R-:W2:Y:S02]  /*6500*/  LDSM.16.MT88.4 R176, [R0+0x6080] ;  /* 0x0060800000b0783b */ /* 0x000ea40000004200 */
[-C--:B---3--:R-:W-:Y:S08]  /*6510*/  HMMA.16816.F32 R4, R180, R184.reuse, R4 ;  /* 0x000000b8b404723c */ /* 0x088ff00000001804 */
[C---:B----4-:R-:W-:Y:S08]  /*6520*/  HMMA.16816.F32 R8, R188.reuse, R184, R8 ;  /* 0x000000b8bc08723c */ /* 0x050ff00000001808 */
[-C--:B------:R-:W-:Y:S04]  /*6530*/  HMMA.16816.F32 R12, R188, R186.reuse, R12 ;  /* 0x000000babc0c723c */ /* 0x080fe8000000180c */
[----:B-1----:R-:W-:Y:S04]  /*6540*/  IADD3 R2, R215, R2, R208 ;  /* 0x00000002d7027210 */ /* 0x002fe80007ffe0d0 */
[C---:B------:R-:W-:Y:S01]  /*6550*/  HMMA.16816.F32 R16, R180.reuse, R186, R16 ;  /* 0x000000bab410723c */ /* 0x040fe20000001810 */
[----:B------:R-:W1:Y:S07]  /*6560*/  LDSM.16.M88.4 R184, [R204+0x26480] ;  /* 0x02648000ccb8783b */ /* 0x000e6e0000000200 */
[-C--:B-----5:R-:W-:Y:S08]  /*6570*/  HMMA.16816.F32 R20, R180, R192.reuse, R20 ;  /* 0x000000c0b414723c */ /* 0x0a0ff00000001814 */
[C---:B------:R-:W-:Y:S08]  /*6580*/  HMMA.16816.F32 R24, R188.reuse, R192, R24 ;  /* 0x000000c0bc18723c */ /* 0x040ff00000001818 */
[-C--:B------:R-:W-:Y:S01]  /*6590*/  HMMA.16816.F32 R28, R188, R194.reuse, R28 ;  /* 0x000000c2bc1c723c */ /* 0x080fe2000000181c */
[----:B------:R-:W3:Y:S07]  /*65a0*/  LDSM.16.M88.4 R188, [R204+0x27480] ;  /* 0x02748000ccbc783b */ /* 0x000eee0000000200 */
[----:B------:R-:W-:Y:S01]  /*65b0*/  HMMA.16816.F32 R32, R180, R194, R32 ;  /* 0x000000c2b420723c */ /* 0x000fe20000001820 */
[----:B------:R-:W4:Y:S05]  /*65c0*/  LDSM.16.MT88.4 R180, [R0+0x6880] ;  /* 0x0068800000b4783b */ /* 0x000f2a0000004200 */
[----:B------:R-:W-:Y:S02]  /*65d0*/  LDSM.16.M88.4 R192, [R2+0x26480] ;  /* 0x0264800002c0783b */ /* 0x000fe40000000200 */
        /* <DEDUP_REMOVED lines=11> */
[----:B------:R-:W5:Y:S02]  /*6690*/  LDSM.16.MT88.4 R176, [R0+0x7080] ;  /* 0x0070800000b0783b */ /* 0x000f640000004200 */
        /* <DEDUP_REMOVED lines=10> */
[----:B------:R-:W-:Y:S07]  /*6740*/  LDSM.16.MT88.4 R180, [R206+0x27c80] ;  /* 0x027c8000ceb4783b */ /* 0x000fee0000004200 */
[-C--:B--2---:R-:W-:Y:S08]  /*6750*/  HMMA.16816.F32 R4, R164, R168.reuse, R4 ;  /* 0x000000a8a404723c */ /* 0x084ff00000001804 */
[C---:B------:R-:W-:Y:S01]  /*6760*/  HMMA.16816.F32 R8, R172.reuse, R168, R8 ;  /* 0x000000a8ac08723c */ /* 0x040fe20000001808 */
[----:B---3--:R-:W-:Y:S01]  /*6770*/  IMAD.U32 R2, RZ, RZ, UR4 ;  /* 0x00000004ff027e24 */ /* 0x008fe2000f8e00ff */
[----:B------:R-:W-:Y:S04]  /*6780*/  UIADD3 UR4, UR17, 0x1, URZ ;  /* 0x0000000111047890 */ /* 0x000fe8000fffe03f */
[----:B------:R-:W-:Y:S02]  /*6790*/  USEL UR17, UR4, URZ, !UP1 ;  /* 0x0000003f04117287 */ /* 0x000fe4000c800000 */
[-C--:B------:R-:W-:Y:S08]  /*67a0*/  HMMA.16816.F32 R12, R172, R170.reuse, R12 ;  /* 0x000000aaac0c723c */ /* 0x080ff0000000180c */
[C---:B------:R-:W-:Y:S01]  /*67b0*/  HMMA.16816.F32 R16, R164.reuse, R170, R16 ;  /* 0x000000aaa410723c */ /* 0x040fe20000001810 */
[----:B------:R2:W3:Y:S07]  /*67c0*/  LDSM.16.MT88.4 R168, [R0+0x7880] ;  /* 0x0078800000a8783b */ /* 0x0004ee0000004200 */
[-C--:B-----5:R-:W-:Y:S08]  /*67d0*/  HMMA.16816.F32 R20, R164, R176.reuse, R20 ;  /* 0x000000b0a414723c */ /* 0x0a0ff00000001814 */
[C---:B------:R-:W-:Y:S08]  /*67e0*/  HMMA.16816.F32 R24, R172.reuse, R176, R24 ;  /* 0x000000b0ac18723c */ /* 0x040ff00000001818 */
[-C--:B------:R-:W-:Y:S01]  /*67f0*/  HMMA.16816.F32 R28, R172, R178.reuse, R28 ;  /* 0x000000b2ac1c723c */ /* 0x080fe2000000181c */
[----:B--2---:R-:W-:Y:S07]  /*6800*/  IMAD.U32 R0, RZ, RZ, UR22 ;  /* 0x00000016ff007e24 */ /* 0x004fee000f8e00ff */
[----:B------:R-:W-:Y:S01]  /*6810*/  HMMA.16816.F32 R32, R164, R178, R32 ;  /* 0x000000b2a420723c */ /* 0x000fe20000001820 */
[----:B------:R-:W-:Y:S06]  /*6820*/  LDSM.16.MT88.4 R176, [R207+0x27c80] ;  /* 0x027c8000cfb0783b */ /* 0x000fec0000004200 */
[----:B------:R-:W-:Y:S01]  /*6830*/  IMAD.U32 R164, RZ, RZ, UR21 ;  /* 0x00000015ffa47e24 */ /* 0x000fe2000f8e00ff */
[-C--:B-1----:R-:W-:Y:S05]  /*6840*/  HMMA.16816.F32 R4, R192, R196.reuse, R4 ;  /* 0x000000c4c004723c */ /* 0x082fea0000001804 */
[----:B------:R-:W-:Y:S03]  /*6850*/  IMAD.WIDE.U32 R164, R164, c[0x0][0x238], R250 ;  /* 0x00008e00a4a47a25 */ /* 0x000fe600078e00fa */
[C---:B----4-:R-:W-:Y:S04]  /*6860*/  HMMA.16816.F32 R8, R188.reuse, R196, R8 ;  /* 0x000000c4bc08723c */ /* 0x050fe80000001808 */
[----:B------:R-:W-:Y:S04]  /*6870*/  IADD3 R165, R165, UR23, RZ ;  /* 0x00000017a5a57c10 */ /* 0x000fe8000fffe0ff */
[-C--:B------:R-:W-:Y:S04]  /*6880*/  HMMA.16816.F32 R12, R188, R198.reuse, R12 ;  /* 0x000000c6bc0c723c */ /* 0x080fe8000000180c */
[----:B------:R-:W-:Y:S04]  /*6890*/  IMAD.WIDE.U32 R164, R0, c[0x0][0x240], R164 ;  /* 0x0000900000a47a25 */ /* 0x000fe800078e00a4 */
[C---:B------:R-:W-:Y:S04]  /*68a0*/  HMMA.16816.F32 R16, R192.reuse, R198, R16 ;  /* 0x000000c6c010723c */ /* 0x040fe80000001810 */
[----:B------:R-:W-:Y:S01]  /*68b0*/  IADD3 R0, P1, R164, UR10, RZ ;  /* 0x0000000aa4007c10 */ /* 0x000fe2000ff3e0ff */
[----:B------:R-:W-:Y:S03]  /*68c0*/  UMOV UR10, UR16 ;  /* 0x00000010000a7c82 */ /* 0x000fe60008000000 */
[-C--:B---3--:R-:W-:Y:S04]  /*68d0*/  HMMA.16816.F32 R20, R192, R168.reuse, R20 ;  /* 0x000000a8c014723c */ /* 0x088fe80000001814 */
        /* <DEDUP_REMOVED lines=193> */
.L_x_1918:
[----:B------:R-:W-:Y:S01]  /*74f0*/  USHF.L.U32 UR7, UR20, 0x7, URZ ;  /* 0x0000000714077899 */ /* 0x000fe2000800063f */
[----:B------:R-:W-:Y:S05]  /*7500*/  @P0 BRA `(.L_x_1924) ;  /* 0x00001dd000000947 */ /* 0x000fea0003800000 */
[----:B------:R-:W-:Y:S01]  /*7510*/  SHF.R.S32.HI R5, RZ, 0x1f, R250 ;  /* 0x0000001fff057819 */ /* 0x000fe200000114fa */
[----:B------:R-:W-:Y:S01]  /*7520*/  BAR.SYNC.DEFER_BLOCKING 0x1, 0x100 ;  /* 0x0044000000007b1d */ /* 0x000fe20000010000 */
[----:B------:R-:W-:Y:S01]  /*7530*/  F2FP.PACK_AB R41, R41, R40 ;  /* 0x000000282929723e */ /* 0x000fe200000000ff */
[----:B------:R-:W-:Y:S01]  /*7540*/  USHF.R.S32.HI UR6, URZ, 0x1f, UR21 ;  /* 0x0000001f3f067899 */ /* 0x000fe20008011415 */
[CC--:B------:R-:W-:Y:S02]  /*7550*/  LEA.HI R3, R5.reuse, R250.reuse, RZ, 0x2 ;  /* 0x000000fa05037211 */ /* 0x0c0fe400078f10ff */
[CC--:B------:R-:W-:Y:S01]  /*7560*/  LEA.HI R10, R5.reuse, R250.reuse, RZ, 0x4 ;  /* 0x000000fa050a7211 */ /* 0x0c0fe200078f20ff */
[----:B------:R-:W-:Y:S01]  /*7570*/  ULDC UR8, c[0x0][0x2f0] ;  /* 0x0000bc0000087ab9 */ /* 0x000fe20000000800 */
[--C-:B------:R-:W-:Y:S01]  /*7580*/  SHF.R.S32.HI R4, RZ, 0x2, R3.reuse ;  /* 0x00000002ff047819 */ /* 0x100fe20000011403 */
[----:B------:R-:W-:Y:S01]  /*7590*/  UIADD3 UR8, -UR7, UR8, URZ ;  /* 0x0000000807087290 */ /* 0x000fe2000fffe13f */
[----:B------:R-:W-:Y:S01]  /*75a0*/  SHF.R.S32.HI R0, RZ, 0x1f, R3 ;  /* 0x0000001fff007819 */ /* 0x000fe20000011403 */
[----:B------:R-:W-:Y:S01]  /*75b0*/  ULDC.64 UR4, c[0x0][0x338] ;  /* 0x0000ce0000047ab9 */ /* 0x000fe20000000a00 */
[----:B------:R-:W-:Y:S01]  /*75c0*/  LEA.HI R40, R5, R250, RZ, 0x7 ;  /* 0x000000fa05287211 */ /* 0x000fe200078f38ff */
[----:B------:R-:W-:Y:S01]  /*75d0*/  UISETP.LT.AND UP0, UPT, UR8, 0x80, UPT ;  /* 0x000000800800788c */ /* 0x000fe2000bf01270 */
[----:B------:R-:W-:Y:S01]  /*75e0*/  LEA.HI R0, R0, R4, RZ, 0x3 ;  /* 0x0000000400007211 */ /* 0x000fe200078f18ff */
[----:B------:R-:W-:Y:S01]  /*75f0*/  UIMAD UR4, UR6, UR4, URZ ;  /* 0x00000004060472a4 */ /* 0x000fe2000f8e023f */
[----:B------:R-:W-:Y:S01]  /*7600*/  F2FP.PACK_AB R111, R37, R36 ;  /* 0x00000024256f723e */ /* 0x000fe200000000ff */
[----:B------:R-:W-:Y:S01]  /*7610*/  USEL UR8, UR8, 0x80, UP0 ;  /* 0x0000008008087887 */ /* 0x000fe20008000000 */
[----:B------:R-:W-:Y:S01]  /*7620*/  LOP3.LUT R2, R0, 0xfffffff8, RZ, 0xc0, !PT ;  /* 0xfffffff800027812 */ /* 0x000fe200078ec0ff */
[----:B------:R-:W-:Y:S01]  /*7630*/  UIMAD UR5, UR21, UR5, UR4 ;  /* 0x00000005150572a4 */ /* 0x000fe2000f8e0204 */
[----:B------:R-:W-:Y:S01]  /*7640*/  LEA.HI R0, R5, R250, RZ, 0x5 ;  /* 0x000000fa05007211 */ /* 0x000fe200078f28ff */
[----:B------:R-:W-:Y:S01]  /*7650*/  USHF.R.S32.HI UR7, URZ, 0x1f, UR22 ;  /* 0x0000001f3f077899 */ /* 0x000fe20008011416 */
[----:B------:R-:W-:Y:S01]  /*7660*/  F2FP.PACK_AB R109, R39, R38 ;  /* 0x00000026276d723e */ /* 0x000fe200000000ff */
[----:B------:R-:W-:Y:S01]  /*7670*/  IMAD.IADD R8, R4, 0x1, -R2 ;  /* 0x0000000104087824 */ /* 0x000fe200078e0a02 */
[----:B------:R-:W-:Y:S01]  /*7680*/  LEA.HI R2, R5, R250, RZ, 0x6 ;  /* 0x000000fa05027211 */ /* 0x000fe200078f30ff */
[----:B------:R-:W-:Y:S01]  /*7690*/  BSSY B0, `(.L_x_1925) ;  /* 0x00000ca000007945 */ /* 0x000fe20003800000 */
[----:B------:R-:W-:-:S02]  /*76a0*/  SHF.R.S32.HI R6, RZ, 0x5, R0 ;  /* 0x00000005ff067819 */ /* 0x000fc40000011400 */
[----:B------:R-:W-:Y:S02]  /*76b0*/  LOP3.LUT R4, R3, 0x3ffffffc, RZ, 0xc0, !PT ;  /* 0x3ffffffc03047812 */ /* 0x000fe400078ec0ff */
[----:B------:R-:W-:Y:S01]  /*76c0*/  SHF.R.U32.HI R5, RZ, 0x3, R2 ;  /* 0x00000003ff057819 */ /* 0x000fe20000011602 */
[----:B------:R-:W-:Y:S01]  /*76d0*/  IMAD.SHL.U32 R2, R8, 0x40, RZ ;  /* 0x0000004008027824 */ /* 0x000fe200078e00ff */
[----:B------:R-:W-:Y:S01]  /*76e0*/  LEA.HI R0, R0, R6, RZ, 0x1 ;  /* 0x0000000600007211 */ /* 0x000fe200078f08ff */
[----:B------:R-:W-:Y:S01]  /*76f0*/  IMAD.IADD R7, R250, 0x1, -R4 ;  /* 0x00000001fa077824 */ /* 0x000fe200078e0a04 */
[----:B------:R-:W-:Y:S02]  /*7700*/  LOP3.LUT R3, R10, 0xfffffff0, RZ, 0xc0, !PT ;  /* 0xfffffff00a037812 */ /* 0x000fe400078ec0ff */
[----:B------:R-:W-:Y:S02]  /*7710*/  LOP3.LUT R4, R0, 0x1ffffe, RZ, 0xc0, !PT ;  /* 0x001ffffe00047812 */ /* 0x000fe400078ec0ff */
[----:B------:R-:W-:Y:S01]  /*7720*/  LOP3.LUT R0, R2, 0x1c0, RZ, 0xc0, !PT ;  /* 0x000001c002007812 */ /* 0x000fe200078ec0ff */
[----:B------:R-:W-:Y:S01]  /*7730*/  IMAD.IADD R2, R250, 0x1, -R3 ;  /* 0x00000001fa027824 */ /* 0x000fe200078e0a03 */
[----:B------:R-:W-:Y:S01]  /*7740*/  SHF.R.S32.HI R10, RZ, 0x4, R10 ;  /* 0x00000004ff0a7819 */ /* 0x000fe2000001140a */
[----:B------:R-:W-:Y:S01]  /*7750*/  IMAD.IADD R4, R6, 0x1, -R4 ;  /* 0x0000000106047824 */ /* 0x000fe200078e0a04 */
[----:B------:R-:W-:-:S02]  /*7760*/  LOP3.LUT R5, R0, 0x18, R5, 0xf8, !PT ;  /* 0x0000001800057812 */ /* 0x000fc400078ef805 */
[----:B------:R-:W-:Y:S01]  /*7770*/  SHF.R.U32.HI R0, RZ, 0x3, R0 ;  /* 0x00000003ff007819 */ /* 0x000fe20000011600 */
[----:B------:R-:W-:Y:S01]  /*7780*/  IMAD R7, R4, 0x200, R7 ;  /* 0x0000020004077824 */ /* 0x000fe200078e0207 */
[----:B------:R-:W-:Y:S01]  /*7790*/  LOP3.LUT P0, RZ, R8, 0x4, RZ, 0xc0, !PT ;  /* 0x0000000408ff7812 */ /* 0x000fe2000780c0ff */
[----:B------:R-:W-:Y:S01]  /*77a0*/  IMAD.SHL.U32 R3, R10, 0x40, RZ ;  /* 0x000000400a037824 */ /* 0x000fe200078e00ff */
[----:B------:R-:W-:Y:S01]  /*77b0*/  LOP3.LUT R0, R5, R0, RZ, 0x3c, !PT ;  /* 0x0000000005007212 */ /* 0x000fe200078e3cff */
[----:B------:R-:W-:Y:S01]  /*77c0*/  IMAD.SHL.U32 R4, R2, 0x8, RZ ;  /* 0x0000000802047824 */ /* 0x000fe200078e00ff */
[----:B------:R-:W-:Y:S01]  /*77d0*/  SHF.R.S32.HI R6, RZ, 0x1f, R2 ;  /* 0x0000001fff067819 */ /* 0x000fe20000011402 */
[----:B------:R-:W-:Y:S01]  /*77e0*/  IMAD.SHL.U32 R8, R40, 0x4, RZ ;  /* 0x0000000428087824 */ /* 0x000fe200078e00ff */
[----:B------:R-:W-:Y:S01]  /*77f0*/  LOP3.LUT R3, R3, 0x1c0, RZ, 0xc0, !PT ;  /* 0x000001c003037812 */ /* 0x000fe200078ec0ff */
[----:B------:R-:W-:Y:S01]  /*7800*/  IMAD.U32 R0, R7, 0x2, R0 ;  /* 0x0000000207007824 */ /* 0x000fe200078e0000 */
[----:B------:R-:W-:-:S02]  /*7810*/  LEA.HI R2, R6, R2, RZ, 0x3 ;  /* 0x0000000206027211 */ /* 0x000fc400078f18ff */
[----:B------:R-:W-:Y:S01]  /*7820*/  LOP3.LUT R5, R3, 0x38, R4, 0xf8, !PT ;  /* 0x0000003803057812 */ /* 0x000fe200078ef804 */
[----:B------:R-:W-:Y:S01]  /*7830*/  IMAD.SHL.U32 R0, R0, 0x2, RZ ;  /* 0x0000000200007824 */ /* 0x000fe200078e00ff */
[----:B------:R-:W-:Y:S01]  /*7840*/  SHF.R.U32.HI R7, RZ, 0x3, R3 ;  /* 0x00000003ff077819 */ /* 0x000fe20000011603 */
[----:B------:R-:W-:Y:S01]  /*7850*/  IMAD.SHL.U32 R3, R2, 0x400, RZ ;  /* 0x0000040002037824 */ /* 0x000fe200078e00ff */
[----:B------:R-:W-:Y:S02]  /*7860*/  F2FP.PACK_AB R64, R65, R64 ;  /* 0x000000404140723e */ /* 0x000fe400000000ff */
[C---:B------:R-:W-:Y:S01]  /*7870*/  IADD3 R2, R0.reuse, 0x40, RZ ;  /* 0x0000004000027810 */ /* 0x040fe20007ffe0ff */
[----:B------:R-:W-:Y:S01]  /*7880*/  STS [R0+0x8080], R111 ;  /* 0x0080806f00007388 */ /* 0x000fe20000000800 */
[----:B------:R-:W-:Y:S02]  /*7890*/  F2FP.PACK_AB R66, R67, R66 ;  /* 0x000000424342723e */ /* 0x000fe400000000ff */
[----:B------:R-:W-:Y:S01]  /*78a0*/  @P0 IADD3 R2, R0, -0x40, RZ ;  /* 0xffffffc000020810 */ /* 0x000fe20007ffe0ff */
        /* <DEDUP_REMOVED lines=86> */
[----:B------:R-:W-:Y:S01]  /*7e10*/  LOP3.LUT R7, R5, R7, RZ, 0x3c, !PT ;  /* 0x0000000705077212 */ /* 0x000fe200078e3cff */
[----:B------:R-:W-:Y:S01]  /*7e20*/  STS [R2+0xf080], R84 ;  /* 0x00f0805402007388 */ /* 0x000fe20000000800 */
[----:B------:R-:W-:Y:S02]  /*7e30*/  LOP3.LUT R6, R3, 0x7fffe000, RZ, 0xc0, !PT ;  /* 0x7fffe00003067812 */ /* 0x000fe400078ec0ff */
[----:B------:R-:W-:Y:S01]  /*7e40*/  F2FP.PACK_AB R5, R149, R148 ;  /* 0x000000949505723e */ /* 0x000fe200000000ff */
[----:B------:R-:W-:Y:S01]  /*7e50*/  STS [R2+0xf480], R86 ;  /* 0x00f4805602007388 */ /* 0x000fe20000000800 */
[----:B------:R-:W-:-:S02]  /*7e60*/  F2FP.PACK_AB R3, R151, R150 ;  /* 0x000000969703723e */ /* 0x000fc400000000ff */
[----:B------:R-:W-:Y:S01]  /*7e70*/  LOP3.LUT R8, R8, 0x7ffffe00, RZ, 0xc0, !PT ;  /* 0x7ffffe0008087812 */ /* 0x000fe200078ec0ff */
[----:B------:R-:W-:Y:S01]  /*7e80*/  STS [R0+0x80], R39 ;  /* 0x0000802700007388 */ /* 0x000fe20000000800 */
[----:B------:R-:W-:Y:S02]  /*7e90*/  ISETP.GE.AND P2, PT, R10, UR8, PT ;  /* 0x000000080a007c0c */ /* 0x000fe4000bf46270 */
[----:B------:R-:W-:Y:S01]  /*7ea0*/  IADD3 R6, R7, R6, R8 ;  /* 0x0000000607067210 */ /* 0x000fe20007ffe008 */
[----:B------:R-:W-:Y:S01]  /*7eb0*/  STS [R0+0x480], R38 ;  /* 0x0004802600007388 */ /* 0x000fe20000000800 */
[----:B------:R-:W-:Y:S01]  /*7ec0*/  ISETP.GE.OR P0, PT, R4, c[0x0][0x324], P2 ;  /* 0x0000c90004007a0c */ /* 0x000fe20001706670 */
[----:B------:R-:W-:Y:S02]  /*7ed0*/  IMAD.U32 R7, RZ, RZ, UR20 ;  /* 0x00000014ff077e24 */ /* 0x000fe4000f8e00ff */
        /* <DEDUP_REMOVED lines=33> */
[----:B------:R-:W-:Y:S01]  /*80f0*/  IMAD.U32 R6, RZ, RZ, UR22 ;  /* 0x00000016ff067e24 */ /* 0x000fe2000f8e00ff */
[----:B---3--:R-:W-:Y:S01]  /*8100*/  SHF.R.S32.HI R5, RZ, 0x1f, R4 ;  /* 0x0000001fff057819 */ /* 0x008fe20000011404 */
        /* <DEDUP_REMOVED lines=34> */
.L_x_1926:
[----:B--234-:R-:W-:Y:S05]  /*8330*/  BSYNC B0 ;  /* 0x0000000000007941 */ /* 0x01cfea0003800000 */
.L_x_1925:
        /* <DEDUP_REMOVED lines=17> */
.L_x_1928:
[----:B------:R-:W-:Y:S05]  /*8450*/  BSYNC B0 ;  /* 0x0000000000007941 */ /* 0x000fea0003800000 */
.L_x_1927:
        /* <DEDUP_REMOVED lines=17> */
.L_x_1930:
[----:B------:R-:W-:Y:S05]  /*8570*/  BSYNC B0 ;  /* 0x0000000000007941 */ /* 0x000fea0003800000 */
.L_x_1929:
        /* <DEDUP_REMOVED lines=16> */
.L_x_1932:
[----:B------:R-:W-:Y:S05]  /*8680*/  BSYNC B0 ;  /* 0x0000000000007941 */ /* 0x000fea0003800000 */
.L_x_1931:
        /* <DEDUP_REMOVED lines=16> */
.L_x_1934:
[----:B------:R-:W-:Y:S05]  /*8790*/  BSYNC B0 ;  /* 0x0000000000007941 */ /* 0x000fea0003800000 */
.L_x_1933:
        /* <DEDUP_REMOVED lines=16> */
.L_x_1936:
[----:B------:R-:W-:Y:S05]  /*88a0*/  BSYNC B0 ;  /* 0x0000000000007941 */ /* 0x000fea0003800000 */
.L_x_1935:
        /* <DEDUP_REMOVED lines=16> */
.L_x_1938:
[----:B------:R-:W-:Y:S05]  /*89b0*/  BSYNC B0 ;  /* 0x0000000000007941 */ /* 0x000fea0003800000 */
.L_x_1937:
        /* <DEDUP_REMOVED lines=15> */
.L_x_1940:
[----:B------:R-:W-:Y:S05]  /*8ab0*/  BSYNC B0 ;  /* 0x0000000000007941 */ /* 0x000fea0003800000 */
.L_x_1939:
        /* <DEDUP_REMOVED lines=23> */
.L_x_1942:
[----:B------:R-:W-:Y:S05]  /*8c30*/  BSYNC B0 ;  /* 0x0000000000007941 */ /* 0x000fea0003800000 */
.L_x_1941:
        /* <DEDUP_REMOVED lines=15> */
.L_x_1944:
[----:B------:R-:W-:Y:S05]  /*8d30*/  BSYNC B0 ;  /* 0x0000000000007941 */ /* 0x000fea0003800000 */
.L_x_1943:
        /* <DEDUP_REMOVED lines=15> */
.L_x_1946:
[----:B------:R-:W-:Y:S05]  /*8e30*/  BSYNC B0 ;  /* 0x0000000000007941 */ /* 0x000fea0003800000 */
.L_x_1945:
        /* <DEDUP_REMOVED lines=14> */
.L_x_1948:
[----:B------:R-:W-:Y:S05]  /*8f20*/  BSYNC B0 ;  /* 0x0000000000007941 */ /* 0x000fea0003800000 */
.L_x_1947:
        /* <DEDUP_REMOVED lines=14> */
.L_x_1950:
[----:B------:R-:W-:Y:S05]  /*9010*/  BSYNC B0 ;  /* 0x0000000000007941 */ /* 0x000fea0003800000 */
.L_x_1949:
        /* <DEDUP_REMOVED lines=14> */
.L_x_1952:
[----:B------:R-:W-:Y:S05]  /*9100*/  BSYNC B0 ;  /* 0x0000000000007941 */ /* 0x000fea0003800000 */
.L_x_1951:
        /* <DEDUP_REMOVED lines=14> */
.L_x_1954:
[----:B------:R-:W-:Y:S05]  /*91f0*/  BSYNC B0 ;  /* 0x0000000000007941 */ /* 0x000fea0003800000 */
.L_x_1953:
        /* <DEDUP_REMOVED lines=14> */
.L_x_1924:
[----:B------:R-:W-:Y:S01]  /*92e0*/  SHF.R.S32.HI R0, RZ, 0x1f, R250 ;  /* 0x0000001fff007819 */ /* 0x000fe200000114fa */
[----:B------:R-:W-:Y:S01]  /*92f0*/  USHF.R.S32.HI UR6, URZ, 0x1f, UR21 ;  /* 0x0000001f3f067899 */ /* 0x000fe20008011415 */
[----:B------:R-:W-:Y:S01]  /*9300*/  IMAD.U32 R10, RZ, RZ, UR21 ;  /* 0x00000015ff0a7e24 */ /* 0x000fe2000f8e00ff */
[----:B------:R-:W-:Y:S01]  /*9310*/  ULDC.64 UR4, c[0x0][0x308] ;  /* 0x0000c20000047ab9 */ /* 0x000fe20000000a00 */
[----:B------:R-:W-:Y:S01]  /*9320*/  LEA.HI R0, R0, R250, RZ, 0x4 ;  /* 0x000000fa00007211 */ /* 0x000fe200078f20ff */
[----:B------:R-:W-:Y:S01]  /*9330*/  UIMAD UR4, UR6, UR4, URZ ;  /* 0x00000004060472a4 */ /* 0x000fe2000f8e023f */
[----:B------:R-:W-:Y:S01]  /*9340*/  IMAD.U32 R2, RZ, RZ, UR20 ;  /* 0x00000014ff027e24 */ /* 0x000fe2000f8e00ff */
[----:B------:R-:W-:Y:S01]  /*9350*/  USHF.R.S32.HI UR8, URZ, 0x1f, UR22 ;  /* 0x0000001f3f087899 */ /* 0x000fe20008011416 */
[----:B------:R-:W-:Y:S01]  /*9360*/  LOP3.LUT R4, R0, 0x1ffffff0, RZ, 0xc0, !PT ;  /* 0x1ffffff000047812 */ /* 0x000fe200078ec0ff */
[----:B------:R-:W-:Y:S01]  /*9370*/  UIMAD UR5, UR21, UR5, UR4 ;  /* 0x00000005150572a4 */ /* 0x000fe2000f8e0204 */
[----:B------:R-:W-:Y:S01]  /*9380*/  SHF.R.S32.HI R6, RZ, 0x4, R0 ;  /* 0x00000004ff067819 */ /* 0x000fe20000011400 */
[----:B------:R-:W-:Y:S01]  /*9390*/  IMAD.U32 R0, RZ, RZ, UR22 ;  /* 0x00000016ff007e24 */ /* 0x000fe2000f8e00ff */
[----:B------:R-:W-:Y:S01]  /*93a0*/  ULDC UR4, c[0x0][0x2f0] ;  /* 0x0000bc0000047ab9 */ /* 0x000fe20000000800 */
[----:B------:R-:W-:Y:S01]  /*93b0*/  IMAD.IADD R4, R250, 0x1, -R4 ;  /* 0x00000001fa047824 */ /* 0x000fe200078e0a04 */
[----:B------:R-:W-:Y:S01]  /*93c0*/  UIADD3 UR7, -UR7, UR4, URZ ;  /* 0x0000000407077290 */ /* 0x000fe2000fffe13f */
[----:B------:R-:W-:Y:S01]  /*93d0*/  SHF.R.S32.HI R7, RZ, 0x1f, R6 ;  /* 0x0000001fff077819 */ /* 0x000fe20000011406 */
[----:B------:R-:W-:Y:S01]  /*93e0*/  BSSY B0, `(.L_x_1955) ;  /* 0x0000016000007945 */ /* 0x000fe20003800000 */
[----:B------:R-:W-:-:S03]  /*93f0*/  IMAD.SHL.U32 R4, R4, 0x8, RZ ;  /* 0x0000000804047824 */ /* 0x000fc600078e00ff */
[----:B------:R-:W-:Y:S01]  /*9400*/  ISETP.GE.AND P2, PT, R6, UR7, PT ;  /* 0x0000000706007c0c */ /* 0x000fe2000bf46270 */
        /* <DEDUP_REMOVED lines=19> */
.L_x_1956:
[----:B------:R-:W-:Y:S05]  /*9540*/  BSYNC B0 ;  /* 0x0000000000007941 */ /* 0x000fea0003800000 */
.L_x_1955:
        /* <DEDUP_REMOVED lines=17> */
.L_x_1958:
[----:B------:R-:W-:Y:S05]  /*9660*/  BSYNC B0 ;  /* 0x0000000000007941 */ /* 0x000fea0003800000 */
.L_x_1957:
        /* <DEDUP_REMOVED lines=17> */
.L_x_1960:
[----:B------:R-:W-:Y:S05]  /*9780*/  BSYNC B0 ;  /* 0x0000000000007941 */ /* 0x000fea0003800000 */
.L_x_1959:
        /* <DEDUP_REMOVED lines=16> */
.L_x_1962:
[----:B------:R-:W-:Y:S05]  /*9890*/  BSYNC B0 ;  /* 0x0000000000007941 */ /* 0x000fea0003800000 */
.L_x_1961:
        /* <DEDUP_REMOVED lines=16> */
.L_x_1964:
[----:B------:R-:W-:Y:S05]  /*99a0*/  BSYNC B0 ;  /* 0x0000000000007941 */ /* 0x000fea0003800000 */
.L_x_1963:
        /* <DEDUP_REMOVED lines=16> */
.L_x_1966:
[----:B------:R-:W-:Y:S05]  /*9ab0*/  BSYNC B0 ;  /* 0x0000000000007941 */ /* 0x000fea0003800000 */
.L_x_1965:
        /* <DEDUP_REMOVED lines=16> */
.L_x_1968:
[----:B------:R-:W-:Y:S05]  /*9bc0*/  BSYNC B0 ;  /* 0x0000000000007941 */ /* 0x000fea0003800000 */
.L_x_1967:
        /* <DEDUP_REMOVED lines=15> */
.L_x_1970:
[----:B------:R-:W-:Y:S05]  /*9cc0*/  BSYNC B0 ;  /* 0x0000000000007941 */ /* 0x000fea0003800000 */
.L_x_1969:
        /* <DEDUP_REMOVED lines=23> */
.L_x_1972:
[----:B------:R-:W-:Y:S05]  /*9e40*/  BSYNC B0 ;  /* 0x0000000000007941 */ /* 0x000fea0003800000 */
.L_x_1971:
        /* <DEDUP_REMOVED lines=15> */
.L_x_1974:
[----:B------:R-:W-:Y:S05]  /*9f40*/  BSYNC B0 ;  /* 0x0000000000007941 */ /* 0x000fea0003800000 */
.L_x_1973:
        /* <DEDUP_REMOVED lines=15> */
.L_x_1976:
[----:B------:R-:W-:Y:S05]  /*a040*/  BSYNC B0 ;  /* 0x0000000000007941 */ /* 0x000fea0003800000 */
.L_x_1975:
        /* <DEDUP_REMOVED lines=14> */
.L_x_1978:
[----:B------:R-:W-:Y:S05]  /*a130*/  BSYNC B0 ;  /* 0x0000000000007941 */ /* 0x000fea0003800000 */
.L_x_1977:
        /* <DEDUP_REMOVED lines=14> */
.L_x_1980:
[----:B------:R-:W-:Y:S05]  /*a220*/  BSYNC B0 ;  /* 0x0000000000007941 */ /* 0x000fea0003800000 */
.L_x_1979:
        /* <DEDUP_REMOVED lines=14> */
.L_x_1982:
[----:B------:R-:W-:Y:S05]  /*a310*/  BSYNC B0 ;  /* 0x0000000000007941 */ /* 0x000fea0003800000 */
.L_x_1981:
        /* <DEDUP_REMOVED lines=14> */
.L_x_1984:
[----:B------:R-:W-:Y:S05]  /*a400*/  BSYNC B0 ;  /* 0x0000000000007941 */ /* 0x000fea0003800000 */
.L_x_1983:
        /* <DEDUP_REMOVED lines=13> */
.L_x_1985:
        /* <DEDUP_REMOVED lines=10> */
.L_x_2337:


//--------------------- .text._ZN7cutlass13device_kernelIN5flash19enable_sm80_to_sm89INS1_16FlashAttnBwdSm80INS1_25CollectiveMainloopBwdSm80ILi2ELi2EN4cute5tupleIJNS5_1CILi64EEENS7_ILi128EEES9_EEENS_6half_tEfNS_4arch4Sm80ELb1ELb0ELb1ELb0ELb0ELb0ELb0ELb0ELi2ELi2ELi2ELi2ELb0EEENS1_24CollectiveEpilogueBwdGQAISA_fSD_Li256ELb0ELb0EEENS1_25SingleTileBwdLPTSchedulerILb0ELi128ELb0EEEEEEEEEvNT_6ParamsE --------------------------
	.section	.text._ZN7cutlass13device_kernelIN5flash19enable_sm80_to_sm89INS1_16FlashAttnBwdSm80INS1_25CollectiveMainloopBwdSm80ILi2ELi2EN4cute5tupleIJNS5_1CILi64EEENS7_ILi128EEES9_EEENS_6half_tEfNS_4arch4Sm80ELb1ELb0ELb1ELb0ELb0ELb0ELb0ELb0ELi2ELi2ELi2ELi2ELb0EEENS1_24CollectiveEpilogueBwdGQAISA_fSD_Li256ELb0ELb0EEENS1_25SingleTileBwdLPTSchedulerILb0ELi128ELb0EEEEEEEEEvNT_6ParamsE,"ax",@progbits
	.sectioninfo	@"SHI_REGISTERS=255"
	.align	128
.text._ZN7cutlass13device_kernelIN5flash19enable_sm80_to_sm89INS1_16FlashAttnBwdSm80INS1_25CollectiveMainloopBwdSm80ILi2ELi2EN4cute5tupleIJNS5_1CILi64EEENS7_ILi128EEES9_EEENS_6half_tEfNS_4arch4Sm80ELb1ELb0ELb1ELb0ELb0ELb0ELb0ELb0ELi2ELi2ELi2ELi2ELb0EEENS1_24CollectiveEpilogueBwdGQAISA_fSD_Li256ELb0ELb0EEENS1_25SingleTileBwdLPTSchedulerILb0ELi128ELb0EEEEEEEEEvNT_6ParamsE:
        .type           _ZN7cutlass13device_kernelIN5flash19enable_sm80_to_sm89INS1_16FlashAttnBwdSm80INS1_25CollectiveMainloopBwdSm80ILi2ELi2EN4cute5tupleIJNS5_1CILi64EEENS7_ILi128EEES9_EEENS_6half_tEfNS_4arch4Sm80ELb1ELb0ELb1ELb0ELb0ELb0ELb0ELb0ELi2ELi2ELi2ELi2ELb0EEENS1_24CollectiveEpilogueBwdGQAISA_fSD_Li256ELb0ELb0EEENS1_25SingleTileBwdLPTSchedulerILb0ELi128ELb0EEEEEEEEEvNT_6ParamsE,@function
        .size           _ZN7cutlass13device_kernelIN5flash19enable_sm80_to_sm89INS1_16FlashAttnBwdSm80INS1_25CollectiveMainloopBwdSm80ILi2ELi2EN4cute5tupleIJNS5_1CILi64EEENS7_ILi128EEES9_EEENS_6half_tEfNS_4arch4Sm80ELb1ELb0ELb1ELb0ELb0ELb0ELb0ELb0ELi2ELi2ELi2ELi2ELb0EEENS1_24CollectiveEpilogueBwdGQAISA_fSD_Li256ELb0ELb0EEENS1_25SingleTileBwdLPTSchedulerILb0ELi128ELb0EEEEEEEEEvNT_6ParamsE,(.L_x_2338 - _ZN7cutlass13device_kernelIN5flash19enable_sm80_to_sm89INS1_16FlashAttnBwdSm80INS1_25CollectiveMainloopBwdSm80ILi2ELi2EN4cute5tupleIJNS5_1CILi64EEENS7_ILi128EEES9_EEENS_6half_tEfNS_4arch4Sm80ELb1ELb0ELb1ELb0ELb0ELb0ELb0ELb0ELi2ELi2ELi2ELi2ELb0EEENS1_24CollectiveEpilogueBwdGQAISA_fSD_Li256ELb0ELb0EEENS1_25SingleTileBwdLPTSchedulerILb0ELi128ELb0EEEEEEEEEvNT_6ParamsE)
        .other          _ZN7cutlass13device_kernelIN5flash19enable_sm80_to_sm89INS1_16FlashAttnBwdSm80INS1_25CollectiveMainloopBwdSm80ILi2ELi2EN4cute5tupleIJNS5_1CILi64EEENS7_ILi128EEES9_EEENS_6half_tEfNS_4arch4Sm80ELb1ELb0ELb1ELb0ELb0ELb0ELb0ELb0ELi2ELi2ELi2ELi2ELb0EEENS1_24CollectiveEpilogueBwdGQAISA_fSD_Li256ELb0ELb0EEENS1_25SingleTileBwdLPTSchedulerILb0ELi128ELb0EEEEEEEEEvNT_6ParamsE,@"STO_CUDA_ENTRY STV_DEFAULT"
_ZN7cutlass13device_kernelIN5flash19enable_sm80_to_sm89INS1_16FlashAttnBwdSm80INS1_25CollectiveMainloopBwdSm80ILi2ELi2EN4cute5tupleIJNS5_1CILi64EEENS7_ILi128EEES9_EEENS_6half_tEfNS_4arch4Sm80ELb1ELb0ELb1ELb0ELb0ELb0ELb0ELb0ELi2ELi2ELi2ELi2ELb0EEENS1_24CollectiveEpilogueBwdGQAISA_fSD_Li256ELb0ELb0EEENS1_25SingleTileBwdLPTSchedulerILb0ELi128ELb0EEEEEEEEEvNT_6ParamsE:
[----:B------:R-:W-:-:S03]  /*0000*/  MOV R1, c[0x0][0x28] ;  /* 0x00000a0000017a02 */ /* 0x000fc60000000f00 */
[----:B------:R-:W1:Y:S01]  /*0010*/  S2R R2, SR_TID.X ;  /* 0x0000000000027919 */ /* 0x000e620000002100 */
[----:B------:R-:W-:Y:S01]  /*0020*/  IADD3 R1, R1, -0x50, RZ ;  /* 0xffffffb001017810 */ /* 0x000fe20007ffe0ff */
[----:B------:R-:W2:Y:S01]  /*0030*/  S2UR UR7, SR_CTAID.X ;  /* 0x00000000000779c3 */ /* 0x000ea20000002500 */
[----:B------:R-:W-:Y:S02]  /*0040*/  IMAD.MOV.U32 R33, RZ, RZ, R3 ;  /* 0x000000ffff217224 */ /* 0x000fe400078e0003 */
[--C-:B-1----:R-:W-:Y:S01]  /*0050*/  IMAD.MOV.U32 R32, RZ, RZ, R2.reuse ;  /* 0x000000ffff207224 */ /* 0x102fe200078e0002 */
[----:B------:R-:W-:Y:S01]  /*0060*/  STL [R1+0x10], R2 ;  /* 0x0000100201007387 */ /* 0x000fe20000100800 */
        /* <DEDUP_REMOVED lines=25> */
.L_x_1987:
[----:B------:R-:W-:Y:S02]  /*0200*/  ULDC UR8, c[0x0][0x3b4] ;  /* 0x0000ed0000087ab9 */ /* 0x000fe40000000800 */
[----:B------:R-:W-:Y:S02]  /*0210*/  UISETP.NE.AND UP0, UPT, UR8, 0x1, UPT ;  /* 0x000000010800788c */ /* 0x000fe4000bf05270 */
[----:B------:R-:W-:Y:S02]  /*0220*/  ULDC.64 UR4, c[0x0][0x3b8] ;  /* 0x0000ee0000047ab9 */ /* 0x000fe40000000a00 */
[----:B------:R-:W-:Y:S02]  /*0230*/  UIMAD.WIDE.U32 UR10, UR7, UR4, URZ ;  /* 0x00000004070a72a5 */ /* 0x000fe4000f8e003f */
[----:B------:R-:W-:-:S05]  /*0240*/  UMOV UR24, UR7 ;  /* 0x0000000700187c82 */ /* 0x000fca0008000000 */
[----:B------:R-:W-:-:S04]  /*0250*/  @UP0 USHF.R.U32.HI UR24, URZ, UR5, UR11 ;  /* 0x000000053f180299 */ /* 0x000fc8000801160b */
[----:B------:R-:W-:Y:S02]  /*0260*/  UIMAD UR8, UR24, UR8, URZ ;  /* 0x00000008180872a4 */ /* 0x000fe4000f8e023f */
.L_x_1988:
        /* <DEDUP_REMOVED lines=11> */
.L_x_1986:
        /* <DEDUP_REMOVED lines=20> */
.L_x_1990:
[----:B------:R-:W-:Y:S02]  /*0460*/  ULDC UR8, c[0x0][0x3b4] ;  /* 0x0000ed0000087ab9 */ /* 0x000fe40000000800 */
[----:B------:R-:W-:Y:S02]  /*0470*/  UISETP.NE.AND UP0, UPT, UR8, 0x1, UPT ;  /* 0x000000010800788c */ /* 0x000fe4000bf05270 */
[----:B------:R-:W-:Y:S02]  /*0480*/  ULDC.64 UR4, c[0x0][0x3b8] ;  /* 0x0000ee0000047ab9 */ /* 0x000fe40000000a00 */
[----:B------:R-:W-:Y:S02]  /*0490*/  UIMAD.WIDE.U32 UR10, UR7, UR4, URZ ;  /* 0x00000004070a72a5 */ /* 0x000fe4000f8e003f */
[----:B------:R-:W-:-:S05]  /*04a0*/  UMOV UR24, UR7 ;  /* 0x0000000700187c82 */ /* 0x000fca0008000000 */
[----:B------:R-:W-:-:S04]  /*04b0*/  @UP0 USHF.R.U32.HI UR24, URZ, UR5, UR11 ;  /* 0x000000053f180299 */ /* 0x000fc8000801160b */
[----:B------:R-:W-:Y:S02]  /*04c0*/  UIMAD UR8, UR24, UR8, URZ ;  /* 0x00000008180872a4 */ /* 0x000fe4000f8e023f */
.L_x_1991:
        /* <DEDUP_REMOVED lines=10> */
.L_x_1989:
        /* <DEDUP_REMOVED lines=120> */
[----:B------:R-:W-:Y:S01]  /*0cf0*/  LOP3.LUT R0, R0, 0x1c0, RZ, 0xc0, !PT ;  /* 0x000001c000007812 */ /* 0x000fe200078ec0ff */
[----:B------:R-:W-:Y:S01]  /*0d00*/  UIMAD UR6, UR9, UR5, UR4 ;  /* 0x00000005090672a4 */ /* 0x000fe2000f8e0204 */
[--C-:B------:R-:W-:Y:S01]  /*0d10*/  SHF.R.S32.HI R19, RZ, 0x1f, R18.reuse ;  /* 0x0000001fff137819 */ /* 0x100fe20000011412 */
[----:B------:R-:W-:Y:S01]  /*0d20*/  IMAD.SHL.U32 R28, R25, 0x200, RZ ;  /* 0x00000200191c7824 */ /* 0x000fe200078e00ff */
[----:B------:R-:W-:Y:S01]  /*0d30*/  ULDC.64 UR4, c[0x0][0x1b0] ;  /* 0x00006c0000047ab9 */ /* 0x000fe20000000a00 */
[----:B------:R-:W-:Y:S01]  /*0d40*/  IADD3 R21, R5, UR7, RZ ;  /* 0x0000000705157c10 */ /* 0x000fe2000fffe0ff */
[----:B------:R-:W-:Y:S01]  /*0d50*/  UIMAD UR8, UR8, UR4, URZ ;  /* 0x00000004080872a4 */ /* 0x000fe2000f8e023f */
[----:B------:R-:W-:Y:S01]  /*0d60*/  LOP3.LUT R5, R0, 0x38, R18, 0xf8, !PT ;  /* 0x0000003800057812 */ /* 0x000fe200078ef812 */
[----:B------:R-:W-:Y:S01]  /*0d70*/  IMAD.MOV.U32 R20, RZ, RZ, R4 ;  /* 0x000000ffff147224 */ /* 0x000fe200078e0004 */
[----:B------:R-:W-:Y:S01]  /*0d80*/  IADD3 R7, R3, UR13, RZ ;  /* 0x0000000d03077c10 */ /* 0x000fe2000fffe0ff */
[----:B------:R-:W-:Y:S01]  /*0d90*/  UIMAD UR8, UR9, UR5, UR8 ;  /* 0x00000005090872a4 */ /* 0x000fe2000f8e0208 */
[----:B------:R-:W-:Y:S01]  /*0da0*/  SHF.R.U32.HI R0, RZ, 0x3, R0 ;  /* 0x00000003ff007819 */ /* 0x000fe20000011600 */
[----:B------:R-:W-:Y:S01]  /*0db0*/  IMAD.U32 R10, RZ, RZ, UR24 ;  /* 0x00000018ff0a7e24 */ /* 0x000fe2000f8e00ff */
[----:B------:R-:W-:Y:S01]  /*0dc0*/  ULDC.64 UR4, c[0x0][0x1e8] ;  /* 0x00007a0000047ab9 */ /* 0x000fe20000000a00 */
[----:B------:R-:W-:Y:S01]  /*0dd0*/  SHF.R.S32.HI R251, RZ, 0x1f, R250 ;  /* 0x0000001ffffb7819 */ /* 0x000fe200000114fa */
[----:B------:R-:W-:Y:S01]  /*0de0*/  UMOV UR15, 0x6 ;  /* 0x00000006000f7882 */ /* 0x000fe20000000000 */
[----:B------:R-:W-:Y:S01]  /*0df0*/  LOP3.LUT R13, R28, R5, R0, 0xf6, !PT ;  /* 0x000000051c0d7212 */ /* 0x000fe200078ef600 */
[----:B------:R-:W-:Y:S01]  /*0e00*/  IMAD.U32 R0, RZ, RZ, UR23 ;  /* 0x00000017ff007e24 */ /* 0x000fe2000f8e00ff */
[----:B------:R-:W-:Y:S01]  /*0e10*/  IADD3 R30, R18, 0x40, RZ ;  /* 0x00000040121e7810 */ /* 0x000fe20007ffe0ff */
[----:B------:R-:W-:Y:S01]  /*0e20*/  IMAD.WIDE R10, R10, 0x80, R250 ;  /* 0x000000800a0a7825 */ /* 0x000fe200078e02fa */
[----:B------:R-:W-:-:S02]  /*0e30*/  ISETP.GE.AND P4, PT, R18, c[0x0][0x1cc], PT ;  /* 0x0000730012007a0c */ /* 0x000fc40003f86270 */
[----:B------:R-:W-:Y:S01]  /*0e40*/  ISETP.GE.AND P2, PT, R30, c[0x0][0x1cc], PT ;  /* 0x000073001e007a0c */ /* 0x000fe20003f46270 */
[----:B------:R-:W-:Y:S02]  /*0e50*/  IMAD.U32 R14, RZ, RZ, UR22 ;  /* 0x00000016ff0e7e24 */ /* 0x000fe4000f8e00ff */
[----:B-1----:R-:W-:Y:S01]  /*0e60*/  IMAD.U32 R8, RZ, RZ, UR9 ;  /* 0x00000009ff087e24 */ /* 0x002fe2000f8e00ff */
[----:B------:R-:W-:Y:S01]  /*0e70*/  USHF.R.S32.HI UR9, URZ, 0x1f, UR23 ;  /* 0x0000001f3f097899 */ /* 0x000fe20008011417 */
[----:B------:R-:W-:Y:S02]  /*0e80*/  IMAD.MOV.U32 R211, RZ, RZ, 0x10 ;  /* 0x00000010ffd37424 */ /* 0x000fe400078e00ff */
[----:B------:R-:W-:Y:S01]  /*0e90*/  IMAD.WIDE.U32 R2, R8, c[0x0][0x1e0], R18 ;  /* 0x0000780008027a25 */ /* 0x000fe200078e0012 */
[----:B------:R-:W-:-:S03]  /*0ea0*/  UIMAD UR4, UR9, UR4, URZ ;  /* 0x00000004090472a4 */ /* 0x000fc6000f8e023f */
[----:B------:R-:W-:Y:S01]  /*0eb0*/  IMAD.WIDE.U32 R4, R8, c[0x0][0x1b0], R18 ;  /* 0x00006c0008047a25 */ /* 0x000fe200078e0012 */
[----:B------:R-:W-:Y:S01]  /*0ec0*/  IADD3 R3, R3, UR6, RZ ;  /* 0x0000000603037c10 */ /* 0x000fe2000fffe0ff */
[----:B------:R-:W-:Y:S02]  /*0ed0*/  UIMAD UR6, UR23, UR5, UR4 ;  /* 0x00000005170672a4 */ /* 0x000fe4000f8e0204 */
[----:B------:R-:W-:Y:S01]  /*0ee0*/  IMAD.U32 R8, RZ, RZ, UR23 ;  /* 0x00000017ff087e24 */ /* 0x000fe2000f8e00ff */
[----:B------:R-:W-:Y:S01]  /*0ef0*/  IADD3 R5, R5, UR8, RZ ;  /* 0x0000000805057c10 */ /* 0x000fe2000fffe0ff */
[----:B------:R-:W-:Y:S01]  /*0f00*/  ULDC.64 UR4, c[0x0][0x1b8] ;  /* 0x00006e0000047ab9 */ /* 0x000fe20000000a00 */
[----:B------:R-:W-:Y:S01]  /*0f10*/  IMAD.WIDE.U32 R2, R0, c[0x0][0x1e8], R2 ;  /* 0x00007a0000027a25 */ /* 0x000fe200078e0002 */
[----:B------:R-:W-:Y:S02]  /*0f20*/  UIMAD UR4, UR9, UR4, URZ ;  /* 0x00000004090472a4 */ /* 0x000fe4000f8e023f */
[----:B------:R-:W-:Y:S01]  /*0f30*/  ULDC UR8, c[0x0][0x198] ;  /* 0x0000660000087ab9 */ /* 0x000fe20000000800 */
[C---:B------:R-:W-:Y:S01]  /*0f40*/  IMAD.WIDE.U32 R22, R8.reuse, c[0x0][0x278], R6 ;  /* 0x00009e0008167a25 */ /* 0x040fe200078e0006 */
[----:B------:R-:W-:Y:S01]  /*0f50*/  UIADD3 UR8, -UR12, UR8, URZ ;  /* 0x000000080c087290 */ /* 0x000fe2000fffe13f */
[----:B------:R-:W-:Y:S01]  /*0f60*/  IADD3 R3, R3, UR6, RZ ;  /* 0x0000000603037c10 */ /* 0x000fe2000fffe0ff */
[----:B------:R-:W-:Y:S01]  /*0f70*/  UIMAD UR5, UR23, UR5, UR4 ;  /* 0x00000005170572a4 */ /* 0x000fe2000f8e0204 */
[----:B------:R-:W-:Y:S01]  /*0f80*/  IMAD.WIDE.U32 R8, R8, c[0x0][0x1b8], R4 ;  /* 0x00006e0008087a25 */ /* 0x000fe200078e0004 */
[----:B------:R-:W-:Y:S02]  /*0f90*/  STL.64 [R1+0x38], R22 ;  /* 0x0000381601007387 */ /* 0x000fe40000100a00 */
[C---:B------:R-:W-:Y:S01]  /*0fa0*/  IADD3 R16, -R250.reuse, UR8, RZ ;  /* 0x00000008fa107c10 */ /* 0x040fe2000fffe1ff */
[----:B------:R-:W-:Y:S01]  /*0fb0*/  IMAD R4, R251, c[0x0][0x178], RZ ;  /* 0x00005e00fb047a24 */ /* 0x000fe200078e02ff */
[----:B------:R-:W-:Y:S01]  /*0fc0*/  IADD3 R9, R9, UR5, RZ ;  /* 0x0000000509097c10 */ /* 0x000fe2000fffe0ff */
[----:B------:R-:W-:Y:S01]  /*0fd0*/  IMAD R0, R11, c[0x0][0x1d8], RZ ;  /* 0x000076000b007a24 */ /* 0x000fe200078e02ff */
[----:B------:R-:W-:Y:S01]  /*0fe0*/  ULDC.64 UR4, c[0x0][0x1d8] ;  /* 0x0000760000047ab9 */ /* 0x000fe20000000a00 */
[----:B------:R-:W-:Y:S01]  /*0ff0*/  IMAD R12, R250, c[0x0][0x17c], R4 ;  /* 0x00005f00fa0c7a24 */ /* 0x000fe200078e0204 */
[----:B------:R-:W-:Y:S01]  /*1000*/  ISETP.LT.OR P1, PT, R16, 0x1, P4 ;  /* 0x000000011000780c */ /* 0x000fe20002721670 */
[C---:B------:R-:W-:Y:S01]  /*1010*/  IMAD R0, R10.reuse, c[0x0][0x1dc], R0 ;  /* 0x000077000a007a24 */ /* 0x040fe200078e0200 */
[----:B------:R-:W-:Y:S01]  /*1020*/  USHF.L.U32 UR6, UR4, 0x6, URZ ;  /* 0x0000000604067899 */ /* 0x000fe2000800063f */
[----:B------:R-:W-:Y:S01]  /*1030*/  IMAD.WIDE.U32 R4, R10, c[0x0][0x1d8], R2 ;  /* 0x000076000a047a25 */ /* 0x000fe200078e0002 */
[C---:B------:R-:W-:Y:S01]  /*1040*/  ISETP.LT.OR P5, PT, R16.reuse, 0x1, P2 ;  /* 0x000000011000780c */ /* 0x040fe200017a1670 */
[----:B------:R-:W-:Y:S01]  /*1050*/  USHF.L.U64.HI UR7, UR4, UR15, UR5 ;  /* 0x0000000f04077299 */ /* 0x000fe20008010205 */
[----:B------:R-:W-:Y:S01]  /*1060*/  ISETP.LT.OR P3, PT, R16, 0x21, P4 ;  /* 0x000000211000780c */ /* 0x000fe20002761670 */
[----:B------:R-:W-:Y:S01]  /*1070*/  IMAD.WIDE.U32 R6, R250, c[0x0][0x178], R18 ;  /* 0x00005e00fa067a25 */ /* 0x000fe200078e0012 */
[----:B------:R-:W-:Y:S01]  /*1080*/  LEA R2, P0, R4, c[0x0][0x1c0], 0x1 ;  /* 0x0000700004027a11 */ /* 0x000fe200078008ff */
[----:B------:R-:W-:Y:S01]  /*1090*/  UIADD3 UR14, UP0, UR6, 0x80, URZ ;  /* 0x00000080060e7890 */ /* 0x000fe2000ff1e03f */
[----:B------:R-:W-:Y:S01]  /*10a0*/  ISETP.LT.OR P6, PT, R16, 0x21, P2 ;  /* 0x000000211000780c */ /* 0x000fe200017c1670 */
[----:B------:R-:W-:Y:S01]  /*10b0*/  IMAD.IADD R0, R5, 0x1, R0 ;  /* 0x0000000105007824 */ /* 0x000fe200078e0200 */
[----:B------:R-:W-:Y:S01]  /*10c0*/  ULDC.64 UR4, c[0x0][0x180] ;  /* 0x0000600000047ab9 */ /* 0x000fe20000000a00 */
[----:B------:R-:W-:Y:S01]  /*10d0*/  IMAD.IADD R7, R7, 0x1, R12 ;  /* 0x0000000107077824 */ /* 0x000fe200078e020c */
[----:B------:R-:W-:Y:S01]  /*10e0*/  UIADD3.X UR13, URZ, UR7, URZ, UP0, !UPT ;  /* 0x000000073f0d7290 */ /* 0x000fe200087fe43f */
[----:B------:R-:W-:Y:S01]  /*10f0*/  IMAD.SHL.U32 R12, R13, 0x2, RZ ;  /* 0x000000020d0c7824 */ /* 0x000fe200078e00ff */
[----:B------:R-:W-:Y:S01]  /*1100*/  LEA.HI.X R3, R4, c[0x0][0x1c4], R0, 0x1, P0 ;  /* 0x0000710004037a11 */ /* 0x000fe200000f0c00 */
[----:B------:R-:W-:Y:S01]  /*1110*/  IMAD.WIDE.U32 R14, R14, c[0x0][0x180], R6 ;  /* 0x000060000e0e7a25 */ /* 0x000fe200078e0006 */
[----:B------:R-:W-:Y:S01]  /*1120*/  IADD3 R4, P0, R2, UR6, RZ ;  /* 0x0000000602047c10 */ /* 0x000fe2000ff1e0ff */
[----:B------:R-:W-:-:S02]  /*1130*/  UIMAD UR4, UR11, UR4, URZ ;  /* 0x000000040b0472a4 */ /* 0x000fc4000f8e023f */
[----:B------:R-:W-:Y:S01]  /*1140*/  IMAD.U32 R6, RZ, RZ, UR6 ;  /* 0x00000006ff067e24 */ /* 0x000fe2000f8e00ff */
[----:B------:R-:W-:Y:S01]  /*1150*/  IADD3.X R5, R3, UR7, RZ, P0, !PT ;  /* 0x0000000703057c10 */ /* 0x000fe200087fe4ff */
[----:B------:R-:W-:Y:S01]  /*1160*/  @!PT LDS RZ, [RZ] ;  /* 0x00000000fffff984 */ /* 0x000fe20000000800 */
[----:B------:R-:W-:Y:S01]  /*1170*/  @!PT LDS RZ, [RZ] ;  /* 0x00000000fffff984 */ /* 0x000fe20000000800 */
[----:B------:R-:W-:Y:S01]  /*1180*/  @!PT LDS RZ, [RZ] ;  /* 0x00000000fffff984 */ /* 0x000fe20000000800 */
[----:B------:R1:W-:Y:S01]  /*1190*/  LDGSTS.E.BYPASS.LTC128B.128 [R12+0x8080], [R2.64], !P1 ;  /* 0x08080000020c7fae */ /* 0x0003e2000c901d5a */
[----:B------:R-:W-:Y:S01]  /*11a0*/  IMAD R0, R11, c[0x0][0x1a8], RZ ;  /* 0x00006a000b007a24 */ /* 0x000fe200078e02ff */
[----:B------:R-:W-:Y:S01]  /*11b0*/  UIMAD UR16, UR22, UR5, UR4 ;  /* 0x00000005161072a4 */ /* 0x000fe2000f8e0204 */
        /* <DEDUP_REMOVED lines=13> */
[----:B------:R-:W-:Y:S01]  /*1290*/  ULDC.64 UR4, c[0x0][0x1a8] ;  /* 0x00006a0000047ab9 */ /* 0x000fe20000000a00 */
[----:B------:R-:W-:Y:S01]  /*12a0*/  IADD3 R9, R15, UR16, RZ ;  /* 0x000000100f097c10 */ /* 0x000fe2000fffe0ff */
[----:B------:R-:W-:Y:S01]  /*12b0*/  USHF.L.U32 UR18, UR4, 0x6, URZ ;  /* 0x0000000604127899 */ /* 0x000fe2000800063f */
[----:B------:R-:W-:Y:S01]  /*12c0*/  IMAD.MOV.U32 R8, RZ, RZ, R14 ;  /* 0x000000ffff087224 */ /* 0x000fe200078e000e */
[----:B------:R-:W-:Y:S01]  /*12d0*/  USHF.L.U64.HI UR17, UR4, UR15, UR5 ;  /* 0x0000000f04117299 */ /* 0x000fe20008010205 */
[----:B------:R-:W-:Y:S01]  /*12e0*/  IMAD.MOV.U32 R212, RZ, RZ, 0x20 ;  /* 0x00000020ffd47424 */ /* 0x000fe200078e00ff */
[----:B------:R-:W-:-:S02]  /*12f0*/  UIADD3 UR19, UP0, UR18, 0x80, URZ ;  /* 0x0000008012137890 */ /* 0x000fc4000ff1e03f */
[----:B------:R-:W-:Y:S02]  /*1300*/  ULDC.64 UR4, c[0x0][0x178] ;  /* 0x00005e0000047ab9 */ /* 0x000fe40000000a00 */
[----:B------:R-:W-:Y:S01]  /*1310*/  UIMAD.WIDE.U32 UR28, UR10, UR4, URZ ;  /* 0x000000040a1c72a5 */ /* 0x000fe2000f8e003f */
[----:B------:R-:W-:Y:S01]  /*1320*/  IMAD.U32 R15, RZ, RZ, UR4 ;  /* 0x00000004ff0f7e24 */ /* 0x000fe2000f8e00ff */
[----:B------:R-:W-:Y:S01]  /*1330*/  UIADD3.X UR20, URZ, UR17, URZ, UP0, !UPT ;  /* 0x000000113f147290 */ /* 0x000fe200087fe43f */
[C---:B-1----:R-:W-:Y:S02]  /*1340*/  IADD3 R2, P1, R4.reuse, UR6, RZ ;  /* 0x0000000604027c10 */ /* 0x042fe4000ff3e0ff */
[----:B--2---:R-:W-:Y:S02]  /*1350*/  IADD3 R4, P0, R4, UR14, RZ ;  /* 0x0000000e04047c10 */ /* 0x004fe4000ff1e0ff */
[C---:B------:R-:W-:Y:S02]  /*1360*/  IADD3.X R3, R5.reuse, UR7, RZ, P1, !PT ;  /* 0x0000000705037c10 */ /* 0x040fe40008ffe4ff */
[----:B------:R-:W-:-:S02]  /*1370*/  IADD3.X R5, R5, UR13, RZ, P0, !PT ;  /* 0x0000000d05057c10 */ /* 0x000fc400087fe4ff */
[----:B---3--:R-:W-:Y:S01]  /*1380*/  IADD3 R6, P0, R2, UR6, RZ ;  /* 0x0000000602067c10 */ /* 0x008fe2000ff1e0ff */
[----:B------:R1:W-:Y:S01]  /*1390*/  LDGSTS.E.BYPASS.LTC128B.128 [R12+0xa080], [R2.64], !P5 ;  /* 0x0a080000020c7fae */ /* 0x0003e2000e901d5a */
[----:B------:R-:W-:Y:S02]  /*13a0*/  ISETP.GE.AND P5, PT, R30, c[0x0][0x19c], PT ;  /* 0x000067001e007a0c */ /* 0x000fe40003fa6270 */
[----:B------:R-:W-:Y:S01]  /*13b0*/  IADD3.X R7, R3, UR7, RZ, P0, !PT ;  /* 0x0000000703077c10 */ /* 0x000fe200087fe4ff */
[----:B------:R2:W-:Y:S01]  /*13c0*/  LDGSTS.E.BYPASS.LTC128B.128 [R12+0xe080], [R4.64], !P3 ;  /* 0x0e080000040c7fae */ /* 0x0005e2000d901d5a */
[C---:B------:R-:W-:Y:S01]  /*13d0*/  ISETP.LT.OR P3, PT, R16.reuse, 0x1, P6 ;  /* 0x000000011000780c */ /* 0x040fe20003761670 */
[----:B------:R-:W-:Y:S02]  /*13e0*/  ULDC.64 UR6, c[0x0][0x188] ;  /* 0x0000620000067ab9 */ /* 0x000fe40000000a00 */
[----:B------:R3:W-:Y:S01]  /*13f0*/  LDGSTS.E.BYPASS.LTC128B.128 [R12+0xb080], [R6.64], !P4 ;  /* 0x0b080000060c7fae */ /* 0x0007e2000e101d5a */
[----:B------:R-:W-:-:S02]  /*1400*/  ISETP.LT.OR P4, PT, R16, 0x21, P6 ;  /* 0x000000211000780c */ /* 0x000fc40003781670 */
        /* <DEDUP_REMOVED lines=26> */
[----:B------:R-:W-:Y:S01]  /*15b0*/  IMAD.U32 R9, RZ, RZ, UR29 ;  /* 0x0000001dff097e24 */ /* 0x000fe2000f8e00ff */
[----:B------:R-:W-:Y:S01]  /*15c0*/  USHF.R.S32.HI UR16, URZ, 0x1f, UR13 ;  /* 0x0000001f3f107899 */ /* 0x000fe2000801140d */
        /* <DEDUP_REMOVED lines=9> */
[----:B------:R-:W-:-:S03]  /*1660*/  IADD3 R17, R23, UR25, RZ ;  /* 0x0000001917117c10 */ /* 0x000fc6000fffe0ff */
[----:B------:R-:W-:Y:S01]  /*1670*/  UIMAD UR6, UR22, UR7, UR6 ;  /* 0x00000007160672a4 */ /* 0x000fe2000f8e0206 */
[----:B--2---:R-:W-:Y:S02]  /*1680*/  IADD3 R2, P1, P0, R5, 0x80, R2 ;  /* 0x0000008005027810 */ /* 0x004fe4000783e002 */
        /* <DEDUP_REMOVED lines=224> */
.L_x_1994:
[----:B--2---:R-:W-:Y:S05]  /*2490*/  BSYNC B0 ;  /* 0x0000000000007941 */ /* 0x004fea0003800000 */
.L_x_1993:
        /* <DEDUP_REMOVED lines=106> */
.L_x_1997:
        /* <DEDUP_REMOVED lines=258> */
.L_x_1995:
[-C--:B--234-:R-:W-:Y:S01]  /*3b60*/  HMMA.16816.F32 R4, R164, R16.reuse, RZ ;  /* 0x00000010a404723c */ /* 0x09cfe200000018ff */
[----:B------:R-:W2:Y:S01]  /*3b70*/  LDL R192, [R1+0x34] ;  /* 0x0000340001c07983 */ /* 0x000ea20000100800 */
[----:B------:R-:W-:Y:S02]  /*3b80*/  USHF.L.U32 UR4, UR5, 0xd, URZ ;  /* 0x0000000d05047899 */ /* 0x000fe4000800063f */
[----:B------:R-:W-:Y:S01]  /*3b90*/  UIADD3 UR25, UR10, 0x2, URZ ;  /* 0x000000020a197890 */ /* 0x000fe2000fffe03f */
[----:B------:R-:W0:Y:S01]  /*3ba0*/  LDGDEPBAR ;  /* 0x00000000000079af */ /* 0x000e220000000000 */
[----:B------:R-:W-:Y:S02]  /*3bb0*/  UIADD3 UR6, UR4, 0x10, URZ ;  /* 0x0000001004067890 */ /* 0x000fe4000fffe03f */
[C---:B------:R-:W-:Y:S01]  /*3bc0*/  HMMA.16816.F32 R8, R28.reuse, R16, RZ ;  /* 0x000000101c08723c */ /* 0x040fe200000018ff */
[----:B------:R-:W-:Y:S01]  /*3bd0*/  MOV R2, UR4 ;  /* 0x0000000400027c02 */ /* 0x000fe20008000f00 */
[----:B------:R-:W-:Y:S02]  /*3be0*/  UISETP.GE.AND UP0, UPT, UR25, UR21, UPT ;  /* 0x000000151900728c */ /* 0x000fe4000bf06270 */
[----:B------:R-:W-:Y:S04]  /*3bf0*/  IADD3 R0, R214, UR4, RZ ;  /* 0x00000004d6007c10 */ /* 0x000fe8000fffe0ff */
        /* <DEDUP_REMOVED lines=44> */
[----:B------:R-:W-:Y:S01]  /*3ec0*/  ULEA UR6, UR10, 0x1, 0x6 ;  /* 0x000000010a067891 */ /* 0x000fe2000f8e303f */
        /* <DEDUP_REMOVED lines=30> */
[----:B------:R1:W-:Y:S07]  /*40b0*/  MUFU.EX2 R194, R2 ;  /* 0x0000000200c27308 */ /* 0x0003ee0000000800 */
[C---:B------:R-:W-:Y:S08]  /*40c0*/  HMMA.16816.F32 R24, R164.reuse, R176, R24 ;  /* 0x000000b0a418723c */ /* 0x040ff00000001818 */
[-C--:B------:R-:W-:Y:S01]  /*40d0*/  HMMA.16816.F32 R28, R164, R178.reuse, R28 ;  /* 0x000000b2a41c723c */ /* 0x080fe2000000181c */
[----:B------:R-:W2:Y:S07]  /*40e0*/  LDSM.16.M88.4 R164, [R209+0x1a080] ;  /* 0x01a08000d1a4783b */ /* 0x000eae0000000200 */
[----:B------:R-:W-:Y:S01]  /*40f0*/  HMMA.16816.F32 R32, R168, R178, R32 ;  /* 0x000000b2a820723c */ /* 0x000fe20000001820 */
[----:B------:R-:W3:Y:S03]  /*4100*/  LDSM.16.M88.4 R168, [R209+0x1b080] ;  /* 0x01b08000d1a8783b */ /* 0x000ee60000000200 */
[----:B-1----:R-:W-:Y:S02]  /*4110*/  FSEL R2, R201, -INF , P1 ;  /* 0xff800000c9027808 */ /* 0x002fe40000800000 */
[----:B------:R-:W-:Y:S03]  /*4120*/  ISETP.GT.AND P1, PT, R0, 0x20, PT ;  /* 0x000000200000780c */ /* 0x000fe60003f24270 */
[----:B------:R-:W1:Y:S03]  /*4130*/  LDSM.16.M88.4 R176, [R213+0xe080] ;  /* 0x00e08000d5b0783b */ /* 0x000e660000000200 */
[--C-:B------:R-:W-:Y:S04]  /*4140*/  FFMA.FTZ R2, R2, c[0x0][0x29c], -R3.reuse ;  /* 0x0000a70002027a23 */ /* 0x100fe80000010803 */
[----:B------:R4:W-:Y:S01]  /*4150*/  MUFU.EX2 R192, R2 ;  /* 0x0000000200c07308 */ /* 0x0009e20000000800 */
[-C--:B--2---:R-:W-:Y:S05]  /*4160*/  HMMA.16816.F32 R4, R164, R172.reuse, R4 ;  /* 0x000000aca404723c */ /* 0x084fea0000001804 */
[----:B----4-:R-:W-:Y:S03]  /*4170*/  FSEL R2, R197, -INF , P1 ;  /* 0xff800000c5027808 */ /* 0x010fe60000800000 */
[C---:B---3--:R-:W-:Y:S04]  /*4180*/  HMMA.16816.F32 R8, R168.reuse, R172, R8 ;  /* 0x000000aca808723c */ /* 0x048fe80000001808 */
[--C-:B------:R-:W-:Y:S01]  /*4190*/  FFMA.FTZ R2, R2, c[0x0][0x29c], -R3.reuse ;  /* 0x0000a70002027a23 */ /* 0x100fe20000010803 */
[----:B------:R-:W-:Y:S03]  /*41a0*/  ISETP.GT.AND P1, PT, R0, 0x21, PT ;  /* 0x000000210000780c */ /* 0x000fe60003f24270 */
[-C--:B------:R-:W-:Y:S01]  /*41b0*/  HMMA.16816.F32 R12, R168, R174.reuse, R12 ;  /* 0x000000aea80c723c */ /* 0x080fe2000000180c */
[----:B------:R2:W3:Y:S07]  /*41c0*/  MUFU.EX2 R184, R2 ;  /* 0x0000000200b87308 */ /* 0x0004ee0000000800 */
[C---:B------:R-:W-:Y:S01]  /*41d0*/  HMMA.16816.F32 R16, R164.reuse, R174, R16 ;  /* 0x000000aea410723c */ /* 0x040fe20000001810 */
[----:B------:R-:W-:Y:S07]  /*41e0*/  LDSM.16.M88.4 R172, [R208+0x1a080] ;  /* 0x01a08000d0ac783b */ /* 0x000fee0000000200 */
[-C--:B-1----:R-:W-:Y:S08]  /*41f0*/  HMMA.16816.F32 R20, R164, R176.reuse, R20 ;  /* 0x000000b0a414723c */ /* 0x082ff00000001814 */
[C---:B------:R-:W-:Y:S04]  /*4200*/  HMMA.16816.F32 R24, R168.reuse, R176, R24 ;  /* 0x000000b0a818723c */ /* 0x040fe80000001818 */
[----:B--2---:R-:W-:Y:S02]  /*4210*/  FSEL R2, R196, -INF , P1 ;  /* 0xff800000c4027808 */ /* 0x004fe40000800000 */
[----:B------:R-:W-:Y:S02]  /*4220*/  ISETP.GT.AND P1, PT, R0, 0x40, PT ;  /* 0x000000400000780c */ /* 0x000fe40003f24270 */
[-C--:B------:R-:W-:Y:S01]  /*4230*/  HMMA.16816.F32 R28, R168, R178.reuse, R28 ;  /* 0x000000b2a81c723c */ /* 0x080fe2000000181c */
[----:B------:R-:W1:Y:S03]  /*4240*/  LDSM.16.M88.4 R168, [R212+0xc080] ;  /* 0x00c08000d4a8783b */ /* 0x000e660000000200 */
[--C-:B------:R-:W-:Y:S04]  /*4250*/  FFMA.FTZ R2, R2, c[0x0][0x29c], -R3.reuse ;  /* 0x0000a70002027a23 */ /* 0x100fe80000010803 */
[----:B------:R-:W-:Y:S01]  /*4260*/  HMMA.16816.F32 R32, R164, R178, R32 ;  /* 0x000000b2a420723c */ /* 0x000fe20000001820 */
[----:B------:R2:W4:Y:S01]  /*4270*/  LDSM.16.M88.4 R164, [R208+0x1b080] ;  /* 0x01b08000d0a4783b */ /* 0x0005220000000200 */
[----:B------:R5:W1:Y:S07]  /*4280*/  MUFU.EX2 R182, R2 ;  /* 0x0000000200b67308 */ /* 0x000a6e0000000800 */
[----:B------:R-:W3:Y:S03]  /*4290*/  LDSM.16.M88.4 R176, [R212+0xe080] ;  /* 0x00e08000d4b0783b */ /* 0x000ee60000000200 */
[----:B--2---:R-:W-:Y:S02]  /*42a0*/  SEL R208, R222, 0xffffffe0, !P0 ;  /* 0xffffffe0ded07807 */ /* 0x004fe40004000000 */
[----:B-----5:R-:W-:Y:S02]  /*42b0*/  FSEL R2, R199, -INF , P1 ;  /* 0xff800000c7027808 */ /* 0x020fe40000800000 */
[----:B------:R-:W-:Y:S03]  /*42c0*/  ISETP.GT.AND P1, PT, R0, 0x41, PT ;  /* 0x000000410000780c */ /* 0x000fe60003f24270 */
[--C-:B------:R-:W-:Y:S01]  /*42d0*/  FFMA.FTZ R2, R2, c[0x0][0x29c], -R3.reuse ;  /* 0x0000a70002027a23 */ /* 0x100fe20000010803 */
[-C--:B-1----:R-:W-:Y:S03]  /*42e0*/  HMMA.16816.F32 R4, R172, R168.reuse, R4 ;  /* 0x000000a8ac04723c */ /* 0x082fe60000001804 */
[----:B------:R1:W-:Y:S05]  /*42f0*/  MUFU.EX2 R181, R2 ;  /* 0x0000000200b57308 */ /* 0x0003ea0000000800 */
[C---:B----4-:R-:W-:Y:S08]  /*4300*/  HMMA.16816.F32 R8, R164.reuse, R168, R8 ;  /* 0x000000a8a408723c */ /* 0x050ff00000001808 */
[-C--:B------:R-:W-:Y:S08]  /*4310*/  HMMA.16816.F32 R12, R164, R170.reuse, R12 ;  /* 0x000000aaa40c723c */ /* 0x080ff0000000180c */
[C---:B------:R-:W-:Y:S04]  /*4320*/  HMMA.16816.F32 R16, R172.reuse, R170, R16 ;  /* 0x000000aaac10723c */ /* 0x040fe80000001810 */
[----:B-1----:R-:W-:Y:S02]  /*4330*/  FSEL R2, R198, -INF , P1 ;  /* 0xff800000c6027808 */ /* 0x002fe40000800000 */
[----:B------:R-:W-:Y:S02]  /*4340*/  ISETP.GT.AND P1, PT, R0, 0x60, PT ;  /* 0x000000600000780c */ /* 0x000fe40003f24270 */
[-C--:B---3--:R-:W-:Y:S04]  /*4350*/  HMMA.16816.F32 R20, R172, R176.reuse, R20 ;  /* 0x000000b0ac14723c */ /* 0x088fe80000001814 */
[--C-:B------:R-:W-:Y:S01]  /*4360*/  FFMA.FTZ R2, R2, c[0x0][0x29c], -R3.reuse ;  /* 0x0000a70002027a23 */ /* 0x100fe20000010803 */
[----:B------:R-:W-:Y:S02]  /*4370*/  FSEL R171, R193, -INF , P1 ;  /* 0xff800000c1ab7808 */ /* 0x000fe40000800000 */
[----:B------:R-:W-:Y:S01]  /*4380*/  ISETP.GT.AND P1, PT, R0, 0x61, PT ;  /* 0x000000610000780c */ /* 0x000fe20003f24270 */
[C---:B------:R-:W-:Y:S01]  /*4390*/  HMMA.16816.F32 R24, R164.reuse, R176, R24 ;  /* 0x000000b0a418723c */ /* 0x040fe20000001818 */
[----:B------:R1:W2:Y:S03]  /*43a0*/  MUFU.EX2 R176, R2 ;  /* 0x0000000200b07308 */ /* 0x0002a60000000800 */
[--C-:B------:R-:W-:Y:S04]  /*43b0*/  FFMA.FTZ R171, R171, c[0x0][0x29c], -R3.reuse ;  /* 0x0000a700abab7a23 */ /* 0x100fe80000010803 */
[-C--:B------:R-:W-:Y:S03]  /*43c0*/  HMMA.16816.F32 R28, R164, R178.reuse, R28 ;  /* 0x000000b2a41c723c */ /* 0x080fe6000000181c */
[----:B------:R-:W3:Y:S04]  /*43d0*/  MUFU.EX2 R171, R171 ;  /* 0x000000ab00ab7308 */ /* 0x000ee80000000800 */
[----:B------:R-:W-:Y:S01]  /*43e0*/  IADD3 R164, R180, 0x8, RZ ;  /* 0x00000008b4a47810 */ /* 0x000fe20007ffe0ff */
[----:B------:R-:W-:Y:S04]  /*43f0*/  HMMA.16816.F32 R32, R172, R178, R32 ;  /* 0x000000b2ac20723c */ /* 0x000fe80000001820 */
[----:B------:R-:W-:Y:S02]  /*4400*/  IMNMX R0, R248, R164, PT ;  /* 0x000000a4f8007217 */ /* 0x000fe40003800200 */
[----:B------:R-:W-:Y:S02]  /*4410*/  FSEL R164, R195, -INF , P1 ;  /* 0xff800000c3a47808 */ /* 0x000fe40000800000 */
[----:B------:R-:W-:Y:S01]  /*4420*/  ISETP.GT.AND P1, PT, R0, RZ, PT ;  /* 0x000000ff0000720c */ /* 0x000fe20003f24270 */
[----:B-1----:R-:W1:Y:S03]  /*4430*/  LDS R2, [R191+0x20280] ;  /* 0x02028000bf027984 */ /* 0x002e660000000800 */
[----:B------:R-:W-:Y:S01]  /*4440*/  FSEL R169, R230, -INF , P1 ;  /* 0xff800000e6a97808 */ /* 0x000fe20000800000 */
[----:B------:R-:W-:Y:S01]  /*4450*/  FFMA.FTZ R3, R164, c[0x0][0x29c], -R3 ;  /* 0x0000a700a4037a23 */ /* 0x000fe20000010803 */
[----:B------:R-:W-:Y:S01]  /*4460*/  ISETP.GT.AND P1, PT, R0, 0x1, PT ;  /* 0x000000010000780c */ /* 0x000fe20003f24270 */
[----:B------:R-:W-:Y:S02]  /*4470*/  FFMA.FTZ R164, -R200, R200, 1 ;  /* 0x3f800000c8a47423 */ /* 0x000fe400000101c8 */
[----:B------:R4:W-:Y:S01]  /*4480*/  MUFU.EX2 R172, R3 ;  /* 0x0000000300ac7308 */ /* 0x0009e20000000800 */
[----:B------:R-:W-:Y:S01]  /*4490*/  FSEL R168, R229, -INF , P1 ;  /* 0xff800000e5a87808 */ /* 0x000fe20000800000 */
[--C-:B------:R-:W-:Y:S01]  /*44a0*/  FFMA.FTZ R169, R169, c[0x0][0x29c], -R188.reuse ;  /* 0x0000a700a9a97a23 */ /* 0x100fe200000108bc */
[----:B------:R-:W-:Y:S03]  /*44b0*/  ISETP.GT.AND P1, PT, R0, 0x20, PT ;  /* 0x000000200000780c */ /* 0x000fe60003f24270 */
[--C-:B------:R-:W-:Y:S01]  /*44c0*/  FFMA.FTZ R168, R168, c[0x0][0x29c], -R188.reuse ;  /* 0x0000a700a8a87a23 */ /* 0x100fe200000108bc */
[----:B------:R-:W-:Y:S02]  /*44d0*/  FSEL R170, R227, -INF , P1 ;  /* 0xff800000e3aa7808 */ /* 0x000fe40000800000 */
[----:B------:R-:W-:Y:S01]  /*44e0*/  ISETP.GT.AND P1, PT, R0, 0x21, PT ;  /* 0x000000210000780c */ /* 0x000fe20003f24270 */
[----:B------:R-:W-:Y:S02]  /*44f0*/  MUFU.EX2 R169, R169 ;  /* 0x000000a900a97308 */ /* 0x000fe40000000800 */
[--C-:B------:R-:W-:Y:S01]  /*4500*/  FFMA.FTZ R170, R170, c[0x0][0x29c], -R188.reuse ;  /* 0x0000a700aaaa7a23 */ /* 0x100fe200000108bc */
[----:B------:R-:W-:Y:S02]  /*4510*/  FSEL R167, R228, -INF , P1 ;  /* 0xff800000e4a77808 */ /* 0x000fe40000800000 */
[----:B------:R-:W-:Y:S03]  /*4520*/  ISETP.GT.AND P1, PT, R0, 0x40, PT ;  /* 0x000000400000780c */ /* 0x000fe60003f24270 */
[--C-:B------:R-:W-:Y:S01]  /*4530*/  FFMA.FTZ R167, R167, c[0x0][0x29c], -R188.reuse ;  /* 0x0000a700a7a77a23 */ /* 0x100fe200000108bc */
[----:B------:R-:W-:Y:S01]  /*4540*/  FSEL R166, R226, -INF , P1 ;  /* 0xff800000e2a67808 */ /* 0x000fe20000800000 */
[----:B------:R-:W-:Y:S01]  /*4550*/  MUFU.EX2 R168, R168 ;  /* 0x000000a800a87308 */ /* 0x000fe20000000800 */
[----:B------:R-:W-:Y:S03]  /*4560*/  ISETP.GT.AND P1, PT, R0, 0x41, PT ;  /* 0x000000410000780c */ /* 0x000fe60003f24270 */
[--C-:B------:R-:W-:Y:S01]  /*4570*/  FFMA.FTZ R166, R166, c[0x0][0x29c], -R188.reuse ;  /* 0x0000a700a6a67a23 */ /* 0x100fe200000108bc */
[----:B------:R-:W-:Y:S02]  /*4580*/  FSEL R173, R231, -INF , P1 ;  /* 0xff800000e7ad7808 */ /* 0x000fe40000800000 */
[C---:B------:R-:W-:Y:S03]  /*4590*/  ISETP.GT.AND P1, PT, R0.reuse, 0x60, PT ;  /* 0x000000600000780c */ /* 0x040fe60003f24270 */
[----:B------:R-:W-:Y:S01]  /*45a0*/  FFMA.FTZ R174, R173, c[0x0][0x29c], -R188 ;  /* 0x0000a700adae7a23 */ /* 0x000fe200000108bc */
[----:B------:R-:W-:Y:S01]  /*45b0*/  FSEL R165, R225, -INF , P1 ;  /* 0xff800000e1a57808 */ /* 0x000fe20000800000 */
[----:B------:R-:W-:Y:S01]  /*45c0*/  FFMA.FTZ R173, -R201, R201, 1 ;  /* 0x3f800000c9ad7423 */ /* 0x000fe200000101c9 */
[----:B------:R-:W-:Y:S01]  /*45d0*/  ISETP.GT.AND P1, PT, R0, 0x61, PT ;  /* 0x000000610000780c */ /* 0x000fe20003f24270 */
[--C-:B-1----:R-:W-:Y:S01]  /*45e0*/  FADD.FTZ R0, R4, -R2.reuse ;  /* 0x8000000204007221 */ /* 0x102fe20000010000 */
[----:B------:R-:W-:Y:S01]  /*45f0*/  MUFU.EX2 R167, R167 ;  /* 0x000000a700a77308 */ /* 0x000fe20000000800 */
[----:B------:R-:W-:Y:S01]  /*4600*/  FADD.FTZ R4, R16, -R2 ;  /* 0x8000000210047221 */ /* 0x000fe20000010000 */
[----:B----4-:R-:W-:Y:S01]  /*4610*/  FSEL R3, R205, -INF , P1 ;  /* 0xff800000cd037808 */ /* 0x010fe20000800000 */
[----:B------:R-:W-:Y:S02]  /*4620*/  FFMA.FTZ R175, R165, c[0x0][0x29c], -R188 ;  /* 0x0000a700a5af7a23 */ /* 0x000fe400000108bc */
[----:B------:R-:W-:Y:S02]  /*4630*/  FMUL.FTZ R4, R184, R4 ;  /* 0x00000004b8047220 */ /* 0x000fe40000410000 */
[----:B------:R-:W-:Y:S02]  /*4640*/  FFMA.FTZ R165, -R197, R197, 1 ;  /* 0x3f800000c5a57423 */ /* 0x000fe400000101c5 */
[----:B------:R-:W-:Y:S01]  /*4650*/  FMUL.FTZ R0, R194, R0 ;  /* 0x00000000c2007220 */ /* 0x000fe20000410000 */
[----:B------:R-:W1:Y:S01]  /*4660*/  MUFU.EX2 R170, R170 ;  /* 0x000000aa00aa7308 */ /* 0x000e620000000800 */
[----:B------:R-:W-:Y:S02]  /*4670*/  FMUL.FTZ R202, R4, R165 ;  /* 0x000000a504ca7220 */ /* 0x000fe40000410000 */
[----:B------:R-:W-:Y:S02]  /*4680*/  FMUL.FTZ R204, R0, R164 ;  /* 0x000000a400cc7220 */ /* 0x000fe40000410000 */
[----:B------:R-:W-:Y:S02]  /*4690*/  FADD.FTZ R0, R17, -R2 ;  /* 0x8000000211007221 */ /* 0x000fe40000010000 */
[----:B------:R-:W-:Y:S02]  /*46a0*/  FFMA.FTZ R164, -R196, R196, 1 ;  /* 0x3f800000c4a47423 */ /* 0x000fe400000101c4 */
[----:B------:R-:W-:Y:S01]  /*46b0*/  FMUL.FTZ R0, R182, R0 ;  /* 0x00000000b6007220 */ /* 0x000fe20000410000 */
[----:B------:R4:W-:Y:S01]  /*46c0*/  MUFU.EX2 R165, R174 ;  /* 0x000000ae00a57308 */ /* 0x0009e20000000800 */
[----:B------:R-:W-:Y:S01]  /*46d0*/  FFMA.FTZ R188, R3, c[0x0][0x29c], -R188 ;  /* 0x0000a70003bc7a23 */ /* 0x000fe200000108bc */
[----:B------:R-:W-:Y:S01]  /*46e0*/  IADD3 R3, R180, 0x20, RZ ;  /* 0x00000020b4037810 */ /* 0x000fe20007ffe0ff */
[----:B------:R-:W-:Y:S02]  /*46f0*/  FMUL.FTZ R201, R0, R164 ;  /* 0x000000a400c97220 */ /* 0x000fe40000410000 */
[----:B------:R-:W5:Y:S01]  /*4700*/  LDS R0, [R191+0x202a0] ;  /* 0x0202a000bf007984 */ /* 0x000f620000000800 */
[----:B------:R-:W-:Y:S01]  /*4710*/  IMNMX R3, R248, R3, PT ;  /* 0x00000003f8037217 */ /* 0x000fe20003800200 */
[--C-:B------:R-:W-:Y:S02]  /*4720*/  FADD.FTZ R4, R21, -R2.reuse ;  /* 0x8000000215047221 */ /* 0x100fe40000010000 */
[--C-:B------:R-:W-:Y:S01]  /*4730*/  FADD.FTZ R5, R5, -R2.reuse ;  /* 0x8000000205057221 */ /* 0x100fe20000010000 */
[----:B------:R1:W-:Y:S01]  /*4740*/  MUFU.EX2 R164, R175 ;  /* 0x000000af00a47308 */ /* 0x0003e20000000800 */
[----:B------:R-:W-:Y:S01]  /*4750*/  ISETP.GT.AND P1, PT, R3, RZ, PT ;  /* 0x000000ff0300720c */ /* 0x000fe20003f24270 */
[----:B------:R-:W-:Y:S02]  /*4760*/  FFMA.FTZ R16, -R198, R198, 1 ;  /* 0x3f800000c6107423 */ /* 0x000fe400000101c6 */
[----:B--2---:R-:W-:Y:S02]  /*4770*/  FMUL.FTZ R4, R176, R4 ;  /* 0x00000004b0047220 */ /* 0x004fe40000410000 */
[----:B------:R-:W-:Y:S02]  /*4780*/  FMUL.FTZ R5, R192, R5 ;  /* 0x00000005c0057220 */ /* 0x000fe40000410000 */
[----:B------:R-:W-:Y:S02]  /*4790*/  FFMA.FTZ R17, -R199, R199, 1 ;  /* 0x3f800000c7117423 */ /* 0x000fe400000101c7 */
[----:B------:R-:W-:Y:S01]  /*47a0*/  FMUL.FTZ R199, R4, R16 ;  /* 0x0000001004c77220 */ /* 0x000fe20000410000 */
[----:B------:R-:W2:Y:S01]  /*47b0*/  MUFU.EX2 R166, R166 ;  /* 0x000000a600a67308 */ /* 0x000ea20000000800 */
[--C-:B------:R-:W-:Y:S01]  /*47c0*/  FADD.FTZ R4, R32, -R2.reuse ;  /* 0x8000000220047221 */ /* 0x100fe20000010000 */
[----:B----4-:R-:W-:Y:S01]  /*47d0*/  FSEL R174, R241, -INF , P1 ;  /* 0xff800000f1ae7808 */ /* 0x010fe20000800000 */
[----:B------:R-:W-:Y:S01]  /*47e0*/  FMUL.FTZ R203, R5, R173 ;  /* 0x000000ad05cb7220 */ /* 0x000fe20000410000 */
[----:B------:R-:W-:Y:S01]  /*47f0*/  ISETP.GT.AND P1, PT, R3, 0x1, PT ;  /* 0x000000010300780c */ /* 0x000fe20003f24270 */
[--C-:B------:R-:W-:Y:S02]  /*4800*/  FADD.FTZ R5, R20, -R2.reuse ;  /* 0x8000000214057221 */ /* 0x100fe40000010000 */
[----:B---3--:R-:W-:Y:S01]  /*4810*/  FMUL.FTZ R4, R171, R4 ;  /* 0x00000004ab047220 */ /* 0x008fe20000410000 */
[----:B------:R-:W-:Y:S01]  /*4820*/  FSEL R177, R240, -INF , P1 ;  /* 0xff800000f0b17808 */ /* 0x000fe20000800000 */
[----:B------:R-:W-:Y:S01]  /*4830*/  FADD.FTZ R33, R33, -R2 ;  /* 0x8000000221217221 */ /* 0x000fe20000010000 */
[----:B------:R-:W-:Y:S01]  /*4840*/  ISETP.GT.AND P1, PT, R3, 0x20, PT ;  /* 0x000000200300780c */ /* 0x000fe20003f24270 */
[----:B------:R-:W-:Y:S01]  /*4850*/  FFMA.FTZ R2, -R193, R193, 1 ;  /* 0x3f800000c1027423 */ /* 0x000fe200000101c1 */
[----:B------:R-:W3:Y:S01]  /*4860*/  MUFU.EX2 R188, R188 ;  /* 0x000000bc00bc7308 */ /* 0x000ee20000000800 */
[----:B------:R-:W-:Y:S01]  /*4870*/  FMUL.FTZ R5, R181, R5 ;  /* 0x00000005b5057220 */ /* 0x000fe20000410000 */
[----:B------:R-:W-:Y:S01]  /*4880*/  FSEL R21, R239, -INF , P1 ;  /* 0xff800000ef157808 */ /* 0x000fe20000800000 */
[----:B------:R-:W-:Y:S01]  /*4890*/  FMUL.FTZ R197, R4, R2 ;  /* 0x0000000204c57220 */ /* 0x000fe20000410000 */
[----:B------:R-:W-:Y:S01]  /*48a0*/  ISETP.GT.AND P1, PT, R3, 0x21, PT ;  /* 0x000000210300780c */ /* 0x000fe20003f24270 */
[----:B------:R-:W-:Y:S01]  /*48b0*/  FMUL.FTZ R200, R5, R17 ;  /* 0x0000001105c87220 */ /* 0x000fe20000410000 */
[----:B------:R-:W-:Y:S01]  /*48c0*/  IADD3 R2, R180, 0x28, RZ ;  /* 0x00000028b4027810 */ /* 0x000fe20007ffe0ff */
[--C-:B------:R-:W-:Y:S01]  /*48d0*/  FFMA.FTZ R21, R21, c[0x0][0x29c], -R189.reuse ;  /* 0x0000a70015157a23 */ /* 0x100fe200000108bd */
[----:B-1----:R-:W-:Y:S01]  /*48e0*/  FSEL R175, R237, -INF , P1 ;  /* 0xff800000edaf7808 */ /* 0x002fe20000800000 */
        /* <DEDUP_REMOVED lines=8> */
[--C-:B-----5:R-:W-:Y:S01]  /*4970*/  FADD.FTZ R7, R7, -R0.reuse ;  /* 0x8000000007077221 */ /* 0x120fe20000010000 */
[----:B------:R-:W1:Y:S01]  /*4980*/  MUFU.EX2 R20, R20 ;  /* 0x0000001400147308 */ /* 0x000e620000000800 */
        /* <DEDUP_REMOVED lines=9> */
[C---:B------:R-:W-:Y:S01]  /*4a20*/  FMUL.FTZ R3, R172.reuse, R33 ;  /* 0x00000021ac037220 */ /* 0x040fe20000410000 */
[----:B------:R-:W-:Y:S01]  /*4a30*/  F2FP.PACK_AB R172, R172, R171 ;  /* 0x000000abacac723e */ /* 0x000fe200000000ff */
[--C-:B------:R-:W-:Y:S01]  /*4a40*/  FFMA.FTZ R183, R17, c[0x0][0x29c], -R189.reuse ;  /* 0x0000a70011b77a23 */ /* 0x100fe200000108bd */
[----:B------:R-:W-:Y:S01]  /*4a50*/  FSEL R5, R232, -INF , P1 ;  /* 0xff800000e8057808 */ /* 0x000fe20000800000 */
[----:B------:R4:W-:Y:S01]  /*4a60*/  MUFU.EX2 R17, R21 ;  /* 0x0000001500117308 */ /* 0x0009e20000000800 */
[----:B------:R-:W-:Y:S01]  /*4a70*/  ISETP.GT.AND P1, PT, R2, RZ, PT ;  /* 0x000000ff0200720c */ /* 0x000fe20003f24270 */
[----:B------:R-:W-:Y:S02]  /*4a80*/  FMUL.FTZ R196, R3, R4 ;  /* 0x0000000403c47220 */ /* 0x000fe40000410000 */
[--C-:B------:R-:W-:Y:S01]  /*4a90*/  FADD.FTZ R4, R6, -R0.reuse ;  /* 0x8000000006047221 */ /* 0x100fe20000010000 */
[----:B------:R-:W-:Y:S01]  /*4aa0*/  FSEL R180, R247, -INF , P1 ;  /* 0xff800000f7b47808 */ /* 0x000fe20000800000 */
[----:B------:R-:W-:Y:S01]  /*4ab0*/  FFMA.FTZ R189, R5, c[0x0][0x29c], -R189 ;  /* 0x0000a70005bd7a23 */ /* 0x000fe200000108bd */
[----:B------:R-:W-:Y:S01]  /*4ac0*/  ISETP.GT.AND P1, PT, R2, 0x1, PT ;  /* 0x000000010200780c */ /* 0x000fe20003f24270 */
[----:B------:R-:W-:Y:S02]  /*4ad0*/  FFMA.FTZ R5, -R230, R230, 1 ;  /* 0x3f800000e6057423 */ /* 0x000fe400000101e6 */
[----:B------:R-:W-:Y:S01]  /*4ae0*/  FMUL.FTZ R4, R169, R4 ;  /* 0x00000004a9047220 */ /* 0x000fe20000410000 */
[----:B------:R-:W-:Y:S01]  /*4af0*/  FSEL R179, R246, -INF , P1 ;  /* 0xff800000f6b37808 */ /* 0x000fe20000800000 */
[----:B------:R-:W-:Y:S01]  /*4b00*/  FFMA.FTZ R6, -R229, R229, 1 ;  /* 0x3f800000e5067423 */ /* 0x000fe200000101e5 */
[----:B------:R-:W-:Y:S01]  /*4b10*/  ISETP.GT.AND P1, PT, R2, 0x20, PT ;  /* 0x000000200200780c */ /* 0x000fe20003f24270 */
[----:B------:R-:W-:Y:S01]  /*4b20*/  FMUL.FTZ R193, R4, R5 ;  /* 0x0000000504c17220 */ /* 0x000fe20000410000 */
[----:B------:R-:W5:Y:S01]  /*4b30*/  MUFU.EX2 R16, R16 ;  /* 0x0000001000107308 */ /* 0x000f620000000800 */
        /* <DEDUP_REMOVED lines=9> */
[----:B------:R-:W-:Y:S01]  /*4bd0*/  FFMA.FTZ R6, -R227, R227, 1 ;  /* 0x3f800000e3067423 */ /* 0x000fe200000101e3 */
[----:B------:R1:W1:Y:S01]  /*4be0*/  MUFU.EX2 R7, R174 ;  /* 0x000000ae00077308 */ /* 0x0002620000000800 */
[----:B------:R-:W-:Y:S01]  /*4bf0*/  FMUL.FTZ R187, R5, R3 ;  /* 0x0000000305bb7220 */ /* 0x000fe20000410000 */
[----:B------:R-:W-:Y:S01]  /*4c00*/  FSEL R32, R242, -INF , P1 ;  /* 0xff800000f2207808 */ /* 0x000fe20000800000 */
[----:B------:R-:W-:Y:S01]  /*4c10*/  FADD.FTZ R3, R22, -R0 ;  /* 0x8000000016037221 */ /* 0x000fe20000010000 */
[----:B------:R-:W-:Y:S01]  /*4c20*/  ISETP.GT.AND P1, PT, R2, 0x41, PT ;  /* 0x000000410200780c */ /* 0x000fe20003f24270 */
[----:B------:R-:W-:Y:S01]  /*4c30*/  FMUL.FTZ R195, R18, R6 ;  /* 0x0000000612c37220 */ /* 0x000fe20000410000 */
[----:B------:R-:W-:Y:S01]  /*4c40*/  F2FP.PACK_AB R22, R168, R169 ;  /* 0x000000a9a816723e */ /* 0x000fe200000000ff */
[----:B------:R-:W-:Y:S01]  /*4c50*/  FFMA.FTZ R5, -R226, R226, 1 ;  /* 0x3f800000e2057423 */ /* 0x000fe200000101e2 */
[----:B----4-:R-:W-:Y:S01]  /*4c60*/  FSEL R21, R243, -INF , P1 ;  /* 0xff800000f3157808 */ /* 0x010fe20000800000 */
[----:B--2---:R-:W-:Y:S01]  /*4c70*/  FMUL.FTZ R3, R166, R3 ;  /* 0x00000003a6037220 */ /* 0x004fe20000410000 */
[----:B------:R-:W-:Y:S01]  /*4c80*/  ISETP.GT.AND P1, PT, R2, 0x60, PT ;  /* 0x000000600200780c */ /* 0x000fe20003f24270 */
[----:B------:R2:W-:Y:S01]  /*4c90*/  MUFU.EX2 R6, R177 ;  /* 0x000000b100067308 */ /* 0x0005e20000000800 */
[----:B------:R-:W-:Y:S01]  /*4ca0*/  FFMA.FTZ R19, R180, c[0x0][0x29c], -R190 ;  /* 0x0000a700b4137a23 */ /* 0x000fe200000108be */
[----:B------:R-:W-:Y:S01]  /*4cb0*/  F2FP.PACK_AB R167, R167, R170 ;  /* 0x000000aaa7a7723e */ /* 0x000fe200000000ff */
[----:B------:R-:W-:Y:S01]  /*4cc0*/  FMUL.FTZ R186, R3, R5 ;  /* 0x0000000503ba7220 */ /* 0x000fe20000410000 */
[----:B------:R-:W-:Y:S01]  /*4cd0*/  FSEL R18, R238, -INF , P1 ;  /* 0xff800000ee127808 */ /* 0x000fe20000800000 */
[----:B------:R-:W-:Y:S01]  /*4ce0*/  FADD.FTZ R35, R35, -R0 ;  /* 0x8000000023237221 */ /* 0x000fe20000010000 */
[----:B------:R-:W-:Y:S01]  /*4cf0*/  ISETP.GT.AND P1, PT, R2, 0x61, PT ;  /* 0x000000610200780c */ /* 0x000fe20003f24270 */
[--C-:B------:R-:W-:Y:S01]  /*4d00*/  FFMA.FTZ R180, R33, c[0x0][0x29c], -R190.reuse ;  /* 0x0000a70021b47a23 */ /* 0x100fe200000108be */
[----:B------:R-:W4:Y:S01]  /*4d10*/  LDS R2, [R191+0x20300] ;  /* 0x02030000bf027984 */ /* 0x000f220000000800 */
[--C-:B------:R-:W-:Y:S01]  /*4d20*/  FFMA.FTZ R198, R18, c[0x0][0x29c], -R190.reuse ;  /* 0x0000a70012c67a23 */ /* 0x100fe200000108be */
[----:B------:R3:W-:Y:S01]  /*4d30*/  MUFU.EX2 R5, R183 ;  /* 0x000000b700057308 */ /* 0x0007e20000000800 */
[--C-:B------:R-:W-:Y:S01]  /*4d40*/  FFMA.FTZ R34, R179, c[0x0][0x29c], -R190.reuse ;  /* 0x0000a700b3227a23 */ /* 0x100fe200000108be */
[----:B------:R-:W-:Y:S01]  /*4d50*/  F2FP.PACK_AB R33, R165, R166 ;  /* 0x000000a6a521723e */ /* 0x000fe200000000ff */
[----:B------:R-:W-:Y:S01]  /*4d60*/  FFMA.FTZ R179, R173, c[0x0][0x29c], -R190 ;  /* 0x0000a700adb37a23 */ /* 0x000fe200000108be */
[----:B------:R-:W-:Y:S01]  /*4d70*/  F2FP.PACK_AB R173, R176, R181 ;  /* 0x000000b5b0ad723e */ /* 0x000fe200000000ff */
[----:B------:R-:W-:Y:S01]  /*4d80*/  FFMA.FTZ R18, -R225, R225, 1 ;  /* 0x3f800000e1127423 */ /* 0x000fe200000101e1 */
[----:B------:R-:W-:Y:S02]  /*4d90*/  F2FP.PACK_AB R169, R203, R204 ;  /* 0x000000cccba9723e */ /* 0x000fe400000000ff */
[----:B------:R-:W-:Y:S02]  /*4da0*/  F2FP.PACK_AB R168, R185, R193 ;  /* 0x000000c1b9a8723e */ /* 0x000fe400000000ff */
[----:B------:R5:W-:Y:S01]  /*4db0*/  MUFU.EX2 R3, R189 ;  /* 0x000000bd00037308 */ /* 0x000be20000000800 */
[----:B------:R-:W-:Y:S02]  /*4dc0*/  F2FP.PACK_AB R170, R201, R202 ;  /* 0x000000cac9aa723e */ /* 0x000fe400000000ff */
[----:B-1----:R-:W-:Y:S01]  /*4dd0*/  F2FP.PACK_AB R174, R199, R200 ;  /* 0x000000c8c7ae723e */ /* 0x002fe200000000ff */
[----:B--2---:R-:W-:Y:S01]  /*4de0*/  FADD.FTZ R177, R23, -R0 ;  /* 0x8000000017b17221 */ /* 0x004fe20000010000 */
[----:B------:R-:W-:Y:S02]  /*4df0*/  FSEL R0, R236, -INF , P1 ;  /* 0xff800000ec007808 */ /* 0x000fe40000800000 */
[----:B------:R-:W-:Y:S01]  /*4e00*/  F2FP.PACK_AB R23, R192, R194 ;  /* 0x000000c2c017723e */ /* 0x000fe200000000ff */
[----:B------:R-:W-:Y:S01]  /*4e10*/  FMUL.FTZ R165, R165, R177 ;  /* 0x000000b1a5a57220 */ /* 0x000fe20000410000 */
[----:B------:R-:W-:Y:S01]  /*4e20*/  PLOP3.LUT P1, PT, PT, PT, UP0, 0x80, 0x0 ;  /* 0x000000000000781c */ /* 0x000fe20003f2f008 */
[----:B------:R1:W-:Y:S01]  /*4e30*/  MUFU.EX2 R171, R19 ;  /* 0x0000001300ab7308 */ /* 0x0003e20000000800 */
[--C-:B---3--:R-:W-:Y:S02]  /*4e40*/  FFMA.FTZ R183, R32, c[0x0][0x29c], -R190.reuse ;  /* 0x0000a70020b77a23 */ /* 0x108fe400000108be */
[----:B------:R-:W-:Y:S01]  /*4e50*/  FMUL.FTZ R32, R164, R178 ;  /* 0x000000b2a4207220 */ /* 0x000fe20000410000 */
[C---:B------:R-:W-:Y:S01]  /*4e60*/  F2FP.PACK_AB R164, R188.reuse, R164 ;  /* 0x000000a4bca4723e */ /* 0x040fe200000000ff */
[----:B------:R-:W-:Y:S01]  /*4e70*/  FMUL.FTZ R188, R188, R35 ;  /* 0x00000023bcbc7220 */ /* 0x000fe20000410000 */
[----:B------:R-:W-:Y:S04]  /*4e80*/  F2FP.PACK_AB R35, R187, R195 ;  /* 0x000000c3bb23723e */ /* 0x000fe800000000ff */
[----:B------:R2:W3:Y:S01]  /*4e90*/  MUFU.EX2 R4, R175 ;  /* 0x000000af00047308 */ /* 0x0004e20000000800 */
[----:B------:R-:W-:Y:S02]  /*4ea0*/  FMUL.FTZ R18, R32, R18 ;  /* 0x0000001220127220 */ /* 0x000fe40000410000 */
[--C-:B-----5:R-:W-:Y:S01]  /*4eb0*/  FFMA.FTZ R189, R21, c[0x0][0x29c], -R190.reuse ;  /* 0x0000a70015bd7a23 */ /* 0x120fe200000108be */
[----:B------:R-:W-:Y:S01]  /*4ec0*/  F2FP.PACK_AB R21, R182, R184 ;  /* 0x000000b8b615723e */ /* 0x000fe200000000ff */
[----:B------:R-:W-:Y:S02]  /*4ed0*/  FFMA.FTZ R190, R0, c[0x0][0x29c], -R190 ;  /* 0x0000a70000be7a23 */ /* 0x000fe400000108be */
[----:B------:R-:W-:Y:S03]  /*4ee0*/  FFMA.FTZ R0, -R205, R205, 1 ;  /* 0x3f800000cd007423 */ /* 0x000fe600000101cd */
[----:B------:R-:W5:Y:S01]  /*4ef0*/  MUFU.EX2 R34, R34 ;  /* 0x0000002200227308 */ /* 0x000f620000000800 */
[--C-:B----4-:R-:W-:Y:S02]  /*4f00*/  FADD.FTZ R8, R8, -R2.reuse ;  /* 0x8000000208087221 */ /* 0x110fe40000010000 */
[----:B------:R-:W-:Y:S02]  /*4f10*/  FMUL.FTZ R0, R188, R0 ;  /* 0x00000000bc007220 */ /* 0x000fe40000410000 */
[----:B-1----:R-:W-:Y:S02]  /*4f20*/  FFMA.FTZ R19, -R231, R231, 1 ;  /* 0x3f800000e7137423 */ /* 0x002fe400000101e7 */
[--C-:B------:R-:W-:Y:S02]  /*4f30*/  FADD.FTZ R12, R12, -R2.reuse ;  /* 0x800000020c0c7221 */ /* 0x100fe40000010000 */
[----:B------:R-:W-:Y:S01]  /*4f40*/  FMUL.FTZ R19, R165, R19 ;  /* 0x00000013a5137220 */ /* 0x000fe20000410000 */
[----:B------:R-:W-:Y:S01]  /*4f50*/  F2FP.PACK_AB R165, R0, R18 ;  /* 0x0000001200a5723e */ /* 0x000fe200000000ff */
[----:B------:R-:W-:Y:S01]  /*4f60*/  MUFU.EX2 R32, R179 ;  /* 0x000000b300207308 */ /* 0x000fe20000000800 */
[----:B------:R-:W-:Y:S02]  /*4f70*/  FFMA.FTZ R0, -R239, R239, 1 ;  /* 0x3f800000ef007423 */ /* 0x000fe400000101ef */
[----:B------:R-:W-:Y:S01]  /*4f80*/  F2FP.PACK_AB R166, R19, R186 ;  /* 0x000000ba13a6723e */ /* 0x000fe200000000ff */
[----:B------:R-:W-:Y:S01]  /*4f90*/  FMUL.FTZ R19, R20, R8 ;  /* 0x0000000814137220 */ /* 0x000fe20000410000 */
[----:B------:R-:W-:Y:S01]  /*4fa0*/  F2FP.PACK_AB R20, R16, R20 ;  /* 0x000000141014723e */ /* 0x000fe200000000ff */
[----:B------:R-:W-:Y:S01]  /*4fb0*/  FFMA.FTZ R8, -R241, R241, 1 ;  /* 0x3f800000f1087423 */ /* 0x000fe200000101f1 */
[----:B--2---:R-:W-:Y:S01]  /*4fc0*/  F2FP.PACK_AB R175, R196, R197 ;  /* 0x000000c5c4af723e */ /* 0x004fe200000000ff */
[----:B------:R-:W-:Y:S01]  /*4fd0*/  FMUL.FTZ R12, R17, R12 ;  /* 0x0000000c110c7220 */ /* 0x000fe20000410000 */
[----:B------:R-:W-:Y:S01]  /*4fe0*/  F2FP.PACK_AB R17, R7, R17 ;  /* 0x000000110711723e */ /* 0x000fe200000000ff */
[----:B------:R-:W1:Y:S01]  /*4ff0*/  MUFU.EX2 R18, R180 ;  /* 0x000000b400127308 */ /* 0x000e620000000800 */
[--C-:B------:R-:W-:Y:S02]  /*5000*/  FADD.FTZ R9, R9, -R2.reuse ;  /* 0x8000000209097221 */ /* 0x100fe40000010000 */
[--C-:B------:R-:W-:Y:S02]  /*5010*/  FADD.FTZ R13, R13, -R2.reuse ;  /* 0x800000020d0d7221 */ /* 0x100fe40000010000 */
[----:B------:R-:W-:Y:S02]  /*5020*/  FMUL.FTZ R178, R19, R8 ;  /* 0x0000000813b27220 */ /* 0x000fe40000410000 */
[----:B------:R-:W-:Y:S02]  /*5030*/  FMUL.FTZ R176, R12, R0 ;  /* 0x000000000cb07220 */ /* 0x000fe40000410000 */
[--C-:B------:R-:W-:Y:S01]  /*5040*/  FADD.FTZ R24, R24, -R2.reuse ;  /* 0x8000000218187221 */ /* 0x100fe20000010000 */
[----:B------:R-:W2:Y:S01]  /*5050*/  LDS R0, [R191+0x20320] ;  /* 0x02032000bf007984 */ /* 0x000ea20000000800 */
[--C-:B------:R-:W-:Y:S01]  /*5060*/  FADD.FTZ R25, R25, -R2.reuse ;  /* 0x8000000219197221 */ /* 0x100fe20000010000 */
[----:B------:R-:W-:Y:S01]  /*5070*/  MUFU.EX2 R19, R183 ;  /* 0x000000b700137308 */ /* 0x000fe20000000800 */
[--C-:B------:R-:W-:Y:S01]  /*5080*/  FADD.FTZ R29, R29, -R2.reuse ;  /* 0x800000021d1d7221 */ /* 0x100fe20000010000 */
[----:B------:R-:W-:Y:S01]  /*5090*/  STS [R224+0x20480], R23 ;  /* 0x02048017e0007388 */ /* 0x000fe20000000800 */
[----:B------:R-:W-:Y:S02]  /*50a0*/  FMUL.FTZ R9, R16, R9 ;  /* 0x0000000910097220 */ /* 0x000fe40000410000 */
[----:B------:R-:W-:Y:S01]  /*50b0*/  FMUL.FTZ R13, R7, R13 ;  /* 0x0000000d070d7220 */ /* 0x000fe20000410000 */
[----:B------:R-:W-:Y:S01]  /*50c0*/  STS [R224+0x20880], R22 ;  /* 0x02088016e0007388 */ /* 0x000fe20000000800 */
[----:B------:R-:W-:Y:S02]  /*50d0*/  FFMA.FTZ R7, -R240, R240, 1 ;  /* 0x3f800000f0077423 */ /* 0x000fe400000101f0 */
[----:B------:R-:W-:Y:S01]  /*50e0*/  FADD.FTZ R28, R28, -R2 ;  /* 0x800000021c1c7221 */ /* 0x000fe20000010000 */
[----:B------:R-:W-:Y:S01]  /*50f0*/  STS [R223], R21 ;  /* 0x00000015df007388 */ /* 0x000fe20000000800 */
[----:B------:R-:W-:Y:S01]  /*5100*/  FFMA.FTZ R8, -R237, R237, 1 ;  /* 0x3f800000ed087423 */ /* 0x000fe200000101ed */
[----:B------:R-:W4:Y:S01]  /*5110*/  MUFU.EX2 R12, R189 ;  /* 0x000000bd000c7308 */ /* 0x000f220000000800 */
[----:B------:R-:W-:Y:S01]  /*5120*/  FMUL.FTZ R177, R9, R7 ;  /* 0x0000000709b17220 */ /* 0x000fe20000410000 */
[----:B------:R-:W-:Y:S01]  /*5130*/  STS [R223+0x400], R167 ;  /* 0x000400a7df007388 */ /* 0x000fe20000000800 */
[----:B---3--:R-:W-:Y:S01]  /*5140*/  FMUL.FTZ R16, R4, R24 ;  /* 0x0000001804107220 */ /* 0x008fe20000410000 */
[C---:B------:R-:W-:Y:S01]  /*5150*/  F2FP.PACK_AB R4, R6.reuse, R4 ;  /* 0x000000040604723e */ /* 0x040fe200000000ff */
[----:B------:R-:W-:Y:S01]  /*5160*/  FMUL.FTZ R28, R5, R28 ;  /* 0x0000001c051c7220 */ /* 0x000fe20000410000 */
[C---:B------:R-:W-:Y:S01]  /*5170*/  F2FP.PACK_AB R5, R3.reuse, R5 ;  /* 0x000000050305723e */ /* 0x040fe200000000ff */
[----:B------:R-:W-:Y:S01]  /*5180*/  FMUL.FTZ R3, R3, R29 ;  /* 0x0000001d03037220 */ /* 0x000fe20000410000 */
[----:B------:R-:W-:Y:S01]  /*5190*/  STS [R224+0x21480], R20 ;  /* 0x02148014e0007388 */ /* 0x000fe20000000800 */
[----:B------:R-:W-:Y:S02]  /*51a0*/  FMUL.FTZ R9, R13, R8 ;  /* 0x000000080d097220 */ /* 0x000fe40000410000 */
        /* <DEDUP_REMOVED lines=11> */
[----:B-----5:R-:W-:Y:S01]  /*5260*/  F2FP.PACK_AB R3, R34, R171 ;  /* 0x000000ab2203723e */ /* 0x020fe200000000ff */
[----:B------:R-:W-:Y:S01]  /*5270*/  MUFU.EX2 R7, R198 ;  /* 0x000000c600077308 */ /* 0x000fe20000000800 */
[----:B------:R-:W-:Y:S01]  /*5280*/  F2FP.PACK_AB R13, R13, R16 ;  /* 0x000000100d0d723e */ /* 0x000fe200000000ff */
[--C-:B--2---:R-:W-:Y:S01]  /*5290*/  FADD.FTZ R10, R10, -R0.reuse ;  /* 0x800000000a0a7221 */ /* 0x104fe20000010000 */
[----:B------:R-:W-:Y:S01]  /*52a0*/  F2FP.PACK_AB R16, R2, R6 ;  /* 0x000000060210723e */ /* 0x000fe200000000ff */
[----:B------:R2:W-:Y:S01]  /*52b0*/  STS [R224+0x21880], R3 ;  /* 0x02188003e0007388 */ /* 0x0005e20000000800 */
[----:B-1----:R-:W-:Y:S01]  /*52c0*/  F2FP.PACK_AB R2, R18, R32 ;  /* 0x000000201202723e */ /* 0x002fe200000000ff */
[----:B------:R-:W-:Y:S02]  /*52d0*/  FMUL.FTZ R171, R171, R10 ;  /* 0x0000000aabab7220 */ /* 0x000fe40000410000 */
[----:B------:R-:W-:Y:S01]  /*52e0*/  STS [R223+0x1000], R17 ;  /* 0x00100011df007388 */ /* 0x000fe20000000800 */
[--C-:B------:R-:W-:Y:S01]  /*52f0*/  FADD.FTZ R11, R11, -R0.reuse ;  /* 0x800000000b0b7221 */ /* 0x100fe20000010000 */
[----:B------:R-:W1:Y:S01]  /*5300*/  MUFU.EX2 R6, R190 ;  /* 0x000000be00067308 */ /* 0x000e620000000800 */
        /* <DEDUP_REMOVED lines=14> */
[----:B--2---:R-:W-:Y:S02]  /*53f0*/  FFMA.FTZ R3, -R246, R246, 1 ;  /* 0x3f800000f6037423 */ /* 0x004fe400000101f6 */
        /* <DEDUP_REMOVED lines=8> */
[----:B-1----:R-:W-:Y:S03]  /*5480*/  FMUL.FTZ R31, R6, R31 ;  /* 0x0000001f061f7220 */ /* 0x002fe60000410000 */
[----:B------:R1:W-:Y:S01]  /*5490*/  STS [R223+0x3000], R5 ;  /* 0x00300005df007388 */ /* 0x0003e20000000800 */
[----:B--2---:R-:W-:Y:S04]  /*54a0*/  FFMA.FTZ R4, -R244, R244, 1 ;  /* 0x3f800000f4047423 */ /* 0x004fe800000101f4 */
[----:B------:R-:W-:Y:S02]  /*54b0*/  FMUL.FTZ R4, R15, R4 ;  /* 0x000000040f047220 */ /* 0x000fe40000410000 */
[----:B---3--:R-:W-:Y:S04]  /*54c0*/  FFMA.FTZ R2, -R247, R247, 1 ;  /* 0x3f800000f7027423 */ /* 0x008fe800000101f7 */
[----:B------:R-:W-:Y:S01]  /*54d0*/  FMUL.FTZ R11, R171, R2 ;  /* 0x00000002ab0b7220 */ /* 0x000fe20000410000 */
[----:B------:R-:W-:Y:S01]  /*54e0*/  F2FP.PACK_AB R2, R6, R7 ;  /* 0x000000070602723e */ /* 0x000fe200000000ff */
[----:B-1----:R-:W-:Y:S02]  /*54f0*/  FMUL.FTZ R5, R7, R30 ;  /* 0x0000001e07057220 */ /* 0x002fe40000410000 */
        /* <DEDUP_REMOVED lines=184> */
.L_x_1996:
[-C--:B-12-4-:R-:W-:Y:S01]  /*6080*/  HMMA.16816.F32 R4, R164, R16.reuse, RZ ;  /* 0x00000010a404723c */ /* 0x096fe200000018ff */
[----:B------:R-:W-:Y:S01]  /*6090*/  LDSM.16.MT88.4 R180, [R0+0x5080] ;  /* 0x0050800000b4783b */ /* 0x000fe20000004200 */
[----:B------:R-:W-:Y:S02]  /*60a0*/  ULDC.64 UR6, c[0x0][0x238] ;  /* 0x00008e0000067ab9 */ /* 0x000fe40000000a00 */
[----:B------:R-:W-:Y:S01]  /*60b0*/  IMAD.IADD R205, R2, 0x1, R215 ;  /* 0x0000000102cd7824 */ /* 0x000fe200078e02d7 */
[----:B------:R-:W-:Y:S01]  /*60c0*/  UIMAD UR25, UR11, UR6, URZ ;  /* 0x000000060b1972a4 */ /* 0x000fe2000f8e023f */
[----:B------:R-:W2:Y:S01]  /*60d0*/  LDL.64 R226, [R1+0x10] ;  /* 0x0000100001e27983 */ /* 0x000ea20000100a00 */
[----:B------:R-:W-:Y:S01]  /*60e0*/  USHF.L.U32 UR10, UR10, 0xd, URZ ;  /* 0x0000000d0a0a7899 */ /* 0x000fe2000800063f */
[C---:B------:R-:W-:Y:S01]  /*60f0*/  HMMA.16816.F32 R8, R28.reuse, R16, RZ ;  /* 0x000000101c08723c */ /* 0x040fe200000018ff */
[----:B------:R-:W-:Y:S02]  /*6100*/  UIMAD UR25, UR22, UR7, UR25 ;  /* 0x00000007161972a4 */ /* 0x000fe4000f8e0219 */
[----:B------:R-:W-:Y:S01]  /*6110*/  LDSM.16.MT88.4 R188, [R0+0x1880] ;  /* 0x0018800000bc783b */ /* 0x000fe20000004200 */
[----:B------:R-:W-:Y:S01]  /*6120*/  ULDC.64 UR6, c[0x0][0x240] ;  /* 0x0000900000067ab9 */ /* 0x000fe20000000a00 */
[----:B------:R-:W-:Y:S01]  /*6130*/  IMAD.IADD R192, R208, 0x1, R205 ;  /* 0x00000001d0c07824 */ /* 0x000fe200078e02cd */
[----:B------:R-:W-:Y:S02]  /*6140*/  USHF.R.S32.HI UR4, URZ, 0x1f, UR23 ;  /* 0x0000001f3f047899 */ /* 0x000fe40008011417 */
[-C--:B------:R-:W-:Y:S01]  /*6150*/  HMMA.16816.F32 R12, R28, R18.reuse, RZ ;  /* 0x000000121c0c723c */ /* 0x080fe200000018ff */
[----:B------:R-:W0:Y:S01]  /*6160*/  LDGDEPBAR ;  /* 0x00000000000079af */ /* 0x000e220000000000 */
[----:B------:R-:W-:Y:S02]  /*6170*/  UIMAD UR4, UR4, UR6, URZ ;  /* 0x00000006040472a4 */ /* 0x000fe4000f8e023f */
[----:B------:R-:W-:Y:S02]  /*6180*/  USHF.R.S32.HI UR6, URZ, 0x1f, UR10 ;  /* 0x0000001f3f067899 */ /* 0x000fe4000801140a */
[----:B------:R-:W-:Y:S01]  /*6190*/  LDSM.16.M88.4 R184, [R192+0x24480] ;  /* 0x02448000c0b8783b */ /* 0x000fe20000000200 */
        /* <DEDUP_REMOVED lines=12> */
[----:B------:R-:W-:Y:S05]  /*6260*/  LDSM.16.MT88.4 R168, [R0+0x1080] ;  /* 0x0010800000a8783b */ /* 0x000fea0000004200 */
[----:B------:R-:W1:Y:S02]  /*6270*/  LDSM.16.M88.4 R164, [R205+0x24480] ;  /* 0x02448000cda4783b */ /* 0x000e640000000200 */
[-C--:B------:R-:W-:Y:S08]  /*6280*/  HMMA.16816.F32 R4, R172, R176.reuse, R4 ;  /* 0x000000b0ac04723c */ /* 0x080ff00000001804 */
[C---:B------:R-:W-:Y:S08]  /*6290*/  HMMA.16816.F32 R8, R196.reuse, R176, R8 ;  /* 0x000000b0c408723c */ /* 0x040ff00000001808 */
[-C--:B------:R-:W-:Y:S08]  /*62a0*/  HMMA.16816.F32 R12, R196, R178.reuse, R12 ;  /* 0x000000b2c40c723c */ /* 0x080ff0000000180c */
[C---:B------:R-:W-:Y:S01]  /*62b0*/  HMMA.16816.F32 R16, R172.reuse, R178, R16 ;  /* 0x000000b2ac10723c */ /* 0x040fe20000001810 */
[----:B------:R-:W3:Y:S07]  /*62c0*/  LDSM.16.M88.4 R176, [R205+0x25480] ;  /* 0x02548000cdb0783b */ /* 0x000eee0000000200 */
        /* <DEDUP_REMOVED lines=8> */
[C---:B---3--:R-:W-:Y:S08]  /*6350*/  HMMA.16816.F32 R8, R176.reuse, R168, R8 ;  /* 0x000000a8b008723c */ /* 0x048ff00000001808 */
        /* <DEDUP_REMOVED lines=8> */
[----:B------:R1:W3:Y:S05]  /*63e0*/  LDSM.16.M88.4 R164, [R2+0x26480] ;  /* 0x0264800002a4783b */ /* 0x0002ea0000000200 */
[----:B------:R-:W3:Y:S02]  /*63f0*/  LDSM.16.MT88.4 R180, [R0+0x6080] ;  /* 0x0060800000b4783b */ /* 0x000ee40000004200 */
[-C--:B------:R-:W-:Y:S08]  /*6400*/  HMMA.16816.F32 R4, R184, R188.reuse, R4 ;  /* 0x000000bcb804723c */ /* 0x080ff00000001804 */
[C---:B----4-:R-:W-:Y:S08]  /*6410*/  HMMA.16816.F32 R8, R172.reuse, R188, R8 ;  /* 0x000000bcac08723c */ /* 0x050ff00000001808 */
[-C--:B------:R-:W-:Y:S04]  /*6420*/  HMMA.16816.F32 R12, R172, R190.reuse, R12 ;  /* 0x000000beac0c723c */ /* 0x080fe8000000180c */
[----:B-1----:R-:W-:Y:S04]  /*6430*/  IADD3 R2, R215, R2, R208 ;  /* 0x00000002d7027210 */ /* 0x002fe80007ffe0d0 */
[C---:B------:R-:W-:Y:S01]  /*6440*/  HMMA.16816.F32 R16, R184.reuse, R190, R16 ;  /* 0x000000beb810723c */ /* 0x040fe20000001810 */
[----:B------:R-:W-:Y:S07]  /*6450*/  LDSM.16.MT88.4 R188, [R0+0x2880] ;  /* 0x0028800000bc783b */ /* 0x000fee0000004200 */
[-C--:B-----5:R-:W-:Y:S08]  /*6460*/  HMMA.16816.F32 R20, R184, R192.reuse, R20 ;  /* 0x000000c0b814723c */ /* 0x0a0ff00000001814 */
[C---:B------:R-:W-:Y:S08]  /*6470*/  HMMA.16816.F32 R24, R172.reuse, R192, R24 ;  /* 0x000000c0ac18723c */ /* 0x040ff00000001818 */
[-C--:B------:R-:W-:Y:S01]  /*6480*/  HMMA.16816.F32 R28, R172, R194.reuse, R28 ;  /* 0x000000c2ac1c723c */ /* 0x080fe2000000181c */
[----:B------:R-:W1:Y:S07]  /*6490*/  LDSM.16.M88.4 R172, [R204+0x26480] ;  /* 0x02648000ccac783b */ /* 0x000e6e0000000200 */
[----:B------:R-:W-:Y:S01]  /*64a0*/  HMMA.16816.F32 R32, R184, R194, R32 ;  /* 0x000000c2b820723c */ /* 0x000fe20000001820 */
[----:B------:R-:W4:Y:S05]  /*64b0*/  LDSM.16.M88.4 R184, [R204+0x27480] ;  /* 0x02748000ccb8783b */ /* 0x000f2a0000000200 */
[----:B------:R-:W5:Y:S02]  /*64c0*/  LDSM.16.MT88.4 R192, [R0+0x6880] ;  /* 0x0068800000c0783b */ /* 0x000f640000004200 */
        /* <DEDUP_REMOVED lines=16> */
[----:B------:R-:W1:Y:S07]  /*65d0*/  LDSM.16.M88.4 R188, [R2+0x26480] ;  /* 0x0264800002bc783b */ /* 0x000e6e0000000200 */
[-C--:B-----5:R-:W-:Y:S08]  /*65e0*/  HMMA.16816.F32 R20, R172, R192.reuse, R20 ;  /* 0x000000c0ac14723c */ /* 0x0a0ff00000001814 */
[C---:B------:R-:W-:Y:S08]  /*65f0*/  HMMA.16816.F32 R24, R184.reuse, R192, R24 ;  /* 0x000000c0b818723c */ /* 0x040ff00000001818 */
[-C--:B------:R-:W-:Y:S01]  /*6600*/  HMMA.16816.F32 R28, R184, R194.reuse, R28 ;  /* 0x000000c2b81c723c */ /* 0x080fe2000000181c */
[----:B------:R4:W5:Y:S07]  /*6610*/  LDSM.16.M88.4 R184, [R2+0x27480] ;  /* 0x0274800002b8783b */ /* 0x00096e0000000200 */
[----:B------:R-:W-:Y:S08]  /*6620*/  HMMA.16816.F32 R32, R172, R194, R32 ;  /* 0x000000c2ac20723c */ /* 0x000ff00000001820 */
        /* <DEDUP_REMOVED lines=11> */
[----:B------:R-:W-:Y:S03]  /*66e0*/  LDSM.16.MT88.4 R176, [R207+0x27c80] ;  /* 0x027c8000cfb0783b */ /* 0x000fe60000004200 */
[----:B---3--:R-:W-:Y:S04]  /*66f0*/  IMAD.U32 R0, RZ, RZ, UR23 ;  /* 0x00000017ff007e24 */ /* 0x008fe8000f8e00ff */
        /* <DEDUP_REMOVED lines=206> */
.L_x_1992:
[----:B------:R-:W-:Y:S05]  /*73e0*/  @P0 EXIT ;  /* 0x000000000000094d */ /* 0x000fea0003800000 */
[----:B------:R-:W2:Y:S01]  /*73f0*/  LDL.LU.64 R4, [R1+0x10] ;  /* 0x0000100001047983 */ /* 0x000ea20000300a00 */
[----:B------:R-:W-:Y:S01]  /*7400*/  ULDC.64 UR4, c[0x0][0x338] ;  /* 0x0000ce0000047ab9 */ /* 0x000fe20000000a00 */
[----:B------:R-:W-:Y:S01]  /*7410*/  IMAD.U32 R8, RZ, RZ, UR23 ;  /* 0x00000017ff087e24 */ /* 0x000fe2000f8e00ff */
[----:B------:R-:W-:Y:S01]  /*7420*/  UISETP.NE.AND UP0, UPT, UR4, 0x1, UPT ;  /* 0x000000010400788c */ /* 0x000fe2000bf05270 */
[----:B------:R-:W-:Y:S01]  /*7430*/  IMAD.U32 R6, RZ, RZ, UR23 ;  /* 0x00000017ff067e24 */ /* 0x000fe2000f8e00ff */
[----:B------:R-:W-:Y:S02]  /*7440*/  UIMAD.WIDE.U32 UR6, UR22, UR5, URZ ;  /* 0x00000005160672a5 */ /* 0x000fe4000f8e003f */
[----:B------:R-:W-:Y:S02]  /*7450*/  USHF.L.U32 UR4, UR24, 0xe, URZ ;  /* 0x0000000e18047899 */ /* 0x000fe4000800063f */
[----:B------:R-:W-:-:S02]  /*7460*/  ULDC UR5, c[0x0][0x340] ;  /* 0x0000d00000057ab9 */ /* 0x000fc40000000800 */
[----:B------:R-:W-:-:S03]  /*7470*/  USHF.R.S32.HI UR8, URZ, 0x1f, UR23 ;  /* 0x0000001f3f087899 */ /* 0x000fc60008011417 */
[----:B------:R-:W-:Y:S02]  /*7480*/  @UP0 USHF.R.U32.HI UR22, URZ, UR5, UR7 ;  /* 0x000000053f160299 */ /* 0x000fe40008011607 */
[----:B------:R-:W-:Y:S02]  /*7490*/  USHF.R.S32.HI UR7, URZ, 0x1f, UR4 ;  /* 0x0000001f3f077899 */ /* 0x000fe40008011404 */
[----:B------:R-:W-:Y:S02]  /*74a0*/  USHF.R.S32.HI UR6, URZ, 0x1f, UR22 ;  /* 0x0000001f3f067899 */ /* 0x000fe40008011416 */
[----:B------:R-:W-:Y:S01]  /*74b0*/  IMAD.U32 R0, RZ, RZ, UR22 ;  /* 0x00000016ff007e24 */ /* 0x000fe2000f8e00ff */
[----:B------:R-:W-:Y:S01]  /*74c0*/  BAR.SYNC.DEFER_BLOCKING 0x1, 0x100 ;  /* 0x0044000000007b1d */ /* 0x000fe20000010000 */
[----:B--2---:R-:W-:-:S05]  /*74d0*/  IADD3 R2, P0, R4, UR4, RZ ;  /* 0x0000000404027c10 */ /* 0x004fca000ff1e0ff */
[----:B------:R-:W-:Y:S02]  /*74e0*/  ULDC.64 UR4, c[0x0][0x328] ;  /* 0x0000ca0000047ab9 */ /* 0x000fe40000000a00 */
[----:B------:R-:W-:Y:S01]  /*74f0*/  UIMAD UR4, UR6, UR4, URZ ;  /* 0x00000004060472a4 */ /* 0x000fe2000f8e023f */
[----:B------:R-:W-:Y:S01]  /*7500*/  LEA.HI.X.SX32 R3, R4, UR7, 0x1, P0 ;  /* 0x0000000704037c11 */ /* 0x000fe200080f0eff */
[----:B------:R-:W-:Y:S02]  /*7510*/  IMAD.U32 R4, RZ, RZ, UR22 ;  /* 0x00000016ff047e24 */ /* 0x000fe4000f8e00ff */
[----:B------:R-:W-:Y:S02]  /*7520*/  UIMAD UR7, UR22, UR5, UR4 ;  /* 0x00000005160772a4 */ /* 0x000fe4000f8e0204 */
[--C-:B------:R-:W-:Y:S01]  /*7530*/  IMAD.WIDE.U32 R4, R4, c[0x0][0x328], R2.reuse ;  /* 0x0000ca0004047a25 */ /* 0x100fe200078e0002 */
[----:B------:R-:W-:Y:S02]  /*7540*/  ULDC.64 UR4, c[0x0][0x300] ;  /* 0x0000c00000047ab9 */ /* 0x000fe40000000a00 */
[----:B------:R-:W-:Y:S01]  /*7550*/  UIMAD UR4, UR6, UR4, URZ ;  /* 0x00000004060472a4 */ /* 0x000fe2000f8e023f */
[----:B------:R-:W-:Y:S01]  /*7560*/  IMAD.WIDE.U32 R2, R0, c[0x0][0x300], R2 ;  /* 0x0000c00000027a25 */ /* 0x000fe200078e0002 */
[----:B------:R-:W-:Y:S01]  /*7570*/  IADD3 R5, R5, UR7, RZ ;  /* 0x0000000705057c10 */ /* 0x000fe2000fffe0ff */
[----:B------:R-:W-:-:S02]  /*7580*/  ULDC.64 UR6, c[0x0][0x330] ;  /* 0x0000cc0000067ab9 */ /* 0x000fc40000000a00 */
[----:B------:R-:W-:Y:S02]  /*7590*/  UIMAD UR6, UR8, UR6, URZ ;  /* 0x00000006080672a4 */ /* 0x000fe4000f8e023f */
        /* <DEDUP_REMOVED lines=12> */
[----:B------:R-:W-:Y:S02]  /*7660*/  IADD3 R3, R7, UR4, RZ ;  /* 0x0000000407037c10 */ /* 0x000fe4000fffe0ff */
[C---:B------:R-:W-:Y:S01]  /*7670*/  LEA R2, P0, R6.reuse, c[0x0][0x2e8], 0x2 ;  /* 0x0000ba0006027a11 */ /* 0x040fe200078010ff */
        /* <DEDUP_REMOVED lines=129> */
.L_x_1998:
        /* <DEDUP_REMOVED lines=15> */
.L_x_2338:


//--------------------- .text._ZN7cutlass13device_kernelIN5flash19enable_sm80_to_sm89INS1_16FlashAttnBwdSm80INS1_25CollectiveMainloopBwdSm80ILi2ELi2EN4cute5tupleIJNS5_1CILi64EEENS7_ILi128EEES9_EEENS_6half_tEfNS_4arch4Sm80ELb1ELb0ELb1ELb0ELb1ELb0ELb0ELb0ELi2ELi2ELi2ELi2ELb0EEENS1_24CollectiveEpilogueBwdGQAISA_fSD_Li256ELb0ELb1EEENS1_25SingleTileBwdLPTSchedulerILb0ELi128ELb1EEEEEEEEEvNT_6ParamsE --------------------------
	.section	.text._ZN7cutlass13device_kernelIN5flash19enable_sm80_to_sm89INS1_16FlashAttnBwdSm80INS1_25CollectiveMainloopBwdSm80ILi2ELi2EN4cute5tupleIJNS5_1CILi64EEENS7_ILi128EEES9_EEENS_6half_tEfNS_4arch4Sm80ELb1ELb0ELb1ELb0ELb1ELb0ELb0ELb0ELi2ELi2ELi2ELi2ELb0EEENS1_24CollectiveEpilogueBwdGQAISA_fSD_Li256ELb0ELb1EEENS1_25SingleTileBwdLPTSchedulerILb0ELi128ELb1EEEEEEEEEvNT_6ParamsE,"ax",@progbits
	.sectioninfo	@"SHI_REGISTERS=255"
	.align	128
.text._ZN7cutlass13device_kernelIN5flash19enable_sm80_to_sm89INS1_16FlashAttnBwdSm80INS1_25CollectiveMainloopBwdSm80ILi2ELi2EN4cute5tupleIJNS5_1CILi64EEENS7_ILi128EEES9_EEENS_6half_tEfNS_4arch4Sm80ELb1ELb0ELb1ELb0ELb1ELb0ELb0ELb0ELi2ELi2ELi2ELi2ELb0EEENS1_24CollectiveEpilogueBwdGQAISA_fSD_Li256ELb0ELb1EEENS1_25SingleTileBwdLPTSchedulerILb0ELi128ELb1EEEEEEEEEvNT_6ParamsE:
        .type           _ZN7cutlass13device_kernelIN5flash19enable_sm80_to_sm89INS1_16FlashAttnBwdSm80INS1_25CollectiveMainloopBwdSm80ILi2ELi2EN4cute5tupleIJNS5_1CILi64EEENS7_ILi128EEES9_EEENS_6half_tEfNS_4arch4Sm80ELb1ELb0ELb1ELb0ELb1ELb0ELb0ELb0ELi2ELi2ELi2ELi2ELb0EEENS1_24CollectiveEpilogueBwdGQAISA_fSD_Li256ELb0ELb1EEENS1_25SingleTileBwdLPTSchedulerILb0ELi128ELb1EEEEEEEEEvNT_6ParamsE,@function
        .size           _ZN7cutlass13device_kernelIN5flash19enable_sm80_to_sm89INS1_16FlashAttnBwdSm80INS1_25CollectiveMainloopBwdSm80ILi2ELi2EN4cute5tupleIJNS5_1CILi64EEENS7_ILi128EEES9_EEENS_6half_tEfNS_4arch4Sm80ELb1ELb0ELb1ELb0ELb1ELb0ELb0ELb0ELi2ELi2ELi2ELi2ELb0EEENS1_24CollectiveEpilogueBwdGQAISA_fSD_Li256ELb0ELb1EEENS1_25SingleTileBwdLPTSchedulerILb0ELi128ELb1EEEEEEEEEvNT_6ParamsE,(.L_x_2339 - _ZN7cutlass13device_kernelIN5flash19enable_sm80_to_sm89INS1_16FlashAttnBwdSm80INS1_25CollectiveMainloopBwdSm80ILi2ELi2EN4cute5tupleIJNS5_1CILi64EEENS7_ILi128EEES9_EEENS_6half_tEfNS_4arch4Sm80ELb1ELb0ELb1ELb0ELb1ELb0ELb0ELb0ELi2ELi2ELi2ELi2ELb0EEENS1_24CollectiveEpilogueBwdGQAISA_fSD_Li256ELb0ELb1EEENS1_25SingleTileBwdLPTSchedulerILb0ELi128ELb1EEEEEEEEEvNT_6ParamsE)
        .other          _ZN7cutlass13device_kernelIN5flash19enable_sm80_to_sm89INS1_16FlashAttnBwdSm80INS1_25CollectiveMainloopBwdSm80ILi2ELi2EN4cute5tupleIJNS5_1CILi64EEENS7_ILi128EEES9_EEENS_6half_tEfNS_4arch4Sm80ELb1ELb0ELb1ELb0ELb1ELb0ELb0ELb0ELi2ELi2ELi2ELi2ELb0EEENS1_24CollectiveEpilogueBwdGQAISA_fSD_Li256ELb0ELb1EEENS1_25SingleTileBwdLPTSchedulerILb0ELi128ELb1EEEEEEEEEvNT_6ParamsE,@"STO_CUDA_ENTRY STV_DEFAULT"
_ZN7cutlass13device_kernelIN5flash19enable_sm80_to_sm89INS1_16FlashAttnBwdSm80INS1_25CollectiveMainloopBwdSm80ILi2ELi2EN4cute5tupleIJNS5_1CILi64EEENS7_ILi128EEES9_EEENS_6half_tEfNS_4arch4Sm80ELb1ELb0ELb1ELb0ELb1ELb0ELb0ELb0ELi2ELi2ELi2ELi2ELb0EEENS1_24CollectiveEpilogueBwdGQAISA_fSD_Li256ELb0ELb1EEENS1_25SingleTileBwdLPTSchedulerILb0ELi128ELb1EEEEEEEEEvNT_6ParamsE:
        /* <DEDUP_REMOVED lines=32> */
.L_x_2000:
[----:B------:R-:W-:Y:S02]  /*0200*/  ULDC UR7, c[0x0][0x3b4] ;  /* 0x0000ed0000077ab9 */ /* 0x000fe40000000800 */
[----:B------:R-:W-:Y:S02]  /*0210*/  UISETP.NE.AND UP0, UPT, UR7, 0x1, UPT ;  /* 0x000000010700788c */ /* 0x000fe4000bf05270 */
[----:B------:R-:W-:Y:S02]  /*0220*/  ULDC.64 UR4, c[0x0][0x3b8] ;  /* 0x0000ee0000047ab9 */ /* 0x000fe40000000a00 */
[----:B------:R-:W-:Y:S02]  /*0230*/  UIMAD.WIDE.U32 UR10, UR6, UR4, URZ ;  /* 0x00000004060a72a5 */ /* 0x000fe4000f8e003f */
[----:B------:R-:W-:-:S05]  /*0240*/  UMOV UR8, UR6 ;  /* 0x0000000600087c82 */ /* 0x000fca0008000000 */
[----:B------:R-:W-:-:S04]  /*0250*/  @UP0 USHF.R.U32.HI UR8, URZ, UR5, UR11 ;  /* 0x000000053f080299 */ /* 0x000fc8000801160b */
[----:B------:R-:W-:Y:S02]  /*0260*/  UIMAD UR7, UR8, UR7, URZ ;  /* 0x00000007080772a4 */ /* 0x000fe4000f8e023f */
.L_x_2001:
        /* <DEDUP_REMOVED lines=14> */
.L_x_1999:
        /* <DEDUP_REMOVED lines=20> */
.L_x_2003:
[----:B------:R-:W-:Y:S02]  /*0490*/  ULDC UR7, c[0x0][0x3b4] ;  /* 0x0000ed0000077ab9 */ /* 0x000fe40000000800 */
[----:B------:R-:W-:Y:S02]  /*04a0*/  UISETP.NE.AND UP0, UPT, UR7, 0x1, UPT ;  /* 0x000000010700788c */ /* 0x000fe4000bf05270 */
[----:B------:R-:W-:Y:S02]  /*04b0*/  ULDC.64 UR4, c[0x0][0x3b8] ;  /* 0x0000ee0000047ab9 */ /* 0x000fe40000000a00 */
[----:B------:R-:W-:Y:S02]  /*04c0*/  UIMAD.WIDE.U32 UR10, UR6, UR4, URZ ;  /* 0x00000004060a72a5 */ /* 0x000fe4000f8e003f */
[----:B------:R-:W-:-:S05]  /*04d0*/  UMOV UR8, UR6 ;  /* 0x0000000600087c82 */ /* 0x000fca0008000000 */
[----:B------:R-:W-:-:S04]  /*04e0*/  @UP0 USHF.R.U32.HI UR8, URZ, UR5, UR11 ;  /* 0x000000053f080299 */ /* 0x000fc8000801160b */
[----:B------:R-:W-:Y:S02]  /*04f0*/  UIMAD UR7, UR8, UR7, URZ ;  /* 0x00000007080772a4 */ /* 0x000fe4000f8e023f */
.L_x_2004:
        /* <DEDUP_REMOVED lines=13> */
.L_x_2002:
        /* <DEDUP_REMOVED lines=269> */
[----:B------:R-:W-:Y:S02]  /*16a0*/  UIMAD UR6, UR14, UR6, URZ ;  /* 0x000000060e0672a4 */ /* 0x000fe4000f8e023f */
        /* <DEDUP_REMOVED lines=13> */
[----:B------:R-:W-:Y:S02]  /*1780*/  ISETP.LT.OR P5, PT, R16, 0x61, P5 ;  /* 0x000000611000780c */ /* 0x000fe40002fa1670 */
[----:B------:R-:W-:Y:S01]  /*1790*/  IADD3 R16, R23, UR23, RZ ;  /* 0x0000001717107c10 */ /* 0x000fe2000fffe0ff */
[----:B------:R3:W-:Y:S04]  /*17a0*/  STL [R1+0x48], R10 ;  /* 0x0000480a01007387 */ /* 0x0007e80000100800 */
        /* <DEDUP_REMOVED lines=17> */
[----:B----4-:R-:W-:Y:S01]  /*18c0*/  LEA R14, P0, R15, R4, 0x6 ;  /* 0x000000040f0e7211 */ /* 0x010fe200078030ff */
        /* <DEDUP_REMOVED lines=8> */
[----:B-----5:R-:W-:Y:S02]  /*1950*/  LEA R16, P0, R0, c[0x0][0x258], 0x2 ;  /* 0x0000960000107a11 */ /* 0x020fe400078010ff */
[----:B------:R-:W-:-:S02]  /*1960*/  IADD3.X R11, R3, UR15, RZ, P1, !PT ;  /* 0x0000000f030b7c10 */ /* 0x000fc40008ffe4ff */
[----:B------:R-:W-:Y:S01]  /*1970*/  LEA.HI.X R17, R0, c[0x0][0x25c], R2, 0x2, P0 ;  /* 0x0000970000117a11 */ /* 0x000fe200000f1402 */
        /* <DEDUP_REMOVED lines=43> */
[----:B------:R-:W-:Y:S01]  /*1c30*/  ISETP.LT.OR P2, PT, R8, 0x21, !P5 ;  /* 0x000000210800780c */ /* 0x000fe20006f41670 */
        /* <DEDUP_REMOVED lines=31> */
[----:B--2---:R-:W-:Y:S01]  /*1e30*/  LEA.HI R0, R29, R32, RZ, 0x4 ;  /* 0x000000201d007211 */ /* 0x004fe200078f20ff */
        /* <DEDUP_REMOVED lines=72> */
[----:B--2---:R-:W-:-:S02]  /*22c0*/  LEA.HI R10, R2, R6, RZ, 0x2 ;  /* 0x00000006020a7211 */ /* 0x004fc400078f10ff */
        /* <DEDUP_REMOVED lines=11> */
[----:B-1----:R-:W-:-:S03]  /*2380*/  LEA R2, P0, R8, c[0x0][0x1f0], 0x1 ;  /* 0x00007c0008027a11 */ /* 0x002fc600078008ff */
        /* <DEDUP_REMOVED lines=22> */
.L_x_2007:
[----:B--2---:R-:W-:Y:S05]  /*24f0*/  BSYNC B0 ;  /* 0x0000000000007941 */ /* 0x004fea0003800000 */
.L_x_2006:
[----:B-1----:R-:W-:Y:S01]  /*2500*/  SHF.R.S32.HI R2, RZ, 0x1f, R25 ;  /* 0x0000001fff027819 */ /* 0x002fe20000011419 */
        /* <DEDUP_REMOVED lines=105> */
.L_x_2010:
        /* <DEDUP_REMOVED lines=210> */
[----:B------:R-:W-:Y:S01]  /*38c0*/  IMAD.U32 R10, RZ, RZ, UR14 ;  /* 0x0000000eff0a7e24 */ /* 0x000fe2000f8e00ff */
[----:B------:R-:W-:Y:S02]  /*38d0*/  USHF.R.S32.HI UR4, URZ, 0x1f, UR16 ;  /* 0x0000001f3f047899 */ /* 0x000fe40008011410 */
[----:B------:R-:W5:Y:S02]  /*38e0*/  LDL R201, [R1+0x20] ;  /* 0x0000200001c97983 */ /* 0x000f640000100800 */
[----:B------:R-:W-:Y:S02]  /*38f0*/  UIMAD UR4, UR4, UR6, URZ ;  /* 0x00000006040472a4 */ /* 0x000fe4000f8e023f */
[----:B--2---:R-:W2:Y:S01]  /*3900*/  LDL.64 R8, [R1+0x38] ;  /* 0x0000380001087983 */ /* 0x004ea20000100a00 */
[----:B------:R-:W-:Y:S02]  /*3910*/  USHF.L.U32 UR6, UR26, 0x6, URZ ;  /* 0x000000061a067899 */ /* 0x000fe4000800063f */
[----:B------:R-:W-:Y:S01]  /*3920*/  UIMAD UR4, UR16, UR7, UR4 ;  /* 0x00000007100472a4 */ /* 0x000fe2000f8e0204 */
[----:B------:R-:W2:Y:S03]  /*3930*/  LDL R202, [R1+0x34] ;  /* 0x0000340001ca7983 */ /* 0x000ea60000100800 */
[----:B------:R-:W-:Y:S01]  /*3940*/  UIADD3 UR4, UR27, UR4, URZ ;  /* 0x000000041b047290 */ /* 0x000fe2000fffe03f */
[----:B------:R-:W2:Y:S03]  /*3950*/  LDL R204, [R1+0x44] ;  /* 0x0000440001cc7983 */ /* 0x000ea60000100800 */
[----:B------:R-:W-:Y:S01]  /*3960*/  USHF.L.U64.HI UR4, UR26, 0x6, UR4 ;  /* 0x000000061a047899 */ /* 0x000fe20008010204 */
[----:B------:R-:W2:Y:S01]  /*3970*/  LDL.64 R12, [R1+0x8] ;  /* 0x00000800010c7983 */ /* 0x000ea20000100a00 */
[----:B---3--:R-:W-:Y:S04]  /*3980*/  IADD3 R5, P2, P1, R14, UR6, R5 ;  /* 0x000000060e057c10 */ /* 0x008fe8000f95e005 */
[C---:B-----5:R-:W-:Y:S02]  /*3990*/  IADD3.X R10, R201.reuse, UR4, R10, P2, P1 ;  /* 0x00000004c90a7c10 */ /* 0x060fe400097e240a */
[----:B----4-:R-:W-:Y:S01]  /*39a0*/  ISETP.NE.AND P2, PT, R2, RZ, PT ;  /* 0x000000ff0200720c */ /* 0x010fe20003f45270 */
[----:B------:R-:W-:Y:S05]  /*39b0*/  IMAD.U32 R2, RZ, RZ, UR10 ;  /* 0x0000000aff027e24 */ /* 0x000fea000f8e00ff */
[----:B------:R-:W-:Y:S04]  /*39c0*/  @!P3 LEA R2, R2, 0x40, 0x6 ;  /* 0x000000400202b811 */ /* 0x000fe800078e30ff */
[C---:B--2---:R-:W-:Y:S04]  /*39d0*/  @!P3 IADD3 R0, P1, R2.reuse, R8, RZ ;  /* 0x000000080200b210 */ /* 0x044fe80007f3e0ff */
[----:B------:R-:W-:Y:S02]  /*39e0*/  @!P3 LEA.HI.X.SX32 R2, R2, R202, 0x1, P1 ;  /* 0x000000ca0202b211 */ /* 0x000fe400008f0eff */
        /* <DEDUP_REMOVED lines=30> */
.L_x_2008:
        /* <DEDUP_REMOVED lines=105> */
[----:B--2---:R-:W-:Y:S01]  /*4260*/  SEL R208, R222, 0xffffffe0, !P0 ;  /* 0xffffffe0ded07807 */ /* 0x004fe20004000000 */
        /* <DEDUP_REMOVED lines=48> */
[C---:B------:R-:W-:Y:S01]  /*4570*/  ISETP.GT.AND P1, PT, R0.reuse, 0x40, PT ;  /* 0x000000400000780c */ /* 0x040fe20003f24270 */
[----:B----4-:R-:W4:Y:S03]  /*4580*/  LDS R2, [R191+0x20280] ;  /* 0x02028000bf027984 */ /* 0x010f260000000800 */
[----:B------:R-:W-:Y:S01]  /*4590*/  FSEL R166, R227, -INF , P1 ;  /* 0xff800000e3a67808 */ /* 0x000fe20000800000 */
[--C-:B------:R-:W-:Y:S01]  /*45a0*/  FFMA.FTZ R167, R167, c[0x0][0x29c], -R3.reuse ;  /* 0x0000a700a7a77a23 */ /* 0x100fe20000010803 */
[----:B------:R-:W-:Y:S03]  /*45b0*/  ISETP.GT.AND P1, PT, R0, 0x41, PT ;  /* 0x000000410000780c */ /* 0x000fe60003f24270 */
[--C-:B------:R-:W-:Y:S01]  /*45c0*/  FFMA.FTZ R166, R166, c[0x0][0x29c], -R3.reuse ;  /* 0x0000a700a6a67a23 */ /* 0x100fe20000010803 */
[----:B------:R-:W-:Y:S01]  /*45d0*/  FSEL R165, R229, -INF , P1 ;  /* 0xff800000e5a57808 */ /* 0x000fe20000800000 */
[----:B------:R-:W1:Y:S01]  /*45e0*/  MUFU.EX2 R169, R169 ;  /* 0x000000a900a97308 */ /* 0x000e620000000800 */
[C---:B------:R-:W-:Y:S03]  /*45f0*/  ISETP.GT.AND P1, PT, R0.reuse, 0x60, PT ;  /* 0x000000600000780c */ /* 0x040fe60003f24270 */
        /* <DEDUP_REMOVED lines=11> */
[C---:B------:R-:W-:Y:S04]  /*46b0*/  ISETP.GT.AND P1, PT, R3.reuse, RZ, PT ;  /* 0x000000ff0300720c */ /* 0x040fe80003f24270 */
        /* <DEDUP_REMOVED lines=375> */
[----:B------:R-:W4:Y:S01]  /*5e30*/  LDL R230, [R1+0x24] ;  /* 0x0000240001e67983 */ /* 0x000f220000100800 */
[----:B------:R-:W-:Y:S02]  /*5e40*/  USHF.L.U32 UR6, UR26, 0x6, URZ ;  /* 0x000000061a067899 */ /* 0x000fe4000800063f */
[----:B------:R-:W-:Y:S01]  /*5e50*/  UIMAD UR4, UR23, UR7, UR4 ;  /* 0x00000007170472a4 */ /* 0x000fe2000f8e0204 */
[----:B------:R-:W5:Y:S01]  /*5e60*/  LDL R209, [R1+0x40] ;  /* 0x0000400001d17983 */ /* 0x000f620000100800 */
[----:B------:R-:W-:Y:S02]  /*5e70*/  USHF.L.U32 UR23, UR23, 0x6, URZ ;  /* 0x0000000617177899 */ /* 0x000fe4000800063f */
[----:B------:R-:W-:Y:S01]  /*5e80*/  UIADD3 UR4, UR27, UR4, URZ ;  /* 0x000000041b047290 */ /* 0x000fe2000fffe03f */
[----:B------:R-:W5:Y:S01]  /*5e90*/  LDL.64 R226, [R1+0x8] ;  /* 0x0000080001e27983 */ /* 0x000f620000100a00 */
[----:B------:R-:W-:Y:S02]  /*5ea0*/  IMAD.U32 R7, RZ, RZ, UR6 ;  /* 0x00000006ff077e24 */ /* 0x000fe4000f8e00ff */
[----:B------:R-:W-:Y:S01]  /*5eb0*/  USHF.L.U64.HI UR4, UR26, 0x6, UR4 ;  /* 0x000000061a047899 */ /* 0x000fe20008010204 */
[----:B------:R-:W-:Y:S05]  /*5ec0*/  IMAD.U32 R13, RZ, RZ, UR23 ;  /* 0x00000017ff0d7e24 */ /* 0x000fea000f8e00ff */
[----:B------:R-:W-:Y:S01]  /*5ed0*/  IMAD.U32 R4, RZ, RZ, UR4 ;  /* 0x00000004ff047e24 */ /* 0x000fe2000f8e00ff */
[----:B--2---:R-:W-:Y:S04]  /*5ee0*/  IADD3 R7, P2, P1, R228, UR13, R7 ;  /* 0x0000000de4077c10 */ /* 0x004fe8000f95e007 */
[----:B------:R-:W-:Y:S02]  /*5ef0*/  IADD3.X R12, R251, UR12, R4, P2, P1 ;  /* 0x0000000cfb0c7c10 */ /* 0x000fe400097e2404 */
[----:B---3--:R-:W-:Y:S04]  /*5f00*/  IADD3 R4, P1, R238, UR23, RZ ;  /* 0x00000017ee047c10 */ /* 0x008fe8000ff3e0ff */
[----:B----4-:R-:W-:Y:S02]  /*5f10*/  LEA.HI.X.SX32 R5, R13, R230, 0x1, P1 ;  /* 0x000000e60d057211 */ /* 0x010fe400008f0eff */
        /* <DEDUP_REMOVED lines=9> */
[----:B-----5:R-:W-:Y:S01]  /*5fb0*/  IMAD R4, R4, 0x4000, R209 ;  /* 0x0000400004047824 */ /* 0x020fe200078e02d1 */
        /* <DEDUP_REMOVED lines=19> */
.L_x_2009:
[-C--:B-12-4-:R-:W-:Y:S01]  /*60f0*/  HMMA.16816.F32 R4, R164, R16.reuse, RZ ;  /* 0x00000010a404723c */ /* 0x096fe200000018ff */
[----:B------:R-:W2:Y:S01]  /*6100*/  LDL.64 R226, [R1] ;  /* 0x0000000001e27983 */ /* 0x000ea20000100a00 */
        /* <DEDUP_REMOVED lines=8> */
[----:B------:R-:W-:Y:S01]  /*6190*/  IMAD.IADD R192, R208, 0x1, R205 ;  /* 0x00000001d0c07824 */ /* 0x000fe200078e02cd */
[----:B------:R-:W-:Y:S02]  /*61a0*/  UIMAD UR23, UR21, UR7, UR23 ;  /* 0x00000007151772a4 */ /* 0x000fe4000f8e0217 */
[----:B------:R-:W-:Y:S01]  /*61b0*/  USHF.R.S32.HI UR4, URZ, 0x1f, UR22 ;  /* 0x0000001f3f047899 */ /* 0x000fe20008011416 */
[-C--:B------:R-:W-:Y:S01]  /*61c0*/  HMMA.16816.F32 R12, R28, R18.reuse, RZ ;  /* 0x000000121c0c723c */ /* 0x080fe200000018ff */
[----:B------:R-:W-:Y:S01]  /*61d0*/  LDSM.16.M88.4 R184, [R192+0x24480] ;  /* 0x02448000c0b8783b */ /* 0x000fe20000000200 */
        /* <DEDUP_REMOVED lines=38> */
[----:B------:R-:W-:Y:S07]  /*6440*/  LDSM.16.MT88.4 R180, [R0+0x6080] ;  /* 0x0060800000b4783b */ /* 0x000fee0000004200 */
[----:B------:R-:W-:Y:S01]  /*6450*/  HMMA.16816.F32 R32, R164, R178, R32 ;  /* 0x000000b2a420723c */ /* 0x000fe20000001820 */
[----:B------:R-:W1:Y:S05]  /*6460*/  LDSM.16.M88.4 R164, [R2+0x26480] ;  /* 0x0264800002a4783b */ /* 0x000e6a0000000200 */
[----:B------:R3:W1:Y:S02]  /*6470*/  LDSM.16.M88.4 R176, [R2+0x27480] ;  /* 0x0274800002b0783b */ /* 0x0006640000000200 */
[-C--:B------:R-:W-:Y:S08]  /*6480*/  HMMA.16816.F32 R4, R184, R188.reuse, R4 ;  /* 0x000000bcb804723c */ /* 0x080ff00000001804 */
[C---:B----4-:R-:W-:Y:S08]  /*6490*/  HMMA.16816.F32 R8, R172.reuse, R188, R8 ;  /* 0x000000bcac08723c */ /* 0x050ff00000001808 */
[-C--:B------:R-:W-:Y:S04]  /*64a0*/  HMMA.16816.F32 R12, R172, R190.reuse, R12 ;  /* 0x000000beac0c723c */ /* 0x080fe8000000180c */
[----:B---3--:R-:W-:Y:S04]  /*64b0*/  IADD3 R2, R215, R2, R208 ;  /* 0x00000002d7027210 */ /* 0x008fe80007ffe0d0 */
[C---:B------:R-:W-:Y:S01]  /*64c0*/  HMMA.16816.F32 R16, R184.reuse, R190, R16 ;  /* 0x000000beb810723c */ /* 0x040fe20000001810 */
[----:B------:R-:W3:Y:S07]  /*64d0*/  LDSM.16.M88.4 R188, [R204+0x26480] ;  /* 0x02648000ccbc783b */ /* 0x000eee0000000200 */
[-C--:B-----5:R-:W-:Y:S08]  /*64e0*/  HMMA.16816.F32 R20, R184, R192.reuse, R20 ;  /* 0x000000c0b814723c */ /* 0x0a0ff00000001814 */
[C---:B------:R-:W-:Y:S08]  /*64f0*/  HMMA.16816.F32 R24, R172.reuse, R192, R24 ;  /* 0x000000c0ac18723c */ /* 0x040ff00000001818 */
[-C--:B------:R-:W-:Y:S01]  /*6500*/  HMMA.16816.F32 R28, R172, R194.reuse, R28 ;  /* 0x000000c2ac1c723c */ /* 0x080fe2000000181c */
[----:B------:R-:W4:Y:S07]  /*6510*/  LDSM.16.M88.4 R172, [R204+0x27480] ;  /* 0x02748000ccac783b */ /* 0x000f2e0000000200 */
[----:B------:R-:W-:Y:S01]  /*6520*/  HMMA.16816.F32 R32, R184, R194, R32 ;  /* 0x000000c2b820723c */ /* 0x000fe20000001820 */
[----:B------:R-:W5:Y:S05]  /*6530*/  LDSM.16.MT88.4 R184, [R0+0x6880] ;  /* 0x0068800000b8783b */ /* 0x000f6a0000004200 */
[----:B------:R-:W-:Y:S02]  /*6540*/  LDSM.16.M88.4 R192, [R2+0x26480] ;  /* 0x0264800002c0783b */ /* 0x000fe40000000200 */
        /* <DEDUP_REMOVED lines=10> */
[----:B------:R-:W1:Y:S05]  /*65f0*/  LDSM.16.M88.4 R164, [R205+0x26480] ;  /* 0x02648000cda4783b */ /* 0x000e6a0000000200 */
[----:B------:R-:W1:Y:S02]  /*6600*/  LDSM.16.MT88.4 R180, [R0+0x7080] ;  /* 0x0070800000b4783b */ /* 0x000e640000004200 */
[-C--:B---3--:R-:W-:Y:S08]  /*6610*/  HMMA.16816.F32 R4, R188, R196.reuse, R4 ;  /* 0x000000c4bc04723c */ /* 0x088ff00000001804 */
[C---:B----4-:R-:W-:Y:S08]  /*6620*/  HMMA.16816.F32 R8, R172.reuse, R196, R8 ;  /* 0x000000c4ac08723c */ /* 0x050ff00000001808 */
[-C--:B------:R-:W-:Y:S08]  /*6630*/  HMMA.16816.F32 R12, R172, R198.reuse, R12 ;  /* 0x000000c6ac0c723c */ /* 0x080ff0000000180c */
[C---:B------:R-:W-:Y:S01]  /*6640*/  HMMA.16816.F32 R16, R188.reuse, R198, R16 ;  /* 0x000000c6bc10723c */ /* 0x040fe20000001810 */
[----:B------:R-:W3:Y:S07]  /*6650*/  LDSM.16.MT88.4 R196, [R0+0x3880] ;  /* 0x0038800000c4783b */ /* 0x000eee0000004200 */
[-C--:B-----5:R-:W-:Y:S08]  /*6660*/  HMMA.16816.F32 R20, R188, R184.reuse, R20 ;  /* 0x000000b8bc14723c */ /* 0x0a0ff00000001814 */
[C---:B------:R-:W-:Y:S08]  /*6670*/  HMMA.16816.F32 R24, R172.reuse, R184, R24 ;  /* 0x000000b8ac18723c */ /* 0x040ff00000001818 */
[-C--:B------:R-:W-:Y:S01]  /*6680*/  HMMA.16816.F32 R28, R172, R186.reuse, R28 ;  /* 0x000000baac1c723c */ /* 0x080fe2000000181c */
[----:B------:R4:W5:Y:S07]  /*6690*/  LDSM.16.M88.4 R172, [R2+0x27480] ;  /* 0x0274800002ac783b */ /* 0x00096e0000000200 */
[----:B------:R-:W-:Y:S08]  /*66a0*/  HMMA.16816.F32 R32, R188, R186, R32 ;  /* 0x000000babc20723c */ /* 0x000ff00000001820 */
[-C--:B-1----:R-:W-:Y:S08]  /*66b0*/  HMMA.16816.F32 R4, R164, R168.reuse, R4 ;  /* 0x000000a8a404723c */ /* 0x082ff00000001804 */
[C---:B------:R-:W-:Y:S01]  /*66c0*/  HMMA.16816.F32 R8, R176.reuse, R168, R8 ;  /* 0x000000a8b008723c */ /* 0x040fe20000001808 */
[----:B----4-:R-:W-:Y:S01]  /*66d0*/  IMAD.U32 R2, RZ, RZ, UR4 ;  /* 0x00000004ff027e24 */ /* 0x010fe2000f8e00ff */
[----:B------:R-:W-:Y:S04]  /*66e0*/  UIADD3 UR4, UR17, 0x1, URZ ;  /* 0x0000000111047890 */ /* 0x000fe8000fffe03f */
[----:B------:R-:W-:Y:S02]  /*66f0*/  USEL UR17, UR4, URZ, !UP1 ;  /* 0x0000003f04117287 */ /* 0x000fe4000c800000 */
[-C--:B------:R-:W-:Y:S08]  /*6700*/  HMMA.16816.F32 R12, R176, R170.reuse, R12 ;  /* 0x000000aab00c723c */ /* 0x080ff0000000180c */
[C---:B------:R-:W-:Y:S01]  /*6710*/  HMMA.16816.F32 R16, R164.reuse, R170, R16 ;  /* 0x000000aaa410723c */ /* 0x040fe20000001810 */
[----:B------:R1:W4:Y:S07]  /*6720*/  LDSM.16.MT88.4 R168, [R0+0x7880] ;  /* 0x0078800000a8783b */ /* 0x00032e0000004200 */
[-C--:B------:R-:W-:Y:S08]  /*6730*/  HMMA.16816.F32 R20, R164, R180.reuse, R20 ;  /* 0x000000b4a414723c */ /* 0x080ff00000001814 */
[C---:B------:R-:W-:Y:S08]  /*6740*/  HMMA.16816.F32 R24, R176.reuse, R180, R24 ;  /* 0x000000b4b018723c */ /* 0x040ff00000001818 */
[-C--:B------:R-:W-:Y:S01]  /*6750*/  HMMA.16816.F32 R28, R176, R182.reuse, R28 ;  /* 0x000000b6b01c723c */ /* 0x080fe2000000181c */
[----:B-1----:R-:W-:Y:S07]  /*6760*/  IMAD.U32 R0, RZ, RZ, UR22 ;  /* 0x00000016ff007e24 */ /* 0x002fee000f8e00ff */
[----:B------:R-:W-:Y:S01]  /*6770*/  HMMA.16816.F32 R32, R164, R182, R32 ;  /* 0x000000b6a420723c */ /* 0x000fe20000001820 */
[----:B------:R-:W-:Y:S06]  /*6780*/  LDSM.16.MT88.4 R180, [R206+0x27c80] ;  /* 0x027c8000ceb4783b */ /* 0x000fec0000004200 */
[----:B------:R-:W-:Y:S01]  /*6790*/  IMAD.U32 R164, RZ, RZ, UR21 ;  /* 0x00000015ffa47e24 */ /* 0x000fe2000f8e00ff */
[-C--:B---3--:R-:W-:Y:S05]  /*67a0*/  HMMA.16816.F32 R4, R192, R196.reuse, R4 ;  /* 0x000000c4c004723c */ /* 0x088fea0000001804 */
[----:B--2---:R-:W-:Y:S03]  /*67b0*/  IMAD.WIDE.U32 R164, R164, c[0x0][0x238], R226 ;  /* 0x00008e00a4a47a25 */ /* 0x004fe600078e00e2 */
        /* <DEDUP_REMOVED lines=103> */
[----:B------:R-:W5:Y:S07]  /*6e30*/  LDSM.16.MT88.4 R8, [R3+0x13880] ;  /* 0x013880000308783b */ /* 0x000f6e0000004200 */
        /* <DEDUP_REMOVED lines=24> */
[-C--:B-----5:R-:W-:Y:S08]  /*6fc0*/  HMMA.16816.F32 R132, R28, R8.reuse, R132 ;  /* 0x000000081c84723c */ /* 0x0a0ff00000001884 */
        /* <DEDUP_REMOVED lines=73> */
.L_x_2005:
[----:B------:R-:W-:Y:S05]  /*7460*/  @P0 EXIT ;  /* 0x000000000000094d */ /* 0x000fea0003800000 */
[----:B------:R-:W2:Y:S01]  /*7470*/  LDL.64 R2, [R1] ;  /* 0x0000000001027983 */ /* 0x000ea20000100a00 */
[----:B------:R-:W-:Y:S01]  /*7480*/  ULDC.64 UR10, c[0x0][0x338] ;  /* 0x0000ce00000a7ab9 */ /* 0x000fe20000000a00 */
[----:B------:R-:W-:Y:S01]  /*7490*/  BSSY B0, `(.L_x_2011) ;  /* 0x0000022000007945 */ /* 0x000fe20003800000 */
[----:B------:R-:W-:Y:S02]  /*74a0*/  UISETP.NE.AND UP0, UPT, UR10, 0x1, UPT ;  /* 0x000000010a00788c */ /* 0x000fe4000bf05270 */
[----:B------:R-:W-:Y:S02]  /*74b0*/  ULDC UR6, c[0x0][0x358] ;  /* 0x0000d60000067ab9 */ /* 0x000fe40000000800 */
[----:B------:R-:W-:Y:S02]  /*74c0*/  UIMAD.WIDE.U32 UR12, UR21, UR11, URZ ;  /* 0x0000000b150c72a5 */ /* 0x000fe4000f8e003f */
[----:B------:R-:W-:-:S02]  /*74d0*/  UIMAD UR6, UR20, UR6, URZ ;  /* 0x00000006140672a4 */ /* 0x000fc4000f8e023f */
[----:B------:R-:W-:Y:S02]  /*74e0*/  ULDC UR11, c[0x0][0x2f4] ;  /* 0x0000bd00000b7ab9 */ /* 0x000fe40000000800 */
[----:B------:R-:W-:Y:S02]  /*74f0*/  ULDC UR4, c[0x0][0x340] ;  /* 0x0000d00000047ab9 */ /* 0x000fe40000000800 */
[----:B------:R-:W-:Y:S02]  /*7500*/  UIMAD UR5, UR22, UR11, URZ ;  /* 0x0000000b160572a4 */ /* 0x000fe4000f8e023f */
[----:B------:R-:W-:Y:S02]  /*7510*/  UMOV UR9, UR21 ;  /* 0x0000001500097c82 */ /* 0x000fe40008000000 */
[----:B------:R-:W-:Y:S02]  /*7520*/  UIMAD UR11, UR6, UR11, URZ ;  /* 0x0000000b060b72a4 */ /* 0x000fe4000f8e023f */
[----:B------:R-:W-:-:S02]  /*7530*/  @UP0 USHF.R.U32.HI UR9, URZ, UR4, UR13 ;  /* 0x000000043f090299 */ /* 0x000fc4000801160d */
[----:B------:R-:W-:Y:S02]  /*7540*/  USHF.R.S32.HI UR4, URZ, 0x1f, UR5 ;  /* 0x0000001f3f047899 */ /* 0x000fe40008011405 */
        /* <DEDUP_REMOVED lines=14> */
[----:B------:R-:W-:Y:S01]  /*7630*/  BAR.SYNC.DEFER_BLOCKING 0x1, 0x100 ;  /* 0x0044000000007b1d */ /* 0x000fe20000010000 */
[----:B--2---:R-:W-:-:S13]  /*7640*/  ISETP.NE.AND P1, PT, R2, RZ, PT ;  /* 0x000000ff0200720c */ /* 0x004fda0003f25270 */
[----:B------:R-:W-:Y:S05]  /*7650*/  @P1 BRA `(.L_x_2012) ;  /* 0x0000005000001947 */ /* 0x000fea0003800000 */
.L_x_2013:
[----:B------:R-:W2:Y:S01]  /*7660*/  LDG.E.STRONG.GPU R0, [R4.64] ;  /* 0x0000001804007981 */ /* 0x000ea2000c1ef900 */
[----:B------:R-:W-:Y:S01]  /*7670*/  YIELD ;  /* 0x0000000000007946 */ /* 0x000fe20003800000 */
[----:B--2---:R-:W-:Y:S01]  /*7680*/  ISETP.NE.AND P0, PT, R0, UR11, PT ;  /* 0x0000000b00007c0c */ /* 0x004fe2000bf05270 */
[----:B------:R-:W-:-:S12]  /*7690*/  CCTL.IVALL ;  /* 0x00000000ff00798f */ /* 0x000fd80002000000 */
[----:B------:R-:W-:Y:S05]  /*76a0*/  @P0 BRA `(.L_x_2013) ;  /* 0xffffffb000000947 */ /* 0x000fea000383ffff */
.L_x_2012:
[----:B------:R-:W-:Y:S05]  /*76b0*/  BSYNC B0 ;  /* 0x0000000000007941 */ /* 0x000fea0003800000 */
.L_x_2011:
[----:B------:R-:W-:Y:S01]  /*76c0*/  MOV R10, 0xffffffff ;  /* 0xffffffff000a7802 */ /* 0x000fe20000000f00 */
[----:B------:R-:W-:Y:S05]  /*76d0*/  BRA.CONV ~URZ, `(.L_x_2014) ;  /* 0x000000237f007947 */ /* 0x000fea000b800000 */
[----:B------:R-:W-:Y:S02]  /*76e0*/  MOV R2, 0x7700 ;  /* 0x0000770000027802 */ /* 0x000fe40000000f00 */
[----:B------:R-:W-:Y:S05]  /*76f0*/  CALL.REL.NOINC `($__internal_10_$__cuda_sm70_warpsync) ;  /* 0x00000d4000007944 */ /* 0x000fea0003c00000 */
.L_x_2014:
[----:B------:R-:W2:Y:S01]  /*7700*/  LDL.LU.64 R2, [R1] ;  /* 0x0000000001027983 */ /* 0x000ea20000300a00 */
[----:B------:R-:W-:Y:S01]  /*7710*/  USHF.L.U32 UR4, UR20, 0xe, URZ ;  /* 0x0000000e14047899 */ /* 0x000fe2000800063f */
[----:B------:R-:W-:-:S03]  /*7720*/  IMAD.U32 R6, RZ, RZ, UR22 ;  /* 0x00000016ff067e24 */ /* 0x000fc6000f8e00ff */
        /* <DEDUP_REMOVED lines=83> */
[----:B------:R-:W-:Y:S05]  /*7c60*/  CALL.REL.NOINC `($__internal_10_$__cuda_sm70_warpsync) ;  /* 0x000007d000007944 */ /* 0x000fea0003c00000 */
.L_x_2015:
        /* <DEDUP_REMOVED lines=12> */
.L_x_2017:
[----:B------:R-:W-:Y:S05]  /*7d30*/  BSYNC B0 ;  /* 0x0000000000007941 */ /* 0x000fea0003800000 */
.L_x_2016:
[----:B------:R-:W-:Y:S01]  /*7d40*/  ULDC.64 UR4, c[0x0][0x348] ;  /* 0x0000d20000047ab9 */ /* 0x000fe20000000a00 */
[----:B------:R-:W-:Y:S01]  /*7d50*/  BSSY B0, `(.L_x_2018) ;  /* 0x000000b000007945 */ /* 0x000fe20003800000 */
[----:B------:R-:W-:-:S04]  /*7d60*/  UIADD3 UR4, UP0, UR6, UR4, URZ ;  /* 0x0000000406047290 */ /* 0x000fc8000ff1e03f */
[----:B------:R-:W-:Y:S02]  /*7d70*/  UIADD3.X UR5, UR7, UR5, URZ, UP0, !UPT ;  /* 0x0000000507057290 */ /* 0x000fe400087fe43f */
[----:B--2---:R-:W-:-:S04]  /*7d80*/  MOV R4, UR4 ;  /* 0x0000000400047c02 */ /* 0x004fc80008000f00 */
[----:B------:R-:W-:Y:S01]  /*7d90*/  MOV R5, UR5 ;  /* 0x0000000500057c02 */ /* 0x000fe20008000f00 */
[----:B------:R-:W-:Y:S05]  /*7da0*/  @P1 BRA `(.L_x_2019) ;  /* 0x0000005000001947 */ /* 0x000fea0003800000 */
.L_x_2020:
[----:B------:R-:W2:Y:S01]  /*7db0*/  LDG.E.STRONG.GPU R0, [R4.64] ;  /* 0x0000001804007981 */ /* 0x000ea2000c1ef900 */
[----:B------:R-:W-:Y:S01]  /*7dc0*/  YIELD ;  /* 0x0000000000007946 */ /* 0x000fe20003800000 */
[----:B--2---:R-:W-:Y:S01]  /*7dd0*/  ISETP.NE.AND P0, PT, R0, UR11, PT ;  /* 0x0000000b00007c0c */ /* 0x004fe2000bf05270 */
[----:B------:R-:W-:-:S12]  /*7de0*/  CCTL.IVALL ;  /* 0x00000000ff00798f */ /* 0x000fd80002000000 */
[----:B------:R-:W-:Y:S05]  /*7df0*/  @P0 BRA `(.L_x_2020) ;  /* 0xffffffb000000947 */ /* 0x000fea000383ffff */
.L_x_2019:
[----:B------:R-:W-:Y:S05]  /*7e00*/  BSYNC B0 ;  /* 0x0000000000007941 */ /* 0x000fea0003800000 */
.L_x_2018:
[----:B------:R-:W-:Y:S05]  /*7e10*/  BRA.CONV ~URZ, `(.L_x_2021) ;  /* 0x000000237f007947 */ /* 0x000fea000b800000 */
[----:B-1----:R-:W-:Y:S02]  /*7e20*/  MOV R2, 0x7e40 ;  /* 0x00007e4000027802 */ /* 0x002fe40000000f00 */
[----:B------:R-:W-:Y:S05]  /*7e30*/  CALL.REL.NOINC `($__internal_10_$__cuda_sm70_warpsync) ;  /* 0x0000060000007944 */ /* 0x000fea0003c00000 */
.L_x_2021:
[----:B------:R-:W-:Y:S01]  /*7e40*/  ULDC.64 UR4, c[0x0][0x300] ;  /* 0x0000c00000047ab9 */ /* 0x000fe20000000a00 */
[----:B-1----:R-:W-:Y:S01]  /*7e50*/  MOV R3, R9 ;  /* 0x0000000900037202 */ /* 0x002fe20000000f00 */
[----:B------:R-:W-:Y:S01]  /*7e60*/  UIMAD UR4, UR8, UR4, URZ ;  /* 0x00000004080472a4 */ /* 0x000fe2000f8e023f */
[----:B------:R-:W-:Y:S02]  /*7e70*/  IMAD.U32 R0, RZ, RZ, UR9 ;  /* 0x00000009ff007e24 */ /* 0x000fe4000f8e00ff */
[----:B------:R-:W-:Y:S01]  /*7e80*/  IMAD.MOV.U32 R2, RZ, RZ, R8 ;  /* 0x000000ffff027224 */ /* 0x000fe200078e0008 */
        /* <DEDUP_REMOVED lines=79> */
.L_x_2022:
        /* <DEDUP_REMOVED lines=12> */
        .weak           $__internal_10_$__cuda_sm70_warpsync
        .type           $__internal_10_$__cuda_sm70_warpsync,@function
        .size           $__internal_10_$__cuda_sm70_warpsync,(.L_x_2339 - $__internal_10_$__cuda_sm70_warpsync)
$__internal_10_$__cuda_sm70_warpsync:
[----:B------:R-:W-:Y:S01]  /*8440*/  MOV R3, 0x0 ;  /* 0x0000000000037802 */ /* 0x000fe20000000f00 */
[----:B------:R-:W-:Y:S04]  /*8450*/  WARPSYNC R10 ;  /* 0x0000000a00007348 */ /* 0x000fe80003800000 */
[----:B------:R-:W-:Y:S05]  /*8460*/  RET.REL.NODEC R2 `(_ZN7cutlass13device_kernelIN5flash19enable_sm80_to_sm89INS1_16FlashAttnBwdSm80INS1_25CollectiveMainloopBwdSm80ILi2ELi2EN4cute5tupleIJNS5_1CILi64EEENS7_ILi128EEES9_EEENS_6half_tEfNS_4arch4Sm80ELb1ELb0ELb1ELb0ELb1ELb0ELb0ELb0ELi2ELi2ELi2ELi2ELb0EEENS1_24CollectiveEpilogueBwdGQAISA_fSD_Li256ELb0ELb1EEENS1_25SingleTileBwdLPTSchedulerILb0ELi128ELb1EEEEEEEEEvNT_6ParamsE) ;  /* 0xffff7b9002007950 */ /* 0x000fea0003c3ffff */
.L_x_2023:
        /* <DEDUP_REMOVED lines=9> */
.L_x_2339:


//--------------------- .text._ZN7cutlass13device_kernelIN5flash22FlashAttnBwdPreprocessIN4cute5tupleIJNS3_1CILi64EEENS5_ILi128EEEEEENS_6half_tEfNS_4arch4Sm80ELb1ELb0EEEEEvNT_6ParamsE --------------------------
	.section	.text._ZN7cutlass13device_kernelIN5flash22FlashAttnBwdPreprocessIN4cute5tupleIJNS3_1CILi64EEENS5_ILi128EEEEEENS_6half_tEfNS_4arch4Sm80ELb1ELb0EEEEEvNT_6ParamsE,"ax",@progbits
	.sectioninfo	@"SHI_REGISTERS=62"
	.align	128
.text._ZN7cutlass13device_kernelIN5flash22FlashAttnBwdPreprocessIN4cute5tupleIJNS3_1CILi64EEENS5_ILi128EEEEEENS_6half_tEfNS_4arch4Sm80ELb1ELb0EEEEEvNT_6ParamsE:
        .type           _ZN7cutlass13device_kernelIN5flash22FlashAttnBwdPreprocessIN4cute5tupleIJNS3_1CILi64EEENS5_ILi128EEEEEENS_6half_tEfNS_4arch4Sm80ELb1ELb0EEEEEvNT_6ParamsE,@function
        .size           _ZN7cutlass13device_kernelIN5flash22FlashAttnBwdPreprocessIN4cute5tupleIJNS3_1CILi64EEENS5_ILi128EEEEEENS_6half_tEfNS_4arch4Sm80ELb1ELb0EEEEEvNT_6ParamsE,(.L_x_2341 - _ZN7cutlass13device_kernelIN5flash22FlashAttnBwdPreprocessIN4cute5tupleIJNS3_1CILi64EEENS5_ILi128EEEEEENS_6half_tEfNS_4arch4Sm80ELb1ELb0EEEEEvNT_6ParamsE)
        .other          _ZN7cutlass13device_kernelIN5flash22FlashAttnBwdPreprocessIN4cute5tupleIJNS3_1CILi64EEENS5_ILi128EEEEEENS_6half_tEfNS_4arch4Sm80ELb1ELb0EEEEEvNT_6ParamsE,@"STO_CUDA_ENTRY STV_DEFAULT"
_ZN7cutlass13device_kernelIN5flash22FlashAttnBwdPreprocessIN4cute5tupleIJNS3_1CILi64EEENS5_ILi128EEEEEENS_6half_tEfNS_4arch4Sm80ELb1ELb0EEEEEvNT_6ParamsE:
[----:B------:R-:W-:Y:S02]  /*0000*/  MOV R1, c[0x0][0x28] ;  /* 0x00000a0000017a02 */ /* 0x000fe40000000f00 */
[----:B------:R-:W0:Y:S01]  /*0010*/  S2R R43, SR_TID.X ;  /* 0x00000000002b7919 */ /* 0x000e220000002100 */
[----:B------:R-:W-:-:S03]  /*0020*/  ULDC.64 UR6, c[0x0][0x118] ;  /* 0x0000460000067ab9 */ /* 0x000fc60000000a00 */
[----:B------:R-:W1:Y:S04]  /*0030*/  S2R R45, SR_CTAID.Y ;  /* 0x00000000002d7919 */ /* 0x000e680000002600 */
[----:B------:R-:W2:Y:S01]  /*0040*/  S2R R47, SR_CTAID.X ;  /* 0x00000000002f7919 */ /* 0x000ea20000002500 */
[----:B0-----:R-:W-:-:S04]  /*0050*/  SHF.R.S32.HI R0, RZ, 0x1f, R43 ;  /* 0x0000001fff007819 */ /* 0x001fc8000001142b */
[-C--:B------:R-:W-:Y:S02]  /*0060*/  LEA.HI R2, R0, R43.reuse, RZ, 0x4 ;  /* 0x0000002b00027211 */ /* 0x080fe400078f20ff */
[----:B-1----:R-:W-:Y:S02]  /*0070*/  SHF.R.S32.HI R42, RZ, 0x1f, R45 ;  /* 0x0000001fff2a7819 */ /* 0x002fe4000001142d */
[----:B------:R-:W-:Y:S02]  /*0080*/  LOP3.LUT R0, R2, 0xfffffff0, RZ, 0xc0, !PT ;  /* 0xfffffff002007812 */ /* 0x000fe400078ec0ff */
[----:B--2---:R-:W-:Y:S01]  /*0090*/  SHF.L.U32 R36, R47, 0x6, RZ ;  /* 0x000000062f247819 */ /* 0x004fe200000006ff */
[----:B------:R-:W-:Y:S01]  /*00a0*/  IMAD R4, R42, c[0x0][0x180], RZ ;  /* 0x000060002a047a24 */ /* 0x000fe200078e02ff */
[----:B------:R-:W-:Y:S01]  /*00b0*/  IADD3 R37, -R0, R43, RZ ;  /* 0x0000002b00257210 */ /* 0x000fe20007ffe1ff */
[----:B------:R-:W-:Y:S01]  /*00c0*/  IMAD R8, R42, c[0x0][0x1a0], RZ ;  /* 0x000068002a087a24 */ /* 0x000fe200078e02ff */
[----:B------:R-:W0:Y:S01]  /*00d0*/  S2R R0, SR_CTAID.Z ;  /* 0x0000000000007919 */ /* 0x000e220000002700 */
[----:B------:R-:W-:Y:S01]  /*00e0*/  IADD3 R44, -R36, c[0x0][0x168], RZ ;  /* 0x00005a00242c7a10 */ /* 0x000fe20007ffe1ff */
[----:B------:R-:W-:Y:S01]  /*00f0*/  IMAD R3, R45, c[0x0][0x184], R4 ;  /* 0x000061002d037a24 */ /* 0x000fe200078e0204 */
[----:B------:R-:W-:Y:S01]  /*0100*/  SHF.L.U32 R6, R37, 0x3, RZ ;  /* 0x0000000325067819 */ /* 0x000fe200000006ff */
[----:B------:R-:W-:Y:S01]  /*0110*/  IMAD R9, R45, c[0x0][0x1a4], R8 ;  /* 0x000069002d097a24 */ /* 0x000fe200078e0208 */
[----:B------:R-:W-:-:S02]  /*0120*/  SHF.R.S32.HI R2, RZ, 0x4, R2 ;  /* 0x00000004ff027819 */ /* 0x000fc40000011402 */
[--C-:B------:R-:W-:Y:S02]  /*0130*/  SHF.R.S32.HI R7, RZ, 0x1f, R6.reuse ;  /* 0x0000001fff077819 */ /* 0x100fe40000011406 */
[-C--:B------:R-:W-:Y:S02]  /*0140*/  ISETP.GE.AND P1, PT, R2, R44.reuse, PT ;  /* 0x0000002c0200720c */ /* 0x080fe40003f26270 */
[----:B------:R-:W-:Y:S01]  /*0150*/  ISETP.GE.AND P0, PT, R6, c[0x0][0x16c], PT ;  /* 0x00005b0006007a0c */ /* 0x000fe20003f06270 */
[C-C-:B------:R-:W-:Y:S01]  /*0160*/  IMAD.WIDE.U32 R4, R45.reuse, c[0x0][0x180], R6.reuse ;  /* 0x000060002d047a25 */ /* 0x140fe200078e0006 */
[----:B------:R-:W-:Y:S02]  /*0170*/  IADD3 R49, R2, 0x10, RZ ;  /* 0x0000001002317810 */ /* 0x000fe40007ffe0ff */
[----:B------:R-:W-:Y:S01]  /*0180*/  ISETP.LT.AND P4, PT, R6, c[0x0][0x16c], !P1 ;  /* 0x00005b0006007a0c */ /* 0x000fe20004f81270 */
[----:B------:R-:W-:Y:S01]  /*0190*/  IMAD.WIDE.U32 R26, R45, c[0x0][0x1a0], R6 ;  /* 0x000068002d1a7a25 */ /* 0x000fe200078e0006 */
[----:B------:R-:W-:-:S02]  /*01a0*/  ISETP.LT.AND P3, PT, R49, R44, !P0 ;  /* 0x0000002c3100720c */ /* 0x000fc40004761270 */
[----:B------:R-:W-:Y:S02]  /*01b0*/  IADD3 R51, R2, 0x20, RZ ;  /* 0x0000002002337810 */ /* 0x000fe40007ffe0ff */
[----:B------:R-:W-:Y:S02]  /*01c0*/  IADD3 R5, R5, R3, RZ ;  /* 0x0000000305057210 */ /* 0x000fe40007ffe0ff */
[----:B------:R-:W-:Y:S02]  /*01d0*/  SHF.R.S32.HI R3, RZ, 0x1f, R2 ;  /* 0x0000001fff037819 */ /* 0x000fe40000011402 */
[----:B0-----:R-:W-:Y:S01]  /*01e0*/  SHF.R.S32.HI R46, RZ, 0x1f, R0 ;  /* 0x0000001fff2e7819 */ /* 0x001fe20000011400 */
[----:B------:R-:W-:Y:S01]  /*01f0*/  IMAD.WIDE.U32 R24, R0, c[0x0][0x188], R4 ;  /* 0x0000620000187a25 */ /* 0x000fe200078e0004 */
[-C--:B------:R-:W-:Y:S02]  /*0200*/  ISETP.LT.AND P2, PT, R51, R44.reuse, !P0 ;  /* 0x0000002c3300720c */ /* 0x080fe40004741270 */
[----:B------:R-:W-:Y:S01]  /*0210*/  IADD3 R53, R2, 0x30, RZ ;  /* 0x0000003002357810 */ /* 0x000fe20007ffe0ff */
[----:B------:R-:W-:Y:S01]  /*0220*/  IMAD R11, R46, c[0x0][0x1a8], RZ ;  /* 0x00006a002e0b7a24 */ /* 0x000fe200078e02ff */
[----:B------:R-:W-:Y:S01]  /*0230*/  IADD3 R27, R27, R9, RZ ;  /* 0x000000091b1b7210 */ /* 0x000fe20007ffe0ff */
[----:B------:R-:W-:Y:S01]  /*0240*/  IMAD.WIDE R6, R47, 0x40, R2 ;  /* 0x000000402f067825 */ /* 0x000fe200078e0202 */
[----:B------:R-:W-:-:S02]  /*0250*/  ISETP.LT.AND P0, PT, R53, R44, !P0 ;  /* 0x0000002c3500720c */ /* 0x000fc40004701270 */
[----:B------:R-:W-:Y:S01]  /*0260*/  @P3 MOV R8, R24 ;  /* 0x0000001800083202 */ /* 0x000fe20000000f00 */
[----:B------:R-:W-:Y:S01]  /*0270*/  IMAD R9, R46, c[0x0][0x188], RZ ;  /* 0x000062002e097a24 */ /* 0x000fe200078e02ff */
[----:B------:R-:W-:Y:S01]  /*0280*/  @P3 IADD3 R13, P5, R6, 0x10, RZ ;  /* 0x00000010060d3810 */ /* 0x000fe20007fbe0ff */
[----:B------:R-:W-:Y:S01]  /*0290*/  IMAD R17, R0, c[0x0][0x1ac], R11 ;  /* 0x00006b0000117a24 */ /* 0x000fe200078e020b */
[----:B------:R-:W-:Y:S01]  /*02a0*/  @P3 IADD3 R12, P6, R6, 0x10, RZ ;  /* 0x00000010060c3810 */ /* 0x000fe20007fde0ff */
[C---:B------:R-:W-:Y:S01]  /*02b0*/  IMAD R9, R0.reuse, c[0x0][0x18c], R9 ;  /* 0x0000630000097a24 */ /* 0x040fe200078e0209 */
[-C--:B------:R-:W-:Y:S01]  /*02c0*/  @P3 IADD3.X R14, RZ, R7.reuse, RZ, P5, !PT ;  /* 0x00000007ff0e3210 */ /* 0x080fe20002ffe4ff */
[----:B------:R-:W-:Y:S01]  /*02d0*/  @P4 IMAD R11, R7, c[0x0][0x178], RZ ;  /* 0x00005e00070b4a24 */ /* 0x000fe200078e02ff */
[----:B------:R-:W-:Y:S01]  /*02e0*/  @P3 IADD3.X R16, RZ, R7, RZ, P6, !PT ;  /* 0x00000007ff103210 */ /* 0x000fe200037fe4ff */
[----:B------:R-:W-:Y:S01]  /*02f0*/  IMAD.WIDE.U32 R26, R0, c[0x0][0x1a8], R26 ;  /* 0x00006a00001a7a25 */ /* 0x000fe200078e001a */
[----:B------:R-:W-:-:S02]  /*0300*/  @P2 IADD3 R40, P6, R6, 0x20, RZ ;  /* 0x0000002006282810 */ /* 0x000fc40007fde0ff */
[----:B------:R-:W-:Y:S01]  /*0310*/  IADD3 R25, R25, R9, RZ ;  /* 0x0000000919197210 */ /* 0x000fe20007ffe0ff */
[C---:B------:R-:W-:Y:S01]  /*0320*/  @P4 IMAD R15, R6.reuse, c[0x0][0x17c], R11 ;  /* 0x00005f00060f4a24 */ /* 0x040fe200078e020b */
[C---:B------:R-:W-:Y:S01]  /*0330*/  @P2 IADD3 R11, P5, R6.reuse, 0x20, RZ ;  /* 0x00000020060b2810 */ /* 0x040fe20007fbe0ff */
[----:B------:R-:W-:Y:S01]  /*0340*/  @P4 IMAD R19, R7, c[0x0][0x198], RZ ;  /* 0x0000660007134a24 */ /* 0x000fe200078e02ff */
[-C--:B------:R-:W-:Y:S01]  /*0350*/  @P2 IADD3.X R41, RZ, R7.reuse, RZ, P6, !PT ;  /* 0x00000007ff292210 */ /* 0x080fe200037fe4ff */
[C---:B------:R-:W-:Y:S01]  /*0360*/  @P4 IMAD.WIDE.U32 R4, R6.reuse, c[0x0][0x178], R24 ;  /* 0x00005e0006044a25 */ /* 0x040fe200078e0018 */
[----:B------:R-:W-:Y:S02]  /*0370*/  @P2 IADD3.X R10, RZ, R7, RZ, P5, !PT ;  /* 0x00000007ff0a2210 */ /* 0x000fe40002ffe4ff */
[C---:B------:R-:W-:Y:S01]  /*0380*/  @P0 IADD3 R39, P5, R6.reuse, 0x30, RZ ;  /* 0x0000003006270810 */ /* 0x040fe20007fbe0ff */
[C---:B------:R-:W-:Y:S01]  /*0390*/  @P4 IMAD R19, R6.reuse, c[0x0][0x19c], R19 ;  /* 0x0000670006134a24 */ /* 0x040fe200078e0213 */
[----:B------:R-:W-:Y:S01]  /*03a0*/  @P0 IADD3 R32, P6, R6, 0x30, RZ ;  /* 0x0000003006200810 */ /* 0x000fe20007fde0ff */
[----:B------:R-:W-:Y:S01]  /*03b0*/  @P3 IMAD R14, R14, c[0x0][0x178], RZ ;  /* 0x00005e000e0e3a24 */ /* 0x000fe200078e02ff */
[----:B------:R-:W-:Y:S01]  /*03c0*/  IADD3 R27, R27, R17, RZ ;  /* 0x000000111b1b7210 */ /* 0x000fe20007ffe0ff */
[----:B------:R-:W-:Y:S01]  /*03d0*/  @P3 IMAD R17, R16, c[0x0][0x198], RZ ;  /* 0x0000660010113a24 */ /* 0x000fe200078e02ff */
[-C--:B------:R-:W-:Y:S01]  /*03e0*/  @P0 IADD3.X R48, RZ, R7.reuse, RZ, P5, !PT ;  /* 0x00000007ff300210 */ /* 0x080fe20002ffe4ff */
[----:B------:R-:W-:Y:S01]  /*03f0*/  @P2 IMAD R10, R10, c[0x0][0x178], RZ ;  /* 0x00005e000a0a2a24 */ /* 0x000fe200078e02ff */
[----:B------:R-:W-:Y:S01]  /*0400*/  @P0 IADD3.X R38, RZ, R7, RZ, P6, !PT ;  /* 0x00000007ff260210 */ /* 0x000fe200037fe4ff */
[----:B------:R-:W-:Y:S01]  /*0410*/  @P4 IMAD.WIDE.U32 R6, R6, c[0x0][0x198], R26 ;  /* 0x0000660006064a25 */ /* 0x000fe200078e001a */
[----:B------:R-:W-:-:S02]  /*0420*/  @P4 IADD3 R5, R5, R15, RZ ;  /* 0x0000000f05054210 */ /* 0x000fc40007ffe0ff */
[C---:B------:R-:W-:Y:S01]  /*0430*/  @P4 LEA R22, P5, R4.reuse, c[0x0][0x160], 0x1 ;  /* 0x0000580004164a11 */ /* 0x040fe200078a08ff */
[----:B------:R-:W-:Y:S01]  /*0440*/  @P4 IMAD.IADD R7, R7, 0x1, R19 ;  /* 0x0000000107074824 */ /* 0x000fe200078e0213 */
[----:B------:R-:W-:Y:S01]  /*0450*/  @P3 MOV R9, R25 ;  /* 0x0000001900093202 */ /* 0x000fe20000000f00 */
[C---:B------:R-:W-:Y:S01]  /*0460*/  @P3 IMAD R15, R13.reuse, c[0x0][0x17c], R14 ;  /* 0x00005f000d0f3a24 */ /* 0x040fe200078e020e */
[----:B------:R-:W-:Y:S01]  /*0470*/  @P4 LEA.HI.X R23, R4, c[0x0][0x164], R5, 0x1, P5 ;  /* 0x0000590004174a11 */ /* 0x000fe200028f0c05 */
[----:B------:R-:W-:Y:S01]  /*0480*/  @P3 IMAD R17, R12, c[0x0][0x19c], R17 ;  /* 0x000067000c113a24 */ /* 0x000fe200078e0211 */
[C---:B------:R-:W-:Y:S01]  /*0490*/  @P4 LEA R34, P5, R6.reuse, c[0x0][0x190], 0x1 ;  /* 0x0000640006224a11 */ /* 0x040fe200078a08ff */
[----:B------:R-:W-:Y:S01]  /*04a0*/  @P3 IMAD.WIDE.U32 R4, R13, c[0x0][0x178], R8 ;  /* 0x00005e000d043a25 */ /* 0x000fe200078e0008 */
[----:B------:R-:W-:Y:S01]  /*04b0*/  @P2 MOV R20, R24 ;  /* 0x0000001800142202 */ /* 0x000fe20000000f00 */
[----:B------:R-:W-:Y:S01]  /*04c0*/  CS2R R8, SRZ ;  /* 0x0000000000087805 */ /* 0x000fe2000001ff00 */
[----:B------:R-:W-:Y:S01]  /*04d0*/  @P4 LEA.HI.X R35, R6, c[0x0][0x194], R7, 0x1, P5 ;  /* 0x0000650006234a11 */ /* 0x000fe200028f0c07 */
[----:B------:R-:W-:Y:S01]  /*04e0*/  @P2 IMAD R33, R11, c[0x0][0x17c], R10 ;  /* 0x00005f000b212a24 */ /* 0x000fe200078e020a */
[----:B------:R-:W-:-:S02]  /*04f0*/  @P3 MOV R6, R26 ;  /* 0x0000001a00063202 */ /* 0x000fc40000000f00 */
[----:B------:R-:W-:Y:S02]  /*0500*/  @P3 MOV R7, R27 ;  /* 0x0000001b00073202 */ /* 0x000fe40000000f00 */
[----:B------:R-:W-:Y:S02]  /*0510*/  @P2 MOV R21, R25 ;  /* 0x0000001900152202 */ /* 0x000fe40000000f00 */
[----:B------:R-:W-:Y:S01]  /*0520*/  @P3 IADD3 R5, R5, R15, RZ ;  /* 0x0000000f05053210 */ /* 0x000fe20007ffe0ff */
[----:B------:R-:W-:Y:S01]  /*0530*/  @P3 IMAD.WIDE.U32 R12, R12, c[0x0][0x198], R6 ;  /* 0x000066000c0c3a25 */ /* 0x000fe200078e0006 */
[C---:B------:R-:W-:Y:S01]  /*0540*/  @P3 LEA R28, P5, R4.reuse, c[0x0][0x160], 0x1 ;  /* 0x00005800041c3a11 */ /* 0x040fe200078a08ff */
[----:B------:R-:W-:Y:S02]  /*0550*/  CS2R R6, SRZ ;  /* 0x0000000000067805 */ /* 0x000fe4000001ff00 */
[----:B------:R-:W-:Y:S01]  /*0560*/  @P2 IMAD.WIDE.U32 R20, R11, c[0x0][0x178], R20 ;  /* 0x00005e000b142a25 */ /* 0x000fe200078e0014 */
[----:B------:R-:W-:Y:S01]  /*0570*/  @P3 LEA.HI.X R29, R4, c[0x0][0x164], R5, 0x1, P5 ;  /* 0x00005900041d3a11 */ /* 0x000fe200028f0c05 */
[----:B------:R-:W-:Y:S01]  /*0580*/  CS2R R10, SRZ ;  /* 0x00000000000a7805 */ /* 0x000fe2000001ff00 */
[----:B------:R-:W-:Y:S01]  /*0590*/  CS2R R4, SRZ ;  /* 0x0000000000047805 */ /* 0x000fe2000001ff00 */
[----:B------:R-:W-:-:S02]  /*05a0*/  @P3 IADD3 R13, R13, R17, RZ ;  /* 0x000000110d0d3210 */ /* 0x000fc40007ffe0ff */
[C---:B------:R-:W-:Y:S01]  /*05b0*/  @P3 LEA R30, P5, R12.reuse, c[0x0][0x190], 0x1 ;  /* 0x000064000c1e3a11 */ /* 0x040fe200078a08ff */
[----:B------:R-:W-:Y:S01]  /*05c0*/  CS2R R14, SRZ ;  /* 0x00000000000e7805 */ /* 0x000fe2000001ff00 */
[----:B------:R0:W2:Y:S01]  /*05d0*/  @P4 LDG.E.128 R8, [R34.64] ;  /* 0x0000000622084981 */ /* 0x0000a2000c1e1d00 */
[----:B------:R-:W-:Y:S01]  /*05e0*/  CS2R R16, SRZ ;  /* 0x0000000000107805 */ /* 0x000fe2000001ff00 */
[----:B------:R-:W-:Y:S01]  /*05f0*/  @P3 LEA.HI.X R31, R12, c[0x0][0x194], R13, 0x1, P5 ;  /* 0x000065000c1f3a11 */ /* 0x000fe200028f0c0d */
[----:B------:R-:W-:Y:S01]  /*0600*/  CS2R R18, SRZ ;  /* 0x0000000000127805 */ /* 0x000fe2000001ff00 */
[----:B------:R1:W3:Y:S01]  /*0610*/  @P4 LDG.E.128 R4, [R22.64] ;  /* 0x0000000616044981 */ /* 0x0002e2000c1e1d00 */
[----:B------:R-:W-:-:S04]  /*0620*/  CS2R R12, SRZ ;  /* 0x00000000000c7805 */ /* 0x000fc8000001ff00 */
[----:B------:R4:W3:Y:S04]  /*0630*/  @P3 LDG.E.128 R16, [R30.64] ;  /* 0x000000061e103981 */ /* 0x0008e8000c1e1d00 */
[----:B------:R0:W3:Y:S01]  /*0640*/  @P3 LDG.E.128 R12, [R28.64] ;  /* 0x000000061c0c3981 */ /* 0x0000e2000c1e1d00 */
[----:B-1----:R-:W-:Y:S01]  /*0650*/  @P2 MOV R22, R26 ;  /* 0x0000001a00162202 */ /* 0x002fe20000000f00 */
[----:B------:R-:W-:Y:S01]  /*0660*/  @P2 IMAD R41, R41, c[0x0][0x198], RZ ;  /* 0x0000660029292a24 */ /* 0x000fe200078e02ff */
[----:B------:R-:W-:Y:S01]  /*0670*/  @P2 MOV R23, R27 ;  /* 0x0000001b00172202 */ /* 0x000fe20000000f00 */
[----:B------:R-:W-:Y:S02]  /*0680*/  @P0 IMAD R48, R48, c[0x0][0x178], RZ ;  /* 0x00005e0030300a24 */ /* 0x000fe400078e02ff */
[----:B------:R-:W-:-:S02]  /*0690*/  @P2 IMAD R55, R40, c[0x0][0x19c], R41 ;  /* 0x0000670028372a24 */ /* 0x000fc400078e0229 */
[----:B------:R-:W-:-:S04]  /*06a0*/  @P2 IMAD.WIDE.U32 R22, R40, c[0x0][0x198], R22 ;  /* 0x0000660028162a25 */ /* 0x000fc800078e0016 */
[----:B0-----:R-:W-:Y:S02]  /*06b0*/  @P0 IMAD R35, R38, c[0x0][0x198], RZ ;  /* 0x0000660026230a24 */ /* 0x001fe400078e02ff */
[C---:B------:R-:W-:Y:S02]  /*06c0*/  @P0 IMAD R41, R39.reuse, c[0x0][0x17c], R48 ;  /* 0x00005f0027290a24 */ /* 0x040fe400078e0230 */
[----:B------:R-:W-:Y:S01]  /*06d0*/  @P0 IMAD.WIDE.U32 R24, R39, c[0x0][0x178], R24 ;  /* 0x00005e0027180a25 */ /* 0x000fe200078e0018 */
[----:B------:R-:W-:Y:S02]  /*06e0*/  @P2 IADD3 R33, R21, R33, RZ ;  /* 0x0000002115212210 */ /* 0x000fe40007ffe0ff */
[----:B------:R-:W-:Y:S01]  /*06f0*/  @P2 LEA R54, P3, R20, c[0x0][0x160], 0x1 ;  /* 0x0000580014362a11 */ /* 0x000fe200078608ff */
[C---:B------:R-:W-:Y:S01]  /*0700*/  @P0 IMAD R35, R32.reuse, c[0x0][0x19c], R35 ;  /* 0x0000670020230a24 */ /* 0x040fe200078e0223 */
[----:B------:R-:W-:Y:S01]  /*0710*/  @P2 IADD3 R21, R23, R55, RZ ;  /* 0x0000003717152210 */ /* 0x000fe20007ffe0ff */
[----:B------:R-:W-:Y:S01]  /*0720*/  @P0 IMAD.WIDE.U32 R28, R32, c[0x0][0x198], R26 ;  /* 0x00006600201c0a25 */ /* 0x000fe200078e001a */
[----:B------:R-:W-:-:S02]  /*0730*/  @P0 IADD3 R23, R25, R41, RZ ;  /* 0x0000002919170210 */ /* 0x000fc40007ffe0ff */
[----:B------:R-:W-:Y:S02]  /*0740*/  @P2 LEA R56, P5, R22, c[0x0][0x190], 0x1 ;  /* 0x0000640016382a11 */ /* 0x000fe400078a08ff */
[----:B------:R-:W-:Y:S02]  /*0750*/  @P0 LEA R38, P4, R24, c[0x0][0x160], 0x1 ;  /* 0x0000580018260a11 */ /* 0x000fe400078808ff */
[----:B------:R-:W-:Y:S02]  /*0760*/  @P2 LEA.HI.X R55, R20, c[0x0][0x164], R33, 0x1, P3 ;  /* 0x0000590014372a11 */ /* 0x000fe400018f0c21 */
[----:B------:R-:W-:Y:S02]  /*0770*/  @P0 IADD3 R35, R29, R35, RZ ;  /* 0x000000231d230210 */ /* 0x000fe40007ffe0ff */
[----:B------:R-:W-:Y:S02]  /*0780*/  @P0 LEA R40, P3, R28, c[0x0][0x190], 0x1 ;  /* 0x000064001c280a11 */ /* 0x000fe400078608ff */
[----:B------:R-:W-:-:S02]  /*0790*/  @P2 LEA.HI.X R57, R22, c[0x0][0x194], R21, 0x1, P5 ;  /* 0x0000650016392a11 */ /* 0x000fc400028f0c15 */
[----:B------:R-:W-:Y:S01]  /*07a0*/  @P0 LEA.HI.X R39, R24, c[0x0][0x164], R23, 0x1, P4 ;  /* 0x0000590018270a11 */ /* 0x000fe200020f0c17 */
[----:B------:R-:W-:Y:S01]  /*07b0*/  CS2R R20, SRZ ;  /* 0x0000000000147805 */ /* 0x000fe2000001ff00 */
[----:B------:R-:W-:Y:S01]  /*07c0*/  CS2R R22, SRZ ;  /* 0x0000000000167805 */ /* 0x000fe2000001ff00 */
[----:B------:R-:W-:Y:S01]  /*07d0*/  CS2R R24, SRZ ;  /* 0x0000000000187805 */ /* 0x000fe2000001ff00 */
[----:B------:R-:W-:Y:S01]  /*07e0*/  CS2R R26, SRZ ;  /* 0x00000000001a7805 */ /* 0x000fe2000001ff00 */
[----:B------:R-:W-:Y:S01]  /*07f0*/  @P0 LEA.HI.X R41, R28, c[0x0][0x194], R35, 0x1, P3 ;  /* 0x000065001c290a11 */ /* 0x000fe200018f0c23 */
[----:B----4-:R-:W-:Y:S01]  /*0800*/  CS2R R30, SRZ ;  /* 0x00000000001e7805 */ /* 0x010fe2000001ff00 */
[----:B------:R-:W-:Y:S01]  /*0810*/  CS2R R28, SRZ ;  /* 0x00000000001c7805 */ /* 0x000fe2000001ff00 */
[----:B------:R-:W-:Y:S01]  /*0820*/  CS2R R32, SRZ ;  /* 0x0000000000207805 */ /* 0x000fe2000001ff00 */
[----:B------:R-:W-:Y:S01]  /*0830*/  CS2R R34, SRZ ;  /* 0x0000000000227805 */ /* 0x000fe2000001ff00 */
[----:B------:R0:W4:Y:S04]  /*0840*/  @P2 LDG.E.128 R20, [R54.64] ;  /* 0x0000000636142981 */ /* 0x000128000c1e1d00 */
[----:B------:R1:W4:Y:S04]  /*0850*/  @P2 LDG.E.128 R24, [R56.64] ;  /* 0x0000000638182981 */ /* 0x000328000c1e1d00 */
[----:B------:R0:W4:Y:S04]  /*0860*/  @P0 LDG.E.128 R28, [R38.64] ;  /* 0x00000006261c0981 */ /* 0x000128000c1e1d00 */
[----:B------:R0:W4:Y:S01]  /*0870*/  @P0 LDG.E.128 R32, [R40.64] ;  /* 0x0000000628200981 */ /* 0x000122000c1e1d00 */
[----:B------:R-:W-:-:S04]  /*0880*/  ISETP.GT.AND P0, PT, R43, 0x3f, PT ;  /* 0x0000003f2b00780c */ /* 0x000fc80003f04270 */
[----:B------:R-:W-:-:S13]  /*0890*/  ISETP.GE.OR P2, PT, R43, R44, P0 ;  /* 0x0000002c2b00720c */ /* 0x000fda0000746670 */
[----:B0-----:R-:W-:Y:S02]  /*08a0*/  @!P2 SHF.R.S32.HI R55, RZ, 0x1f, R43 ;  /* 0x0000001fff37a819 */ /* 0x001fe4000001142b */
[----:B------:R-:W-:Y:S01]  /*08b0*/  @!P2 IADD3 R54, P3, R36, R43, RZ ;  /* 0x0000002b2436a210 */ /* 0x000fe20007f7e0ff */
[----:B------:R-:W-:-:S03]  /*08c0*/  @!P2 IMAD R48, R42, c[0x0][0x1e0], RZ ;  /* 0x000078002a30aa24 */ /* 0x000fc600078e02ff */
[----:B------:R-:W-:Y:S01]  /*08d0*/  @!P2 LEA.HI.X.SX32 R55, R36, R55, 0x1, P3 ;  /* 0x000000372437a211 */ /* 0x000fe200018f0eff */
[----:B-1----:R-:W-:-:S04]  /*08e0*/  @!P2 IMAD R57, R45, c[0x0][0x1e4], R48 ;  /* 0x000079002d39aa24 */ /* 0x002fc800078e0230 */
[----:B------:R-:W-:-:S04]  /*08f0*/  @!P2 IMAD.WIDE.U32 R54, R45, c[0x0][0x1e0], R54 ;  /* 0x000078002d36aa25 */ /* 0x000fc800078e0036 */
[----:B------:R-:W-:Y:S02]  /*0900*/  @!P2 IMAD R39, R46, c[0x0][0x1e8], RZ ;  /* 0x00007a002e27aa24 */ /* 0x000fe400078e02ff */
[----:B------:R-:W-:Y:S02]  /*0910*/  @!P2 IMAD.IADD R55, R55, 0x1, R57 ;  /* 0x000000013737a824 */ /* 0x000fe400078e0239 */
[C---:B------:R-:W-:Y:S02]  /*0920*/  @!P2 IMAD R41, R0.reuse, c[0x0][0x1ec], R39 ;  /* 0x00007b000029aa24 */ /* 0x040fe400078e0227 */
[----:B------:R-:W-:Y:S01]  /*0930*/  @!P2 IMAD.WIDE.U32 R38, R0, c[0x0][0x1e8], R54 ;  /* 0x00007a000026aa25 */ /* 0x000fe200078e0036 */
[----:B------:R-:W-:-:S04]  /*0940*/  MOV R50, 0x7f800000 ;  /* 0x7f80000000327802 */ /* 0x000fc80000000f00 */
[----:B------:R-:W-:Y:S02]  /*0950*/  @!P2 IADD3 R39, R39, R41, RZ ;  /* 0x000000292727a210 */ /* 0x000fe40007ffe0ff */
[----:B------:R-:W-:-:S04]  /*0960*/  @!P2 LEA R40, P3, R38, c[0x0][0x1d8], 0x2 ;  /* 0x000076002628aa11 */ /* 0x000fc800078610ff */
[----:B------:R-:W-:-:S05]  /*0970*/  @!P2 LEA.HI.X R41, R38, c[0x0][0x1dc], R39, 0x2, P3 ;  /* 0x000077002629aa11 */ /* 0x000fca00018f1427 */
[----:B------:R0:W5:Y:S01]  /*0980*/  @!P2 LDG.E R50, [R40.64] ;  /* 0x000000062832a981 */ /* 0x000162000c1e1900 */
[----:B------:R-:W-:Y:S01]  /*0990*/  ISETP.NE.AND P2, PT, R37, RZ, PT ;  /* 0x000000ff2500720c */ /* 0x000fe20003f45270 */
[----:B--2---:R-:W-:Y:S02]  /*09a0*/  HADD2.F32 R55, -RZ, R8.H1_H1 ;  /* 0x30000008ff377230 */ /* 0x004fe40000004100 */
[--C-:B---3--:R-:W-:Y:S02]  /*09b0*/  HADD2.F32 R52, -RZ, R4.reuse.H1_H1 ;  /* 0x30000004ff347230 */ /* 0x108fe40000004100 */
[----:B------:R-:W-:Y:S02]  /*09c0*/  HADD2.F32 R38, -RZ, R4.H0_H0 ;  /* 0x20000004ff267230 */ /* 0x000fe40000004100 */
[----:B------:R-:W-:Y:S01]  /*09d0*/  HADD2.F32 R57, -RZ, R8.H0_H0 ;  /* 0x20000008ff397230 */ /* 0x000fe20000004100 */
[----:B------:R-:W-:Y:S01]  /*09e0*/  FMUL.FTZ R54, R52, R55 ;  /* 0x0000003734367220 */ /* 0x000fe20000410000 */
[----:B0-----:R-:W-:-:S02]  /*09f0*/  HADD2.F32 R40, -RZ, R10.H0_H0 ;  /* 0x2000000aff287230 */ /* 0x001fc40000004100 */
[----:B------:R-:W-:Y:S02]  /*0a00*/  HADD2.F32 R41, -RZ, R10.H1_H1 ;  /* 0x3000000aff297230 */ /* 0x000fe40000004100 */
[----:B------:R-:W-:Y:S02]  /*0a10*/  HADD2.F32 R10, -RZ, R12.H1_H1 ;  /* 0x3000000cff0a7230 */ /* 0x000fe40000004100 */
[----:B------:R-:W-:Y:S01]  /*0a20*/  HADD2.F32 R59, -RZ, R16.H1_H1 ;  /* 0x30000010ff3b7230 */ /* 0x000fe20000004100 */
[----:B------:R-:W-:Y:S01]  /*0a30*/  FFMA.FTZ R38, R38, R57, R54 ;  /* 0x0000003926267223 */ /* 0x000fe20000010036 */
[----:B------:R-:W-:Y:S02]  /*0a40*/  HADD2.F32 R4, -RZ, R5.H0_H0 ;  /* 0x20000005ff047230 */ /* 0x000fe40000004100 */
[--C-:B------:R-:W-:Y:S02]  /*0a50*/  HADD2.F32 R55, -RZ, R9.reuse.H0_H0 ;  /* 0x20000009ff377230 */ /* 0x100fe40000004100 */
[----:B------:R-:W-:-:S02]  /*0a60*/  HADD2.F32 R52, -RZ, R9.H1_H1 ;  /* 0x30000009ff347230 */ /* 0x000fc40000004100 */
[--C-:B------:R-:W-:Y:S02]  /*0a70*/  HADD2.F32 R9, -RZ, R11.reuse.H0_H0 ;  /* 0x2000000bff097230 */ /* 0x100fe40000004100 */
[----:B------:R-:W-:Y:S01]  /*0a80*/  HADD2.F32 R8, -RZ, R11.H1_H1 ;  /* 0x3000000bff087230 */ /* 0x000fe20000004100 */
[----:B------:R-:W-:Y:S01]  /*0a90*/  FMUL.FTZ R10, R10, R59 ;  /* 0x0000003b0a0a7220 */ /* 0x000fe20000410000 */
[----:B------:R-:W-:Y:S02]  /*0aa0*/  HADD2.F32 R12, -RZ, R12.H0_H0 ;  /* 0x2000000cff0c7230 */ /* 0x000fe40000004100 */
[----:B------:R-:W-:Y:S01]  /*0ab0*/  HADD2.F32 R11, -RZ, R16.H0_H0 ;  /* 0x20000010ff0b7230 */ /* 0x000fe20000004100 */
[----:B------:R-:W-:Y:S01]  /*0ac0*/  FFMA.FTZ R38, R4, R55, R38 ;  /* 0x0000003704267223 */ /* 0x000fe20000010026 */
[----:B------:R-:W-:Y:S02]  /*0ad0*/  HADD2.F32 R39, -RZ, R5.H1_H1 ;  /* 0x30000005ff277230 */ /* 0x000fe40000004100 */
[----:B------:R-:W-:Y:S01]  /*0ae0*/  HADD2.F32 R4, -RZ, R13.H0_H0 ;  /* 0x2000000dff047230 */ /* 0x000fe20000004100 */
[----:B------:R-:W-:Y:S01]  /*0af0*/  FFMA.FTZ R11, R12, R11, R10 ;  /* 0x0000000b0c0b7223 */ /* 0x000fe2000001000a */
[----:B------:R-:W-:Y:S01]  /*0b00*/  HADD2.F32 R55, -RZ, R17.H0_H0 ;  /* 0x20000011ff377230 */ /* 0x000fe20000004100 */
[----:B------:R-:W-:Y:S01]  /*0b10*/  FFMA.FTZ R38, R39, R52, R38 ;  /* 0x0000003427267223 */ /* 0x000fe20000010026 */
[----:B------:R-:W-:-:S02]  /*0b20*/  HADD2.F32 R5, -RZ, R6.H0_H0 ;  /* 0x20000006ff057230 */ /* 0x000fc40000004100 */
[----:B------:R-:W-:Y:S01]  /*0b30*/  HADD2.F32 R13, -RZ, R13.H1_H1 ;  /* 0x3000000dff0d7230 */ /* 0x000fe20000004100 */
[----:B------:R-:W-:Y:S01]  /*0b40*/  FFMA.FTZ R11, R4, R55, R11 ;  /* 0x00000037040b7223 */ /* 0x000fe2000001000b */
[----:B------:R-:W-:Y:S01]  /*0b50*/  HADD2.F32 R10, -RZ, R17.H1_H1 ;  /* 0x30000011ff0a7230 */ /* 0x000fe20000004100 */
        /* <DEDUP_REMOVED lines=11> */
[----:B------:R-:W-:-:S03]  /*0c10*/  HADD2.F32 R6, -RZ, R19.H0_H0 ;  /* 0x20000013ff067230 */ /* 0x000fc60000004100 */
[----:B------:R-:W-:Y:S01]  /*0c20*/  FFMA.FTZ R11, R14, R11, R4 ;  /* 0x0000000b0e0b7223 */ /* 0x000fe20000010004 */
[----:B------:R-:W-:Y:S02]  /*0c30*/  HADD2.F32 R4, -RZ, R19.H1_H1 ;  /* 0x30000013ff047230 */ /* 0x000fe40000004100 */
[--C-:B----4-:R-:W-:Y:S02]  /*0c40*/  HADD2.F32 R12, -RZ, R20.reuse.H0_H0 ;  /* 0x20000014ff0c7230 */ /* 0x110fe40000004100 */
[----:B------:R-:W-:Y:S02]  /*0c50*/  HADD2.F32 R20, -RZ, R20.H1_H1 ;  /* 0x30000014ff147230 */ /* 0x000fe40000004100 */
[----:B------:R-:W-:Y:S02]  /*0c60*/  HADD2.F32 R19, -RZ, R24.H1_H1 ;  /* 0x30000018ff137230 */ /* 0x000fe40000004100 */
[--C-:B------:R-:W-:Y:S02]  /*0c70*/  HADD2.F32 R39, -RZ, R25.reuse.H0_H0 ;  /* 0x20000019ff277230 */ /* 0x100fe40000004100 */
[----:B------:R-:W-:-:S02]  /*0c80*/  HADD2.F32 R18, -RZ, R25.H1_H1 ;  /* 0x30000019ff127230 */ /* 0x000fc40000004100 */
[----:B------:R-:W-:Y:S02]  /*0c90*/  HADD2.F32 R14, -RZ, R28.H1_H1 ;  /* 0x3000001cff0e7230 */ /* 0x000fe40000004100 */
[----:B------:R-:W-:Y:S01]  /*0ca0*/  HADD2.F32 R25, -RZ, R32.H1_H1 ;  /* 0x30000020ff197230 */ /* 0x000fe20000004100 */
[----:B------:R-:W-:Y:S01]  /*0cb0*/  FMUL.FTZ R20, R20, R19 ;  /* 0x0000001314147220 */ /* 0x000fe20000410000 */
[----:B------:R-:W-:Y:S02]  /*0cc0*/  HADD2.F32 R17, -RZ, R24.H0_H0 ;  /* 0x20000018ff117230 */ /* 0x000fe40000004100 */
[----:B------:R-:W-:Y:S01]  /*0cd0*/  HADD2.F32 R28, -RZ, R28.H0_H0 ;  /* 0x2000001cff1c7230 */ /* 0x000fe20000004100 */
[----:B------:R-:W-:Y:S01]  /*0ce0*/  FMUL.FTZ R14, R14, R25 ;  /* 0x000000190e0e7220 */ /* 0x000fe20000410000 */
[----:B------:R-:W-:Y:S01]  /*0cf0*/  HADD2.F32 R19, -RZ, R32.H0_H0 ;  /* 0x20000020ff137230 */ /* 0x000fe20000004100 */
[----:B------:R-:W-:Y:S01]  /*0d00*/  FFMA.FTZ R20, R12, R17, R20 ;  /* 0x000000110c147223 */ /* 0x000fe20000010014 */
[----:B------:R-:W-:-:S02]  /*0d10*/  HADD2.F32 R16, -RZ, R21.H0_H0 ;  /* 0x20000015ff107230 */ /* 0x000fc40000004100 */
[----:B------:R-:W-:Y:S01]  /*0d20*/  HADD2.F32 R7, -RZ, R7.H1_H1 ;  /* 0x30000007ff077230 */ /* 0x000fe20000004100 */
[----:B------:R-:W-:Y:S01]  /*0d30*/  FFMA.FTZ R19, R28, R19, R14 ;  /* 0x000000131c137223 */ /* 0x000fe2000001000e */
[----:B------:R-:W-:Y:S02]  /*0d40*/  HADD2.F32 R12, -RZ, R29.H0_H0 ;  /* 0x2000001dff0c7230 */ /* 0x000fe40000004100 */
[----:B------:R-:W-:Y:S01]  /*0d50*/  HADD2.F32 R17, -RZ, R33.H0_H0 ;  /* 0x20000021ff117230 */ /* 0x000fe20000004100 */
[----:B------:R-:W-:Y:S01]  /*0d60*/  FFMA.FTZ R16, R16, R39, R20 ;  /* 0x0000002710107223 */ /* 0x000fe20000010014 */
[----:B------:R-:W-:Y:S01]  /*0d70*/  HADD2.F32 R21, -RZ, R21.H1_H1 ;  /* 0x30000015ff157230 */ /* 0x000fe20000004100 */
[----:B------:R-:W-:Y:S01]  /*0d80*/  FFMA.FTZ R7, R7, R8, R9 ;  /* 0x0000000807077223 */ /* 0x000fe20000010009 */
[----:B------:R-:W-:Y:S01]  /*0d90*/  HADD2.F32 R29, -RZ, R29.H1_H1 ;  /* 0x3000001dff1d7230 */ /* 0x000fe20000004100 */
[----:B------:R-:W-:Y:S01]  /*0da0*/  FFMA.FTZ R19, R12, R17, R19 ;  /* 0x000000110c137223 */ /* 0x000fe20000010013 */
[----:B------:R-:W-:Y:S01]  /*0db0*/  HADD2.F32 R14, -RZ, R33.H1_H1 ;  /* 0x30000021ff0e7230 */ /* 0x000fe20000004100 */
[----:B------:R-:W-:Y:S01]  /*0dc0*/  FFMA.FTZ R16, R21, R18, R16 ;  /* 0x0000001215107223 */ /* 0x000fe20000010010 */
[----:B------:R-:W-:-:S02]  /*0dd0*/  HADD2.F32 R9, -RZ, R22.H0_H0 ;  /* 0x20000016ff097230 */ /* 0x000fc40000004100 */
[----:B------:R-:W-:Y:S01]  /*0de0*/  HADD2.F32 R10, -RZ, R26.H0_H0 ;  /* 0x2000001aff0a7230 */ /* 0x000fe20000004100 */
[----:B------:R-:W-:Y:S01]  /*0df0*/  FFMA.FTZ R14, R29, R14, R19 ;  /* 0x0000000e1d0e7223 */ /* 0x000fe20000010013 */
[----:B------:R-:W-:Y:S02]  /*0e00*/  HADD2.F32 R5, -RZ, R15.H0_H0 ;  /* 0x2000000fff057230 */ /* 0x000fe40000004100 */
[----:B------:R-:W-:Y:S02]  /*0e10*/  HADD2.F32 R12, -RZ, R30.H0_H0 ;  /* 0x2000001eff0c7230 */ /* 0x000fe40000004100 */
[----:B------:R-:W-:Y:S01]  /*0e20*/  HADD2.F32 R17, -RZ, R34.H0_H0 ;  /* 0x20000022ff117230 */ /* 0x000fe20000004100 */
[----:B------:R-:W-:Y:S01]  /*0e30*/  FFMA.FTZ R9, R9, R10, R16 ;  /* 0x0000000a09097223 */ /* 0x000fe20000010010 */
[----:B------:R-:W-:Y:S02]  /*0e40*/  HADD2.F32 R22, -RZ, R22.H1_H1 ;  /* 0x30000016ff167230 */ /* 0x000fe40000004100 */
        /* <DEDUP_REMOVED lines=10> */
[----:B------:R-:W-:Y:S01]  /*0ef0*/  HADD2.F32 R10, -RZ, R35.H0_H0 ;  /* 0x20000023ff0a7230 */ /* 0x000fe20000004100 */
[----:B------:R-:W-:Y:S01]  /*0f00*/  FFMA.FTZ R11, R6, R11, R13 ;  /* 0x0000000b060b7223 */ /* 0x000fe2000001000d */
[----:B------:R-:W-:Y:S02]  /*0f10*/  HADD2.F32 R23, -RZ, R23.H1_H1 ;  /* 0x30000017ff177230 */ /* 0x000fe40000004100 */
[----:B------:R-:W-:Y:S01]  /*0f20*/  HADD2.F32 R8, -RZ, R27.H1_H1 ;  /* 0x3000001bff087230 */ /* 0x000fe20000004100 */
[----:B------:R-:W-:Y:S01]  /*0f30*/  FFMA.FTZ R9, R9, R10, R12 ;  /* 0x0000000a09097223 */ /* 0x000fe2000001000c */
[----:B------:R-:W-:-:S02]  /*0f40*/  HADD2.F32 R15, -RZ, R15.H1_H1 ;  /* 0x3000000fff0f7230 */ /* 0x000fc40000004100 */
[----:B------:R-:W-:Y:S02]  /*0f50*/  HADD2.F32 R31, -RZ, R31.H1_H1 ;  /* 0x3000001fff1f7230 */ /* 0x000fe40000004100 */
[----:B------:R-:W-:Y:S01]  /*0f60*/  HADD2.F32 R6, -RZ, R35.H1_H1 ;  /* 0x30000023ff067230 */ /* 0x000fe20000004100 */
[----:B------:R-:W-:Y:S02]  /*0f70*/  FFMA.FTZ R11, R23, R8, R11 ;  /* 0x00000008170b7223 */ /* 0x000fe4000001000b */
[----:B------:R-:W-:Y:S02]  /*0f80*/  FFMA.FTZ R15, R15, R4, R5 ;  /* 0x000000040f0f7223 */ /* 0x000fe40000010005 */
[----:B------:R-:W-:Y:S01]  /*0f90*/  FFMA.FTZ R31, R31, R6, R9 ;  /* 0x000000061f1f7223 */ /* 0x000fe20000010009 */
[----:B------:R-:W0:Y:S04]  /*0fa0*/  SHFL.BFLY PT, R10, R11, 0x8, 0x1f ;  /* 0x0d001f000b0a7f89 */ /* 0x000e2800000e0000 */
[----:B------:R-:W1:Y:S04]  /*0fb0*/  SHFL.BFLY PT, R4, R7, 0x8, 0x1f ;  /* 0x0d001f0007047f89 */ /* 0x000e6800000e0000 */
[----:B------:R-:W2:Y:S04]  /*0fc0*/  SHFL.BFLY PT, R6, R15, 0x8, 0x1f ;  /* 0x0d001f000f067f89 */ /* 0x000ea800000e0000 */
[----:B------:R-:W3:Y:S01]  /*0fd0*/  SHFL.BFLY PT, R14, R31, 0x8, 0x1f ;  /* 0x0d001f001f0e7f89 */ /* 0x000ee200000e0000 */
[----:B0-----:R-:W-:-:S02]  /*0fe0*/  FADD.FTZ R12, R11, R10 ;  /* 0x0000000a0b0c7221 */ /* 0x001fc40000010000 */
[----:B-1----:R-:W-:Y:S02]  /*0ff0*/  FADD.FTZ R4, R7, R4 ;  /* 0x0000000407047221 */ /* 0x002fe40000010000 */
[----:B--2---:R-:W-:Y:S02]  /*1000*/  FADD.FTZ R8, R15, R6 ;  /* 0x000000060f087221 */ /* 0x004fe40000010000 */
[----:B---3--:R-:W-:Y:S01]  /*1010*/  FADD.FTZ R16, R31, R14 ;  /* 0x0000000e1f107221 */ /* 0x008fe20000010000 */
        /* <DEDUP_REMOVED lines=20> */
[----:B------:R-:W-:-:S02]  /*1160*/  SHF.L.U32 R4, R43, 0x2, RZ ;  /* 0x000000022b047819 */ /* 0x000fc400000006ff */
[----:B------:R-:W-:Y:S02]  /*1170*/  SHF.L.U32 R5, R47, 0xd, RZ ;  /* 0x0000000d2f057819 */ /* 0x000fe400000006ff */
[----:B------:R-:W-:Y:S02]  /*1180*/  SHF.R.S32.HI R12, RZ, 0x1f, R4 ;  /* 0x0000001fff0c7819 */ /* 0x000fe40000011404 */
[C---:B------:R-:W-:Y:S01]  /*1190*/  IADD3 R4, P3, R5.reuse, R4, RZ ;  /* 0x0000000405047210 */ /* 0x040fe20007f7e0ff */
[----:B------:R-:W-:Y:S03]  /*11a0*/  BSSY B0, `(.L_x_2024) ;  /* 0x0000020000007945 */ /* 0x000fe60003800000 */
[----:B------:R-:W-:Y:S01]  /*11b0*/  LEA.HI.X.SX32 R5, R5, R12, 0x1, P3 ;  /* 0x0000000c05057211 */ /* 0x000fe200018f0eff */
[----:B------:R-:W-:Y:S02]  /*11c0*/  IMAD R12, R42, c[0x0][0x220], RZ ;  /* 0x000088002a0c7a24 */ /* 0x000fe400078e02ff */
[----:B0-----:R-:W-:-:S02]  /*11d0*/  FADD.FTZ R14, R14, R15 ;  /* 0x0000000f0e0e7221 */ /* 0x001fc40000010000 */
[----:B-1----:R-:W-:Y:S02]  /*11e0*/  FADD.FTZ R13, R6, R7 ;  /* 0x00000007060d7221 */ /* 0x002fe40000010000 */
[----:B------:R-:W-:Y:S02]  /*11f0*/  IMAD R15, R45, c[0x0][0x224], R12 ;  /* 0x000089002d0f7a24 */ /* 0x000fe400078e020c */
[----:B--2---:R-:W-:Y:S02]  /*1200*/  FADD.FTZ R11, R10, R11 ;  /* 0x0000000b0a0b7221 */ /* 0x004fe40000010000 */
[----:B---3--:R-:W-:Y:S01]  /*1210*/  FADD.FTZ R19, R8, R19 ;  /* 0x0000001308137221 */ /* 0x008fe20000010000 */
[----:B------:R-:W-:Y:S05]  /*1220*/  @P2 BRA `(.L_x_2025) ;  /* 0x0000017000002947 */ /* 0x000fea0003800000 */
[----:B------:R-:W-:Y:S01]  /*1230*/  SHF.R.S32.HI R37, RZ, 0x1f, R36 ;  /* 0x0000001fff257819 */ /* 0x000fe20000011424 */
[----:B------:R-:W-:Y:S01]  /*1240*/  IMAD R6, R42, c[0x0][0x1c8], RZ ;  /* 0x000072002a067a24 */ /* 0x000fe200078e02ff */
[-C--:B------:R-:W-:Y:S02]  /*1250*/  ISETP.GE.AND P4, PT, R49, R44.reuse, PT ;  /* 0x0000002c3100720c */ /* 0x080fe40003f86270 */
[----:B------:R-:W-:Y:S01]  /*1260*/  ISETP.GE.AND P3, PT, R51, R44, PT ;  /* 0x0000002c3300720c */ /* 0x000fe20003f66270 */
[----:B------:R-:W-:-:S02]  /*1270*/  IMAD R9, R45, c[0x0][0x1cc], R6 ;  /* 0x000073002d097a24 */ /* 0x000fc400078e0206 */
[----:B------:R-:W-:-:S05]  /*1280*/  IMAD.WIDE.U32 R6, R45, c[0x0][0x1c8], R36 ;  /* 0x000072002d067a25 */ /* 0x000fca00078e0024 */
[----:B------:R-:W-:Y:S01]  /*1290*/  IADD3 R7, R7, R9, RZ ;  /* 0x0000000907077210 */ /* 0x000fe20007ffe0ff */
[----:B------:R-:W-:-:S04]  /*12a0*/  IMAD R9, R46, c[0x0][0x1d0], RZ ;  /* 0x000074002e097a24 */ /* 0x000fc800078e02ff */
[----:B------:R-:W-:-:S04]  /*12b0*/  IMAD.WIDE.U32 R6, R0, c[0x0][0x1d0], R6 ;  /* 0x0000740000067a25 */ /* 0x000fc800078e0006 */
[----:B------:R-:W-:Y:S01]  /*12c0*/  IMAD R9, R0, c[0x0][0x1d4], R9 ;  /* 0x0000750000097a24 */ /* 0x000fe200078e0209 */
[----:B------:R-:W-:-:S04]  /*12d0*/  IADD3 R6, P2, R2, R6, RZ ;  /* 0x0000000602067210 */ /* 0x000fc80007f5e0ff */
[----:B------:R-:W-:Y:S02]  /*12e0*/  IADD3.X R3, R3, R7, R9, P2, !PT ;  /* 0x0000000703037210 */ /* 0x000fe400017fe409 */
[C---:B------:R-:W-:Y:S02]  /*12f0*/  LEA R2, P5, R6.reuse, c[0x0][0x1b0], 0x2 ;  /* 0x00006c0006027a11 */ /* 0x040fe400078a10ff */
[----:B------:R-:W-:Y:S02]  /*1300*/  ISETP.GE.AND P2, PT, R53, R44, PT ;  /* 0x0000002c3500720c */ /* 0x000fe40003f46270 */
[----:B------:R-:W-:Y:S02]  /*1310*/  FSEL R7, R13, RZ, !P1 ;  /* 0x000000ff0d077208 */ /* 0x000fe40004800000 */
[----:B------:R-:W-:Y:S02]  /*1320*/  FSEL R9, R11, RZ, !P4 ;  /* 0x000000ff0b097208 */ /* 0x000fe40006000000 */
[----:B------:R-:W-:-:S02]  /*1330*/  LEA.HI.X R3, R6, c[0x0][0x1b4], R3, 0x2, P5 ;  /* 0x00006d0006037a11 */ /* 0x000fc400028f1403 */
[----:B------:R-:W-:Y:S02]  /*1340*/  FSEL R11, R14, RZ, !P3 ;  /* 0x000000ff0e0b7208 */ /* 0x000fe40005800000 */
[----:B------:R-:W-:Y:S01]  /*1350*/  FSEL R13, R19, RZ, !P2 ;  /* 0x000000ff130d7208 */ /* 0x000fe20005000000 */
[----:B------:R0:W-:Y:S04]  /*1360*/  STG.E [R2.64], R7 ;  /* 0x0000000702007986 */ /* 0x0001e8000c101906 */
[----:B------:R0:W-:Y:S04]  /*1370*/  STG.E [R2.64+0x40], R9 ;  /* 0x0000400902007986 */ /* 0x0001e8000c101906 */
[----:B------:R0:W-:Y:S04]  /*1380*/  STG.E [R2.64+0x80], R11 ;  /* 0x0000800b02007986 */ /* 0x0001e8000c101906 */
[----:B------:R0:W-:Y:S02]  /*1390*/  STG.E [R2.64+0xc0], R13 ;  /* 0x0000c00d02007986 */ /* 0x0001e4000c101906 */
.L_x_2025:
[----:B------:R-:W-:Y:S05]  /*13a0*/  BSYNC B0 ;  /* 0x0000000000007941 */ /* 0x000fea0003800000 */
.L_x_2024:
[----:B------:R-:W-:Y:S01]  /*13b0*/  ULDC UR4, c[0x0][0x168] ;  /* 0x00005a0000047ab9 */ /* 0x000fe20000000800 */
[----:B------:R-:W-:Y:S01]  /*13c0*/  IMAD.WIDE.U32 R4, R45, c[0x0][0x220], R4 ;  /* 0x000088002d047a25 */ /* 0x000fe200078e0004 */
[----:B------:R-:W-:Y:S01]  /*13d0*/  UIADD3 UR4, UR4, 0x3f, URZ ;  /* 0x0000003f04047890 */ /* 0x000fe2000fffe03f */
[----:B------:R-:W-:Y:S01]  /*13e0*/  ISETP.NE.U32.AND P1, PT, RZ, c[0x0][0x238], PT ;  /* 0x00008e00ff007a0c */ /* 0x000fe20003f25070 */
[----:B------:R-:W-:Y:S01]  /*13f0*/  BSSY B0, `(.L_x_2026) ;  /* 0x0000021000007945 */ /* 0x000fe20003800000 */
[----:B0-----:R-:W-:Y:S01]  /*1400*/  IMAD R3, R46, c[0x0][0x228], RZ ;  /* 0x00008a002e037a24 */ /* 0x001fe200078e02ff */
[----:B------:R-:W-:Y:S01]  /*1410*/  USHF.R.S32.HI UR5, URZ, 0x1f, UR4 ;  /* 0x0000001f3f057899 */ /* 0x000fe20008011404 */
[----:B------:R-:W-:-:S02]  /*1420*/  IADD3 R5, R5, R15, RZ ;  /* 0x0000000f05057210 */ /* 0x000fc40007ffe0ff */
[C---:B------:R-:W-:Y:S01]  /*1430*/  IMAD R7, R0.reuse, c[0x0][0x22c], R3 ;  /* 0x00008b0000077a24 */ /* 0x040fe200078e0203 */
[----:B------:R-:W-:Y:S01]  /*1440*/  ULEA.HI UR5, UR5, UR4, URZ, 0x6 ;  /* 0x0000000405057291 */ /* 0x000fe2000f8f303f */
[----:B------:R-:W-:Y:S01]  /*1450*/  ISETP.NE.AND.EX P1, PT, RZ, c[0x0][0x23c], PT, P1 ;  /* 0x00008f00ff007a0c */ /* 0x000fe20003f25310 */
[----:B------:R-:W-:Y:S02]  /*1460*/  IMAD.WIDE.U32 R2, R0, c[0x0][0x228], R4 ;  /* 0x00008a0000027a25 */ /* 0x000fe400078e0004 */
[----:B------:R-:W-:Y:S01]  /*1470*/  ULOP3.LUT UR5, UR5, 0xffffffc0, URZ, 0xc0, !UPT ;  /* 0xffffffc005057892 */ /* 0x000fe2000f8ec03f */
[----:B------:R-:W-:Y:S02]  /*1480*/  ISETP.NE.OR P1, PT, R43, RZ, !P1 ;  /* 0x000000ff2b00720c */ /* 0x000fe40004f25670 */
[----:B------:R-:W-:Y:S02]  /*1490*/  IADD3 R3, R3, R7, RZ ;  /* 0x0000000703037210 */ /* 0x000fe40007ffe0ff */
[----:B------:R-:W-:-:S02]  /*14a0*/  LEA R8, P2, R2, c[0x0][0x208], 0x2 ;  /* 0x0000820002087a11 */ /* 0x000fc400078410ff */
[----:B------:R-:W-:Y:S02]  /*14b0*/  IADD3 R4, -R36, UR5, RZ ;  /* 0x0000000524047c10 */ /* 0x000fe4000fffe1ff */
[----:B------:R-:W-:Y:S02]  /*14c0*/  LEA.HI.X R9, R2, c[0x0][0x20c], R3, 0x2, P2 ;  /* 0x0000830002097a11 */ /* 0x000fe400010f1403 */
[----:B------:R-:W-:-:S13]  /*14d0*/  ISETP.GE.OR P0, PT, R43, R4, P0 ;  /* 0x000000042b00720c */ /* 0x000fda0000706670 */
[----:B------:R-:W-:Y:S05]  /*14e0*/  @P0 BRA `(.L_x_2027) ;  /* 0x0000011000000947 */ /* 0x000fea0003800000 */
[----:B------:R-:W-:Y:S01]  /*14f0*/  SHF.R.S32.HI R3, RZ, 0x1f, R43 ;  /* 0x0000001fff037819 */ /* 0x000fe2000001142b */
[----:B------:R-:W-:Y:S01]  /*1500*/  IMAD R42, R42, c[0x0][0x1f8], RZ ;  /* 0x00007e002a2a7a24 */ /* 0x000fe200078e02ff */
[----:B------:R-:W-:Y:S01]  /*1510*/  IADD3 R2, P0, R36, R43, RZ ;  /* 0x0000002b24027210 */ /* 0x000fe20007f1e0ff */
[----:B------:R-:W-:Y:S02]  /*1520*/  IMAD R7, R46, c[0x0][0x200], RZ ;  /* 0x000080002e077a24 */ /* 0x000fe400078e02ff */
[C---:B------:R-:W-:Y:S01]  /*1530*/  IMAD R5, R45.reuse, c[0x0][0x1fc], R42 ;  /* 0x00007f002d057a24 */ /* 0x040fe200078e022a */
[----:B------:R-:W-:Y:S01]  /*1540*/  LEA.HI.X.SX32 R3, R36, R3, 0x1, P0 ;  /* 0x0000000324037211 */ /* 0x000fe200000f0eff */
[----:B------:R-:W-:Y:S01]  /*1550*/  IMAD R7, R0, c[0x0][0x204], R7 ;  /* 0x0000810000077a24 */ /* 0x000fe200078e0207 */
[C---:B-----5:R-:W-:Y:S01]  /*1560*/  FSETP.NEU.FTZ.AND P0, PT, R50.reuse, -INF , PT ;  /* 0xff8000003200780b */ /* 0x060fe20003f1d000 */
[----:B------:R-:W-:Y:S02]  /*1570*/  FMUL.FTZ R6, R50, 1.4426950216293334961 ;  /* 0x3fb8aa3b32067820 */ /* 0x000fe40000410000 */
[----:B------:R-:W-:-:S05]  /*1580*/  IMAD.WIDE.U32 R2, R45, c[0x0][0x1f8], R2 ;  /* 0x00007e002d027a25 */ /* 0x000fca00078e0002 */
[----:B------:R-:W-:-:S05]  /*1590*/  IADD3 R3, R3, R5, RZ ;  /* 0x0000000503037210 */ /* 0x000fca0007ffe0ff */
[----:B------:R-:W-:-:S05]  /*15a0*/  IMAD.WIDE.U32 R2, R0, c[0x0][0x200], R2 ;  /* 0x0000800000027a25 */ /* 0x000fca00078e0002 */
[----:B------:R-:W-:Y:S02]  /*15b0*/  IADD3 R3, R3, R7, RZ ;  /* 0x0000000703037210 */ /* 0x000fe40007ffe0ff */
[----:B------:R-:W-:-:S04]  /*15c0*/  LEA R4, P2, R2, c[0x0][0x1f0], 0x2 ;  /* 0x00007c0002047a11 */ /* 0x000fc800078410ff */
[----:B------:R-:W-:Y:S02]  /*15d0*/  LEA.HI.X R5, R2, c[0x0][0x1f4], R3, 0x2, P2 ;  /* 0x00007d0002057a11 */ /* 0x000fe400010f1403 */
[----:B------:R-:W-:-:S05]  /*15e0*/  FSEL R3, R6, RZ, P0 ;  /* 0x000000ff06037208 */ /* 0x000fca0000000000 */
[----:B------:R0:W-:Y:S02]  /*15f0*/  STG.E [R4.64], R3 ;  /* 0x0000000304007986 */ /* 0x0001e4000c101906 */
.L_x_2027:
[----:B------:R-:W-:Y:S05]  /*1600*/  BSYNC B0 ;  /* 0x0000000000007941 */ /* 0x000fea0003800000 */
.L_x_2026:
[----:B------:R1:W-:Y:S04]  /*1610*/  STG.E.128 [R8.64], RZ ;  /* 0x000000ff08007986 */ /* 0x0003e8000c101d06 */
[----:B------:R1:W-:Y:S04]  /*1620*/  STG.E.128 [R8.64+0x1000], RZ ;  /* 0x001000ff08007986 */ /* 0x0003e8000c101d06 */
[----:B------:R1:W-:Y:S04]  /*1630*/  STG.E.128 [R8.64+0x2000], RZ ;  /* 0x002000ff08007986 */ /* 0x0003e8000c101d06 */
[----:B------:R1:W-:Y:S04]  /*1640*/  STG.E.128 [R8.64+0x3000], RZ ;  /* 0x003000ff08007986 */ /* 0x0003e8000c101d06 */
[----:B------:R1:W-:Y:S04]  /*1650*/  STG.E.128 [R8.64+0x4000], RZ ;  /* 0x004000ff08007986 */ /* 0x0003e8000c101d06 */
[----:B------:R1:W-:Y:S04]  /*1660*/  STG.E.128 [R8.64+0x5000], RZ ;  /* 0x005000ff08007986 */ /* 0x0003e8000c101d06 */
[----:B------:R1:W-:Y:S04]  /*1670*/  STG.E.128 [R8.64+0x6000], RZ ;  /* 0x006000ff08007986 */ /* 0x0003e8000c101d06 */
[----:B------:R1:W-:Y:S01]  /*1680*/  STG.E.128 [R8.64+0x7000], RZ ;  /* 0x007000ff08007986 */ /* 0x0003e2000c101d06 */
[----:B------:R-:W-:Y:S05]  /*1690*/  @P1 EXIT ;  /* 0x000000000000194d */ /* 0x000fea0003800000 */
[----:B0-----:R-:W-:Y:S01]  /*16a0*/  HFMA2.MMA R3, -RZ, RZ, 0, 2.384185791015625e-07 ;  /* 0x00000004ff037435 */ /* 0x001fe200000001ff */
[----:B------:R-:W-:-:S04]  /*16b0*/  IMAD R0, R47, c[0x0][0x230], R0 ;  /* 0x00008c002f007a24 */ /* 0x000fc800078e0200 */
[----:B------:R-:W-:-:S05]  /*16c0*/  IMAD R0, R0, c[0x0][0x170], R45 ;  /* 0x00005c0000007a24 */ /* 0x000fca00078e022d */
[----:B------:R-:W-:-:S05]  /*16d0*/  IMAD.WIDE R2, R0, R3, c[0x0][0x238] ;  /* 0x00008e0000027625 */ /* 0x000fca00078e0203 */
[----:B------:R-:W-:Y:S01]  /*16e0*/  STG.E [R2.64], RZ ;  /* 0x000000ff02007986 */ /* 0x000fe2000c101906 */
[----:B------:R-:W-:Y:S05]  /*16f0*/  EXIT ;  /* 0x000000000000794d */ /* 0x000fea0003800000 */
.L_x_2028:
        /* <DEDUP_REMOVED lines=16> */
.L_x_2341:


//--------------------- .text._ZN7cutlass13device_kernelIN5flash19enable_sm80_to_sm89INS1_16FlashAttnBwdSm80INS1_25CollectiveMainloopBwdSm80ILi2ELi2EN4cute5tupleIJNS5_1CILi64EEENS7_ILi128EEES9_EEENS_6half_tEfNS_4arch4Sm80ELb1ELb0ELb1ELb1ELb0ELb0ELb0ELb0ELi2ELi2ELi2ELi2ELb0EEENS1_21CollectiveEpilogueBwdISA_SB_SD_Li256ELb1ELb0ELi4EEENS1_25SingleTileBwdLPTSchedulerILb1ELi128ELb0EEEEEEEEEvNT_6ParamsE --------------------------
	.section	.text._ZN7cutlass13device_kernelIN5flash19enable_sm80_to_sm89INS1_16FlashAttnBwdSm80INS1_25CollectiveMainloopBwdSm80ILi2ELi2EN4cute5tupleIJNS5_1CILi64EEENS7_ILi128EEES9_EEENS_6half_tEfNS_4arch4Sm80ELb1ELb0ELb1ELb1ELb0ELb0ELb0ELb0ELi2ELi2ELi2ELi2ELb0EEENS1_21CollectiveEpilogueBwdISA_SB_SD_Li256ELb1ELb0ELi4EEENS1_25SingleTileBwdLPTSchedulerILb1ELi128ELb0EEEEEEEEEvNT_6ParamsE,"ax",@progbits
	.sectioninfo	@"SHI_REGISTERS=255"
	.align	128
.text._ZN7cutlass13device_kernelIN5flash19enable_sm80_to_sm89INS1_16FlashAttnBwdSm80INS1_25CollectiveMainloopBwdSm80ILi2ELi2EN4cute5tupleIJNS5_1CILi64EEENS7_ILi128EEES9_EEENS_6half_tEfNS_4arch4Sm80ELb1ELb0ELb1ELb1ELb0ELb0ELb0ELb0ELi2ELi2ELi2ELi2ELb0EEENS1_21CollectiveEpilogueBwdISA_SB_SD_Li256ELb1ELb0ELi4EEENS1_25SingleTileBwdLPTSchedulerILb1ELi128ELb0EEEEEEEEEvNT_6ParamsE:
        .type           _ZN7cutlass13device_kernelIN5flash19enable_sm80_to_sm89INS1_16FlashAttnBwdSm80INS1_25CollectiveMainloopBwdSm80ILi2ELi2EN4cute5tupleIJNS5_1CILi64EEENS7_ILi128EEES9_EEENS_6half_tEfNS_4arch4Sm80ELb1ELb0ELb1ELb1ELb0ELb0ELb0ELb0ELi2ELi2ELi2ELi2ELb0EEENS1_21CollectiveEpilogueBwdISA_SB_SD_Li256ELb1ELb0ELi4EEENS1_25SingleTileBwdLPTSchedulerILb1ELi128ELb0EEEEEEEEEvNT_6ParamsE,@function
        .size           _ZN7cutlass13device_kernelIN5flash19enable_sm80_to_sm89INS1_16FlashAttnBwdSm80INS1_25CollectiveMainloopBwdSm80ILi2ELi2EN4cute5tupleIJNS5_1CILi64EEENS7_ILi128EEES9_EEENS_6half_tEfNS_4arch4Sm80ELb1ELb0ELb1ELb1ELb0ELb0ELb0ELb0ELi2ELi2ELi2ELi2ELb0EEENS1_21CollectiveEpilogueBwdISA_SB_SD_Li256ELb1ELb0ELi4EEENS1_25SingleTileBwdLPTSchedulerILb1ELi128ELb0EEEEEEEEEvNT_6ParamsE,(.L_x_2342 - _ZN7cutlass13device_kernelIN5flash19enable_sm80_to_sm89INS1_16FlashAttnBwdSm80INS1_25CollectiveMainloopBwdSm80ILi2ELi2EN4cute5tupleIJNS5_1CILi64EEENS7_ILi128EEES9_EEENS_6half_tEfNS_4arch4Sm80ELb1ELb0ELb1ELb1ELb0ELb0ELb0ELb0ELi2ELi2ELi2ELi2ELb0EEENS1_21CollectiveEpilogueBwdISA_SB_SD_Li256ELb1ELb0ELi4EEENS1_25SingleTileBwdLPTSchedulerILb1ELi128ELb0EEEEEEEEEvNT_6ParamsE)
        .other          _ZN7cutlass13device_kernelIN5flash19enable_sm80_to_sm89INS1_16FlashAttnBwdSm80INS1_25CollectiveMainloopBwdSm80ILi2ELi2EN4cute5tupleIJNS5_1CILi64EEENS7_ILi128EEES9_EEENS_6half_tEfNS_4arch4Sm80ELb1ELb0ELb1ELb1ELb0ELb0ELb0ELb0ELi2ELi2ELi2ELi2ELb0EEENS1_21CollectiveEpilogueBwdISA_SB_SD_Li256ELb1ELb0ELi4EEENS1_25SingleTileBwdLPTSchedulerILb1ELi128ELb0EEEEEEEEEvNT_6ParamsE,@"STO_CUDA_ENTRY STV_DEFAULT"
_ZN7cutlass13device_kernelIN5flash19enable_sm80_to_sm89INS1_16FlashAttnBwdSm80INS1_25CollectiveMainloopBwdSm80ILi2ELi2EN4cute5tupleIJNS5_1CILi64EEENS7_ILi128EEES9_EEENS_6half_tEfNS_4arch4Sm80ELb1ELb0ELb1ELb1ELb0ELb0ELb0ELb0ELi2ELi2ELi2ELi2ELb0EEENS1_21CollectiveEpilogueBwdISA_SB_SD_Li256ELb1ELb0ELi4EEENS1_25SingleTileBwdLPTSchedulerILb1ELi128ELb0EEEEEEEEEvNT_6ParamsE:
        /* <DEDUP_REMOVED lines=31> */
.L_x_2030:
        /* <DEDUP_REMOVED lines=8> */
.L_x_2031:
        /* <DEDUP_REMOVED lines=22> */
.L_x_2032:
        /* <DEDUP_REMOVED lines=14> */
.L_x_2034:
[----:B------:R-:W-:Y:S02]  /*04b0*/  ULDC UR5, c[0x0][0x3d4] ;  /* 0x0000f50000057ab9 */ /* 0x000fe40000000800 */
.L_x_2033:
[----:B------:R-:W-:-:S04]  /*04c0*/  UIADD3 UR5, UR5, 0x7f, URZ ;  /* 0x0000007f05057890 */ /* 0x000fc8000fffe03f */
[----:B------:R-:W-:-:S04]  /*04d0*/  USHF.R.S32.HI UR4, URZ, 0x1f, UR5 ;  /* 0x0000001f3f047899 */ /* 0x000fc80008011405 */
[----:B------:R-:W-:-:S04]  /*04e0*/  ULEA.HI UR4, UR4, UR5, URZ, 0x7 ;  /* 0x0000000504047291 */ /* 0x000fc8000f8f383f */
[----:B------:R-:W-:-:S04]  /*04f0*/  USHF.R.S32.HI UR4, URZ, 0x7, UR4 ;  /* 0x000000073f047899 */ /* 0x000fc80008011404 */
[----:B------:R-:W-:-:S04]  /*0500*/  UISETP.GE.AND UP0, UPT, UR16, UR4, UPT ;  /* 0x000000041000728c */ /* 0x000fc8000bf06270 */
[----:B------:R-:W-:Y:S01]  /*0510*/  USEL UR14, UR14, 0xffffffff, !UP0 ;  /* 0xffffffff0e0e7887 */ /* 0x000fe2000c000000 */
[----:B------:R-:W-:Y:S05]  /*0520*/  BRA `(.L_x_2035) ;  /* 0x0000049000007947 */ /* 0x000fea0003800000 */
.L_x_2029:
        /* <DEDUP_REMOVED lines=22> */
.L_x_2036:
        /* <DEDUP_REMOVED lines=8> */
.L_x_2037:
        /* <DEDUP_REMOVED lines=22> */
.L_x_2038:
        /* <DEDUP_REMOVED lines=14> */
.L_x_2040:
[----:B------:R-:W-:Y:S02]  /*0950*/  ULDC UR5, c[0x0][0x3d4] ;  /* 0x0000f50000057ab9 */ /* 0x000fe40000000800 */
.L_x_2039:
[----:B------:R-:W-:-:S04]  /*0960*/  UIADD3 UR5, UR5, 0x7f, URZ ;  /* 0x0000007f05057890 */ /* 0x000fc8000fffe03f */
[----:B------:R-:W-:-:S04]  /*0970*/  USHF.R.S32.HI UR4, URZ, 0x1f, UR5 ;  /* 0x0000001f3f047899 */ /* 0x000fc80008011405 */
[----:B------:R-:W-:-:S04]  /*0980*/  ULEA.HI UR4, UR4, UR5, URZ, 0x7 ;  /* 0x0000000504047291 */ /* 0x000fc8000f8f383f */
[----:B------:R-:W-:-:S04]  /*0990*/  USHF.R.S32.HI UR4, URZ, 0x7, UR4 ;  /* 0x000000073f047899 */ /* 0x000fc80008011404 */
[----:B------:R-:W-:-:S04]  /*09a0*/  UISETP.GE.AND UP0, UPT, UR16, UR4, UPT ;  /* 0x000000041000728c */ /* 0x000fc8000bf06270 */
[----:B------:R-:W-:-:S06]  /*09b0*/  USEL UR14, UR14, 0xffffffff, !UP0 ;  /* 0xffffffff0e0e7887 */ /* 0x000fcc000c000000 */
.L_x_2035:
        /* <DEDUP_REMOVED lines=23> */
[----:B------:R1:W3:Y:S01]  /*0b30*/  @P1 LDG.E R0, [R2.64] ;  /* 0x0000001202001981 */ /* 0x0002e2000c1e1900 */
[----:B------:R-:W-:Y:S01]  /*0b40*/  IMAD.MOV.U32 R5, RZ, RZ, RZ ;  /* 0x000000ffff057224 */ /* 0x000fe200078e00ff */
[----:B------:R-:W-:-:S03]  /*0b50*/  UISETP.NE.AND.EX UP1, UPT, URZ, UR5, UPT, UP1 ;  /* 0x000000053f00728c */ /* 0x000fc6000bf25310 */
[----:B------:R-:W-:Y:S01]  /*0b60*/  ULDC.64 UR4, c[0x0][0x2d0] ;  /* 0x0000b40000047ab9 */ /* 0x000fe20000000a00 */
[----:B------:R4:W5:Y:S01]  /*0b70*/  @P0 LDG.E R14, [R6.64] ;  /* 0x00000012060e0981 */ /* 0x000962000c1e1900 */
[----:B------:R-:W-:Y:S01]  /*0b80*/  UIMAD.WIDE UR4, UR14, UR7, UR4 ;  /* 0x000000070e0472a5 */ /* 0x000fe2000f8e0204 */
[----:B------:R-:W-:-:S05]  /*0b90*/  PLOP3.LUT P2, PT, PT, PT, UP1, 0x80, 0x0 ;  /* 0x000000000000781c */ /* 0x000fca0003f4f018 */
[----:B-1----:R-:W-:Y:S01]  /*0ba0*/  MOV R2, UR4 ;  /* 0x0000000400027c02 */ /* 0x002fe20008000f00 */
[----:B------:R-:W-:-:S07]  /*0bb0*/  IMAD.U32 R3, RZ, RZ, UR5 ;  /* 0x00000005ff037e24 */ /* 0x000fce000f8e00ff */
[----:B------:R4:W5:Y:S01]  /*0bc0*/  @P2 LDG.E R5, [R2.64] ;  /* 0x0000001202052981 */ /* 0x000962000c1e1900 */
[----:B------:R-:W-:Y:S02]  /*0bd0*/  ULDC UR13, c[0x0][0x168] ;  /* 0x00005a00000d7ab9 */ /* 0x000fe40000000800 */
[----:B------:R-:W-:Y:S02]  /*0be0*/  UMOV UR6, URZ ;  /* 0x0000003f00067c82 */ /* 0x000fe40008000000 */
[----:B------:R-:W-:Y:S01]  /*0bf0*/  ULDC UR12, c[0x0][0x198] ;  /* 0x00006600000c7ab9 */ /* 0x000fe20000000800 */
[----:B--2---:R-:W1:Y:S02]  /*0c00*/  @P0 R2UR UR5, R4 ;  /* 0x00000000040503c2 */ /* 0x004e6400000e0000 */
[----:B-1----:R-:W-:-:S04]  /*0c10*/  @UP2 ULEA UR5, UR14, UR5, 0x6 ;  /* 0x000000050e052291 */ /* 0x002fc8000f8e303f */
[----:B------:R-:W-:-:S04]  /*0c20*/  @UP2 USHF.R.S32.HI UR4, URZ, 0x1f, UR5 ;  /* 0x0000001f3f042899 */ /* 0x000fc80008011405 */
[----:B------:R-:W-:Y:S01]  /*0c30*/  @UP2 ULEA.HI UR4, UR4, UR5, URZ, 0x6 ;  /* 0x0000000504042291 */ /* 0x000fe2000f8f303f */
[----:B---3--:R4:W1:Y:S03]  /*0c40*/  @P1 R2UR UR13, R0 ;  /* 0x00000000000d13c2 */ /* 0x00886600000e0000 */
[----:B------:R-:W-:Y:S01]  /*0c50*/  @UP2 ULOP3.LUT UR6, UR4, 0xffffffc0, URZ, 0xc0, !UPT ;  /* 0xffffffc004062892 */ /* 0x000fe2000f8ec03f */
[----:B------:R-:W-:Y:S06]  /*0c60*/  @P1 BRA `(.L_x_2041) ;  /* 0x0000006000001947 */ /* 0x000fec0003800000 */
[----:B------:R-:W-:Y:S05]  /*0c70*/  @!P0 BRA `(.L_x_2041) ;  /* 0x0000005000008947 */ /* 0x000fea0003800000 */
[----:B------:R-:W2:Y:S04]  /*0c80*/  LDG.E R4, [R6.64] ;  /* 0x0000001206047981 */ /* 0x000ea8000c1e1900 */
[----:B----4-:R-:W3:Y:S01]  /*0c90*/  LDG.E R0, [R6.64+0x4] ;  /* 0x0000041206007981 */ /* 0x010ee2000c1e1900 */
[----:B-12---:R-:W1:Y:S08]  /*0ca0*/  R2UR UR13, R4 ;  /* 0x00000000040d73c2 */ /* 0x006e7000000e0000 */
[----:B---3--:R-:W1:Y:S02]  /*0cb0*/  R2UR UR4, R0 ;  /* 0x00000000000473c2 */ /* 0x008e6400000e0000 */
[----:B-1----:R-:W-:-:S06]  /*0cc0*/  UIADD3 UR13, -UR13, UR4, URZ ;  /* 0x000000040d0d7290 */ /* 0x002fcc000fffe13f */
.L_x_2041:
[----:B------:R-:W-:-:S04]  /*0cd0*/  ISETP.NE.U32.AND P0, PT, RZ, c[0x0][0x2e0], PT ;  /* 0x0000b800ff007a0c */ /* 0x000fc80003f05070 */
[----:B------:R-:W-:-:S13]  /*0ce0*/  ISETP.NE.AND.EX P0, PT, RZ, c[0x0][0x2e4], PT, P0 ;  /* 0x0000b900ff007a0c */ /* 0x000fda0003f05300 */
[----:B------:R-:W-:Y:S05]  /*0cf0*/  @!P0 BRA `(.L_x_2042) ;  /* 0x0000007000008947 */ /* 0x000fea0003800000 */
[----:B------:R-:W-:Y:S02]  /*0d00*/  ULDC.64 UR4, c[0x0][0x2e0] ;  /* 0x0000b80000047ab9 */ /* 0x000fe40000000a00 */
[----:B------:R-:W-:-:S06]  /*0d10*/  UIMAD.WIDE UR4, UR14, UR7, UR4 ;  /* 0x000000070e0472a5 */ /* 0x000fcc000f8e0204 */
[----:B----4-:R-:W-:Y:S02]  /*0d20*/  MOV R2, UR4 ;  /* 0x0000000400027c02 */ /* 0x010fe40008000f00 */
[----:B------:R-:W-:-:S05]  /*0d30*/  MOV R3, UR5 ;  /* 0x0000000500037c02 */ /* 0x000fca0008000f00 */
[----:B------:R-:W2:Y:S02]  /*0d40*/  LDG.E R0, [R2.64] ;  /* 0x0000001202007981 */ /* 0x000ea4000c1e1900 */
[----:B--2---:R2:W3:Y:S01]  /*0d50*/  R2UR UR12, R0 ;  /* 0x00000000000c73c2 */ /* 0x0044e200000e0000 */
[----:B------:R-:W-:Y:S05]  /*0d60*/  BRA `(.L_x_2043) ;  /* 0x0000006000007947 */ /* 0x000fea0003800000 */
.L_x_2042:
[----:B------:R-:W-:Y:S05]  /*0d70*/  @!P2 BRA `(.L_x_2043) ;  /* 0x000000500000a947 */ /* 0x000fea0003800000 */
[----:B----4-:R2:W3:Y:S04]  /*0d80*/  LDG.E R0, [R2.64] ;  /* 0x0000001202007981 */ /* 0x0104e8000c1e1900 */
[----:B--2---:R-:W2:Y:S01]  /*0d90*/  LDG.E R2, [R2.64+0x4] ;  /* 0x0000041202027981 */ /* 0x004ea2000c1e1900 */
[----:B---3--:R-:W3:Y:S08]  /*0da0*/  R2UR UR12, R0 ;  /* 0x00000000000c73c2 */ /* 0x008ef000000e0000 */
[----:B--2---:R-:W3:Y:S02]  /*0db0*/  R2UR UR4, R2 ;  /* 0x00000000020473c2 */ /* 0x004ee400000e0000 */
[----:B---3--:R-:W-:-:S06]  /*0dc0*/  UIADD3 UR12, -UR12, UR4, URZ ;  /* 0x000000040c0c7290 */ /* 0x008fcc000fffe13f */
.L_x_2043:
[----:B------:R-:W-:Y:S01]  /*0dd0*/  USHF.L.U32 UR10, UR16, 0x7, URZ ;  /* 0x00000007100a7899 */ /* 0x000fe2000800063f */
[----:B------:R-:W-:Y:S01]  /*0de0*/  PLOP3.LUT P0, PT, PT, PT, PT, 0x80, 0x0 ;  /* 0x000000000000781c */ /* 0x000fe20003f0f070 */
[----:B------:R-:W-:Y:S01]  /*0df0*/  ULDC UR4, c[0x0][0x2a4] ;  /* 0x0000a90000047ab9 */ /* 0x000fe20000000800 */
[----:B------:R-:W-:Y:S01]  /*0e00*/  CS2R R150, SRZ ;  /* 0x0000000000967805 */ /* 0x000fe2000001ff00 */
[----:B-1-3--:R-:W-:Y:S01]  /*0e10*/  UIADD3 UR7, UR10, UR13, -UR12 ;  /* 0x0000000d0a077290 */ /* 0x00afe2000fffe80c */
        /* <DEDUP_REMOVED lines=8> */
[----:B------:R-:W-:Y:S01]  /*0ea0*/  IMAD.MOV.U32 R156, RZ, RZ, RZ ;  /* 0x000000ffff9c7224 */ /* 0x000fe200078e00ff */
[----:B------:R-:W-:Y:S01]  /*0eb0*/  CS2R R10, SRZ ;  /* 0x00000000000a7805 */ /* 0x000fe2000001ff00 */
[----:B------:R-:W-:Y:S01]  /*0ec0*/  IMAD.MOV.U32 R162, RZ, RZ, RZ ;  /* 0x000000ffffa27224 */ /* 0x000fe200078e00ff */
[----:B------:R-:W-:Y:S01]  /*0ed0*/  ULEA.HI UR23, UR23, UR4, URZ, 0x6 ;  /* 0x0000000417177291 */ /* 0x000fe2000f8f303f */
[----:B------:R-:W-:Y:S01]  /*0ee0*/  MOV R160, RZ ;  /* 0x000000ff00a07202 */ /* 0x000fe20000000f00 */
[----:B------:R-:W-:Y:S01]  /*0ef0*/  USHF.R.S32.HI UR4, URZ, 0x1f, UR5 ;  /* 0x0000001f3f047899 */ /* 0x000fe20008011405 */
[----:B------:R-:W-:Y:S01]  /*0f00*/  IMAD.MOV.U32 R146, RZ, RZ, RZ ;  /* 0x000000ffff927224 */ /* 0x000fe200078e00ff */
[----:B------:R-:W-:Y:S01]  /*0f10*/  USHF.R.S32.HI UR23, URZ, 0x6, UR23 ;  /* 0x000000063f177899 */ /* 0x000fe20008011417 */
[----:B------:R-:W-:Y:S01]  /*0f20*/  CS2R R12, SRZ ;  /* 0x00000000000c7805 */ /* 0x000fe2000001ff00 */
[----:B------:R-:W-:Y:S01]  /*0f30*/  ULEA.HI UR4, UR4, UR5, URZ, 0x6 ;  /* 0x0000000504047291 */ /* 0x000fe2000f8f303f */
[----:B------:R-:W-:Y:S01]  /*0f40*/  MOV R144, RZ ;  /* 0x000000ff00907202 */ /* 0x000fe20000000f00 */
[----:B------:R-:W-:Y:S01]  /*0f50*/  UISETP.LT.AND UP0, UPT, URZ, UR23, UPT ;  /* 0x000000173f00728c */ /* 0x000fe2000bf01270 */
[----:B------:R-:W-:Y:S01]  /*0f60*/  IMAD.MOV.U32 R142, RZ, RZ, RZ ;  /* 0x000000ffff8e7224 */ /* 0x000fe200078e00ff */
[----:B------:R-:W-:Y:S01]  /*0f70*/  USHF.R.S32.HI UR11, URZ, 0x6, UR4 ;  /* 0x000000063f0b7899 */ /* 0x000fe20008011404 */
        /* <DEDUP_REMOVED lines=68> */
[----:B------:R-:W3:Y:S01]  /*13c0*/  LDL.LU R20, [R1+0x14] ;  /* 0x0000140001147983 */ /* 0x000ee20000300800 */
[----:B------:R-:W-:Y:S01]  /*13d0*/  ULDC.64 UR4, c[0x0][0x248] ;  /* 0x0000920000047ab9 */ /* 0x000fe20000000a00 */
[----:B------:R-:W-:Y:S01]  /*13e0*/  IMAD.SHL.U32 R4, R35, 0x4, RZ ;  /* 0x0000000423047824 */ /* 0x000fe200078e00ff */
[----:B------:R-:W-:Y:S01]  /*13f0*/  USHF.R.S32.HI UR22, URZ, 0x1f, UR15 ;  /* 0x0000001f3f167899 */ /* 0x000fe2000801140f */
[--C-:B----4-:R-:W-:Y:S01]  /*1400*/  SHF.R.S32.HI R3, RZ, 0x1f, R35.reuse ;  /* 0x0000001fff037819 */ /* 0x110fe20000011423 */
[----:B------:R-:W-:Y:S01]  /*1410*/  UISETP.NE.AND UP0, UPT, UR4, 0x1, UPT ;  /* 0x000000010400788c */ /* 0x000fe2000bf05270 */
[----:B------:R-:W-:Y:S01]  /*1420*/  SHF.R.S32.HI R32, RZ, 0x1f, R35 ;  /* 0x0000001fff207819 */ /* 0x000fe20000011423 */
[----:B------:R-:W-:Y:S01]  /*1430*/  UIMAD.WIDE.U32 UR8, UR15, UR5, URZ ;  /* 0x000000050f0872a5 */ /* 0x000fe2000f8e003f */
[----:B------:R-:W-:Y:S01]  /*1440*/  IADD3 R2, P1, R4, UR6, RZ ;  /* 0x0000000604027c10 */ /* 0x000fe2000ff3e0ff */
[----:B------:R-:W-:-:S02]  /*1450*/  USHF.L.U32 UR7, UR6, 0x7, URZ ;  /* 0x0000000706077899 */ /* 0x000fc4000800063f */
[----:B------:R-:W-:Y:S02]  /*1460*/  ULDC.64 UR4, c[0x0][0x270] ;  /* 0x00009c0000047ab9 */ /* 0x000fe40000000a00 */
[----:B------:R-:W-:Y:S02]  /*1470*/  UIMAD UR4, UR22, UR4, URZ ;  /* 0x00000004160472a4 */ /* 0x000fe4000f8e023f */
[----:B--2---:R-:W-:Y:S01]  /*1480*/  IMAD.U32 R0, RZ, RZ, UR7 ;  /* 0x00000007ff007e24 */ /* 0x004fe2000f8e00ff */
[----:B------:R-:W-:Y:S01]  /*1490*/  IADD3 R24, P0, R35, UR7, RZ ;  /* 0x0000000723187c10 */ /* 0x000fe2000ff1e0ff */
[----:B------:R-:W-:Y:S02]  /*14a0*/  UIMAD UR20, UR15, UR5, UR4 ;  /* 0x000000050f1472a4 */ /* 0x000fe4000f8e0204 */
[----:B------:R-:W-:Y:S01]  /*14b0*/  USHF.R.S32.HI UR4, URZ, 0x1f, UR6 ;  /* 0x0000001f3f047899 */ /* 0x000fe20008011406 */
[----:B------:R-:W-:Y:S01]  /*14c0*/  LEA.HI.X.SX32 R25, R0, R3, 0x1, P0 ;  /* 0x0000000300197211 */ /* 0x000fe200000f0eff */
[----:B------:R-:W-:Y:S01]  /*14d0*/  IMAD.U32 R0, RZ, RZ, UR15 ;  /* 0x0000000fff007e24 */ /* 0x000fe2000f8e00ff */
[----:B------:R-:W-:Y:S01]  /*14e0*/  LEA.HI R29, R32, R35, RZ, 0x3 ;  /* 0x00000023201d7211 */ /* 0x000fe200078f18ff */
[----:B------:R-:W-:-:S02]  /*14f0*/  ULDC UR17, c[0x0][0x250] ;  /* 0x0000940000117ab9 */ /* 0x000fc40000000800 */
[----:B------:R-:W-:Y:S01]  /*1500*/  LEA.HI.X.SX32 R3, R4, UR4, 0x1, P1 ;  /* 0x0000000404037c11 */ /* 0x000fe200088f0eff */
[----:B------:R-:W-:Y:S01]  /*1510*/  UMOV UR21, UR15 ;  /* 0x0000000f00157c82 */ /* 0x000fe20008000000 */
[----:B------:R-:W-:Y:S01]  /*1520*/  IMAD.U32 R4, RZ, RZ, UR15 ;  /* 0x0000000fff047e24 */ /* 0x000fe2000f8e00ff */
[----:B------:R-:W-:Y:S01]  /*1530*/  SHF.R.S32.HI R34, RZ, 0x3, R29 ;  /* 0x00000003ff227819 */ /* 0x000fe2000001141d */
[----:B------:R-:W-:Y:S01]  /*1540*/  ULDC.64 UR6, c[0x0][0x1e0] ;  /* 0x0000780000067ab9 */ /* 0x000fe20000000a00 */
[----:B------:R-:W-:Y:S01]  /*1550*/  IMAD.WIDE.U32 R6, R0, c[0x0][0x270], R2 ;  /* 0x00009c0000067a25 */ /* 0x000fe200078e0002 */
[----:B------:R-:W-:Y:S01]  /*1560*/  LOP3.LUT R0, R29, 0xfffffff8, RZ, 0xc0, !PT ;  /* 0xfffffff81d007812 */ /* 0x000fe200078ec0ff */
[----:B------:R-:W-:Y:S02]  /*1570*/  @UP0 USHF.R.U32.HI UR21, URZ, UR17, UR9 ;  /* 0x000000113f150299 */ /* 0x000fe40008011609 */
[----:B------:R-:W-:Y:S02]  /*1580*/  ULDC.64 UR4, c[0x0][0x1b0] ;  /* 0x00006c0000047ab9 */ /* 0x000fe40000000a00 */
[----:B------:R-:W-:Y:S01]  /*1590*/  IMAD.IADD R26, R35, 0x1, -R0 ;  /* 0x00000001231a7824 */ /* 0x000fe200078e0a00 */
[----:B------:R-:W-:-:S03]  /*15a0*/  USHF.R.S32.HI UR8, URZ, 0x1f, UR21 ;  /* 0x0000001f3f087899 */ /* 0x000fc60008011415 */
[----:B------:R-:W-:Y:S01]  /*15b0*/  IMAD.SHL.U32 R16, R26, 0x8, RZ ;  /* 0x000000081a107824 */ /* 0x000fe200078e00ff */
[----:B-----5:R-:W-:Y:S01]  /*15c0*/  IADD3 R8, P0, R34, R5, RZ ;  /* 0x0000000522087210 */ /* 0x020fe20007f1e0ff */
[----:B------:R-:W-:Y:S01]  /*15d0*/  IMAD.WIDE.U32 R22, R4, c[0x0][0x288], R2 ;  /* 0x0000a20004167a25 */ /* 0x000fe200078e0002 */
[----:B------:R-:W-:Y:S01]  /*15e0*/  SHF.R.S32.HI R2, RZ, 0x1f, R34 ;  /* 0x0000001fff027819 */ /* 0x000fe20000011422 */
[----:B------:R-:W-:Y:S01]  /*15f0*/  UIMAD UR6, UR8, UR6, URZ ;  /* 0x00000006080672a4 */ /* 0x000fe2000f8e023f */
[--C-:B------:R-:W-:Y:S01]  /*1600*/  SHF.R.S32.HI R17, RZ, 0x1f, R16.reuse ;  /* 0x0000001fff117819 */ /* 0x100fe20000011410 */
[----:B------:R-:W-:Y:S01]  /*1610*/  IMAD.U32 R0, RZ, RZ, UR21 ;  /* 0x00000015ff007e24 */ /* 0x000fe2000f8e00ff */
[----:B------:R-:W-:Y:S01]  /*1620*/  IADD3 R11, P1, R34, R14, RZ ;  /* 0x0000000e220b7210 */ /* 0x000fe20007f3e0ff */
[----:B------:R-:W-:Y:S01]  /*1630*/  UIMAD UR4, UR8, UR4, URZ ;  /* 0x00000004080472a4 */ /* 0x000fe2000f8e023f */
[-C--:B------:R-:W-:Y:S01]  /*1640*/  LEA.HI.X.SX32 R9, R5, R2.reuse, 0x1, P0 ;  /* 0x0000000205097211 */ /* 0x080fe200000f0eff */
[----:B------:R-:W-:Y:S01]  /*1650*/  UIMAD UR6, UR21, UR7, UR6 ;  /* 0x00000007150672a4 */ /* 0x000fe2000f8e0206 */
[----:B------:R-:W-:Y:S01]  /*1660*/  LEA.HI.X.SX32 R14, R14, R2, 0x1, P1 ;  /* 0x000000020e0e7211 */ /* 0x000fe200008f0eff */
[----:B------:R-:W-:Y:S01]  /*1670*/  IMAD.WIDE.U32 R4, R0, c[0x0][0x1e0], R16 ;  /* 0x0000780000047a25 */ /* 0x000fe200078e0010 */
[----:B------:R-:W-:-:S02]  /*1680*/  UIMAD UR4, UR21, UR5, UR4 ;  /* 0x00000005150472a4 */ /* 0x000fc4000f8e0204 */
[----:B------:R-:W-:Y:S01]  /*1690*/  USEL UR9, UR14, URZ, !UP1 ;  /* 0x0000003f0e097287 */ /* 0x000fe2000c800000 */
[----:B------:R-:W-:Y:S01]  /*16a0*/  IMAD.WIDE.U32 R2, R0, c[0x0][0x1b0], R16 ;  /* 0x00006c0000027a25 */ /* 0x000fe200078e0010 */
[----:B------:R-:W-:Y:S01]  /*16b0*/  IADD3 R19, R7, UR20, RZ ;  /* 0x0000001407137c10 */ /* 0x000fe2000fffe0ff */
[----:B------:R-:W-:Y:S01]  /*16c0*/  USHF.R.S32.HI UR20, URZ, 0x1f, UR14 ;  /* 0x0000001f3f147899 */ /* 0x000fe2000801140e */
[----:B------:R-:W-:Y:S01]  /*16d0*/  IADD3 R5, R5, UR6, RZ ;  /* 0x0000000605057c10 */ /* 0x000fe2000fffe0ff */
[----:B------:R-:W-:Y:S01]  /*16e0*/  IMAD.SHL.U32 R12, R34, 0x40, RZ ;  /* 0x00000040220c7824 */ /* 0x000fe200078e00ff */
[----:B------:R-:W-:Y:S01]  /*16f0*/  IADD3 R3, R3, UR4, RZ ;  /* 0x0000000403037c10 */ /* 0x000fe2000fffe0ff */
[----:B------:R-:W-:Y:S01]  /*1700*/  IMAD.U32 R0, RZ, RZ, UR9 ;  /* 0x00000009ff007e24 */ /* 0x000fe2000f8e00ff */
[----:B------:R-:W-:Y:S01]  /*1710*/  USEL UR8, UR20, URZ, !UP1 ;  /* 0x0000003f14087287 */ /* 0x000fe2000c800000 */
[----:B------:R-:W-:Y:S01]  /*1720*/  LEA.HI R10, R32, R35, RZ, 0x6 ;  /* 0x00000023200a7211 */ /* 0x000fe200078f30ff */
[----:B------:R-:W-:Y:S01]  /*1730*/  IMAD.MOV.U32 R18, RZ, RZ, R6 ;  /* 0x000000ffff127224 */ /* 0x000fe200078e0006 */
[----:B------:R-:W-:Y:S01]  /*1740*/  ULDC.64 UR6, c[0x0][0x1e8] ;  /* 0x00007a0000067ab9 */ /* 0x000fe20000000a00 */
[C---:B------:R-:W-:Y:S01]  /*1750*/  IMAD.WIDE.U32 R6, R0.reuse, c[0x0][0x1e8], R4 ;  /* 0x00007a0000067a25 */ /* 0x040fe200078e0004 */
[----:B------:R-:W-:Y:S01]  /*1760*/  UIMAD UR6, UR8, UR6, URZ ;  /* 0x00000006080672a4 */ /* 0x000fe2000f8e023f */
[----:B------:R-:W-:Y:S01]  /*1770*/  SHF.R.S32.HI R21, RZ, 0x6, R10 ;  /* 0x00000006ff157819 */ /* 0x000fe2000001140a */
[----:B------:R-:W-:Y:S01]  /*1780*/  ULDC.64 UR4, c[0x0][0x1b8] ;  /* 0x00006e0000047ab9 */ /* 0x000fe20000000a00 */
[----:B------:R-:W-:Y:S01]  /*1790*/  IMAD.WIDE.U32 R4, R0, c[0x0][0x1b8], R2 ;  /* 0x00006e0000047a25 */ /* 0x000fe200078e0002 */
[----:B------:R-:W-:Y:S01]  /*17a0*/  LOP3.LUT R0, R12, 0x1c0, RZ, 0xc0, !PT ;  /* 0x000001c00c007812 */ /* 0x000fe200078ec0ff */
[----:B------:R-:W-:-:S02]  /*17b0*/  UIMAD UR4, UR8, UR4, URZ ;  /* 0x00000004080472a4 */ /* 0x000fc4000f8e023f */
[----:B------:R-:W-:Y:S01]  /*17c0*/  IMAD.U32 R2, RZ, RZ, UR16 ;  /* 0x00000010ff027e24 */ /* 0x000fe2000f8e00ff */
[----:B------:R-:W-:Y:S01]  /*17d0*/  UIMAD UR6, UR9, UR7, UR6 ;  /* 0x00000007090672a4 */ /* 0x000fe2000f8e0206 */
[----:B------:R-:W-:Y:S01]  /*17e0*/  IMAD.SHL.U32 R30, R21, 0x200, RZ ;  /* 0x00000200151e7824 */ /* 0x000fe200078e00ff */
[----:B------:R-:W-:Y:S01]  /*17f0*/  LOP3.LUT R10, R0, 0x38, R16, 0xf8, !PT ;  /* 0x00000038000a7812 */ /* 0x000fe200078ef810 */
[----:B------:R-:W-:Y:S01]  /*1800*/  IMAD.WIDE R2, R2, 0x80, R8 ;  /* 0x0000008002027825 */ /* 0x000fe200078e0208 */
[----:B------:R-:W-:Y:S01]  /*1810*/  SHF.R.U32.HI R0, RZ, 0x3, R0 ;  /* 0x00000003ff007819 */ /* 0x000fe20000011600 */
[----:B------:R-:W-:Y:S01]  /*1820*/  UIMAD UR4, UR9, UR5, UR4 ;  /* 0x00000005090472a4 */ /* 0x000fe2000f8e0204 */
[----:B------:R-:W-:Y:S01]  /*1830*/  IADD3 R7, R7, UR6, RZ ;  /* 0x0000000607077c10 */ /* 0x000fe2000fffe0ff */
[----:B------:R-:W-:Y:S01]  /*1840*/  UIADD3 UR17, -UR10, UR12, URZ ;  /* 0x0000000c0a117290 */ /* 0x000fe2000fffe13f */
[----:B------:R-:W-:Y:S01]  /*1850*/  LOP3.LUT R12, R30, R10, R0, 0xf6, !PT ;  /* 0x0000000a1e0c7212 */ /* 0x000fe200078ef600 */
[----:B------:R-:W-:-:S02]  /*1860*/  IMAD R0, R3, c[0x0][0x1d8], RZ ;  /* 0x0000760003007a24 */ /* 0x000fc400078e02ff */
[----:B------:R-:W-:Y:S01]  /*1870*/  IADD3 R5, R5, UR4, RZ ;  /* 0x0000000405057c10 */ /* 0x000fe2000fffe0ff */
[----:B------:R-:W-:Y:S01]  /*1880*/  IMAD R3, R3, c[0x0][0x1a8], RZ ;  /* 0x00006a0003037a24 */ /* 0x000fe200078e02ff */
[----:B------:R-:W-:Y:S01]  /*1890*/  IADD3 R13, -R34, UR17, RZ ;  /* 0x00000011220d7c10 */ /* 0x000fe2000fffe1ff */
[----:B------:R-:W-:Y:S01]  /*18a0*/  IMAD R0, R2, c[0x0][0x1dc], R0 ;  /* 0x0000770002007a24 */ /* 0x000fe200078e0200 */
[----:B------:R-:W-:Y:S01]  /*18b0*/  ISETP.GE.AND P5, PT, R16, c[0x0][0x1cc], PT ;  /* 0x0000730010007a0c */ /* 0x000fe20003fa6270 */
[----:B------:R-:W-:Y:S01]  /*18c0*/  IMAD.WIDE.U32 R6, R2, c[0x0][0x1d8], R6 ;  /* 0x0000760002067a25 */ /* 0x000fe200078e0006 */
[----:B------:R-:W-:Y:S01]  /*18d0*/  IADD3 R31, R16, 0x40, RZ ;  /* 0x00000040101f7810 */ /* 0x000fe20007ffe0ff */
[----:B------:R-:W-:Y:S01]  /*18e0*/  ULDC.64 UR4, c[0x0][0x1d8] ;  /* 0x0000760000047ab9 */ /* 0x000fe20000000a00 */
[----:B------:R-:W-:Y:S01]  /*18f0*/  ISETP.LT.OR P4, PT, R13, 0x1, P5 ;  /* 0x000000010d00780c */ /* 0x000fe20002f81670 */
[C---:B------:R-:W-:Y:S02]  /*1900*/  IMAD R10, R2.reuse, c[0x0][0x1ac], R3 ;  /* 0x00006b00020a7a24 */ /* 0x040fe400078e0203 */
[----:B------:R-:W-:Y:S01]  /*1910*/  IMAD.WIDE.U32 R8, R2, c[0x0][0x1a8], R4 ;  /* 0x00006a0002087a25 */ /* 0x000fe200078e0004 */
[----:B------:R-:W-:-:S03]  /*1920*/  LEA R2, P0, R6, c[0x0][0x1c0], 0x1 ;  /* 0x0000700006027a11 */ /* 0x000fc600078008ff */
[----:B------:R-:W-:Y:S01]  /*1930*/  IMAD.IADD R0, R7, 0x1, R0 ;  /* 0x0000000107007824 */ /* 0x000fe200078e0200 */
[----:B------:R-:W-:Y:S01]  /*1940*/  ISETP.GE.AND P3, PT, R31, c[0x0][0x1cc], PT ;  /* 0x000073001f007a0c */ /* 0x000fe20003f66270 */
[----:B------:R-:W-:Y:S01]  /*1950*/  USHF.L.U32 UR6, UR4, 0x6, URZ ;  /* 0x0000000604067899 */ /* 0x000fe2000800063f */
[----:B------:R-:W-:Y:S02]  /*1960*/  ISETP.LT.OR P6, PT, R13, 0x21, P5 ;  /* 0x000000210d00780c */ /* 0x000fe40002fc1670 */
[----:B------:R-:W-:Y:S01]  /*1970*/  LEA.HI.X R3, R6, c[0x0][0x1c4], R0, 0x1, P0 ;  /* 0x0000710006037a11 */ /* 0x000fe200000f0c00 */
[----:B------:R-:W-:Y:S01]  /*1980*/  IMAD.IADD R0, R9, 0x1, R10 ;  /* 0x0000000109007824 */ /* 0x000fe200078e020a */
[----:B------:R-:W-:Y:S01]  /*1990*/  ISETP.LT.OR P2, PT, R13, 0x1, P3 ;  /* 0x000000010d00780c */ /* 0x000fe20001f41670 */
[----:B------:R-:W-:Y:S01]  /*19a0*/  UMOV UR24, 0x6 ;  /* 0x0000000600187882 */ /* 0x000fe20000000000 */
[----:B------:R-:W-:Y:S01]  /*19b0*/  LEA R6, P0, R8, c[0x0][0x190], 0x1 ;  /* 0x0000640008067a11 */ /* 0x000fe200078008ff */
[----:B------:R-:W-:Y:S01]  /*19c0*/  USHF.L.U64.HI UR5, UR4, UR24, UR5 ;  /* 0x0000001804057299 */ /* 0x000fe20008010205 */
[----:B------:R-:W-:Y:S01]  /*19d0*/  IMAD.SHL.U32 R12, R12, 0x2, RZ ;  /* 0x000000020c0c7824 */ /* 0x000fe200078e00ff */
[----:B------:R-:W-:-:S02]  /*19e0*/  IADD3 R4, P1, R2, UR6, RZ ;  /* 0x0000000602047c10 */ /* 0x000fc4000ff3e0ff */
[----:B------:R-:W-:Y:S01]  /*19f0*/  LEA.HI.X R7, R8, c[0x0][0x194], R0, 0x1, P0 ;  /* 0x0000650008077a11 */ /* 0x000fe200000f0c00 */
[----:B------:R-:W-:Y:S01]  /*1a00*/  IMAD.U32 R8, RZ, RZ, UR6 ;  /* 0x00000006ff087e24 */ /* 0x000fe2000f8e00ff */
[----:B------:R-:W-:Y:S01]  /*1a10*/  @!PT LDS RZ, [RZ] ;  /* 0x00000000fffff984 */ /* 0x000fe20000000800 */
[----:B------:R-:W-:Y:S01]  /*1a20*/  @!PT LDS RZ, [RZ] ;  /* 0x00000000fffff984 */ /* 0x000fe20000000800 */
[----:B------:R-:W-:Y:S01]  /*1a30*/  @!PT LDS RZ, [RZ] ;  /* 0x00000000fffff984 */ /* 0x000fe20000000800 */
[----:B------:R1:W-:Y:S01]  /*1a40*/  LDGSTS.E.BYPASS.LTC128B.128 [R12+0x8080], [R2.64], !P4 ;  /* 0x08080000020c7fae */ /* 0x0003e2000e101d52 */
[----:B------:R-:W-:Y:S02]  /*1a50*/  IADD3.X R5, R3, UR5, RZ, P1, !PT ;  /* 0x0000000503057c10 */ /* 0x000fe40008ffe4ff */
[----:B------:R-:W-:Y:S01]  /*1a60*/  ISETP.LT.OR P4, PT, R13, 0x21, P3 ;  /* 0x000000210d00780c */ /* 0x000fe20001f81670 */
[----:B------:R1:W-:Y:S01]  /*1a70*/  LDGSTS.E.BYPASS.LTC128B.128 [R12+0xc080], [R2.64+0x80], !P2 ;  /* 0x0c080080020c7fae */ /* 0x0003e2000d101d52 */
[----:B------:R-:W-:-:S03]  /*1a80*/  IADD3 R8, P1, P0, R8, 0x80, R2 ;  /* 0x0000008008087810 */ /* 0x000fc6000783e002 */
[----:B------:R2:W-:Y:S01]  /*1a90*/  LDGSTS.E.BYPASS.LTC128B.128 [R12+0x9080], [R4.64], !P6 ;  /* 0x09080000040c7fae */ /* 0x0005e2000f101d52 */
[----:B------:R-:W-:Y:S02]  /*1aa0*/  IADD3.X R9, RZ, UR5, R3, P1, P0 ;  /* 0x00000005ff097c10 */ /* 0x000fe40008fe0403 */
[C---:B------:R-:W-:Y:S02]  /*1ab0*/  ISETP.LT.OR P6, PT, R13.reuse, 0x41, P5 ;  /* 0x000000410d00780c */ /* 0x040fe40002fc1670 */
[C---:B------:R-:W-:Y:S01]  /*1ac0*/  ISETP.LT.OR P0, PT, R13.reuse, 0x41, P3 ;  /* 0x000000410d00780c */ /* 0x040fe20001f01670 */
[----:B------:R-:W-:Y:S02]  /*1ad0*/  UIADD3 UR7, UP0, UR6, 0x80, URZ ;  /* 0x0000008006077890 */ /* 0x000fe4000ff1e03f */
[----:B------:R4:W-:Y:S01]  /*1ae0*/  LDGSTS.E.BYPASS.LTC128B.128 [R12+0xd080], [R8.64], !P4 ;  /* 0x0d080000080c7fae */ /* 0x0009e2000e101d52 */
[----:B------:R-:W-:Y:S01]  /*1af0*/  P2R R0, PR, RZ, 0x1 ;  /* 0x00000001ff007803 */ /* 0x000fe20000000000 */
[----:B------:R-:W-:Y:S01]  /*1b00*/  UIADD3.X UR4, URZ, UR5, URZ, UP0, !UPT ;  /* 0x000000053f047290 */ /* 0x000fe200087fe43f */
[----:B------:R-:W-:-:S02]  /*1b10*/  ISETP.LT.OR P4, PT, R13, 0x61, P5 ;  /* 0x000000610d00780c */ /* 0x000fc40002f81670 */
[----:B------:R-:W-:Y:S02]  /*1b20*/  ISETP.NE.AND P5, PT, R0, RZ, PT ;  /* 0x000000ff0000720c */ /* 0x000fe40003fa5270 */
[----:B-1----:R-:W-:-:S04]  /*1b30*/  IADD3 R2, P1, R4, UR6, RZ ;  /* 0x0000000604027c10 */ /* 0x002fc8000ff3e0ff */
[----:B------:R-:W-:-:S05]  /*1b40*/  IADD3.X R3, R5, UR5, RZ, P1, !PT ;  /* 0x0000000505037c10 */ /* 0x000fca0008ffe4ff */
[----:B------:R1:W-:Y:S01]  /*1b50*/  LDGSTS.E.BYPASS.LTC128B.128 [R12+0xa080], [R2.64], !P6 ;  /* 0x0a080000020c7fae */ /* 0x0003e2000f101d52 */
[----:B----4-:R-:W-:Y:S02]  /*1b60*/  IADD3 R8, P0, R4, UR7, RZ ;  /* 0x0000000704087c10 */ /* 0x010fe4000ff1e0ff */
[----:B--2---:R-:W-:Y:S02]  /*1b70*/  IADD3 R4, P1, R2, UR6, RZ ;  /* 0x0000000602047c10 */ /* 0x004fe4000ff3e0ff */
[----:B------:R-:W-:Y:S02]  /*1b80*/  IADD3.X R9, R5, UR4, RZ, P0, !PT ;  /* 0x0000000405097c10 */ /* 0x000fe400087fe4ff */
[----:B------:R-:W-:Y:S02]  /*1b90*/  IADD3.X R5, R3, UR5, RZ, P1, !PT ;  /* 0x0000000503057c10 */ /* 0x000fe40008ffe4ff */
[----:B------:R-:W-:Y:S01]  /*1ba0*/  ISETP.GE.AND P1, PT, R16, c[0x0][0x19c], PT ;  /* 0x0000670010007a0c */ /* 0x000fe20003f26270 */
[----:B------:R2:W-:Y:S01]  /*1bb0*/  LDGSTS.E.BYPASS.LTC128B.128 [R12+0xe080], [R8.64], !P5 ;  /* 0x0e080000080c7fae */ /* 0x0005e2000e901d52 */
[----:B------:R-:W-:-:S02]  /*1bc0*/  ISETP.LT.OR P2, PT, R13, 0x61, P3 ;  /* 0x000000610d00780c */ /* 0x000fc40001f41670 */
[C---:B------:R-:W-:Y:S01]  /*1bd0*/  ISETP.LT.OR P3, PT, R13.reuse, 0x1, P1 ;  /* 0x000000010d00780c */ /* 0x040fe20000f61670 */
[----:B------:R4:W-:Y:S01]  /*1be0*/  LDGSTS.E.BYPASS.LTC128B.128 [R12+0xb080], [R4.64], !P4 ;  /* 0x0b080000040c7fae */ /* 0x0009e2000e101d52 */
[----:B-1----:R-:W-:Y:S01]  /*1bf0*/  IADD3 R2, P0, R2, UR7, RZ ;  /* 0x0000000702027c10 */ /* 0x002fe2000ff1e0ff */
[----:B------:R-:W-:Y:S01]  /*1c00*/  IMAD R0, R14, c[0x0][0x208], RZ ;  /* 0x000082000e007a24 */ /* 0x000fe200078e02ff */
[----:B------:R-:W-:Y:S01]  /*1c10*/  ISETP.LT.OR P4, PT, R13, 0x21, P1 ;  /* 0x000000210d00780c */ /* 0x000fe20000f81670 */
[----:B------:R-:W-:Y:S01]  /*1c20*/  ULDC.64 UR6, c[0x0][0x210] ;  /* 0x0000840000067ab9 */ /* 0x000fe20000000a00 */
[----:B------:R-:W-:Y:S01]  /*1c30*/  IADD3.X R3, R3, UR4, RZ, P0, !PT ;  /* 0x0000000403037c10 */ /* 0x000fe200087fe4ff */
[----:B------:R-:W-:Y:S01]  /*1c40*/  ULDC.64 UR4, c[0x0][0x1a8] ;  /* 0x00006a0000047ab9 */ /* 0x000fe20000000a00 */
[----:B------:R-:W-:-:S03]  /*1c50*/  ISETP.GE.AND P0, PT, R31, c[0x0][0x19c], PT ;  /* 0x000067001f007a0c */ /* 0x000fc60003f06270 */
[----:B------:R1:W-:Y:S01]  /*1c60*/  LDGSTS.E.BYPASS.LTC128B.128 [R12+0xf080], [R2.64], !P2 ;  /* 0x0f080000020c7fae */ /* 0x0003e2000d101d52 */
[----:B------:R-:W-:Y:S01]  /*1c70*/  ISETP.LT.OR P5, PT, R13, 0x1, P0 ;  /* 0x000000010d00780c */ /* 0x000fe200007a1670 */
[----:B------:R-:W-:Y:S02]  /*1c80*/  USHF.L.U32 UR27, UR4, 0x6, URZ ;  /* 0x00000006041b7899 */ /* 0x000fe4000800063f */
[----:B------:R-:W-:Y:S01]  /*1c90*/  USHF.L.U64.HI UR8, UR4, UR24, UR5 ;  /* 0x0000001804087299 */ /* 0x000fe20008010205 */
[----:B------:R2:W-:Y:S01]  /*1ca0*/  LDGSTS.E.BYPASS.LTC128B.128 [R12+0x80], [R6.64], !P3 ;  /* 0x00080000060c7fae */ /* 0x0005e2000d901d52 */
[----:B------:R-:W-:Y:S02]  /*1cb0*/  UIADD3 UR25, UP0, UR27, 0x80, URZ ;  /* 0x000000801b197890 */ /* 0x000fe4000ff1e03f */
[----:B----4-:R-:W-:Y:S01]  /*1cc0*/  IADD3 R4, P2, R6, UR27, RZ ;  /* 0x0000001b06047c10 */ /* 0x010fe2000ff5e0ff */
[----:B------:R-:W-:-:S05]  /*1cd0*/  ULDC.64 UR4, c[0x0][0x180] ;  /* 0x0000600000047ab9 */ /* 0x000fca0000000a00 */
[----:B------:R4:W-:Y:S01]  /*1ce0*/  LDGSTS.E.BYPASS.LTC128B.128 [R12+0x4080], [R6.64+0x80], !P5 ;  /* 0x04080080060c7fae */ /* 0x0009e2000e901d52 */
[----:B------:R-:W-:Y:S02]  /*1cf0*/  ISETP.GE.AND P5, PT, R31, c[0x0][0x16c], PT ;  /* 0x00005b001f007a0c */ /* 0x000fe40003fa6270 */
[----:B------:R-:W-:-:S05]  /*1d00*/  IADD3.X R5, R7, UR8, RZ, P2, !PT ;  /* 0x0000000807057c10 */ /* 0x000fca00097fe4ff */
[----:B------:R2:W-:Y:S01]  /*1d10*/  LDGSTS.E.BYPASS.LTC128B.128 [R12+0x1080], [R4.64], !P4 ;  /* 0x01080000040c7fae */ /* 0x0005e2000e101d52 */
[----:B-1----:R-:W-:Y:S01]  /*1d20*/  IMAD R2, R14, c[0x0][0x178], RZ ;  /* 0x00005e000e027a24 */ /* 0x002fe200078e02ff */
[----:B------:R-:W-:-:S03]  /*1d30*/  ISETP.LT.OR P4, PT, R13, 0x21, P0 ;  /* 0x000000210d00780c */ /* 0x000fc60000781670 */
[----:B------:R-:W-:Y:S02]  /*1d40*/  IMAD R14, R11, c[0x0][0x17c], R2 ;  /* 0x00005f000b0e7a24 */ /* 0x000fe400078e0202 */
[----:B------:R-:W-:-:S05]  /*1d50*/  IMAD.U32 R2, RZ, RZ, UR27 ;  /* 0x0000001bff027e24 */ /* 0x000fca000f8e00ff */
[----:B------:R-:W-:-:S04]  /*1d60*/  IADD3 R2, P3, P2, R2, 0x80, R6 ;  /* 0x0000008002027810 */ /* 0x000fc80007a7e006 */
[----:B------:R-:W-:Y:S02]  /*1d70*/  IADD3.X R3, RZ, UR8, R7, P3, P2 ;  /* 0x00000008ff037c10 */ /* 0x000fe40009fe4407 */
[----:B------:R-:W-:-:S03]  /*1d80*/  ISETP.LT.OR P2, PT, R13, 0x41, P1 ;  /* 0x000000410d00780c */ /* 0x000fc60000f41670 */
[----:B------:R1:W-:Y:S01]  /*1d90*/  LDGSTS.E.BYPASS.LTC128B.128 [R12+0x5080], [R2.64], !P4 ;  /* 0x05080000020c7fae */ /* 0x0003e2000e101d52 */
[----:B------:R-:W-:Y:S02]  /*1da0*/  UIMAD UR4, UR22, UR4, URZ ;  /* 0x00000004160472a4 */ /* 0x000fe4000f8e023f */
[----:B------:R-:W-:Y:S02]  /*1db0*/  UIMAD UR26, UR22, UR6, URZ ;  /* 0x00000006161a72a4 */ /* 0x000fe4000f8e023f */
[----:B------:R-:W-:Y:S01]  /*1dc0*/  UIADD3.X UR6, URZ, UR8, URZ, UP0, !UPT ;  /* 0x000000083f067290 */ /* 0x000fe200087fe43f */
[----:B------:R-:W-:Y:S01]  /*1dd0*/  ISETP.GE.AND P6, PT, R16, c[0x0][0x16c], PT ;  /* 0x00005b0010007a0c */ /* 0x000fe20003fc6270 */
[----:B------:R-:W-:Y:S01]  /*1de0*/  USEL UR20, UR20, URZ, !UP2 ;  /* 0x0000003f14147287 */ /* 0x000fe2000d000000 */
[C---:B------:R-:W-:Y:S01]  /*1df0*/  IMAD R15, R11.reuse, c[0x0][0x20c], R0 ;  /* 0x000083000b0f7a24 */ /* 0x040fe200078e0200 */
[----:B------:R-:W-:Y:S01]  /*1e00*/  UIMAD UR9, UR15, UR5, UR4 ;  /* 0x000000050f0972a4 */ /* 0x000fe2000f8e0204 */
[----:B--2---:R-:W-:Y:S01]  /*1e10*/  IMAD.WIDE.U32 R8, R11, c[0x0][0x178], R16 ;  /* 0x00005e000b087a25 */ /* 0x004fe200078e0010 */
[----:B------:R-:W-:Y:S01]  /*1e20*/  SEL R0, RZ, 0x1, P6 ;  /* 0x00000001ff007807 */ /* 0x000fe20003000000 */
[----:B------:R-:W-:-:S02]  /*1e30*/  ULDC.64 UR4, c[0x0][0x188] ;  /* 0x0000620000047ab9 */ /* 0x000fc40000000a00 */
[----:B------:R-:W-:Y:S01]  /*1e40*/  UIMAD UR4, UR20, UR4, URZ ;  /* 0x00000004140472a4 */ /* 0x000fe2000f8e023f */
[----:B------:R-:W-:Y:S01]  /*1e50*/  IMAD.WIDE.U32 R10, R11, c[0x0][0x208], R16 ;  /* 0x000082000b0a7a25 */ /* 0x000fe200078e0010 */
[----:B------:R-:W-:-:S03]  /*1e60*/  USEL UR21, UR14, URZ, !UP2 ;  /* 0x0000003f0e157287 */ /* 0x000fc6000d000000 */
[----:B----4-:R-:W-:Y:S01]  /*1e70*/  IMAD.IADD R7, R9, 0x1, R14 ;  /* 0x0000000109077824 */ /* 0x010fe200078e020e */
[----:B------:R-:W-:Y:S01]  /*1e80*/  UIMAD UR28, UR21, UR5, UR4 ;  /* 0x00000005151c72a4 */ /* 0x000fe2000f8e0204 */
[----:B------:R-:W-:Y:S02]  /*1e90*/  IMAD.IADD R9, R11, 0x1, R15 ;  /* 0x000000010b097824 */ /* 0x000fe400078e020f */
[----:B------:R-:W-:Y:S01]  /*1ea0*/  ULDC.64 UR4, c[0x0][0x178] ;  /* 0x00005e0000047ab9 */ /* 0x000fe20000000a00 */
[----:B---3--:R-:W-:-:S04]  /*1eb0*/  LOP3.LUT R20, R20, 0xfffffffe, RZ, 0xc0, !PT ;  /* 0xfffffffe14147812 */ /* 0x008fc800078ec0ff */
[----:B------:R-:W-:-:S04]  /*1ec0*/  @P5 LOP3.LUT R20, R20, 0x1, RZ, 0xfc, !PT ;  /* 0x0000000114145812 */ /* 0x000fc800078efcff */
[----:B------:R-:W-:Y:S02]  /*1ed0*/  LOP3.LUT P3, RZ, R20, 0x1, RZ, 0xc0, !PT ;  /* 0x0000000114ff7812 */ /* 0x000fe4000786c0ff */
[C---:B------:R-:W-:Y:S02]  /*1ee0*/  ISETP.LT.OR P5, PT, R13.reuse, 0x61, P1 ;  /* 0x000000610d00780c */ /* 0x040fe40000fa1670 */
[----:B------:R-:W-:Y:S02]  /*1ef0*/  SEL R6, RZ, 0x2, P3 ;  /* 0x00000002ff067807 */ /* 0x000fe40001800000 */
[C---:B------:R-:W-:Y:S02]  /*1f00*/  ISETP.LT.OR P1, PT, R13.reuse, 0x41, P0 ;  /* 0x000000410d00780c */ /* 0x040fe40000721670 */
[----:B------:R-:W-:Y:S02]  /*1f10*/  ISETP.LT.OR P3, PT, R13, 0x61, P0 ;  /* 0x000000610d00780c */ /* 0x000fe40000761670 */
[----:B-1----:R-:W-:-:S04]  /*1f20*/  IADD3 R2, P0, R4, UR27, RZ ;  /* 0x0000001b04027c10 */ /* 0x002fc8000ff1e0ff */
[C---:B------:R-:W-:Y:S02]  /*1f30*/  IADD3.X R3, R5.reuse, UR8, RZ, P0, !PT ;  /* 0x0000000805037c10 */ /* 0x040fe400087fe4ff */
[----:B------:R-:W-:Y:S01]  /*1f40*/  IADD3 R4, P0, R4, UR25, RZ ;  /* 0x0000001904047c10 */ /* 0x000fe2000ff1e0ff */
[----:B------:R-:W-:Y:S02]  /*1f50*/  IMAD.IADD R0, R6, 0x1, R0 ;  /* 0x0000000106007824 */ /* 0x000fe400078e0200 */
[----:B------:R1:W-:Y:S01]  /*1f60*/  LDGSTS.E.BYPASS.LTC128B.128 [R12+0x2080], [R2.64], !P2 ;  /* 0x02080000020c7fae */ /* 0x0003e2000d101d52 */
[----:B------:R-:W-:Y:S01]  /*1f70*/  IADD3.X R5, R5, UR6, RZ, P0, !PT ;  /* 0x0000000605057c10 */ /* 0x000fe200087fe4ff */
[----:B------:R-:W-:Y:S01]  /*1f80*/  IMAD.MOV.U32 R6, RZ, RZ, R8 ;  /* 0x000000ffff067224 */ /* 0x000fe200078e0008 */
[C---:B------:R-:W-:Y:S01]  /*1f90*/  IADD3 R14, P0, R2.reuse, UR27, RZ ;  /* 0x0000001b020e7c10 */ /* 0x040fe2000ff1e0ff */
[----:B------:R-:W-:Y:S02]  /*1fa0*/  USHF.R.S32.HI UR27, URZ, 0x1f, UR23 ;  /* 0x0000001f3f1b7899 */ /* 0x000fe40008011417 */
[----:B------:R2:W-:Y:S01]  /*1fb0*/  LDGSTS.E.BYPASS.LTC128B.128 [R12+0x6080], [R4.64], !P1 ;  /* 0x06080000040c7fae */ /* 0x0005e2000c901d52 */
[----:B------:R-:W-:Y:S01]  /*1fc0*/  IMAD.MOV.U32 R8, RZ, RZ, R10 ;  /* 0x000000ffff087224 */ /* 0x000fe200078e000a */
[----:B------:R-:W-:Y:S01]  /*1fd0*/  IADD3.X R15, R3, UR8, RZ, P0, !PT ;  /* 0x00000008030f7c10 */ /* 0x000fe200087fe4ff */
[----:B------:R-:W-:Y:S01]  /*1fe0*/  UIMAD UR8, UR27, UR4, URZ ;  /* 0x000000041b0872a4 */ /* 0x000fe2000f8e023f */
[----:B------:R-:W-:Y:S01]  /*1ff0*/  IADD3 R10, P0, R2, UR25, RZ ;  /* 0x00000019020a7c10 */ /* 0x000fe2000ff1e0ff */
[----:B------:R-:W-:Y:S01]  /*2000*/  STL [R1+0x10], R34 ;  /* 0x0000102201007387 */ /* 0x000fe20000100800 */
[----:B------:R-:W-:-:S02]  /*2010*/  UIMAD.WIDE.U32 UR30, UR23, UR4, URZ ;  /* 0x00000004171e72a5 */ /* 0x000fc4000f8e003f */
[----:B------:R-:W-:Y:S01]  /*2020*/  IADD3.X R11, R3, UR6, RZ, P0, !PT ;  /* 0x00000006030b7c10 */ /* 0x000fe200087fe4ff */
[----:B------:R3:W-:Y:S01]  /*2030*/  STL [R1+0x14], R20 ;  /* 0x0000141401007387 */ /* 0x0007e20000100800 */
[----:B------:R-:W-:Y:S01]  /*2040*/  UIMAD UR8, UR23, UR5, UR8 ;  /* 0x00000005170872a4 */ /* 0x000fe2000f8e0208 */
[----:B------:R-:W-:Y:S02]  /*2050*/  ISETP.GE.AND P0, PT, R16, c[0x0][0x1fc], PT ;  /* 0x00007f0010007a0c */ /* 0x000fe40003f06270 */
[C---:B------:R-:W-:Y:S01]  /*2060*/  LOP3.LUT P2, RZ, R0.reuse, 0x1, RZ, 0xc0, !PT ;  /* 0x0000000100ff7812 */ /* 0x040fe2000784c0ff */
[----:B------:R-:W-:Y:S01]  /*2070*/  UIADD3 UR8, UR31, UR8, URZ ;  /* 0x000000081f087290 */ /* 0x000fe2000fffe03f */
[----:B------:R-:W-:Y:S01]  /*2080*/  LOP3.LUT P4, RZ, R0, 0x2, RZ, 0xc0, !PT ;  /* 0x0000000200ff7812 */ /* 0x000fe2000788c0ff */
[----:B--2---:R-:W-:Y:S01]  /*2090*/  IMAD.U32 R4, RZ, RZ, UR15 ;  /* 0x0000000fff047e24 */ /* 0x004fe2000f8e00ff */
[----:B------:R2:W-:Y:S03]  /*20a0*/  LDGSTS.E.BYPASS.LTC128B.128 [R12+0x3080], [R14.64], !P5 ;  /* 0x030800000e0c7fae */ /* 0x0005e6000e901d52 */
[----:B------:R-:W-:Y:S01]  /*20b0*/  IMAD.WIDE.U32 R4, R4, c[0x0][0x180], R6 ;  /* 0x0000600004047a25 */ /* 0x000fe200078e0006 */
[----:B------:R-:W-:Y:S01]  /*20c0*/  USHF.L.U32 UR25, UR23, 0x6, URZ ;  /* 0x0000000617197899 */ /* 0x000fe2000800063f */
[----:B------:R4:W-:Y:S02]  /*20d0*/  LDGSTS.E.BYPASS.LTC128B.128 [R12+0x7080], [R10.64], !P3 ;  /* 0x070800000a0c7fae */ /* 0x0009e4000d901d52 */
[----:B---3--:R-:W-:Y:S01]  /*20e0*/  IMAD.U32 R20, RZ, RZ, UR21 ;  /* 0x00000015ff147e24 */ /* 0x008fe2000f8e00ff */
[----:B-1----:R-:W-:Y:S01]  /*20f0*/  IADD3 R3, R5, UR9, RZ ;  /* 0x0000000905037c10 */ /* 0x002fe2000fffe0ff */
[----:B------:R-:W-:Y:S01]  /*2100*/  IMAD.MOV.U32 R2, RZ, RZ, R4 ;  /* 0x000000ffff027224 */ /* 0x000fe200078e0004 */
[----:B------:R-:W-:Y:S01]  /*2110*/  SEL R5, RZ, 0x1, P0 ;  /* 0x00000001ff057807 */ /* 0x000fe20000000000 */
[----:B------:R-:W-:Y:S01]  /*2120*/  UIMAD UR26, UR15, UR7, UR26 ;  /* 0x000000070f1a72a4 */ /* 0x000fe2000f8e021a */
[----:B------:R-:W-:Y:S01]  /*2130*/  ISETP.GE.AND P0, PT, R31, c[0x0][0x1fc], PT ;  /* 0x00007f001f007a0c */ /* 0x000fe20003f06270 */
[----:B------:R-:W-:Y:S01]  /*2140*/  IMAD.WIDE.U32 R36, R20, c[0x0][0x188], R2 ;  /* 0x0000620014247a25 */ /* 0x000fe200078e0002 */
[----:B------:R-:W0:Y:S01]  /*2150*/  LDGDEPBAR ;  /* 0x00000000000079af */ /* 0x000e220000000000 */
[----:B------:R-:W-:-:S02]  /*2160*/  ULDC.64 UR6, c[0x0][0x218] ;  /* 0x0000860000067ab9 */ /* 0x000fc40000000a00 */
[----:B------:R-:W-:Y:S01]  /*2170*/  IMAD.U32 R2, RZ, RZ, UR30 ;  /* 0x0000001eff027e24 */ /* 0x000fe2000f8e00ff */
[----:B------:R-:W-:Y:S01]  /*2180*/  SEL R4, RZ, 0xffffffff, P0 ;  /* 0xffffffffff047807 */ /* 0x000fe20000000000 */
[----:B------:R-:W-:Y:S01]  /*2190*/  IMAD.U32 R3, RZ, RZ, UR31 ;  /* 0x0000001fff037e24 */ /* 0x000fe2000f8e00ff */
[----:B------:R-:W-:Y:S01]  /*21a0*/  IADD3 R252, R37, UR28, RZ ;  /* 0x0000001c25fc7c10 */ /* 0x000fe2000fffe0ff */
[----:B------:R-:W-:Y:S01]  /*21b0*/  IMAD.U32 R3, RZ, RZ, UR8 ;  /* 0x00000008ff037e24 */ /* 0x000fe2000f8e00ff */
[----:B------:R-:W-:Y:S01]  /*21c0*/  LEA R0, P0, R2, R36, 0x6 ;  /* 0x0000002402007211 */ /* 0x000fe200078030ff */
[----:B------:R-:W-:Y:S01]  /*21d0*/  IMAD.SHL.U32 R4, R4, 0x2, RZ ;  /* 0x0000000204047824 */ /* 0x000fe200078e00ff */
[----:B------:R-:W-:Y:S02]  /*21e0*/  UIMAD UR6, UR20, UR6, URZ ;  /* 0x00000006140672a4 */ /* 0x000fe4000f8e023f */
[----:B------:R-:W-:Y:S01]  /*21f0*/  LEA.HI.X R3, R2, R252, R3, 0x6, P0 ;  /* 0x000000fc02037211 */ /* 0x000fe200000f3403 */
[----:B------:R-:W-:Y:S01]  /*2200*/  IMAD.U32 R7, RZ, RZ, UR4 ;  /* 0x00000004ff077e24 */ /* 0x000fe2000f8e00ff */
[----:B------:R-:W-:Y:S01]  /*2210*/  LEA R2, P0, R0, c[0x0][0x160], 0x1 ;  /* 0x0000580000027a11 */ /* 0x000fe200078008ff */
[----:B------:R-:W-:-:S03]  /*2220*/  ULDC.64 UR8, c[0x0][0x208] ;  /* 0x0000820000087ab9 */ /* 0x000fc60000000a00 */
[----:B------:R-:W-:Y:S01]  /*2230*/  LEA.HI.X R3, R0, c[0x0][0x164], R3, 0x1, P0 ;  /* 0x0000590000037a11 */ /* 0x000fe200000f0c03 */
[----:B------:R-:W-:-:S05]  /*2240*/  IMAD.U32 R0, RZ, RZ, UR25 ;  /* 0x00000019ff007e24 */ /* 0x000fca000f8e00ff */
[----:B------:R-:W-:-:S04]  /*2250*/  IADD3 R0, -R34, UR13, -R0 ;  /* 0x0000000d22007c10 */ /* 0x000fc8000fffe900 */
[----:B------:R-:W-:Y:S02]  /*2260*/  ISETP.LT.OR P1, PT, R0, 0x1, !P2 ;  /* 0x000000010000780c */ /* 0x000fe40005721670 */
[----:B------:R-:W-:Y:S01]  /*2270*/  LOP3.LUT R13, R4, 0x2, R5, 0xe2, !PT ;  /* 0x00000002040d7812 */ /* 0x000fe200078ee205 */
[----:B------:R-:W-:Y:S01]  /*2280*/  IMAD.U32 R4, RZ, RZ, UR15 ;  /* 0x0000000fff047e24 */ /* 0x000fe2000f8e00ff */
[----:B------:R-:W-:Y:S01]  /*2290*/  UIMAD UR28, UR21, UR7, UR6 ;  /* 0x00000007151c72a4 */ /* 0x000fe2000f8e0206 */
[----:B------:R-:W-:Y:S02]  /*22a0*/  ISETP.GT.AND P3, PT, R35, 0xf, PT ;  /* 0x0000000f2300780c */ /* 0x000fe40003f64270 */
[----:B------:R-:W-:Y:S01]  /*22b0*/  IMAD.WIDE.U32 R4, R4, c[0x0][0x210], R8 ;  /* 0x0000840004047a25 */ /* 0x000fe200078e0008 */
[----:B------:R-:W-:-:S05]  /*22c0*/  ULDC.64 UR6, c[0x0][0x278] ;  /* 0x00009e0000067ab9 */ /* 0x000fca0000000a00 */
[----:B------:R1:W-:Y:S01]  /*22d0*/  LDGSTS.E.BYPASS.LTC128B.128 [R12+0x10080], [R2.64], !P1 ;  /* 0x10080000020c7fae */ /* 0x0003e2000c901d52 */
[C---:B------:R-:W-:Y:S01]  /*22e0*/  ISETP.LT.OR P1, PT, R0.reuse, 0x1, !P4 ;  /* 0x000000010000780c */ /* 0x040fe20006721670 */
[----:B------:R-:W-:Y:S01]  /*22f0*/  UIMAD UR6, UR20, UR6, URZ ;  /* 0x00000006140672a4 */ /* 0x000fe2000f8e023f */
[----:B------:R-:W-:Y:S02]  /*2300*/  IADD3 R5, R5, UR26, RZ ;  /* 0x0000001a05057c10 */ /* 0x000fe4000fffe0ff */
[----:B------:R-:W-:Y:S01]  /*2310*/  ISETP.LT.OR P4, PT, R0, 0x21, !P4 ;  /* 0x000000210000780c */ /* 0x000fe20006781670 */
[----:B------:R3:W-:Y:S01]  /*2320*/  STL.64 [R1+0x8], R36 ;  /* 0x0000082401007387 */ /* 0x0007e20000100a00 */
[----:B------:R-:W-:Y:S01]  /*2330*/  LEA R6, P0, R7, R2, 0x6 ;  /* 0x0000000207067211 */ /* 0x000fe200078030ff */
[----:B------:R-:W-:Y:S01]  /*2340*/  UIMAD UR30, UR21, UR7, UR6 ;  /* 0x00000007151e72a4 */ /* 0x000fe2000f8e0206 */
[----:B------:R-:W-:Y:S01]  /*2350*/  IMAD.U32 R8, RZ, RZ, UR5 ;  /* 0x00000005ff087e24 */ /* 0x000fe2000f8e00ff */
[----:B------:R-:W-:Y:S01]  /*2360*/  USHF.L.U32 UR26, UR8, 0x6, URZ ;  /* 0x00000006081a7899 */ /* 0x000fe2000800063f */
[----:B------:R-:W-:Y:S01]  /*2370*/  IMAD.WIDE.U32 R18, R20, c[0x0][0x278], R18 ;  /* 0x00009e0014127a25 */ /* 0x000fe200078e0012 */
[----:B------:R-:W-:-:S02]  /*2380*/  USHF.L.U64.HI UR24, UR8, UR24, UR9 ;  /* 0x0000001808187299 */ /* 0x000fc40008010209 */
[----:B------:R1:W-:Y:S01]  /*2390*/  LDGSTS.E.BYPASS.LTC128B.128 [R12+0x12080], [R2.64+0x80], !P1 ;  /* 0x12080080020c7fae */ /* 0x0003e2000c901d52 */
[----:B------:R-:W-:Y:S01]  /*23a0*/  ISETP.LT.OR P2, PT, R0, 0x21, !P2 ;  /* 0x000000210000780c */ /* 0x000fe20005741670 */
[----:B------:R-:W-:Y:S01]  /*23b0*/  USHF.R.S32.HI UR29, URZ, 0x1f, UR25 ;  /* 0x0000001f3f1d7899 */ /* 0x000fe20008011419 */
[----:B------:R-:W-:Y:S01]  /*23c0*/  LEA.HI.X R7, R7, R3, R8, 0x6, P0 ;  /* 0x0000000307077211 */ /* 0x000fe200000f3408 */
[----:B------:R-:W-:Y:S01]  /*23d0*/  UIMAD UR9, UR24, UR23, URZ ;  /* 0x00000017180972a4 */ /* 0x000fe2000f8e023f */
[----:B------:R-:W-:Y:S01]  /*23e0*/  IADD3 R27, R19, UR30, RZ ;  /* 0x0000001e131b7c10 */ /* 0x000fe2000fffe0ff */
[----:B------:R-:W-:Y:S01]  /*23f0*/  IMAD.U32 R28, RZ, RZ, UR26 ;  /* 0x0000001aff1c7e24 */ /* 0x000fe2000f8e00ff */
[----:B------:R-:W-:Y:S01]  /*2400*/  @!P3 IADD3 R9, P0, R18, UR25, RZ ;  /* 0x000000191209bc10 */ /* 0x000fe2000ff1e0ff */
[----:B------:R-:W-:Y:S02]  /*2410*/  UIMAD UR9, UR27, UR26, UR9 ;  /* 0x0000001a1b0972a4 */ /* 0x000fe4000f8e0209 */
[----:B------:R-:W-:Y:S01]  /*2420*/  ULDC.64 UR6, c[0x0][0x288] ;  /* 0x0000a20000067ab9 */ /* 0x000fe20000000a00 */
[----:B---3--:R-:W-:Y:S01]  /*2430*/  IMAD.WIDE.U32 R36, R20, c[0x0][0x218], R4 ;  /* 0x0000860014247a25 */ /* 0x008fe200078e0004 */
[----:B-1----:R-:W-:-:S03]  /*2440*/  P2R R2, PR, RZ, 0x10 ;  /* 0x00000010ff027803 */ /* 0x002fc60000000000 */
[----:B------:R-:W-:Y:S01]  /*2450*/  IMAD.MOV.U32 R250, RZ, RZ, R36 ;  /* 0x000000fffffa7224 */ /* 0x000fe200078e0024 */
[----:B------:R-:W-:Y:S01]  /*2460*/  IADD3 R251, R37, UR28, RZ ;  /* 0x0000001c25fb7c10 */ /* 0x000fe2000fffe0ff */
[----:B------:R1:W-:Y:S01]  /*2470*/  LDGSTS.E.BYPASS.LTC128B.128 [R12+0x11080], [R6.64], !P2 ;  /* 0x11080000060c7fae */ /* 0x0003e2000d101d52 */
[----:B------:R-:W-:Y:S02]  /*2480*/  ISETP.NE.AND P1, PT, R2, RZ, PT ;  /* 0x000000ff0200720c */ /* 0x000fe40003f25270 */
[----:B----4-:R-:W-:Y:S01]  /*2490*/  @!P3 IADD3.X R10, R27, UR29, RZ, P0, !PT ;  /* 0x0000001d1b0abc10 */ /* 0x010fe200087fe4ff */
[----:B------:R-:W-:Y:S01]  /*24a0*/  IMAD.WIDE.U32 R4, R28, UR23, R250 ;  /* 0x000000171c047c25 */ /* 0x000fe2000f8e00fa */
[----:B------:R-:W-:Y:S02]  /*24b0*/  @!P3 LEA R8, P0, R9, c[0x0][0x258], 0x2 ;  /* 0x000096000908ba11 */ /* 0x000fe400078010ff */
[----:B------:R-:W-:Y:S02]  /*24c0*/  LOP3.LUT P4, RZ, R13, 0x1, RZ, 0xc0, !PT ;  /* 0x000000010dff7812 */ /* 0x000fe4000788c0ff */
[----:B------:R-:W-:Y:S01]  /*24d0*/  @!P3 LEA.HI.X R9, R9, c[0x0][0x25c], R10, 0x2, P0 ;  /* 0x000097000909ba11 */ /* 0x000fe200000f140a */
[----:B------:R-:W-:Y:S01]  /*24e0*/  UIMAD UR6, UR22, UR6, URZ ;  /* 0x00000006160672a4 */ /* 0x000fe2000f8e023f */
[----:B------:R-:W-:-:S02]  /*24f0*/  IADD3 R3, R5, UR9, RZ ;  /* 0x0000000905037c10 */ /* 0x000fc4000fffe0ff */
[----:B------:R-:W-:Y:S01]  /*2500*/  LEA R2, P0, R4, c[0x0][0x1f0], 0x1 ;  /* 0x00007c0004027a11 */ /* 0x000fe200078008ff */
[----:B------:R1:W-:Y:S01]  /*2510*/  LDGSTS.E.BYPASS.LTC128B.128 [R12+0x13080], [R6.64+0x80], !P1 ;  /* 0x13080080060c7fae */ /* 0x0003e2000c901d52 */
[----:B------:R-:W-:Y:S02]  /*2520*/  LOP3.LUT P5, RZ, R13, 0x2, RZ, 0xc0, !PT ;  /* 0x000000020dff7812 */ /* 0x000fe400078ac0ff */
[----:B------:R-:W-:Y:S01]  /*2530*/  ISETP.LT.OR P1, PT, R0, 0x1, !P4 ;  /* 0x000000010000780c */ /* 0x000fe20006721670 */
[----:B------:R-:W-:Y:S01]  /*2540*/  UIMAD UR6, UR15, UR7, UR6 ;  /* 0x000000070f0672a4 */ /* 0x000fe2000f8e0206 */
[----:B------:R-:W-:Y:S01]  /*2550*/  LEA.HI.X R3, R4, c[0x0][0x1f4], R3, 0x1, P0 ;  /* 0x00007d0004037a11 */ /* 0x000fe200000f0c03 */
[----:B------:R-:W-:Y:S01]  /*2560*/  ULDC UR9, c[0x0][0x20c] ;  /* 0x0000830000097ab9 */ /* 0x000fe20000000800 */
[----:B------:R-:W-:Y:S01]  /*2570*/  ISETP.LT.OR P0, PT, R0, 0x1, !P5 ;  /* 0x000000010000780c */ /* 0x000fe20006f01670 */
[----:B------:R-:W-:Y:S02]  /*2580*/  UMOV UR7, 0x5 ;  /* 0x0000000500077882 */ /* 0x000fe40000000000 */
[----:B------:R-:W-:-:S02]  /*2590*/  USHF.L.U64.HI UR9, UR8, UR7, UR9 ;  /* 0x0000000708097299 */ /* 0x000fc40008010209 */
[----:B------:R-:W-:Y:S01]  /*25a0*/  USHF.L.U32 UR8, UR8, 0x5, URZ ;  /* 0x0000000508087899 */ /* 0x000fe2000800063f */
[----:B------:R-:W-:Y:S01]  /*25b0*/  IADD3 R5, R23, UR6, RZ ;  /* 0x0000000617057c10 */ /* 0x000fe2000fffe0ff */
[----:B------:R-:W-:Y:S02]  /*25c0*/  ULDC.64 UR6, c[0x0][0x290] ;  /* 0x0000a40000067ab9 */ /* 0x000fe40000000a00 */
[----:B------:R-:W-:Y:S01]  /*25d0*/  USHF.L.U32 UR28, UR8, 0x1, URZ ;  /* 0x00000001081c7899 */ /* 0x000fe2000800063f */
[----:B------:R-:W-:Y:S01]  /*25e0*/  IMAD.MOV.U32 R4, RZ, RZ, R22 ;  /* 0x000000ffff047224 */ /* 0x000fe200078e0016 */
[----:B------:R-:W-:Y:S01]  /*25f0*/  UIMAD UR6, UR20, UR6, URZ ;  /* 0x00000006140672a4 */ /* 0x000fe2000f8e023f */
[----:B------:R-:W-:Y:S01]  /*2600*/  ISETP.LT.OR P2, PT, R0, 0x21, !P4 ;  /* 0x000000210000780c */ /* 0x000fe20006741670 */
[----:B-1----:R-:W-:Y:S01]  /*2610*/  @!P3 IMAD.SHL.U32 R6, R35, 0x10, RZ ;  /* 0x000000102306b824 */ /* 0x002fe200078e00ff */
[----:B------:R1:W-:Y:S04]  /*2620*/  STL.64 [R1+0x20], R18 ;  /* 0x0000201201007387 */ /* 0x0003e80000100a00 */
[----:B------:R3:W-:Y:S01]  /*2630*/  @!P3 LDGSTS.E.BYPASS.LTC128B.128 [R6+0x20080], [R8.64] ;  /* 0x200800000806bfae */ /* 0x0007e2000b901d52 */
[----:B------:R-:W-:-:S03]  /*2640*/  USHF.L.U64.HI UR27, UR8, 0x1, UR9 ;  /* 0x00000001081b7899 */ /* 0x000fc60008010209 */
[----:B------:R-:W0:Y:S01]  /*2650*/  LDGDEPBAR ;  /* 0x00000000000079af */ /* 0x000e220000000000 */
[----:B------:R-:W-:-:S03]  /*2660*/  UIMAD UR6, UR21, UR7, UR6 ;  /* 0x00000007150672a4 */ /* 0x000fc6000f8e0206 */
[----:B------:R4:W-:Y:S01]  /*2670*/  LDGSTS.E.BYPASS.LTC128B.128 [R12+0x18080], [R2.64], !P1 ;  /* 0x18080000020c7fae */ /* 0x0009e2000c901d52 */
[----:B------:R-:W-:-:S03]  /*2680*/  ISETP.LT.OR P1, PT, R0, 0x21, !P5 ;  /* 0x000000210000780c */ /* 0x000fc60006f21670 */
[----:B------:R2:W-:Y:S04]  /*2690*/  STL.64 [R1], R36 ;  /* 0x0000002401007387 */ /* 0x0005e80000100a00 */
[----:B------:R4:W-:Y:S01]  /*26a0*/  LDGSTS.E.BYPASS.LTC128B.128 [R12+0x1a080], [R2.64+0x80], !P0 ;  /* 0x1a080080020c7fae */ /* 0x0009e2000c101d52 */
[----:B------:R-:W-:-:S03]  /*26b0*/  LEA.HI R11, R32, R35, RZ, 0x2 ;  /* 0x00000023200b7211 */ /* 0x000fc600078f10ff */
[----:B------:R3:W-:Y:S01]  /*26c0*/  STL [R1+0x38], R27 ;  /* 0x0000381b01007387 */ /* 0x0007e20000100800 */
[----:B-1----:R-:W-:Y:S01]  /*26d0*/  SHF.R.S32.HI R19, RZ, 0x2, R11 ;  /* 0x00000002ff137819 */ /* 0x002fe2000001140b */
[----:B--2---:R-:W-:Y:S01]  /*26e0*/  IMAD.WIDE.U32 R36, R20, c[0x0][0x290], R4 ;  /* 0x0000a40014247a25 */ /* 0x004fe200078e0004 */
[----:B----4-:R-:W-:-:S04]  /*26f0*/  IADD3 R2, P0, R2, UR28, RZ ;  /* 0x0000001c02027c10 */ /* 0x010fc8000ff1e0ff */
[----:B------:R-:W-:Y:S01]  /*2700*/  IADD3 R33, R37, UR6, RZ ;  /* 0x0000000625217c10 */ /* 0x000fe2000fffe0ff */
[----:B------:R-:W-:Y:S01]  /*2710*/  IMAD.U32 R4, RZ, RZ, UR15 ;  /* 0x0000000fff047e24 */ /* 0x000fe2000f8e00ff */
[----:B------:R-:W-:Y:S01]  /*2720*/  IADD3.X R3, R3, UR27, RZ, P0, !PT ;  /* 0x0000001b03037c10 */ /* 0x000fe200087fe4ff */
[----:B------:R-:W-:Y:S01]  /*2730*/  ULDC.64 UR6, c[0x0][0x238] ;  /* 0x00008e0000067ab9 */ /* 0x000fe20000000a00 */
[----:B------:R-:W-:Y:S02]  /*2740*/  IADD3 R0, P0, R36, UR25, RZ ;  /* 0x0000001924007c10 */ /* 0x000fe4000ff1e0ff */
[----:B---3--:R-:W-:Y:S01]  /*2750*/  LEA.HI R27, R32, R35, RZ, 0x5 ;  /* 0x00000023201b7211 */ /* 0x008fe200078f28ff */
[----:B------:R1:W-:Y:S01]  /*2760*/  LDGSTS.E.BYPASS.LTC128B.128 [R12+0x19080], [R2.64], !P2 ;  /* 0x19080000020c7fae */ /* 0x0003e2000d101d52 */
[----:B------:R-:W-:Y:S02]  /*2770*/  IADD3.X R5, R33, UR29, RZ, P0, !PT ;  /* 0x0000001d21057c10 */ /* 0x000fe400087fe4ff */
[----:B------:R-:W-:Y:S01]  /*2780*/  LEA R22, P0, R0, c[0x0][0x280], 0x2 ;  /* 0x0000a00000167a11 */ /* 0x000fe200078010ff */
[----:B------:R1:W-:Y:S01]  /*2790*/  LDGSTS.E.BYPASS.LTC128B.128 [R12+0x1b080], [R2.64+0x80], !P1 ;  /* 0x1b080080020c7fae */ /* 0x0003e2000c901d52 */
[----:B------:R-:W-:Y:S01]  /*27a0*/  SHF.R.S32.HI R7, RZ, 0x5, R27 ;  /* 0x00000005ff077819 */ /* 0x000fe2000001141b */
[----:B------:R-:W-:Y:S01]  /*27b0*/  IMAD.WIDE.U32 R8, R4, c[0x0][0x238], R24 ;  /* 0x00008e0004087a25 */ /* 0x000fe200078e0018 */
[----:B------:R-:W-:-:S02]  /*27c0*/  LEA.HI.X R23, R0, c[0x0][0x284], R5, 0x2, P0 ;  /* 0x0000a10000177a11 */ /* 0x000fc400000f1405 */
[----:B------:R-:W-:Y:S01]  /*27d0*/  SHF.R.S32.HI R4, RZ, 0x1f, R11 ;  /* 0x0000001fff047819 */ /* 0x000fe2000001140b */
[----:B------:R-:W-:Y:S01]  /*27e0*/  UIMAD UR6, UR22, UR6, URZ ;  /* 0x00000006160672a4 */ /* 0x000fe2000f8e023f */
[----:B------:R-:W-:-:S03]  /*27f0*/  LEA.HI R6, R27, R7, RZ, 0x1 ;  /* 0x000000071b067211 */ /* 0x000fc600078f08ff */
[----:B------:R-:W-:Y:S01]  /*2800*/  UIMAD UR6, UR15, UR7, UR6 ;  /* 0x000000070f0672a4 */ /* 0x000fe2000f8e0206 */
[----:B------:R-:W-:Y:S02]  /*2810*/  LOP3.LUT R6, R6, 0xfffffffe, RZ, 0xc0, !PT ;  /* 0xfffffffe06067812 */ /* 0x000fe400078ec0ff */
[----:B-1----:R-:W-:-:S04]  /*2820*/  LEA.HI R2, R32, R35, RZ, 0x4 ;  /* 0x0000002320027211 */ /* 0x002fc800078f20ff */
[----:B------:R-:W-:Y:S02]  /*2830*/  SHF.R.S32.HI R5, RZ, 0x4, R2 ;  /* 0x00000004ff057819 */ /* 0x000fe40000011402 */
[C---:B------:R-:W-:Y:S02]  /*2840*/  LOP3.LUT R0, R2.reuse, 0xfffffff0, RZ, 0xc0, !PT ;  /* 0xfffffff002007812 */ /* 0x040fe400078ec0ff */
[----:B------:R-:W-:Y:S02]  /*2850*/  LEA.HI R3, R2, R5, RZ, 0x1 ;  /* 0x0000000502037211 */ /* 0x000fe400078f08ff */
[----:B------:R-:W-:Y:S01]  /*2860*/  LEA.HI R2, R4, R19, RZ, 0x3 ;  /* 0x0000001304027211 */ /* 0x000fe200078f18ff */
[----:B------:R-:W-:-:S03]  /*2870*/  IMAD.IADD R0, R35, 0x1, -R0 ;  /* 0x0000000123007824 */ /* 0x000fc600078e0a00 */
[----:B------:R-:W-:Y:S02]  /*2880*/  LOP3.LUT R2, R2, 0xfffffff8, RZ, 0xc0, !PT ;  /* 0xfffffff802027812 */ /* 0x000fe400078ec0ff */
[----:B------:R-:W-:Y:S01]  /*2890*/  SHF.R.S32.HI R10, RZ, 0x1f, R0 ;  /* 0x0000001fff0a7819 */ /* 0x000fe20000011400 */
[----:B------:R-:W-:Y:S01]  /*28a0*/  IMAD.IADD R15, R7, 0x1, -R6 ;  /* 0x00000001070f7824 */ /* 0x000fe200078e0a06 */
[----:B------:R-:W-:Y:S01]  /*28b0*/  LOP3.LUT R6, R3, 0xfffffffe, RZ, 0xc0, !PT ;  /* 0xfffffffe03067812 */ /* 0x000fe200078ec0ff */
[----:B------:R-:W-:Y:S01]  /*28c0*/  IMAD.SHL.U32 R4, R26, 0x40, RZ ;  /* 0x000000401a047824 */ /* 0x000fe200078e00ff */
[----:B------:R-:W-:Y:S01]  /*28d0*/  LEA.HI R10, R10, R0, RZ, 0x3 ;  /* 0x000000000a0a7211 */ /* 0x000fe200078f18ff */
[----:B------:R-:W-:Y:S01]  /*28e0*/  IMAD.IADD R19, R19, 0x1, -R2 ;  /* 0x0000000113137824 */ /* 0x000fe200078e0a02 */
[----:B------:R-:W-:Y:S01]  /*28f0*/  IADD3 R3, R9, UR6, RZ ;  /* 0x0000000609037c10 */ /* 0x000fe2000fffe0ff */
[----:B------:R-:W-:Y:S01]  /*2900*/  IMAD.MOV.U32 R2, RZ, RZ, R8 ;  /* 0x000000ffff027224 */ /* 0x000fe200078e0008 */
[----:B------:R-:W-:Y:S01]  /*2910*/  LOP3.LUT R4, R4, 0x1c0, RZ, 0xc0, !PT ;  /* 0x000001c004047812 */ /* 0x000fe200078ec0ff */
[----:B------:R-:W-:Y:S01]  /*2920*/  IMAD.SHL.U32 R18, R15, 0x10, RZ ;  /* 0x000000100f127824 */ /* 0x000fe200078e00ff */
[----:B------:R-:W-:Y:S01]  /*2930*/  LOP3.LUT R7, R10, 0xfffffff8, RZ, 0xc0, !PT ;  /* 0xfffffff80a077812 */ /* 0x000fe200078ec0ff */
[----:B------:R-:W-:Y:S01]  /*2940*/  IMAD.WIDE.U32 R38, R20, c[0x0][0x240], R2 ;  /* 0x0000900014267a25 */ /* 0x000fe200078e0002 */
[----:B------:R-:W-:Y:S01]  /*2950*/  LOP3.LUT R3, R4, 0x8, R29, 0xf8, !PT ;  /* 0x0000000804037812 */ /* 0x000fe200078ef81d */
[----:B------:R-:W-:-:S02]  /*2960*/  ULDC.64 UR6, c[0x0][0x240] ;  /* 0x0000900000067ab9 */ /* 0x000fc40000000a00 */
[----:B------:R-:W-:Y:S01]  /*2970*/  IMAD.IADD R9, R5, 0x1, -R6 ;  /* 0x0000000105097824 */ /* 0x000fe200078e0a06 */
[----:B------:R-:W-:Y:S01]  /*2980*/  LOP3.LUT R5, R4, 0x10, R18, 0xf8, !PT ;  /* 0x0000001004057812 */ /* 0x000fe200078ef812 */
[----:B------:R-:W-:Y:S01]  /*2990*/  IMAD.SHL.U32 R2, R19, 0x40, RZ ;  /* 0x0000004013027824 */ /* 0x000fe200078e00ff */
[----:B------:R-:W-:Y:S01]  /*29a0*/  SHF.R.U32.HI R8, RZ, 0x3, R4 ;  /* 0x00000003ff087819 */ /* 0x000fe20000011604 */
[----:B------:R-:W-:Y:S01]  /*29b0*/  IMAD.IADD R7, R0, 0x1, -R7 ;  /* 0x0000000100077824 */ /* 0x000fe200078e0a07 */
[----:B------:R-:W-:Y:S01]  /*29c0*/  LOP3.LUT R13, R5, 0x8, R29, 0xf8, !PT ;  /* 0x00000008050d7812 */ /* 0x000fe200078ef81d */
[----:B------:R-:W-:Y:S01]  /*29d0*/  IMAD.SHL.U32 R0, R21, 0x8, RZ ;  /* 0x0000000815007824 */ /* 0x000fe200078e00ff */
[----:B------:R-:W-:Y:S01]  /*29e0*/  LOP3.LUT R2, R2, 0x1c0, RZ, 0xc0, !PT ;  /* 0x000001c002027812 */ /* 0x000fe200078ec0ff */
[----:B------:R-:W-:Y:S01]  /*29f0*/  IMAD R6, R9, 0x800, R30 ;  /* 0x0000080009067824 */ /* 0x000fe200078e021e */
[----:B------:R-:W-:Y:S02]  /*2a00*/  LOP3.LUT R5, R3, R8, RZ, 0x3c, !PT ;  /* 0x0000000803057212 */ /* 0x000fe400078e3cff */
[----:B------:R-:W-:-:S02]  /*2a10*/  LOP3.LUT R0, R0, 0x18, RZ, 0xc0, !PT ;  /* 0x0000001800007812 */ /* 0x000fc400078ec0ff */
[----:B------:R-:W-:Y:S01]  /*2a20*/  SHF.R.U32.HI R4, RZ, 0x3, R2 ;  /* 0x00000003ff047819 */ /* 0x000fe20000011602 */
[----:B------:R-:W-:Y:S02]  /*2a30*/  IMAD.SHL.U32 R3, R9, 0x20, RZ ;  /* 0x0000002009037824 */ /* 0x000fe400078e00ff */
[----:B------:R-:W-:Y:S01]  /*2a40*/  IMAD.IADD R5, R6, 0x1, R5 ;  /* 0x0000000106057824 */ /* 0x000fe200078e0205 */
[----:B------:R-:W-:Y:S02]  /*2a50*/  LOP3.LUT R6, R11, 0x3ffffffc, RZ, 0xc0, !PT ;  /* 0x3ffffffc0b067812 */ /* 0x000fe400078ec0ff */
[----:B------:R-:W-:Y:S01]  /*2a60*/  LOP3.LUT R11, R4, R2, R0, 0x1e, !PT ;  /* 0x00000002040b7212 */ /* 0x000fe200078e1e00 */
[----:B------:R-:W-:Y:S01]  /*2a70*/  IMAD.SHL.U32 R4, R7, 0x40, RZ ;  /* 0x0000004007047824 */ /* 0x000fe200078e00ff */
[----:B------:R-:W-:Y:S01]  /*2a80*/  LOP3.LUT R14, R0, 0x20, R3, 0xf8, !PT ;  /* 0x00000020000e7812 */ /* 0x000fe200078ef803 */
[----:B------:R-:W-:Y:S02]  /*2a90*/  IMAD.IADD R3, R35, 0x1, -R6 ;  /* 0x0000000123037824 */ /* 0x000fe400078e0a06 */
[----:B------:R-:W-:Y:S01]  /*2aa0*/  IMAD.SHL.U32 R2, R15, 0x400, RZ ;  /* 0x000004000f027824 */ /* 0x000fe200078e00ff */
[----:B------:R-:W-:Y:S01]  /*2ab0*/  LOP3.LUT R4, R4, 0x1c0, RZ, 0xc0, !PT ;  /* 0x000001c004047812 */ /* 0x000fe200078ec0ff */
[----:B------:R-:W-:Y:S01]  /*2ac0*/  IMAD.SHL.U32 R6, R9, 0x8, RZ ;  /* 0x0000000809067824 */ /* 0x000fe200078e00ff */
[----:B------:R-:W-:Y:S01]  /*2ad0*/  LOP3.LUT R0, R13, R8, RZ, 0x3c, !PT ;  /* 0x000000080d007212 */ /* 0x000fe200078e3cff */
[----:B------:R-:W-:Y:S01]  /*2ae0*/  IMAD.SHL.U32 R10, R10, 0x40, RZ ;  /* 0x000000400a0a7824 */ /* 0x000fe200078e00ff */
[----:B------:R-:W-:Y:S01]  /*2af0*/  SHF.R.U32.HI R8, RZ, 0x3, R4 ;  /* 0x00000003ff087819 */ /* 0x000fe20000011604 */
[----:B------:R-:W-:Y:S01]  /*2b00*/  IMAD R3, R3, 0x2, R2 ;  /* 0x0000000203037824 */ /* 0x000fe200078e0202 */
[----:B------:R-:W-:Y:S01]  /*2b10*/  LOP3.LUT R6, R4, 0x8, R6, 0xf8, !PT ;  /* 0x0000000804067812 */ /* 0x000fe200078ef806 */
[----:B------:R-:W-:-:S02]  /*2b20*/  UIMAD UR6, UR20, UR6, URZ ;  /* 0x00000006140672a4 */ /* 0x000fc4000f8e023f */
[----:B------:R-:W-:Y:S01]  /*2b30*/  IMAD.IADD R11, R3, 0x1, R11 ;  /* 0x00000001030b7824 */ /* 0x000fe200078e020b */
[----:B------:R-:W-:Y:S02]  /*2b40*/  LOP3.LUT R3, R10, 0xfffffe00, RZ, 0xc0, !PT ;  /* 0xfffffe000a037812 */ /* 0x000fe400078ec0ff */
[----:B------:R-:W-:Y:S01]  /*2b50*/  LOP3.LUT R6, R6, R8, RZ, 0x3c, !PT ;  /* 0x0000000806067212 */ /* 0x000fe200078e3cff */
[----:B------:R-:W-:Y:S01]  /*2b60*/  UIMAD UR6, UR21, UR7, UR6 ;  /* 0x00000007150672a4 */ /* 0x000fe2000f8e0206 */
[----:B------:R-:W-:Y:S02]  /*2b70*/  LOP3.LUT R4, R8, R14, R4, 0x1e, !PT ;  /* 0x0000000e08047212 */ /* 0x000fe400078e1e04 */
[-C--:B------:R-:W-:Y:S02]  /*2b80*/  IADD3 R214, R6, R3.reuse, R2 ;  /* 0x0000000306d67210 */ /* 0x080fe40007ffe002 */
[----:B------:R-:W-:Y:S02]  /*2b90*/  LOP3.LUT R2, R27, 0xffffffe0, RZ, 0xc0, !PT ;  /* 0xffffffe01b027812 */ /* 0x000fe400078ec0ff */
[----:B------:R-:W-:-:S02]  /*2ba0*/  LOP3.LUT R217, R4, R3, RZ, 0xfc, !PT ;  /* 0x0000000304d97212 */ /* 0x000fc400078efcff */
[----:B------:R-:W-:Y:S01]  /*2bb0*/  IADD3 R4, R39, UR6, RZ ;  /* 0x0000000627047c10 */ /* 0x000fe2000fffe0ff */
[----:B------:R-:W-:Y:S01]  /*2bc0*/  IMAD.IADD R6, R35, 0x1, -R2 ;  /* 0x0000000123067824 */ /* 0x000fe200078e0a02 */
[C---:B------:R-:W-:Y:S01]  /*2bd0*/  IADD3 R3, R12.reuse, 0x10080, RZ ;  /* 0x000100800c037810 */ /* 0x040fe20007ffe0ff */
[----:B------:R1:W-:Y:S01]  /*2be0*/  STL.64 [R1+0x18], R36 ;  /* 0x0000182401007387 */ /* 0x0003e20000100a00 */
[----:B------:R-:W-:Y:S01]  /*2bf0*/  UIADD3 UR22, UR23, 0x1, URZ ;  /* 0x0000000117167890 */ /* 0x000fe2000fffe03f */
[----:B------:R-:W-:Y:S02]  /*2c00*/  IADD3 R2, R12, 0x18080, RZ ;  /* 0x000180800c027810 */ /* 0x000fe40007ffe0ff */
[----:B------:R1:W-:Y:S01]  /*2c10*/  STL [R1+0x28], R33 ;  /* 0x0000282101007387 */ /* 0x0003e20000100800 */
[----:B------:R-:W-:-:S03]  /*2c20*/  UISETP.GE.AND UP0, UPT, UR22, UR11, UPT ;  /* 0x0000000b1600728c */ /* 0x000fc6000bf06270 */
[----:B------:R1:W-:Y:S04]  /*2c30*/  STL.64 [R1+0x30], R38 ;  /* 0x0000302601007387 */ /* 0x0003e80000100a00 */
[----:B------:R1:W-:Y:S04]  /*2c40*/  STL [R1+0x3c], R4 ;  /* 0x00003c0401007387 */ /* 0x0003e80000100800 */
[----:B------:R1:W-:Y:S04]  /*2c50*/  STL [R1+0x44], R3 ;  /* 0x0000440301007387 */ /* 0x0003e80000100800 */
[----:B------:R1:W-:Y:S01]  /*2c60*/  STL [R1+0x40], R2 ;  /* 0x0000400201007387 */ /* 0x0003e20000100800 */
[----:B------:R-:W-:-:S02]  /*2c70*/  R2P PR, R26, 0x6 ;  /* 0x000000061a007804 */ /* 0x000fc40000000000 */
[----:B------:R-:W-:Y:S01]  /*2c80*/  PLOP3.LUT P0, PT, PT, PT, UP0, 0x80, 0x0 ;  /* 0x000000000000781c */ /* 0x000fe20003f0f008 */
[----:B------:R-:W-:Y:S01]  /*2c90*/  @!P3 IMAD.SHL.U32 R8, R35, 0x10, RZ ;  /* 0x000000102308b824 */ /* 0x000fe200078e00ff */
[----:B------:R-:W-:Y:S01]  /*2ca0*/  SHF.R.S32.HI R10, RZ, 0x1f, R6 ;  /* 0x0000001fff0a7819 */ /* 0x000fe20000011406 */
[----:B------:R-:W-:Y:S02]  /*2cb0*/  IMAD.MOV.U32 R211, RZ, RZ, 0x10 ;  /* 0x00000010ffd37424 */ /* 0x000fe400078e00ff */
[----:B------:R-:W-:Y:S01]  /*2cc0*/  IMAD.MOV.U32 R212, RZ, RZ, 0x20 ;  /* 0x00000020ffd47424 */ /* 0x000fe200078e00ff */
[----:B------:R1:W-:Y:S01]  /*2cd0*/  @!P3 LDGSTS.E.BYPASS.LTC128B.128 [R8+0x20280], [R22.64] ;  /* 0x202800001608bfae */ /* 0x0003e2000b901d52 */
[----:B------:R-:W-:Y:S01]  /*2ce0*/  IMAD.SHL.U32 R224, R11, 0x2, RZ ;  /* 0x000000020be07824 */ /* 0x000fe200078e00ff */
[----:B------:R-:W-:Y:S02]  /*2cf0*/  LEA.HI R10, R10, R6, RZ, 0x2 ;  /* 0x000000060a0a7211 */ /* 0x000fe400078f10ff */
[----:B------:R-:W0:Y:S01]  /*2d00*/  LDGDEPBAR ;  /* 0x00000000000079af */ /* 0x000e220000000000 */
[----:B------:R-:W-:-:S03]  /*2d10*/  IMAD R0, R9, 0x200, R0 ;  /* 0x0000020009007824 */ /* 0x000fc600078e0200 */
[----:B------:R-:W0:Y:S01]  /*2d20*/  LDGDEPBAR ;  /* 0x00000000000079af */ /* 0x000e220000000000 */
[----:B------:R-:W-:Y:S02]  /*2d30*/  SEL R211, R211, 0xfffffff0, !P1 ;  /* 0xfffffff0d3d37807 */ /* 0x000fe40004800000 */
[----:B------:R-:W-:Y:S02]  /*2d40*/  SEL R212, R212, 0xffffffe0, !P2 ;  /* 0xffffffe0d4d47807 */ /* 0x000fe40005000000 */
[----:B------:R-:W-:Y:S02]  /*2d50*/  LEA.HI.SX32 R249, R10, R18, 0x1e ;  /* 0x000000120af97211 */ /* 0x000fe400078ff2ff */
[----:B------:R-:W-:Y:S01]  /*2d60*/  IADD3 R13, R224, 0x20480, RZ ;  /* 0x00020480e00d7810 */ /* 0x000fe20007ffe0ff */
[----:B------:R-:W-:Y:S05]  /*2d70*/  @P0 BRA `(.L_x_2045) ;  /* 0x000001f000000947 */ /* 0x000fea0003800000 */
[----:B------:R-:W-:Y:S01]  /*2d80*/  USHF.R.S32.HI UR6, URZ, 0x1f, UR22 ;  /* 0x0000001f3f067899 */ /* 0x000fe20008011416 */
[----:B-1----:R-:W-:Y:S01]  /*2d90*/  IMAD.WIDE.U32 R8, R28, UR22, R250 ;  /* 0x000000161c087c25 */ /* 0x002fe2000f8e00fa */
        /* <DEDUP_REMOVED lines=28> */
.L_x_2046:
[----:B--2---:R-:W-:Y:S05]  /*2f60*/  BSYNC B0 ;  /* 0x0000000000007941 */ /* 0x004fea0003800000 */
.L_x_2045:
[----:B-1----:R-:W-:Y:S01]  /*2f70*/  SHF.R.S32.HI R2, RZ, 0x1f, R21 ;  /* 0x0000001fff027819 */ /* 0x002fe20000011415 */
        /* <DEDUP_REMOVED lines=10> */
[----:B------:R-:W-:Y:S01]  /*3020*/  IMAD.MOV.U32 R216, RZ, RZ, 0x40 ;  /* 0x00000040ffd87424 */ /* 0x000fe200078e00ff */
        /* <DEDUP_REMOVED lines=81> */
[----:B------:R-:W-:Y:S01]  /*3540*/  IADD3 R248, -R4, UR17, RZ ;  /* 0x0000001104f87c10 */ /* 0x000fe2000fffe1ff */
[----:B------:R-:W-:Y:S01]  /*3550*/  IMAD.IADD R221, R218, 0x1, R219 ;  /* 0x00000001dadd7824 */ /* 0x000fe200078e02db */
[----:B------:R-:W-:Y:S01]  /*3560*/  SEL R216, R216, 0xffffffc0, !P1 ;  /* 0xffffffc0d8d87807 */ /* 0x000fe20004800000 */
[----:B------:R-:W-:-:S02]  /*3570*/  USHF.L.U64.HI UR20, UR4, 0x5, UR5 ;  /* 0x0000000504147899 */ /* 0x000fc40008010205 */
[----:B------:R-:W-:Y:S02]  /*3580*/  USHF.L.U32 UR21, UR4, 0x5, URZ ;  /* 0x0000000504157899 */ /* 0x000fe4000800063f */
[----:B------:R-:W-:Y:S02]  /*3590*/  UMOV UR5, URZ ;  /* 0x0000003f00057c82 */ /* 0x000fe40008000000 */
[----:B------:R-:W-:Y:S02]  /*35a0*/  UMOV UR22, 0x1 ;  /* 0x0000000100167882 */ /* 0x000fe40000000000 */
[----:B-1----:R-:W-:Y:S02]  /*35b0*/  UMOV UR24, URZ ;  /* 0x0000003f00187c82 */ /* 0x002fe40008000000 */
.L_x_2049:
        /* <DEDUP_REMOVED lines=107> */
[C---:B-1----:R-:W-:Y:S07]  /*3c70*/  HMMA.16816.F32 R8, R164.reuse, R192, R8 ;  /* 0x000000c0a408723c */ /* 0x042fee0000001808 */
[----:B------:R-:W-:Y:S01]  /*3c80*/  MOV R192, UR5 ;  /* 0x0000000500c07c02 */ /* 0x000fe20008000f00 */
[-C--:B------:R-:W-:Y:S04]  /*3c90*/  HMMA.16816.F32 R12, R164, R194.reuse, R12 ;  /* 0x000000c2a40c723c */ /* 0x080fe8000000180c */
[----:B------:R-:W-:Y:S04]  /*3ca0*/  LEA R192, R192, R249, 0x6 ;  /* 0x000000f9c0c07211 */ /* 0x000fe800078e30ff */
[C---:B------:R-:W-:Y:S04]  /*3cb0*/  HMMA.16816.F32 R16, R180.reuse, R194, R16 ;  /* 0x000000c2b410723c */ /* 0x040fe80000001810 */
[----:B------:R-:W-:Y:S04]  /*3cc0*/  SHF.L.U32 R192, R192, 0x2, RZ ;  /* 0x00000002c0c07819 */ /* 0x000fe800000006ff */
        /* <DEDUP_REMOVED lines=99> */
[----:B------:R-:W5:Y:S02]  /*4300*/  LDL.64 R8, [R1+0x20] ;  /* 0x0000200001087983 */ /* 0x000f640000100a00 */
[----:B------:R-:W-:Y:S02]  /*4310*/  UIMAD UR4, UR4, UR6, URZ ;  /* 0x00000006040472a4 */ /* 0x000fe4000f8e023f */
[----:B--2---:R-:W2:Y:S01]  /*4320*/  LDL R202, [R1+0x38] ;  /* 0x0000380001ca7983 */ /* 0x004ea20000100800 */
[----:B------:R-:W-:Y:S02]  /*4330*/  USHF.L.U32 UR6, UR26, 0x6, URZ ;  /* 0x000000061a067899 */ /* 0x000fe4000800063f */
[----:B------:R-:W-:Y:S01]  /*4340*/  UIMAD UR4, UR17, UR7, UR4 ;  /* 0x00000007110472a4 */ /* 0x000fe2000f8e0204 */
[----:B------:R-:W2:Y:S03]  /*4350*/  LDL R203, [R1+0x10] ;  /* 0x0000100001cb7983 */ /* 0x000ea60000100800 */
[----:B------:R-:W-:Y:S01]  /*4360*/  UIADD3 UR4, UR27, UR4, URZ ;  /* 0x000000041b047290 */ /* 0x000fe2000fffe03f */
[----:B------:R-:W2:Y:S03]  /*4370*/  LDL R204, [R1+0x44] ;  /* 0x0000440001cc7983 */ /* 0x000ea60000100800 */
[----:B------:R-:W-:Y:S01]  /*4380*/  USHF.L.U64.HI UR4, UR26, 0x6, UR4 ;  /* 0x000000061a047899 */ /* 0x000fe20008010204 */
[----:B---3--:R-:W-:Y:S05]  /*4390*/  IADD3 R3, P2, P1, R10, UR6, R3 ;  /* 0x000000060a037c10 */ /* 0x008fea000f95e003 */
[----:B------:R-:W-:Y:S02]  /*43a0*/  IADD3.X R5, R252, UR4, R5, P2, P1 ;  /* 0x00000004fc057c10 */ /* 0x000fe400097e2405 */
[----:B----4-:R-:W-:Y:S01]  /*43b0*/  LOP3.LUT P2, RZ, R2, 0x1, RZ, 0xc0, !PT ;  /* 0x0000000102ff7812 */ /* 0x010fe2000784c0ff */
[----:B------:R-:W-:Y:S05]  /*43c0*/  IMAD.U32 R2, RZ, RZ, UR23 ;  /* 0x00000017ff027e24 */ /* 0x000fea000f8e00ff */
[----:B------:R-:W-:Y:S04]  /*43d0*/  @!P3 LEA R2, R2, 0x40, 0x6 ;  /* 0x000000400202b811 */ /* 0x000fe800078e30ff */
[C---:B-----5:R-:W-:Y:S04]  /*43e0*/  @!P3 IADD3 R0, P1, R2.reuse, R8, RZ ;  /* 0x000000080200b210 */ /* 0x060fe80007f3e0ff */
[----:B--2---:R-:W-:Y:S02]  /*43f0*/  @!P3 LEA.HI.X.SX32 R2, R2, R202, 0x1, P1 ;  /* 0x000000ca0202b211 */ /* 0x004fe400008f0eff */
[C---:B------:R-:W-:Y:S04]  /*4400*/  @!P3 LEA R8, P1, R0.reuse, c[0x0][0x258], 0x2 ;  /* 0x000096000008ba11 */ /* 0x040fe800078210ff */
[----:B------:R-:W-:Y:S02]  /*4410*/  @!P3 LEA.HI.X R9, R0, c[0x0][0x25c], R2, 0x2, P1 ;  /* 0x000097000009ba11 */ /* 0x000fe400008f1402 */
[----:B------:R-:W-:Y:S01]  /*4420*/  IADD3 R0, P1, R10, UR6, RZ ;  /* 0x000000060a007c10 */ /* 0x000fe2000ff3e0ff */
[----:B------:R-:W-:Y:S03]  /*4430*/  UIMAD UR6, UR17, -0x40, UR13 ;  /* 0xffffffc0110678a4 */ /* 0x000fe6000f8e020d */
[----:B------:R-:W-:Y:S02]  /*4440*/  IADD3.X R2, R252, UR4, RZ, P1, !PT ;  /* 0x00000004fc027c10 */ /* 0x000fe40008ffe4ff */
[C---:B------:R-:W-:Y:S04]  /*4450*/  LEA R6, P1, R0.reuse, c[0x0][0x160], 0x1 ;  /* 0x0000580000067a11 */ /* 0x040fe800078208ff */
[----:B------:R-:W-:Y:S01]  /*4460*/  LEA.HI.X R7, R0, c[0x0][0x164], R2, 0x1, P1 ;  /* 0x0000590000077a11 */ /* 0x000fe200008f0c02 */
[----:B------:R-:W-:Y:S01]  /*4470*/  IMAD.U32 R0, RZ, RZ, UR22 ;  /* 0x00000016ff007e24 */ /* 0x000fe2000f8e00ff */
[----:B------:R-:W-:Y:S02]  /*4480*/  LEA R4, P1, R3, c[0x0][0x160], 0x1 ;  /* 0x0000580003047a11 */ /* 0x000fe400078208ff */
[----:B------:R-:W-:Y:S01]  /*4490*/  IADD3 R2, -R203, UR6, RZ ;  /* 0x00000006cb027c10 */ /* 0x000fe2000fffe1ff */
[----:B------:R-:W-:Y:S01]  /*44a0*/  IMAD R0, R0, 0x4000, R204 ;  /* 0x0000400000007824 */ /* 0x000fe200078e02cc */
[----:B------:R-:W-:Y:S01]  /*44b0*/  LEA.HI.X R5, R3, c[0x0][0x164], R5, 0x1, P1 ;  /* 0x0000590003057a11 */ /* 0x000fe200008f0c05 */
[----:B------:R-:W2:Y:S01]  /*44c0*/  S2R R204, SR_TID.X ;  /* 0x0000000000cc7919 */ /* 0x000ea20000002100 */
[C---:B------:R-:W-:Y:S11]  /*44d0*/  ISETP.LT.OR P1, PT, R2.reuse, 0x1, P6 ;  /* 0x000000010200780c */ /* 0x040ff60003721670 */
[----:B------:R-:W-:Y:S02]  /*44e0*/  @!UPT UIADD3 URZ, URZ, URZ, URZ ;  /* 0x0000003f3f3ff290 */ /* 0x000fe4000fffe03f */
[----:B------:R-:W-:Y:S01]  /*44f0*/  @!PT LDS RZ, [RZ] ;  /* 0x00000000fffff984 */ /* 0x000fe20000000800 */
[----:B------:R-:W-:Y:S01]  /*4500*/  @!PT LDS RZ, [RZ] ;  /* 0x00000000fffff984 */ /* 0x000fe20000000800 */
[----:B------:R-:W-:Y:S01]  /*4510*/  @!PT LDS RZ, [RZ] ;  /* 0x00000000fffff984 */ /* 0x000fe20000000800 */
[----:B------:R3:W-:Y:S01]  /*4520*/  LDGSTS.E.BYPASS.LTC128B.128 [R0], [R6.64], !P1 ;  /* 0x0000000006007fae */ /* 0x0007e2000c901d52 */
[----:B------:R-:W-:Y:S01]  /*4530*/  ISETP.LT.OR P1, PT, R2, 0x1, P2 ;  /* 0x000000010200780c */ /* 0x000fe20001721670 */
[----:B--2---:R-:W-:Y:S11]  /*4540*/  IMAD.SHL.U32 R204, R204, 0x4, RZ ;  /* 0x00000004cccc7824 */ /* 0x004ff600078e00ff */
[----:B------:R-:W-:Y:S01]  /*4550*/  @!UPT UIADD3 URZ, URZ, URZ, URZ ;  /* 0x0000003f3f3ff290 */ /* 0x000fe2000fffe03f */
        /* <DEDUP_REMOVED lines=10> */
.L_x_2047:
[-C--:B---34-:R-:W-:Y:S01]  /*4600*/  HMMA.16816.F32 R4, R164, R16.reuse, RZ ;  /* 0x00000010a404723c */ /* 0x098fe200000018ff */
[----:B------:R-:W3:Y:S01]  /*4610*/  LDL R3, [R1+0x2c] ;  /* 0x00002c0001037983 */ /* 0x000ee20000100800 */
        /* <DEDUP_REMOVED lines=14> */
[----:B-12---:R-:W-:Y:S01]  /*4700*/  HMMA.16816.F32 R32, R164, R170, RZ ;  /* 0x000000aaa420723c */ /* 0x006fe200000018ff */
        /* <DEDUP_REMOVED lines=9> */
[-C--:B------:R-:W-:Y:S07]  /*47a0*/  HMMA.16816.F32 R28, R180, R186.reuse, R28 ;  /* 0x000000bab41c723c */ /* 0x080fee000000181c */
[----:B------:R-:W-:Y:S01]  /*47b0*/  MOV R180, UR13 ;  /* 0x0000000d00b47c02 */ /* 0x000fe20008000f00 */
        /* <DEDUP_REMOVED lines=27> */
[----:B------:R-:W-:Y:S01]  /*4970*/  ULEA UR6, UR23, 0x1, 0x6 ;  /* 0x0000000117067891 */ /* 0x000fe2000f8e303f */
[----:B------:R-:W-:Y:S03]  /*4980*/  @P0 IADD3 R0, R2, -0x10, RZ ;  /* 0xfffffff002000810 */ /* 0x000fe60007ffe0ff */
[----:B------:R-:W-:Y:S01]  /*4990*/  UIADD3 UR6, UR12, UR6, -UR10 ;  /* 0x000000060c067290 */ /* 0x000fe2000fffe80a */
[----:B------:R-:W-:Y:S01]  /*49a0*/  IADD3 R0, R214, R0, RZ ;  /* 0x00000000d6007210 */ /* 0x000fe20007ffe0ff */
[-C--:B-1----:R-:W-:Y:S05]  /*49b0*/  HMMA.16816.F32 R4, R164, R172.reuse, R4 ;  /* 0x000000aca404723c */ /* 0x082fea0000001804 */
[----:B------:R-:W-:Y:S02]  /*49c0*/  SHF.L.U32 R0, R0, 0x1, RZ ;  /* 0x0000000100007819 */ /* 0x000fe400000006ff */
[----:B------:R-:W-:Y:S01]  /*49d0*/  IADD3 R180, R249, UR6, -R180 ;  /* 0x00000006f9b47c10 */ /* 0x000fe2000fffe8b4 */
[C---:B----4-:R-:W-:Y:S04]  /*49e0*/  HMMA.16816.F32 R8, R168.reuse, R172, R8 ;  /* 0x000000aca808723c */ /* 0x050fe80000001808 */
[----:B---3--:R-:W-:Y:S02]  /*49f0*/  IADD3 R180, -R3, R180, RZ ;  /* 0x000000b403b47210 */ /* 0x008fe40007ffe1ff */
[----:B------:R-:W-:Y:S02]  /*4a00*/  LDS R3, [R192+0x20280] ;  /* 0x02028000c0037984 */ /* 0x000fe40000000800 */
        /* <DEDUP_REMOVED lines=8> */
[----:B------:R2:W3:Y:S08]  /*4a90*/  LDSM.16.M88.4 R164, [R0+0x1b080] ;  /* 0x01b0800000a4783b */ /* 0x0004f00000000200 */
[----:B------:R-:W4:Y:S03]  /*4aa0*/  LDSM.16.M88.4 R176, [R211+0xe080] ;  /* 0x00e08000d3b0783b */ /* 0x000f260000000200 */
[----:B--2---:R-:W-:Y:S04]  /*4ab0*/  IMNMX R0, R248, R180, PT ;  /* 0x000000b4f8007217 */ /* 0x004fe80003800200 */
[----:B------:R-:W-:Y:S04]  /*4ac0*/  ISETP.GT.AND P1, PT, R0, RZ, PT ;  /* 0x000000ff0000720c */ /* 0x000fe80003f24270 */
[----:B------:R-:W-:Y:S01]  /*4ad0*/  FSEL R2, R200, -INF , P1 ;  /* 0xff800000c8027808 */ /* 0x000fe20000800000 */
[-C--:B-1----:R-:W-:Y:S05]  /*4ae0*/  HMMA.16816.F32 R4, R168, R172.reuse, R4 ;  /* 0x000000aca804723c */ /* 0x082fea0000001804 */
[--C-:B------:R-:W-:Y:S01]  /*4af0*/  FFMA.FTZ R2, R2, c[0x0][0x29c], -R188.reuse ;  /* 0x0000a70002027a23 */ /* 0x100fe200000108bc */
[C---:B------:R-:W-:Y:S02]  /*4b00*/  ISETP.GT.AND P1, PT, R0.reuse, 0x1, PT ;  /* 0x000000010000780c */ /* 0x040fe40003f24270 */
[C---:B---3--:R-:W-:Y:S01]  /*4b10*/  HMMA.16816.F32 R8, R164.reuse, R172, R8 ;  /* 0x000000aca408723c */ /* 0x048fe20000001808 */
[----:B------:R1:W-:Y:S07]  /*4b20*/  MUFU.EX2 R184, R2 ;  /* 0x0000000200b87308 */ /* 0x0003ee0000000800 */
[-C--:B------:R-:W-:Y:S08]  /*4b30*/  HMMA.16816.F32 R12, R164, R174.reuse, R12 ;  /* 0x000000aea40c723c */ /* 0x080ff0000000180c */
[C---:B------:R-:W-:Y:S01]  /*4b40*/  HMMA.16816.F32 R16, R168.reuse, R174, R16 ;  /* 0x000000aea810723c */ /* 0x040fe20000001810 */
[----:B------:R-:W-:Y:S07]  /*4b50*/  LDSM.16.M88.4 R172, [R213+0xc080] ;  /* 0x00c08000d5ac783b */ /* 0x000fee0000000200 */
[-C--:B----4-:R-:W-:Y:S04]  /*4b60*/  HMMA.16816.F32 R20, R168, R176.reuse, R20 ;  /* 0x000000b0a814723c */ /* 0x090fe80000001814 */
[----:B-1----:R-:W-:Y:S02]  /*4b70*/  FSEL R2, R201, -INF , P1 ;  /* 0xff800000c9027808 */ /* 0x002fe40000800000 */
[----:B------:R-:W-:Y:S02]  /*4b80*/  ISETP.GT.AND P1, PT, R0, 0x20, PT ;  /* 0x000000200000780c */ /* 0x000fe40003f24270 */
[C---:B------:R-:W-:Y:S04]  /*4b90*/  HMMA.16816.F32 R24, R164.reuse, R176, R24 ;  /* 0x000000b0a418723c */ /* 0x040fe80000001818 */
[--C-:B------:R-:W-:Y:S04]  /*4ba0*/  FFMA.FTZ R2, R2, c[0x0][0x29c], -R188.reuse ;  /* 0x0000a70002027a23 */ /* 0x100fe800000108bc */
[-C--:B------:R-:W-:Y:S01]  /*4bb0*/  HMMA.16816.F32 R28, R164, R178.reuse, R28 ;  /* 0x000000b2a41c723c */ /* 0x080fe2000000181c */
[----:B------:R-:W1:Y:S01]  /*4bc0*/  LDSM.16.M88.4 R164, [R209+0x1a080] ;  /* 0x01a08000d1a4783b */ /* 0x000e620000000200 */
[----:B------:R2:W3:Y:S06]  /*4bd0*/  MUFU.EX2 R182, R2 ;  /* 0x0000000200b67308 */ /* 0x0004ec0000000800 */
[----:B------:R-:W-:Y:S01]  /*4be0*/  HMMA.16816.F32 R32, R168, R178, R32 ;  /* 0x000000b2a820723c */ /* 0x000fe20000001820 */
[----:B------:R-:W4:Y:S08]  /*4bf0*/  LDSM.16.M88.4 R168, [R209+0x1b080] ;  /* 0x01b08000d1a8783b */ /* 0x000f300000000200 */
[----:B------:R-:W5:Y:S03]  /*4c00*/  LDSM.16.M88.4 R176, [R213+0xe080] ;  /* 0x00e08000d5b0783b */ /* 0x000f660000000200 */
[----:B--2---:R-:W-:Y:S02]  /*4c10*/  FSEL R2, R196, -INF , P1 ;  /* 0xff800000c4027808 */ /* 0x004fe40000800000 */
[----:B------:R-:W-:Y:S03]  /*4c20*/  ISETP.GT.AND P1, PT, R0, 0x21, PT ;  /* 0x000000210000780c */ /* 0x000fe60003f24270 */
[--C-:B------:R-:W-:Y:S04]  /*4c30*/  FFMA.FTZ R2, R2, c[0x0][0x29c], -R188.reuse ;  /* 0x0000a70002027a23 */ /* 0x100fe800000108bc */
[----:B------:R2:W-:Y:S01]  /*4c40*/  MUFU.EX2 R181, R2 ;  /* 0x0000000200b57308 */ /* 0x0005e20000000800 */
[-C--:B-1----:R-:W-:Y:S08]  /*4c50*/  HMMA.16816.F32 R4, R164, R172.reuse, R4 ;  /* 0x000000aca404723c */ /* 0x082ff00000001804 */
[C---:B----4-:R-:W-:Y:S08]  /*4c60*/  HMMA.16816.F32 R8, R168.reuse, R172, R8 ;  /* 0x000000aca808723c */ /* 0x050ff00000001808 */
[-C--:B------:R-:W-:Y:S04]  /*4c70*/  HMMA.16816.F32 R12, R168, R174.reuse, R12 ;  /* 0x000000aea80c723c */ /* 0x080fe8000000180c */
[----:B--2---:R-:W-:Y:S02]  /*4c80*/  FSEL R2, R195, -INF , P1 ;  /* 0xff800000c3027808 */ /* 0x004fe40000800000 */
[----:B------:R-:W-:Y:S02]  /*4c90*/  ISETP.GT.AND P1, PT, R0, 0x40, PT ;  /* 0x000000400000780c */ /* 0x000fe40003f24270 */
[C---:B------:R-:W-:Y:S01]  /*4ca0*/  HMMA.16816.F32 R16, R164.reuse, R174, R16 ;  /* 0x000000aea410723c */ /* 0x040fe20000001810 */
[----:B------:R-:W-:Y:S03]  /*4cb0*/  LDSM.16.M88.4 R172, [R208+0x1a080] ;  /* 0x01a08000d0ac783b */ /* 0x000fe60000000200 */
[--C-:B------:R-:W-:Y:S04]  /*4cc0*/  FFMA.FTZ R2, R2, c[0x0][0x29c], -R188.reuse ;  /* 0x0000a70002027a23 */ /* 0x100fe800000108bc */
[-C--:B-----5:R-:W-:Y:S08]  /*4cd0*/  HMMA.16816.F32 R20, R164, R176.reuse, R20 ;  /* 0x000000b0a414723c */ /* 0x0a0ff00000001814 */
[C---:B------:R-:W-:Y:S08]  /*4ce0*/  HMMA.16816.F32 R24, R168.reuse, R176, R24 ;  /* 0x000000b0a818723c */ /* 0x040ff00000001818 */
[-C--:B------:R-:W-:Y:S01]  /*4cf0*/  HMMA.16816.F32 R28, R168, R178.reuse, R28 ;  /* 0x000000b2a81c723c */ /* 0x080fe2000000181c */
[----:B------:R-:W1:Y:S07]  /*4d00*/  LDSM.16.M88.4 R168, [R212+0xc080] ;  /* 0x00c08000d4a8783b */ /* 0x000e6e0000000200 */
[----:B------:R-:W-:Y:S01]  /*4d10*/  HMMA.16816.F32 R32, R164, R178, R32 ;  /* 0x000000b2a420723c */ /* 0x000fe20000001820 */
[----:B------:R2:W4:Y:S08]  /*4d20*/  LDSM.16.M88.4 R164, [R208+0x1b080] ;  /* 0x01b08000d0a4783b */ /* 0x0005300000000200 */
[----:B------:R-:W5:Y:S03]  /*4d30*/  LDSM.16.M88.4 R176, [R212+0xe080] ;  /* 0x00e08000d4b0783b */ /* 0x000f660000000200 */
[----:B--2---:R-:W-:Y:S01]  /*4d40*/  SEL R208, R222, 0xffffffe0, !P0 ;  /* 0xffffffe0ded07807 */ /* 0x004fe20004000000 */
[-C--:B-1----:R-:W-:Y:S08]  /*4d50*/  HMMA.16816.F32 R4, R172, R168.reuse, R4 ;  /* 0x000000a8ac04723c */ /* 0x082ff00000001804 */
[C---:B----4-:R-:W-:Y:S08]  /*4d60*/  HMMA.16816.F32 R8, R164.reuse, R168, R8 ;  /* 0x000000a8a408723c */ /* 0x050ff00000001808 */
[-C--:B------:R-:W-:Y:S08]  /*4d70*/  HMMA.16816.F32 R12, R164, R170.reuse, R12 ;  /* 0x000000aaa40c723c */ /* 0x080ff0000000180c */
[C---:B------:R-:W-:Y:S04]  /*4d80*/  HMMA.16816.F32 R16, R172.reuse, R170, R16 ;  /* 0x000000aaac10723c */ /* 0x040fe80000001810 */
[--C-:B------:R-:W-:Y:S04]  /*4d90*/  FADD.FTZ R5, R5, -R3.reuse ;  /* 0x8000000305057221 */ /* 0x100fe80000010000 */
[-C--:B-----5:R-:W-:Y:S04]  /*4da0*/  HMMA.16816.F32 R20, R172, R176.reuse, R20 ;  /* 0x000000b0ac14723c */ /* 0x0a0fe80000001814 */
[----:B---3--:R-:W-:Y:S04]  /*4db0*/  FMUL.FTZ R5, R182, R5 ;  /* 0x00000005b6057220 */ /* 0x008fe80000410000 */
[C---:B------:R-:W-:Y:S01]  /*4dc0*/  HMMA.16816.F32 R24, R164.reuse, R176, R24 ;  /* 0x000000b0a418723c */ /* 0x040fe20000001818 */
[----:B------:R1:W2:Y:S07]  /*4dd0*/  MUFU.EX2 R177, R2 ;  /* 0x0000000200b17308 */ /* 0x0002ae0000000800 */
[-C--:B------:R-:W-:Y:S07]  /*4de0*/  HMMA.16816.F32 R28, R164, R178.reuse, R28 ;  /* 0x000000b2a41c723c */ /* 0x080fee000000181c */
[----:B------:R-:W-:Y:S01]  /*4df0*/  FFMA.FTZ R164, -R200, R200, 1 ;  /* 0x3f800000c8a47423 */ /* 0x000fe200000101c8 */
[----:B------:R-:W-:Y:S04]  /*4e00*/  HMMA.16816.F32 R32, R172, R178, R32 ;  /* 0x000000b2ac20723c */ /* 0x000fe80000001820 */
[----:B-1----:R-:W-:Y:S02]  /*4e10*/  FSEL R2, R198, -INF , P1 ;  /* 0xff800000c6027808 */ /* 0x002fe40000800000 */
[----:B------:R-:W-:Y:S03]  /*4e20*/  ISETP.GT.AND P1, PT, R0, 0x41, PT ;  /* 0x000000410000780c */ /* 0x000fe60003f24270 */
[--C-:B------:R-:W-:Y:S03]  /*4e30*/  FFMA.FTZ R2, R2, c[0x0][0x29c], -R188.reuse ;  /* 0x0000a70002027a23 */ /* 0x100fe600000108bc */
[----:B------:R-:W-:Y:S02]  /*4e40*/  FSEL R171, R197, -INF , P1 ;  /* 0xff800000c5ab7808 */ /* 0x000fe40000800000 */
[C---:B------:R-:W-:Y:S01]  /*4e50*/  ISETP.GT.AND P1, PT, R0.reuse, 0x60, PT ;  /* 0x000000600000780c */ /* 0x040fe20003f24270 */
[----:B------:R1:W3:Y:S02]  /*4e60*/  MUFU.EX2 R176, R2 ;  /* 0x0000000200b07308 */ /* 0x0002e40000000800 */
[--C-:B------:R-:W-:Y:S01]  /*4e70*/  FFMA.FTZ R171, R171, c[0x0][0x29c], -R188.reuse ;  /* 0x0000a700abab7a23 */ /* 0x100fe200000108bc */
[----:B------:R-:W-:Y:S02]  /*4e80*/  FSEL R170, R193, -INF , P1 ;  /* 0xff800000c1aa7808 */ /* 0x000fe40000800000 */
[----:B------:R-:W-:Y:S04]  /*4e90*/  ISETP.GT.AND P1, PT, R0, 0x61, PT ;  /* 0x000000610000780c */ /* 0x000fe80003f24270 */
[----:B------:R-:W-:Y:S02]  /*4ea0*/  FADD.FTZ R33, R33, -R3 ;  /* 0x8000000321217221 */ /* 0x000fe40000010000 */
[--C-:B------:R-:W-:Y:S01]  /*4eb0*/  FFMA.FTZ R170, R170, c[0x0][0x29c], -R188.reuse ;  /* 0x0000a700aaaa7a23 */ /* 0x100fe200000108bc */
[----:B------:R-:W4:Y:S10]  /*4ec0*/  MUFU.EX2 R171, R171 ;  /* 0x000000ab00ab7308 */ /* 0x000f340000000800 */
[----:B------:R-:W5:Y:S01]  /*4ed0*/  MUFU.EX2 R170, R170 ;  /* 0x000000aa00aa7308 */ /* 0x000f620000000800 */
[----:B-1----:R-:W-:Y:S04]  /*4ee0*/  IADD3 R2, R180, 0x8, RZ ;  /* 0x00000008b4027810 */ /* 0x002fe80007ffe0ff */
[----:B------:R-:W-:Y:S02]  /*4ef0*/  IMNMX R0, R248, R2, PT ;  /* 0x00000002f8007217 */ /* 0x000fe40003800200 */
[----:B------:R-:W-:Y:S02]  /*4f00*/  FSEL R2, R194, -INF , P1 ;  /* 0xff800000c2027808 */ /* 0x000fe40000800000 */
[----:B------:R-:W-:Y:S03]  /*4f10*/  ISETP.GT.AND P1, PT, R0, RZ, PT ;  /* 0x000000ff0000720c */ /* 0x000fe60003f24270 */
[----:B------:R-:W-:Y:S01]  /*4f20*/  FFMA.FTZ R188, R2, c[0x0][0x29c], -R188 ;  /* 0x0000a70002bc7a23 */ /* 0x000fe200000108bc */
[----:B------:R-:W-:Y:S02]  /*4f30*/  FSEL R168, R230, -INF , P1 ;  /* 0xff800000e6a87808 */ /* 0x000fe40000800000 */
        /* <DEDUP_REMOVED lines=15> */
[----:B------:R-:W1:Y:S01]  /*5030*/  MUFU.EX2 R167, R167 ;  /* 0x000000a700a77308 */ /* 0x000e620000000800 */
[----:B------:R-:W-:Y:S02]  /*5040*/  FSEL R173, R231, -INF , P1 ;  /* 0xff800000e7ad7808 */ /* 0x000fe40000800000 */
[C---:B------:R-:W-:Y:S03]  /*5050*/  ISETP.GT.AND P1, PT, R0.reuse, 0x60, PT ;  /* 0x000000600000780c */ /* 0x040fe60003f24270 */
[----:B------:R-:W-:Y:S01]  /*5060*/  FFMA.FTZ R174, R173, c[0x0][0x29c], -R189 ;  /* 0x0000a700adae7a23 */ /* 0x000fe200000108bd */
[----:B------:R-:W-:Y:S01]  /*5070*/  FSEL R165, R225, -INF , P1 ;  /* 0xff800000e1a57808 */ /* 0x000fe20000800000 */
[----:B------:R-:W-:Y:S01]  /*5080*/  FFMA.FTZ R173, -R201, R201, 1 ;  /* 0x3f800000c9ad7423 */ /* 0x000fe200000101c9 */
[----:B------:R-:W-:Y:S01]  /*5090*/  ISETP.GT.AND P1, PT, R0, 0x61, PT ;  /* 0x000000610000780c */ /* 0x000fe20003f24270 */
[----:B------:R-:W-:Y:S01]  /*50a0*/  FADD.FTZ R0, R4, -R3 ;  /* 0x8000000304007221 */ /* 0x000fe20000010000 */
[----:B------:R-:W1:Y:S01]  /*50b0*/  MUFU.EX2 R169, R169 ;  /* 0x000000a900a97308 */ /* 0x000e620000000800 */
[--C-:B------:R-:W-:Y:S01]  /*50c0*/  FFMA.FTZ R4, R172, c[0x0][0x29c], -R189.reuse ;  /* 0x0000a700ac047a23 */ /* 0x100fe200000108bd */
[----:B------:R-:W-:Y:S01]  /*50d0*/  FSEL R2, R205, -INF , P1 ;  /* 0xff800000cd027808 */ /* 0x000fe20000800000 */
[--C-:B------:R-:W-:Y:S02]  /*50e0*/  FFMA.FTZ R175, R165, c[0x0][0x29c], -R189.reuse ;  /* 0x0000a700a5af7a23 */ /* 0x100fe400000108bd */
[----:B------:R-:W-:Y:S02]  /*50f0*/  FMUL.FTZ R0, R184, R0 ;  /* 0x00000000b8007220 */ /* 0x000fe40000410000 */
[----:B------:R-:W-:Y:S02]  /*5100*/  FFMA.FTZ R172, -R196, R196, 1 ;  /* 0x3f800000c4ac7423 */ /* 0x000fe400000101c4 */
[----:B------:R-:W-:Y:S01]  /*5110*/  FFMA.FTZ R189, R2, c[0x0][0x29c], -R189 ;  /* 0x0000a70002bd7a23 */ /* 0x000fe200000108bd */
[----:B------:R1:W-:Y:S01]  /*5120*/  MUFU.EX2 R165, R4 ;  /* 0x0000000400a57308 */ /* 0x0003e20000000800 */
[--C-:B------:R-:W-:Y:S02]  /*5130*/  FADD.FTZ R2, R17, -R3.reuse ;  /* 0x8000000311027221 */ /* 0x100fe40000010000 */
[----:B------:R-:W-:Y:S01]  /*5140*/  FMUL.FTZ R204, R0, R164 ;  /* 0x000000a400cc7220 */ /* 0x000fe20000410000 */
[C---:B------:R-:W-:Y:S01]  /*5150*/  IADD3 R0, R180.reuse, 0x20, RZ ;  /* 0x00000020b4007810 */ /* 0x040fe20007ffe0ff */
[----:B--2---:R-:W-:Y:S01]  /*5160*/  FMUL.FTZ R2, R177, R2 ;  /* 0x00000002b1027220 */ /* 0x004fe20000410000 */
[----:B------:R-:W-:Y:S01]  /*5170*/  IADD3 R180, R180, 0x28, RZ ;  /* 0x00000028b4b47810 */ /* 0x000fe20007ffe0ff */
[----:B------:R-:W-:Y:S01]  /*5180*/  FFMA.FTZ R164, -R195, R195, 1 ;  /* 0x3f800000c3a47423 */ /* 0x000fe200000101c3 */
[----:B------:R-:W-:Y:S01]  /*5190*/  IMNMX R0, R248, R0, PT ;  /* 0x00000000f8007217 */ /* 0x000fe20003800200 */
[----:B------:R-:W-:Y:S01]  /*51a0*/  FMUL.FTZ R203, R5, R173 ;  /* 0x000000ad05cb7220 */ /* 0x000fe20000410000 */
[----:B------:R-:W2:Y:S01]  /*51b0*/  MUFU.EX2 R166, R166 ;  /* 0x000000a600a67308 */ /* 0x000ea20000000800 */
[----:B------:R-:W-:Y:S01]  /*51c0*/  FMUL.FTZ R201, R2, R164 ;  /* 0x000000a402c97220 */ /* 0x000fe20000410000 */
[----:B------:R-:W-:Y:S01]  /*51d0*/  ISETP.GT.AND P1, PT, R0, RZ, PT ;  /* 0x000000ff0000720c */ /* 0x000fe20003f24270 */
[----:B------:R-:W2:Y:S01]  /*51e0*/  LDS R2, [R192+0x202a0] ;  /* 0x0202a000c0027984 */ /* 0x000ea20000000800 */
[--C-:B------:R-:W-:Y:S02]  /*51f0*/  FADD.FTZ R5, R20, -R3.reuse ;  /* 0x8000000314057221 */ /* 0x100fe40000010000 */
[----:B------:R-:W-:Y:S02]  /*5200*/  FFMA.FTZ R17, -R198, R198, 1 ;  /* 0x3f800000c6117423 */ /* 0x000fe400000101c6 */
[----:B---3--:R-:W-:Y:S02]  /*5210*/  FMUL.FTZ R5, R176, R5 ;  /* 0x00000005b0057220 */ /* 0x008fe40000410000 */
[----:B------:R-:W3:Y:S02]  /*5220*/  MUFU.EX2 R164, R174 ;  /* 0x000000ae00a47308 */ /* 0x000ee40000000800 */
[----:B------:R-:W-:Y:S02]  /*5230*/  FMUL.FTZ R200, R5, R17 ;  /* 0x0000001105c87220 */ /* 0x000fe40000410000 */
[--C-:B-1----:R-:W-:Y:S02]  /*5240*/  FADD.FTZ R4, R16, -R3.reuse ;  /* 0x8000000310047221 */ /* 0x102fe40000010000 */
[----:B------:R-:W-:Y:S02]  /*5250*/  FFMA.FTZ R16, -R197, R197, 1 ;  /* 0x3f800000c5107423 */ /* 0x000fe400000101c5 */
[----:B------:R-:W-:Y:S02]  /*5260*/  FMUL.FTZ R4, R181, R4 ;  /* 0x00000004b5047220 */ /* 0x000fe40000410000 */
[----:B------:R-:W-:Y:S01]  /*5270*/  FFMA.FTZ R5, -R194, R194, 1 ;  /* 0x3f800000c2057423 */ /* 0x000fe200000101c2 */
[----:B------:R-:W-:Y:S01]  /*5280*/  MUFU.EX2 R189, R189 ;  /* 0x000000bd00bd7308 */ /* 0x000fe20000000800 */
[----:B------:R-:W-:Y:S01]  /*5290*/  FMUL.FTZ R202, R4, R172 ;  /* 0x000000ac04ca7220 */ /* 0x000fe20000410000 */
[----:B------:R-:W-:Y:S01]  /*52a0*/  FSEL R172, R241, -INF , P1 ;  /* 0xff800000f1ac7808 */ /* 0x000fe20000800000 */
[--C-:B------:R-:W-:Y:S01]  /*52b0*/  FADD.FTZ R4, R21, -R3.reuse ;  /* 0x8000000315047221 */ /* 0x100fe20000010000 */
[----:B------:R-:W-:Y:S03]  /*52c0*/  ISETP.GT.AND P1, PT, R0, 0x1, PT ;  /* 0x000000010000780c */ /* 0x000fe60003f24270 */
[--C-:B------:R-:W-:Y:S01]  /*52d0*/  FFMA.FTZ R20, R172, c[0x0][0x29c], -R190.reuse ;  /* 0x0000a700ac147a23 */ /* 0x100fe200000108be */
[----:B------:R-:W-:Y:S01]  /*52e0*/  FSEL R178, R240, -INF , P1 ;  /* 0xff800000f0b27808 */ /* 0x000fe20000800000 */
[----:B----4-:R-:W-:Y:S01]  /*52f0*/  FMUL.FTZ R4, R171, R4 ;  /* 0x00000004ab047220 */ /* 0x010fe20000410000 */
[----:B------:R1:W4:Y:S01]  /*5300*/  MUFU.EX2 R21, R175 ;  /* 0x000000af00157308 */ /* 0x0003220000000800 */
[----:B------:R-:W-:Y:S02]  /*5310*/  ISETP.GT.AND P1, PT, R0, 0x20, PT ;  /* 0x000000200000780c */ /* 0x000fe40003f24270 */
[----:B------:R-:W-:Y:S02]  /*5320*/  FMUL.FTZ R199, R4, R16 ;  /* 0x0000001004c77220 */ /* 0x000fe40000410000 */
[----:B------:R-:W-:Y:S02]  /*5330*/  FADD.FTZ R4, R32, -R3 ;  /* 0x8000000320047221 */ /* 0x000fe40000010000 */
[----:B------:R-:W-:Y:S02]  /*5340*/  FFMA.FTZ R3, -R193, R193, 1 ;  /* 0x3f800000c1037423 */ /* 0x000fe400000101c1 */
[----:B-----5:R-:W-:Y:S01]  /*5350*/  FMUL.FTZ R4, R170, R4 ;  /* 0x00000004aa047220 */ /* 0x020fe20000410000 */
[----:B------:R-:W-:Y:S01]  /*5360*/  MUFU.EX2 R20, R20 ;  /* 0x0000001400147308 */ /* 0x000fe20000000800 */
[----:B------:R-:W-:Y:S02]  /*5370*/  FFMA.FTZ R16, R178, c[0x0][0x29c], -R190 ;  /* 0x0000a700b2107a23 */ /* 0x000fe400000108be */
[----:B------:R-:W-:Y:S02]  /*5380*/  FMUL.FTZ R197, R4, R3 ;  /* 0x0000000304c57220 */ /* 0x000fe40000410000 */
[C---:B------:R-:W-:Y:S01]  /*5390*/  FMUL.FTZ R3, R188.reuse, R33 ;  /* 0x00000021bc037220 */ /* 0x040fe20000410000 */
[----:B------:R-:W-:Y:S01]  /*53a0*/  F2FP.PACK_AB R188, R188, R170 ;  /* 0x000000aabcbc723e */ /* 0x000fe200000000ff */
[--C-:B--2---:R-:W-:Y:S01]  /*53b0*/  FADD.FTZ R7, R7, -R2.reuse ;  /* 0x8000000207077221 */ /* 0x104fe20000010000 */
[----:B------:R-:W-:Y:S01]  /*53c0*/  F2FP.PACK_AB R170, R203, R204 ;  /* 0x000000cccbaa723e */ /* 0x000fe200000000ff */
[----:B------:R-:W-:Y:S01]  /*53d0*/  FMUL.FTZ R195, R3, R5 ;  /* 0x0000000503c37220 */ /* 0x000fe20000410000 */
[----:B------:R-:W2:Y:S01]  /*53e0*/  MUFU.EX2 R16, R16 ;  /* 0x0000001000107308 */ /* 0x000ea20000000800 */
[----:B------:R-:W-:Y:S02]  /*53f0*/  FFMA.FTZ R5, -R230, R230, 1 ;  /* 0x3f800000e6057423 */ /* 0x000fe400000101e6 */
[----:B------:R-:W-:Y:S01]  /*5400*/  FADD.FTZ R18, R18, -R2 ;  /* 0x8000000212127221 */ /* 0x000fe20000010000 */
[----:B-1----:R-:W-:Y:S01]  /*5410*/  FSEL R175, R239, -INF , P1 ;  /* 0xff800000efaf7808 */ /* 0x002fe20000800000 */
[----:B------:R-:W-:Y:S01]  /*5420*/  FMUL.FTZ R3, R167, R7 ;  /* 0x00000007a7037220 */ /* 0x000fe20000410000 */
[----:B------:R-:W-:Y:S01]  /*5430*/  ISETP.GT.AND P1, PT, R0, 0x21, PT ;  /* 0x000000210000780c */ /* 0x000fe20003f24270 */
[----:B------:R-:W-:Y:S02]  /*5440*/  FMUL.FTZ R18, R169, R18 ;  /* 0x00000012a9127220 */ /* 0x000fe40000410000 */
[----:B------:R-:W-:Y:S01]  /*5450*/  FFMA.FTZ R32, R175, c[0x0][0x29c], -R190 ;  /* 0x0000a700af207a23 */ /* 0x000fe200000108be */
[----:B------:R-:W-:Y:S01]  /*5460*/  FSEL R174, R237, -INF , P1 ;  /* 0xff800000edae7808 */ /* 0x000fe20000800000 */
[----:B------:R-:W-:Y:S01]  /*5470*/  FADD.FTZ R179, R34, -R2 ;  /* 0x8000000222b37221 */ /* 0x000fe20000010000 */
[----:B------:R-:W-:Y:S03]  /*5480*/  ISETP.GT.AND P1, PT, R0, 0x40, PT ;  /* 0x000000400000780c */ /* 0x000fe60003f24270 */
[--C-:B------:R-:W-:Y:S01]  /*5490*/  FFMA.FTZ R174, R174, c[0x0][0x29c], -R190.reuse ;  /* 0x0000a700aeae7a23 */ /* 0x100fe200000108be */
[----:B------:R-:W-:Y:S02]  /*54a0*/  FSEL R173, R235, -INF , P1 ;  /* 0xff800000ebad7808 */ /* 0x000fe40000800000 */
[----:B------:R-:W-:Y:S01]  /*54b0*/  ISETP.GT.AND P1, PT, R0, 0x41, PT ;  /* 0x000000410000780c */ /* 0x000fe20003f24270 */
[----:B------:R1:W-:Y:S02]  /*54c0*/  MUFU.EX2 R7, R174 ;  /* 0x000000ae00077308 */ /* 0x0003e40000000800 */
[--C-:B------:R-:W-:Y:S01]  /*54d0*/  FFMA.FTZ R175, R173, c[0x0][0x29c], -R190.reuse ;  /* 0x0000a700adaf7a23 */ /* 0x100fe200000108be */
[----:B------:R-:W-:Y:S02]  /*54e0*/  FSEL R172, R234, -INF , P1 ;  /* 0xff800000eaac7808 */ /* 0x000fe40000800000 */
[----:B------:R-:W-:Y:S03]  /*54f0*/  ISETP.GT.AND P1, PT, R0, 0x60, PT ;  /* 0x000000600000780c */ /* 0x000fe60003f24270 */
[--C-:B------:R-:W-:Y:S01]  /*5500*/  FFMA.FTZ R178, R172, c[0x0][0x29c], -R190.reuse ;  /* 0x0000a700acb27a23 */ /* 0x100fe200000108be */
[----:B------:R-:W-:Y:S02]  /*5510*/  FSEL R17, R233, -INF , P1 ;  /* 0xff800000e9117808 */ /* 0x000fe40000800000 */
[----:B------:R-:W-:Y:S02]  /*5520*/  ISETP.GT.AND P1, PT, R0, 0x61, PT ;  /* 0x000000610000780c */ /* 0x000fe40003f24270 */
[----:B------:R-:W-:Y:S01]  /*5530*/  IMNMX R0, R248, R180, PT ;  /* 0x000000b4f8007217 */ /* 0x000fe20003800200 */
[--C-:B------:R-:W-:Y:S01]  /*5540*/  FFMA.FTZ R183, R17, c[0x0][0x29c], -R190.reuse ;  /* 0x0000a70011b77a23 */ /* 0x100fe200000108be */
[----:B------:R-:W-:Y:S01]  /*5550*/  FSEL R4, R232, -INF , P1 ;  /* 0xff800000e8047808 */ /* 0x000fe20000800000 */
[----:B------:R5:W2:Y:S01]  /*5560*/  MUFU.EX2 R17, R32 ;  /* 0x0000002000117308 */ /* 0x000aa20000000800 */
[----:B------:R-:W-:Y:S03]  /*5570*/  ISETP.GT.AND P1, PT, R0, RZ, PT ;  /* 0x000000ff0000720c */ /* 0x000fe60003f24270 */
[----:B------:R-:W-:Y:S02]  /*5580*/  FFMA.FTZ R190, R4, c[0x0][0x29c], -R190 ;  /* 0x0000a70004be7a23 */ /* 0x000fe400000108be */
[--C-:B------:R-:W-:Y:S02]  /*5590*/  FADD.FTZ R4, R6, -R2.reuse ;  /* 0x8000000206047221 */ /* 0x100fe40000010000 */
[----:B------:R-:W-:Y:S01]  /*55a0*/  FFMA.FTZ R6, -R229, R229, 1 ;  /* 0x3f800000e5067423 */ /* 0x000fe200000101e5 */
[----:B-1----:R-:W-:Y:S01]  /*55b0*/  F2FP.PACK_AB R174, R195, R197 ;  /* 0x000000c5c3ae723e */ /* 0x002fe200000000ff */
[----:B------:R-:W-:Y:S02]  /*55c0*/  FMUL.FTZ R4, R168, R4 ;  /* 0x00000004a8047220 */ /* 0x000fe40000410000 */
[----:B------:R-:W-:Y:S02]  /*55d0*/  FMUL.FTZ R185, R3, R6 ;  /* 0x0000000603b97220 */ /* 0x000fe40000410000 */
[----:B------:R-:W-:Y:S02]  /*55e0*/  FMUL.FTZ R193, R4, R5 ;  /* 0x0000000504c17220 */ /* 0x000fe40000410000 */
[--C-:B------:R-:W-:Y:S01]  /*55f0*/  FADD.FTZ R5, R19, -R2.reuse ;  /* 0x8000000213057221 */ /* 0x100fe20000010000 */
[----:B------:R1:W1:Y:S01]  /*5600*/  MUFU.EX2 R4, R175 ;  /* 0x000000af00047308 */ /* 0x0002620000000800 */
[----:B------:R-:W-:Y:S02]  /*5610*/  FFMA.FTZ R6, -R227, R227, 1 ;  /* 0x3f800000e3067423 */ /* 0x000fe400000101e3 */
[----:B------:R-:W-:Y:S02]  /*5620*/  FFMA.FTZ R3, -R228, R228, 1 ;  /* 0x3f800000e4037423 */ /* 0x000fe400000101e4 */
[----:B------:R-:W-:Y:S01]  /*5630*/  FMUL.FTZ R5, R166, R5 ;  /* 0x00000005a6057220 */ /* 0x000fe20000410000 */
[----:B-----5:R-:W-:Y:S01]  /*5640*/  FSEL R32, R247, -INF , P1 ;  /* 0xff800000f7207808 */ /* 0x020fe20000800000 */
[----:B------:R-:W-:Y:S01]  /*5650*/  FMUL.FTZ R194, R18, R6 ;  /* 0x0000000612c27220 */ /* 0x000fe20000410000 */
[----:B------:R-:W-:Y:S01]  /*5660*/  ISETP.GT.AND P1, PT, R0, 0x1, PT ;  /* 0x000000010000780c */ /* 0x000fe20003f24270 */
[----:B------:R-:W-:Y:S01]  /*5670*/  FMUL.FTZ R187, R5, R3 ;  /* 0x0000000305bb7220 */ /* 0x000fe20000410000 */
[----:B------:R5:W2:Y:S01]  /*5680*/  MUFU.EX2 R6, R178 ;  /* 0x000000b200067308 */ /* 0x000aa20000000800 */
[--C-:B------:R-:W-:Y:S01]  /*5690*/  FFMA.FTZ R32, R32, c[0x0][0x29c], -R191.reuse ;  /* 0x0000a70020207a23 */ /* 0x100fe200000108bf */
[----:B------:R-:W-:Y:S01]  /*56a0*/  FSEL R180, R246, -INF , P1 ;  /* 0xff800000f6b47808 */ /* 0x000fe20000800000 */
[--C-:B------:R-:W-:Y:S01]  /*56b0*/  FADD.FTZ R3, R22, -R2.reuse ;  /* 0x8000000216037221 */ /* 0x100fe20000010000 */
[----:B------:R-:W-:Y:S01]  /*56c0*/  F2FP.PACK_AB R22, R167, R168 ;  /* 0x000000a8a716723e */ /* 0x000fe200000000ff */
[----:B------:R-:W-:Y:S01]  /*56d0*/  FFMA.FTZ R5, -R226, R226, 1 ;  /* 0x3f800000e2057423 */ /* 0x000fe200000101e2 */
[----:B------:R-:W-:Y:S01]  /*56e0*/  ISETP.GT.AND P1, PT, R0, 0x20, PT ;  /* 0x000000200000780c */ /* 0x000fe20003f24270 */
[----:B------:R-:W-:Y:S02]  /*56f0*/  FMUL.FTZ R3, R165, R3 ;  /* 0x00000003a5037220 */ /* 0x000fe40000410000 */
[--C-:B------:R-:W-:Y:S01]  /*5700*/  FFMA.FTZ R34, R180, c[0x0][0x29c], -R191.reuse ;  /* 0x0000a700b4227a23 */ /* 0x100fe200000108bf */
[----:B------:R3:W-:Y:S01]  /*5710*/  MUFU.EX2 R168, R32 ;  /* 0x0000002000a87308 */ /* 0x0007e20000000800 */
[----:B------:R-:W-:Y:S01]  /*5720*/  FMUL.FTZ R186, R3, R5 ;  /* 0x0000000503ba7220 */ /* 0x000fe20000410000 */
[----:B------:R-:W-:Y:S01]  /*5730*/  FSEL R173, R245, -INF , P1 ;  /* 0xff800000f5ad7808 */ /* 0x000fe20000800000 */
[--C-:B-1----:R-:W-:Y:S01]  /*5740*/  FADD.FTZ R175, R23, -R2.reuse ;  /* 0x8000000217af7221 */ /* 0x102fe20000010000 */
[----:B------:R-:W-:Y:S02]  /*5750*/  ISETP.GT.AND P1, PT, R0, 0x21, PT ;  /* 0x000000210000780c */ /* 0x000fe40003f24270 */
[----:B------:R-:W-:Y:S01]  /*5760*/  F2FP.PACK_AB R23, R182, R184 ;  /* 0x000000b8b617723e */ /* 0x000fe200000000ff */
[--C-:B------:R-:W-:Y:S01]  /*5770*/  FFMA.FTZ R180, R173, c[0x0][0x29c], -R191.reuse ;  /* 0x0000a700adb47a23 */ /* 0x100fe200000108bf */
[----:B------:R-:W-:Y:S02]  /*5780*/  FSEL R172, R244, -INF , P1 ;  /* 0xff800000f4ac7808 */ /* 0x000fe40000800000 */
[----:B------:R1:W1:Y:S01]  /*5790*/  MUFU.EX2 R5, R183 ;  /* 0x000000b700057308 */ /* 0x0002620000000800 */
[----:B------:R-:W-:Y:S02]  /*57a0*/  ISETP.GT.AND P1, PT, R0, 0x40, PT ;  /* 0x000000400000780c */ /* 0x000fe40003f24270 */
[----:B------:R-:W-:Y:S01]  /*57b0*/  F2FP.PACK_AB R173, R199, R200 ;  /* 0x000000c8c7ad723e */ /* 0x000fe200000000ff */
[----:B-----5:R-:W-:Y:S01]  /*57c0*/  FADD.FTZ R178, R35, -R2 ;  /* 0x8000000223b27221 */ /* 0x020fe20000010000 */
[----:B------:R-:W-:Y:S01]  /*57d0*/  FSEL R33, R242, -INF , P1 ;  /* 0xff800000f2217808 */ /* 0x000fe20000800000 */
[----:B------:R-:W5:Y:S01]  /*57e0*/  LDS R2, [R192+0x20300] ;  /* 0x02030000c0027984 */ /* 0x000f620000000800 */
[C---:B------:R-:W-:Y:S01]  /*57f0*/  ISETP.GT.AND P1, PT, R0.reuse, 0x41, PT ;  /* 0x000000410000780c */ /* 0x040fe20003f24270 */
[----:B------:R-:W-:Y:S02]  /*5800*/  FFMA.FTZ R35, -R231, R231, 1 ;  /* 0x3f800000e7237423 */ /* 0x000fe400000101e7 */
[----:B------:R2:W2:Y:S01]  /*5810*/  MUFU.EX2 R3, R190 ;  /* 0x000000be00037308 */ /* 0x0004a20000000800 */
[----:B------:R-:W-:Y:S02]  /*5820*/  FSEL R19, R243, -INF , P1 ;  /* 0xff800000f3137808 */ /* 0x000fe40000800000 */
[----:B------:R-:W-:Y:S02]  /*5830*/  ISETP.GT.AND P1, PT, R0, 0x60, PT ;  /* 0x000000600000780c */ /* 0x000fe40003f24270 */
[C---:B---3--:R-:W-:Y:S01]  /*5840*/  F2FP.PACK_AB R32, R164.reuse, R165 ;  /* 0x000000a5a420723e */ /* 0x048fe200000000ff */
[----:B------:R-:W-:Y:S01]  /*5850*/  FMUL.FTZ R165, R164, R175 ;  /* 0x000000afa4a57220 */ /* 0x000fe20000410000 */
[----:B------:R-:W-:Y:S01]  /*5860*/  FSEL R18, R238, -INF , P1 ;  /* 0xff800000ee127808 */ /* 0x000fe20000800000 */
[--C-:B------:R-:W-:Y:S01]  /*5870*/  FFMA.FTZ R196, R19, c[0x0][0x29c], -R191.reuse ;  /* 0x0000a70013c47a23 */ /* 0x100fe200000108bf */
[----:B------:R-:W-:Y:S01]  /*5880*/  ISETP.GT.AND P1, PT, R0, 0x61, PT ;  /* 0x000000610000780c */ /* 0x000fe20003f24270 */
[----:B------:R3:W3:Y:S01]  /*5890*/  MUFU.EX2 R164, R34 ;  /* 0x0000002200a47308 */ /* 0x0006e20000000800 */
[----:B------:R-:W-:Y:S01]  /*58a0*/  FMUL.FTZ R167, R165, R35 ;  /* 0x00000023a5a77220 */ /* 0x000fe20000410000 */
[----:B------:R-:W-:Y:S01]  /*58b0*/  F2FP.PACK_AB R19, R177, R181 ;  /* 0x000000b5b113723e */ /* 0x000fe200000000ff */
[--C-:B------:R-:W-:Y:S01]  /*58c0*/  FFMA.FTZ R198, R18, c[0x0][0x29c], -R191.reuse ;  /* 0x0000a70012c67a23 */ /* 0x100fe200000108bf */
[----:B------:R-:W-:Y:S01]  /*58d0*/  FSEL R0, R236, -INF , P1 ;  /* 0xff800000ec007808 */ /* 0x000fe20000800000 */
[--C-:B-1----:R-:W-:Y:S01]  /*58e0*/  FFMA.FTZ R183, R172, c[0x0][0x29c], -R191.reuse ;  /* 0x0000a700acb77a23 */ /* 0x102fe200000108bf */
[----:B------:R-:W-:Y:S01]  /*58f0*/  F2FP.PACK_AB R172, R171, R176 ;  /* 0x000000b0abac723e */ /* 0x000fe200000000ff */
[----:B------:R-:W-:Y:S01]  /*5900*/  FFMA.FTZ R18, -R225, R225, 1 ;  /* 0x3f800000e1127423 */ /* 0x000fe200000101e1 */
[----:B------:R-:W-:Y:S02]  /*5910*/  F2FP.PACK_AB R171, R201, R202 ;  /* 0x000000cac9ab723e */ /* 0x000fe400000000ff */
[----:B------:R-:W-:Y:S01]  /*5920*/  MUFU.EX2 R35, R180 ;  /* 0x000000b400237308 */ /* 0x000fe20000000800 */
[----:B------:R-:W-:Y:S02]  /*5930*/  F2FP.PACK_AB R165, R187, R194 ;  /* 0x000000c2bba5723e */ /* 0x000fe400000000ff */
[----:B------:R-:W-:Y:S01]  /*5940*/  F2FP.PACK_AB R167, R167, R186 ;  /* 0x000000baa7a7723e */ /* 0x000fe200000000ff */
[--C-:B--2---:R-:W-:Y:S01]  /*5950*/  FFMA.FTZ R190, R33, c[0x0][0x29c], -R191.reuse ;  /* 0x0000a70021be7a23 */ /* 0x104fe200000108bf */
[----:B------:R-:W-:Y:S01]  /*5960*/  F2FP.PACK_AB R33, R166, R169 ;  /* 0x000000a9a621723e */ /* 0x000fe200000000ff */
[----:B------:R-:W-:Y:S01]  /*5970*/  FFMA.FTZ R191, R0, c[0x0][0x29c], -R191 ;  /* 0x0000a70000bf7a23 */ /* 0x000fe200000108bf */
[----:B------:R-:W-:Y:S01]  /*5980*/  F2FP.PACK_AB R169, R185, R193 ;  /* 0x000000c1b9a9723e */ /* 0x000fe200000000ff */
[----:B----4-:R-:W-:Y:S01]  /*5990*/  FMUL.FTZ R166, R21, R179 ;  /* 0x000000b315a67220 */ /* 0x010fe20000410000 */
[----:B------:R-:W-:Y:S01]  /*59a0*/  PLOP3.LUT P1, PT, PT, PT, UP0, 0x80, 0x0 ;  /* 0x000000000000781c */ /* 0x000fe20003f2f008 */
[----:B------:R-:W-:Y:S02]  /*59b0*/  FFMA.FTZ R0, -R205, R205, 1 ;  /* 0x3f800000cd007423 */ /* 0x000fe400000101cd */
[----:B------:R-:W-:Y:S01]  /*59c0*/  FMUL.FTZ R18, R166, R18 ;  /* 0x00000012a6127220 */ /* 0x000fe20000410000 */
[C---:B---3--:R-:W-:Y:S01]  /*59d0*/  F2FP.PACK_AB R34, R189.reuse, R21 ;  /* 0x00000015bd22723e */ /* 0x048fe200000000ff */
[----:B------:R-:W-:Y:S01]  /*59e0*/  FMUL.FTZ R189, R189, R178 ;  /* 0x000000b2bdbd7220 */ /* 0x000fe20000410000 */
[----:B------:R-:W-:Y:S01]  /*59f0*/  F2FP.PACK_AB R21, R16, R20 ;  /* 0x000000141015723e */ /* 0x000fe200000000ff */
[--C-:B-----5:R-:W-:Y:S02]  /*5a00*/  FADD.FTZ R8, R8, -R2.reuse ;  /* 0x8000000208087221 */ /* 0x120fe40000010000 */
[----:B------:R-:W-:Y:S02]  /*5a10*/  FMUL.FTZ R0, R189, R0 ;  /* 0x00000000bd007220 */ /* 0x000fe40000410000 */
[--C-:B------:R-:W-:Y:S02]  /*5a20*/  FADD.FTZ R12, R12, -R2.reuse ;  /* 0x800000020c0c7221 */ /* 0x100fe40000010000 */
[----:B------:R-:W-:Y:S01]  /*5a30*/  FMUL.FTZ R175, R20, R8 ;  /* 0x0000000814af7220 */ /* 0x000fe20000410000 */
[----:B------:R-:W-:Y:S01]  /*5a40*/  F2FP.PACK_AB R166, R0, R18 ;  /* 0x0000001200a6723e */ /* 0x000fe200000000ff */
[----:B------:R-:W-:Y:S01]  /*5a50*/  FFMA.FTZ R0, -R239, R239, 1 ;  /* 0x3f800000ef007423 */ /* 0x000fe200000101ef */
[----:B------:R-:W1:Y:S01]  /*5a60*/  MUFU.EX2 R18, R183 ;  /* 0x000000b700127308 */ /* 0x000e620000000800 */
[----:B------:R-:W-:Y:S02]  /*5a70*/  FFMA.FTZ R8, -R241, R241, 1 ;  /* 0x3f800000f1087423 */ /* 0x000fe400000101f1 */
[----:B------:R-:W-:Y:S01]  /*5a80*/  FMUL.FTZ R12, R17, R12 ;  /* 0x0000000c110c7220 */ /* 0x000fe20000410000 */
[----:B------:R-:W-:Y:S01]  /*5a90*/  F2FP.PACK_AB R17, R7, R17 ;  /* 0x000000110711723e */ /* 0x000fe200000000ff */
[--C-:B------:R-:W-:Y:S02]  /*5aa0*/  FADD.FTZ R9, R9, -R2.reuse ;  /* 0x8000000209097221 */ /* 0x100fe40000010000 */
[--C-:B------:R-:W-:Y:S02]  /*5ab0*/  FADD.FTZ R13, R13, -R2.reuse ;  /* 0x800000020d0d7221 */ /* 0x100fe40000010000 */
[----:B------:R-:W-:Y:S01]  /*5ac0*/  FMUL.FTZ R177, R175, R8 ;  /* 0x00000008afb17220 */ /* 0x000fe20000410000 */
[----:B------:R-:W-:Y:S01]  /*5ad0*/  MUFU.EX2 R20, R190 ;  /* 0x000000be00147308 */ /* 0x000fe20000000800 */
[----:B------:R-:W-:Y:S02]  /*5ae0*/  FMUL.FTZ R175, R12, R0 ;  /* 0x000000000caf7220 */ /* 0x000fe40000410000 */
[--C-:B------:R-:W-:Y:S01]  /*5af0*/  FADD.FTZ R24, R24, -R2.reuse ;  /* 0x8000000218187221 */ /* 0x100fe20000010000 */
[----:B------:R-:W2:Y:S01]  /*5b00*/  LDS R0, [R192+0x20320] ;  /* 0x02032000c0007984 */ /* 0x000ea20000000800 */
[--C-:B------:R-:W-:Y:S02]  /*5b10*/  FADD.FTZ R25, R25, -R2.reuse ;  /* 0x8000000219197221 */ /* 0x100fe40000010000 */
[--C-:B------:R-:W-:Y:S01]  /*5b20*/  FADD.FTZ R29, R29, -R2.reuse ;  /* 0x800000021d1d7221 */ /* 0x100fe20000010000 */
[----:B------:R-:W-:Y:S01]  /*5b30*/  STS [R224+0x20480], R23 ;  /* 0x02048017e0007388 */ /* 0x000fe20000000800 */
[----:B------:R-:W-:Y:S01]  /*5b40*/  FMUL.FTZ R9, R16, R9 ;  /* 0x0000000910097220 */ /* 0x000fe20000410000 */
[----:B------:R-:W3:Y:S01]  /*5b50*/  MUFU.EX2 R12, R196 ;  /* 0x000000c4000c7308 */ /* 0x000ee20000000800 */
        /* <DEDUP_REMOVED lines=26> */
[----:B------:R-:W-:Y:S01]  /*5d00*/  F2FP.PACK_AB R3, R164, R168 ;  /* 0x000000a8a403723e */ /* 0x000fe200000000ff */
        /* <DEDUP_REMOVED lines=22> */
[----:B---3--:R-:W-:Y:S01]  /*5e70*/  FMUL.FTZ R27, R12, R27 ;  /* 0x0000001b0c1b7220 */ /* 0x008fe20000410000 */
[----:B------:R-:W-:Y:S01]  /*5e80*/  STS [R223+0x2400], R34 ;  /* 0x00240022df007388 */ /* 0x000fe20000000800 */
[----:B--2---:R-:W-:Y:S02]  /*5e90*/  FFMA.FTZ R3, -R246, R246, 1 ;  /* 0x3f800000f6037423 */ /* 0x004fe400000101f6 */
[----:B------:R-:W-:Y:S01]  /*5ea0*/  FADD.FTZ R31, R31, -R0 ;  /* 0x800000001f1f7221 */ /* 0x000fe20000010000 */
[----:B------:R2:W-:Y:S01]  /*5eb0*/  STS [R224+0x23480], R4 ;  /* 0x02348004e0007388 */ /* 0x0005e20000000800 */
[----:B------:R-:W-:Y:S02]  /*5ec0*/  FMUL.FTZ R10, R10, R3 ;  /* 0x000000030a0a7220 */ /* 0x000fe40000410000 */
[----:B------:R-:W-:Y:S01]  /*5ed0*/  FFMA.FTZ R3, -R245, R245, 1 ;  /* 0x3f800000f5037423 */ /* 0x000fe200000101f5 */
[----:B----4-:R-:W-:Y:S01]  /*5ee0*/  F2FP.PACK_AB R2, R12, R20 ;  /* 0x000000140c02723e */ /* 0x010fe200000000ff */
[----:B------:R-:W-:Y:S02]  /*5ef0*/  FMUL.FTZ R20, R20, R26 ;  /* 0x0000001a14147220 */ /* 0x000fe40000410000 */
[----:B------:R-:W-:Y:S02]  /*5f00*/  FMUL.FTZ R3, R14, R3 ;  /* 0x000000030e037220 */ /* 0x000fe40000410000 */
[----:B------:R3:W-:Y:S01]  /*5f10*/  STS [R224+0x23880], R2 ;  /* 0x02388002e0007388 */ /* 0x0007e20000000800 */
[----:B------:R-:W-:Y:S02]  /*5f20*/  FFMA.FTZ R0, -R242, R242, 1 ;  /* 0x3f800000f2007423 */ /* 0x000fe400000101f2 */
[----:B-1----:R-:W-:Y:S01]  /*5f30*/  FMUL.FTZ R31, R6, R31 ;  /* 0x0000001f061f7220 */ /* 0x002fe20000410000 */
[----:B------:R1:W-:Y:S01]  /*5f40*/  STS [R223+0x3000], R5 ;  /* 0x00300005df007388 */ /* 0x0003e20000000800 */
[----:B--2---:R-:W-:Y:S04]  /*5f50*/  FFMA.FTZ R4, -R244, R244, 1 ;  /* 0x3f800000f4047423 */ /* 0x004fe800000101f4 */
[----:B------:R-:W-:Y:S05]  /*5f60*/  FMUL.FTZ R4, R15, R4 ;  /* 0x000000040f047220 */ /* 0x000fea0000410000 */
[----:B------:R-:W-:Y:S01]  /*5f70*/  F2FP.PACK_AB R4, R4, R3 ;  /* 0x000000030404723e */ /* 0x000fe200000000ff */
[----:B---3--:R-:W-:Y:S02]  /*5f80*/  FFMA.FTZ R2, -R247, R247, 1 ;  /* 0x3f800000f7027423 */ /* 0x008fe400000101f7 */
[----:B------:R-:W-:Y:S02]  /*5f90*/  FFMA.FTZ R3, -R243, R243, 1 ;  /* 0x3f800000f3037423 */ /* 0x000fe400000101f3 */
[----:B------:R-:W-:Y:S01]  /*5fa0*/  FMUL.FTZ R11, R168, R2 ;  /* 0x00000002a80b7220 */ /* 0x000fe20000410000 */
[----:B------:R-:W-:Y:S01]  /*5fb0*/  F2FP.PACK_AB R2, R6, R7 ;  /* 0x000000070602723e */ /* 0x000fe200000000ff */
[----:B-1----:R-:W-:Y:S02]  /*5fc0*/  FMUL.FTZ R5, R7, R30 ;  /* 0x0000001e07057220 */ /* 0x002fe40000410000 */
[----:B------:R-:W-:Y:S02]  /*5fd0*/  FMUL.FTZ R7, R20, R0 ;  /* 0x0000000014077220 */ /* 0x000fe40000410000 */
[----:B------:R1:W-:Y:S01]  /*5fe0*/  STS [R223+0x3400], R2 ;  /* 0x00340002df007388 */ /* 0x0003e20000000800 */
[----:B------:R-:W-:Y:S02]  /*5ff0*/  FFMA.FTZ R6, -R236, R236, 1 ;  /* 0x3f800000ec067423 */ /* 0x000fe400000101ec */
[----:B------:R-:W-:Y:S01]  /*6000*/  FMUL.FTZ R3, R27, R3 ;  /* 0x000000031b037220 */ /* 0x000fe20000410000 */
[----:B------:R-:W-:Y:S01]  /*6010*/  BAR.SYNC.DEFER_BLOCKING 0x0 ;  /* 0x0000000000007b1d */ /* 0x000fe20000010000 */
[----:B------:R-:W-:Y:S03]  /*6020*/  FFMA.FTZ R0, -R238, R238, 1 ;  /* 0x3f800000ee007423 */ /* 0x000fe600000101ee */
[----:B------:R-:W-:Y:S01]  /*6030*/  F2FP.PACK_AB R3, R3, R7 ;  /* 0x000000070303723e */ /* 0x000fe200000000ff */
[----:B------:R-:W-:Y:S02]  /*6040*/  FMUL.FTZ R5, R5, R0 ;  /* 0x0000000005057220 */ /* 0x000fe40000410000 */
[----:B------:R-:W-:Y:S05]  /*6050*/  FMUL.FTZ R0, R31, R6 ;  /* 0x000000061f007220 */ /* 0x000fea0000410000 */
[----:B------:R-:W-:Y:S02]  /*6060*/  F2FP.PACK_AB R0, R0, R5 ;  /* 0x000000050000723e */ /* 0x000fe400000000ff */
[----:B-1----:R-:W-:Y:S01]  /*6070*/  F2FP.PACK_AB R2, R10, R11 ;  /* 0x0000000b0a02723e */ /* 0x002fe200000000ff */
        /* <DEDUP_REMOVED lines=119> */
[----:B-12-4-:R-:W2:Y:S01]  /*67f0*/  LDL R209, [R1+0x10] ;  /* 0x0000100001d17983 */ /* 0x016ea20000100800 */
[----:B------:R-:W-:Y:S02]  /*6800*/  ULDC.64 UR6, c[0x0][0x208] ;  /* 0x0000820000067ab9 */ /* 0x000fe40000000a00 */
[----:B------:R-:W-:Y:S01]  /*6810*/  USHF.R.S32.HI UR4, URZ, 0x1f, UR25 ;  /* 0x0000001f3f047899 */ /* 0x000fe20008011419 */
[----:B------:R-:W3:Y:S01]  /*6820*/  LDL.64 R228, [R1] ;  /* 0x0000000001e47983 */ /* 0x000ee20000100a00 */
        /* <DEDUP_REMOVED lines=8> */
[----:B------:R-:W-:Y:S03]  /*68b0*/  IMAD.U32 R7, RZ, RZ, UR6 ;  /* 0x00000006ff077e24 */ /* 0x000fe6000f8e00ff */
[----:B------:R-:W-:Y:S01]  /*68c0*/  USHF.L.U64.HI UR4, UR26, 0x6, UR4 ;  /* 0x000000061a047899 */ /* 0x000fe20008010204 */
[----:B------:R-:W-:Y:S05]  /*68d0*/  IMAD.U32 R13, RZ, RZ, UR25 ;  /* 0x00000019ff0d7e24 */ /* 0x000fea000f8e00ff */
[----:B------:R-:W-:Y:S01]  /*68e0*/  IMAD.U32 R4, RZ, RZ, UR4 ;  /* 0x00000004ff047e24 */ /* 0x000fe2000f8e00ff */
[----:B---3--:R-:W-:Y:S01]  /*68f0*/  IADD3 R7, P2, P1, R228, UR8, R7 ;  /* 0x00000008e4077c10 */ /* 0x008fe2000f95e007 */
[----:B--2---:R-:W-:Y:S02]  /*6900*/  IMAD.MOV.U32 R230, RZ, RZ, R209 ;  /* 0x000000ffffe67224 */ /* 0x004fe400078e00d1 */
[----:B------:R-:W2:Y:S01]  /*6910*/  LDL R209, [R1+0x40] ;  /* 0x0000400001d17983 */ /* 0x000ea20000100800 */
[----:B------:R-:W-:Y:S02]  /*6920*/  IADD3.X R12, R251, UR9, R4, P2, P1 ;  /* 0x00000009fb0c7c10 */ /* 0x000fe400097e2404 */
[----:B----4-:R-:W-:Y:S04]  /*6930*/  IADD3 R4, P1, R240, UR25, RZ ;  /* 0x00000019f0047c10 */ /* 0x010fe8000ff3e0ff */
        /* <DEDUP_REMOVED lines=9> */
[----:B------:R-:W-:Y:S02]  /*69d0*/  IADD3 R5, -R230, UR13, -R13 ;  /* 0x0000000de6057c10 */ /* 0x000fe4000fffe90d */
[----:B------:R-:W-:Y:S02]  /*69e0*/  LEA.HI.X R7, R7, c[0x0][0x1f4], R12, 0x1, P1 ;  /* 0x00007d0007077a11 */ /* 0x000fe400008f0c0c */
[C---:B------:R-:W-:Y:S01]  /*69f0*/  ISETP.LT.OR P1, PT, R5.reuse, 0x1, !P4 ;  /* 0x000000010500780c */ /* 0x040fe20006721670 */
[----:B--2---:R-:W-:Y:S02]  /*6a00*/  IMAD R4, R4, 0x4000, R209 ;  /* 0x0000400004047824 */ /* 0x004fe400078e02d1 */
[----:B------:R-:W1:Y:S10]  /*6a10*/  S2R R209, SR_TID.X ;  /* 0x0000000000d17919 */ /* 0x000e740000002100 */
[----:B------:R-:W-:Y:S01]  /*6a20*/  @!PT LDS RZ, [RZ] ;  /* 0x00000000fffff984 */ /* 0x000fe20000000800 */
[----:B------:R-:W-:Y:S01]  /*6a30*/  @!PT LDS RZ, [RZ] ;  /* 0x00000000fffff984 */ /* 0x000fe20000000800 */
[----:B------:R-:W-:Y:S01]  /*6a40*/  @!PT LDS RZ, [RZ] ;  /* 0x00000000fffff984 */ /* 0x000fe20000000800 */
[----:B------:R2:W-:Y:S01]  /*6a50*/  LDGSTS.E.BYPASS.LTC128B.128 [R4], [R8.64], !P1 ;  /* 0x0000000008047fae */ /* 0x0005e2000c901d52 */
[C---:B------:R-:W-:Y:S11]  /*6a60*/  ISETP.LT.OR P1, PT, R5.reuse, 0x1, !P5 ;  /* 0x000000010500780c */ /* 0x040ff60006f21670 */
[----:B------:R-:W-:Y:S02]  /*6a70*/  @!UPT UIADD3 URZ, URZ, URZ, URZ ;  /* 0x0000003f3f3ff290 */ /* 0x000fe4000fffe03f */
[----:B------:R2:W-:Y:S01]  /*6a80*/  LDGSTS.E.BYPASS.LTC128B.128 [R4+0x2000], [R8.64+0x80], !P1 ;  /* 0x0200008008047fae */ /* 0x0005e2000c901d52 */
[----:B------:R-:W-:Y:S01]  /*6a90*/  ISETP.LT.OR P1, PT, R5, 0x21, !P4 ;  /* 0x000000210500780c */ /* 0x000fe20006721670 */
[----:B-1----:R-:W-:Y:S11]  /*6aa0*/  IMAD.SHL.U32 R209, R209, 0x4, RZ ;  /* 0x00000004d1d17824 */ /* 0x002ff600078e00ff */
[----:B------:R-:W-:Y:S01]  /*6ab0*/  @!UPT UIADD3 URZ, URZ, URZ, URZ ;  /* 0x0000003f3f3ff290 */ /* 0x000fe2000fffe03f */
[----:B------:R2:W-:Y:S01]  /*6ac0*/  LDGSTS.E.BYPASS.LTC128B.128 [R4+0x1000], [R6.64], !P1 ;  /* 0x0100000006047fae */ /* 0x0005e2000c901d52 */
[----:B------:R-:W-:Y:S01]  /*6ad0*/  ISETP.LT.OR P1, PT, R5, 0x21, !P5 ;  /* 0x000000210500780c */ /* 0x000fe20006f21670 */
[----:B------:R-:W-:Y:S04]  /*6ae0*/  IMAD.U32 R5, RZ, RZ, UR24 ;  /* 0x00000018ff057e24 */ /* 0x000fe8000f8e00ff */
[----:B------:R-:W-:Y:S04]  /*6af0*/  @!P3 IMAD R5, R5, 0x40, R209 ;  /* 0x000000400505b824 */ /* 0x000fe800078e02d1 */
[----:B------:R-:W-:Y:S04]  /*6b00*/  @!P3 IMAD.SHL.U32 R5, R5, 0x4, RZ ;  /* 0x000000040505b824 */ /* 0x000fe800078e00ff */
[----:B------:R2:W-:Y:S04]  /*6b10*/  LDGSTS.E.BYPASS.LTC128B.128 [R4+0x3000], [R6.64+0x80], !P1 ;  /* 0x0300008006047fae */ /* 0x0005e8000c901d52 */
[----:B------:R2:W-:Y:S02]  /*6b20*/  @!P3 LDGSTS.E.BYPASS.LTC128B.128 [R5+0x20280], [R10.64] ;  /* 0x202800000a05bfae */ /* 0x0005e4000b901d52 */
.L_x_2048:
[-C--:B-12-4-:R-:W-:Y:S01]  /*6b30*/  HMMA.16816.F32 R4, R164, R16.reuse, RZ ;  /* 0x00000010a404723c */ /* 0x096fe200000018ff */
[----:B------:R-:W-:Y:S01]  /*6b40*/  LDSM.16.MT88.4 R184, [R0+0x1080] ;  /* 0x0010800000b8783b */ /* 0x000fe20000004200 */
[----:B------:R-:W-:Y:S02]  /*6b50*/  USHF.L.U32 UR23, UR23, 0xd, URZ ;  /* 0x0000000d17177899 */ /* 0x000fe4000800063f */
[----:B------:R-:W-:Y:S01]  /*6b60*/  IMAD.IADD R204, R3, 0x1, R216 ;  /* 0x0000000103cc7824 */ /* 0x000fe200078e02d8 */
[----:B------:R-:W-:Y:S01]  /*6b70*/  UISETP.GE.AND UP0, UPT, UR17, UR11, UPT ;  /* 0x0000000b1100728c */ /* 0x000fe2000bf06270 */
[----:B------:R-:W-:Y:S01]  /*6b80*/  LDSM.16.MT88.4 R192, [R0+0x5080] ;  /* 0x0050800000c0783b */ /* 0x000fe20000004200 */
[----:B------:R-:W-:Y:S01]  /*6b90*/  UIADD3 UR7, UR5, 0x1, URZ ;  /* 0x0000000105077890 */ /* 0x000fe2000fffe03f */
[C---:B------:R-:W-:Y:S01]  /*6ba0*/  HMMA.16816.F32 R8, R28.reuse, R16, RZ ;  /* 0x000000101c08723c */ /* 0x040fe200000018ff */
[----:B------:R-:W-:Y:S02]  /*6bb0*/  UISETP.GE.AND UP3, UPT, UR5, 0x1, UPT ;  /* 0x000000010500788c */ /* 0x000fe4000bf66270 */
[----:B------:R-:W1:Y:S01]  /*6bc0*/  LDSM.16.M88.4 R180, [R204+0x24480] ;  /* 0x02448000ccb4783b */ /* 0x000e620000000200 */
[----:B------:R-:W-:Y:S02]  /*6bd0*/  UIADD3 UR6, UR22, 0x1, URZ ;  /* 0x0000000116067890 */ /* 0x000fe4000fffe03f */
[----:B------:R-:W-:Y:S02]  /*6be0*/  UISETP.GE.AND UP2, UPT, UR22, 0x1, UPT ;  /* 0x000000011600788c */ /* 0x000fe4000bf46270 */
[-C--:B------:R-:W-:Y:S01]  /*6bf0*/  HMMA.16816.F32 R12, R28, R18.reuse, RZ ;  /* 0x000000121c0c723c */ /* 0x080fe200000018ff */
[----:B------:R-:W2:Y:S01]  /*6c00*/  LDSM.16.M88.4 R188, [R204+0x25480] ;  /* 0x02548000ccbc783b */ /* 0x000ea20000000200 */
[----:B------:R-:W-:Y:S02]  /*6c10*/  UIADD3 UR4, UR24, 0x1, URZ ;  /* 0x0000000118047890 */ /* 0x000fe4000fffe03f */
[----:B------:R-:W-:Y:S02]  /*6c20*/  UISETP.GE.AND UP1, UPT, UR24, 0x1, UPT ;  /* 0x000000011800788c */ /* 0x000fe4000bf26270 */
[----:B------:R-:W3:Y:S01]  /*6c30*/  LDL.64 R226, [R1+0x30] ;  /* 0x0000300001e27983 */ /* 0x000ee20000100a00 */
[----:B------:R-:W-:Y:S01]  /*6c40*/  USEL UR5, UR7, URZ, !UP3 ;  /* 0x0000003f07057287 */ /* 0x000fe2000d800000 */
[C---:B------:R-:W-:Y:S01]  /*6c50*/  HMMA.16816.F32 R16, R164.reuse, R18, RZ ;  /* 0x00000012a410723c */ /* 0x040fe200000018ff */
[----:B------:R-:W-:Y:S02]  /*6c60*/  USEL UR22, UR6, URZ, !UP2 ;  /* 0x0000003f06167287 */ /* 0x000fe4000d000000 */
[----:B------:R-:W4:Y:S01]  /*6c70*/  LDL R209, [R1+0x3c] ;  /* 0x00003c0001d17983 */ /* 0x000f220000100800 */
[----:B------:R-:W-:Y:S04]  /*6c80*/  USEL UR24, UR4, URZ, !UP1 ;  /* 0x0000003f04187287 */ /* 0x000fe8000c800000 */
        /* <DEDUP_REMOVED lines=72> */
[----:B------:R-:W-:Y:S03]  /*7110*/  UMOV UR23, UR17 ;  /* 0x0000001100177c82 */ /* 0x000fe60008000000 */
[C---:B------:R-:W-:Y:S04]  /*7120*/  HMMA.16816.F32 R16, R184.reuse, R198, R16 ;  /* 0x000000c6b810723c */ /* 0x040fe80000001810 */
        /* <DEDUP_REMOVED lines=202> */
.L_x_2044:
[----:B------:R-:W-:Y:S05]  /*7dd0*/  @P0 BRA `(.L_x_2050) ;  /* 0x00001fe000000947 */ /* 0x000fea0003800000 */
[----:B------:R-:W-:Y:S01]  /*7de0*/  F2FP.PACK_AB R36, R37, R36 ;  /* 0x000000242524723e */ /* 0x000fe200000000ff */
[----:B------:R-:W-:Y:S01]  /*7df0*/  BAR.SYNC.DEFER_BLOCKING 0x1, 0x100 ;  /* 0x0044000000007b1d */ /* 0x000fe20000010000 */
[----:B------:R-:W-:Y:S02]  /*7e00*/  F2FP.PACK_AB R38, R39, R38 ;  /* 0x000000262726723e */ /* 0x000fe400000000ff */
[----:B------:R-:W-:Y:S02]  /*7e10*/  F2FP.PACK_AB R64, R65, R64 ;  /* 0x000000404140723e */ /* 0x000fe400000000ff */
[----:B------:R-:W-:Y:S01]  /*7e20*/  F2FP.PACK_AB R66, R67, R66 ;  /* 0x000000424342723e */ /* 0x000fe200000000ff */
[----:B------:R-:W1:Y:S01]  /*7e30*/  S2R R37, SR_TID.X ;  /* 0x0000000000257919 */ /* 0x000e620000002100 */
[----:B------:R-:W-:Y:S01]  /*7e40*/  F2FP.PACK_AB R40, R41, R40 ;  /* 0x000000282928723e */ /* 0x000fe200000000ff */
[----:B------:R-:W-:Y:S01]  /*7e50*/  ULDC.64 UR4, c[0x0][0x358] ;  /* 0x0000d60000047ab9 */ /* 0x000fe20000000a00 */
[----:B------:R-:W-:Y:S01]  /*7e60*/  F2FP.PACK_AB R42, R43, R42 ;  /* 0x0000002a2b2a723e */ /* 0x000fe200000000ff */
[----:B------:R-:W-:Y:S01]  /*7e70*/  UISETP.NE.U32.AND UP1, UPT, URZ, UR4, UPT ;  /* 0x000000043f00728c */ /* 0x000fe2000bf25070 */
[----:B------:R-:W-:Y:S01]  /*7e80*/  F2FP.PACK_AB R60, R61, R60 ;  /* 0x0000003c3d3c723e */ /* 0x000fe200000000ff */
[----:B------:R-:W-:Y:S01]  /*7e90*/  UMOV UR6, 0x4 ;  /* 0x0000000400067882 */ /* 0x000fe20000000000 */
[----:B------:R-:W-:Y:S01]  /*7ea0*/  F2FP.PACK_AB R62, R63, R62 ;  /* 0x0000003e3f3e723e */ /* 0x000fe200000000ff */
[----:B------:R-:W-:Y:S01]  /*7eb0*/  UISETP.NE.AND.EX UP1, UPT, URZ, UR5, UPT, UP1 ;  /* 0x000000053f00728c */ /* 0x000fe2000bf25310 */
[----:B------:R-:W-:-:S02]  /*7ec0*/  F2FP.PACK_AB R44, R45, R44 ;  /* 0x0000002c2d2c723e */ /* 0x000fc400000000ff */
[----:B------:R-:W-:Y:S01]  /*7ed0*/  F2FP.PACK_AB R46, R47, R46 ;  /* 0x0000002e2f2e723e */ /* 0x000fe200000000ff */
[----:B------:R-:W-:Y:S01]  /*7ee0*/  ULDC.64 UR4, c[0x0][0x358] ;  /* 0x0000d60000047ab9 */ /* 0x000fe20000000a00 */
[----:B------:R-:W-:Y:S01]  /*7ef0*/  F2FP.PACK_AB R56, R57, R56 ;  /* 0x000000383938723e */ /* 0x000fe200000000ff */
[----:B------:R-:W-:Y:S01]  /*7f00*/  UIMAD.WIDE UR4, UR14, UR6, UR4 ;  /* 0x000000060e0472a5 */ /* 0x000fe2000f8e0204 */
[----:B------:R-:W-:Y:S02]  /*7f10*/  F2FP.PACK_AB R58, R59, R58 ;  /* 0x0000003a3b3a723e */ /* 0x000fe400000000ff */
[----:B------:R-:W-:Y:S02]  /*7f20*/  F2FP.PACK_AB R48, R49, R48 ;  /* 0x000000303130723e */ /* 0x000fe400000000ff */
[----:B------:R-:W-:Y:S02]  /*7f30*/  F2FP.PACK_AB R50, R51, R50 ;  /* 0x000000323332723e */ /* 0x000fe400000000ff */
[----:B------:R-:W-:-:S02]  /*7f40*/  F2FP.PACK_AB R52, R53, R52 ;  /* 0x000000343534723e */ /* 0x000fc400000000ff */
[----:B------:R-:W-:Y:S02]  /*7f50*/  F2FP.PACK_AB R54, R55, R54 ;  /* 0x000000363736723e */ /* 0x000fe400000000ff */
[----:B-1----:R-:W-:Y:S02]  /*7f60*/  SHF.R.S32.HI R35, RZ, 0x1f, R37 ;  /* 0x0000001fff237819 */ /* 0x002fe40000011425 */
[----:B------:R-:W-:Y:S02]  /*7f70*/  F2FP.PACK_AB R68, R69, R68 ;  /* 0x000000444544723e */ /* 0x000fe400000000ff */
[CC--:B-----5:R-:W-:Y:S02]  /*7f80*/  LEA.HI R5, R35.reuse, R37.reuse, RZ, 0x2 ;  /* 0x0000002523057211 */ /* 0x0e0fe400078f10ff */
[----:B----4-:R-:W-:Y:S02]  /*7f90*/  LEA.HI R2, R35, R37, RZ, 0x5 ;  /* 0x0000002523027211 */ /* 0x010fe400078f28ff */
[----:B------:R-:W-:-:S02]  /*7fa0*/  SHF.R.S32.HI R7, RZ, 0x2, R5 ;  /* 0x00000002ff077819 */ /* 0x000fc40000011405 */
[----:B--2---:R-:W-:Y:S02]  /*7fb0*/  SHF.R.S32.HI R0, RZ, 0x1f, R5 ;  /* 0x0000001fff007819 */ /* 0x004fe40000011405 */
[----:B------:R-:W-:Y:S02]  /*7fc0*/  SHF.R.S32.HI R3, RZ, 0x5, R2 ;  /* 0x00000005ff037819 */ /* 0x000fe40000011402 */
[----:B------:R-:W-:Y:S02]  /*7fd0*/  LEA.HI R0, R0, R7, RZ, 0x3 ;  /* 0x0000000700007211 */ /* 0x000fe400078f18ff */
[----:B------:R-:W-:Y:S02]  /*7fe0*/  LEA.HI R6, R35, R37, RZ, 0x6 ;  /* 0x0000002523067211 */ /* 0x000fe400078f30ff */
[----:B------:R-:W-:Y:S02]  /*7ff0*/  LOP3.LUT R0, R0, 0xfffffff8, RZ, 0xc0, !PT ;  /* 0xfffffff800007812 */ /* 0x000fe400078ec0ff */
[----:B------:R-:W-:-:S02]  /*8000*/  SHF.R.U32.HI R6, RZ, 0x3, R6 ;  /* 0x00000003ff067819 */ /* 0x000fc40000011606 */
[----:B------:R-:W-:Y:S01]  /*8010*/  LOP3.LUT R5, R5, 0x3ffffffc, RZ, 0xc0, !PT ;  /* 0x3ffffffc05057812 */ /* 0x000fe200078ec0ff */
[----:B------:R-:W-:Y:S01]  /*8020*/  IMAD.IADD R7, R7, 0x1, -R0 ;  /* 0x0000000107077824 */ /* 0x000fe200078e0a00 */
[----:B------:R-:W-:Y:S02]  /*8030*/  LEA.HI R0, R2, R3, RZ, 0x1 ;  /* 0x0000000302007211 */ /* 0x000fe400078f08ff */
[----:B------:R-:W-:Y:S01]  /*8040*/  F2FP.PACK_AB R70, R71, R70 ;  /* 0x000000464746723e */ /* 0x000fe200000000ff */
[C---:B------:R-:W-:Y:S01]  /*8050*/  IMAD.SHL.U32 R2, R7.reuse, 0x40, RZ ;  /* 0x0000004007027824 */ /* 0x040fe200078e00ff */
[----:B------:R-:W-:Y:S02]  /*8060*/  LOP3.LUT R4, R0, 0x1ffffe, RZ, 0xc0, !PT ;  /* 0x001ffffe00047812 */ /* 0x000fe400078ec0ff */
[----:B------:R-:W-:Y:S02]  /*8070*/  LOP3.LUT P0, RZ, R7, 0x4, RZ, 0xc0, !PT ;  /* 0x0000000407ff7812 */ /* 0x000fe4000780c0ff */
[----:B------:R-:W-:Y:S01]  /*8080*/  LOP3.LUT R0, R2, 0x1c0, RZ, 0xc0, !PT ;  /* 0x000001c002007812 */ /* 0x000fe200078ec0ff */
[----:B------:R-:W-:Y:S01]  /*8090*/  IMAD.IADD R3, R3, 0x1, -R4 ;  /* 0x0000000103037824 */ /* 0x000fe200078e0a04 */
[----:B------:R-:W-:Y:S01]  /*80a0*/  F2FP.PACK_AB R96, R97, R96 ;  /* 0x000000606160723e */ /* 0x000fe200000000ff */
[----:B------:R-:W-:Y:S01]  /*80b0*/  IMAD.IADD R2, R37, 0x1, -R5 ;  /* 0x0000000125027824 */ /* 0x000fe200078e0a05 */
[----:B------:R-:W-:-:S02]  /*80c0*/  LOP3.LUT R4, R0, 0x18, R6, 0xf8, !PT ;  /* 0x0000001800047812 */ /* 0x000fc400078ef806 */
[----:B------:R-:W-:Y:S01]  /*80d0*/  SHF.R.U32.HI R0, RZ, 0x3, R0 ;  /* 0x00000003ff007819 */ /* 0x000fe20000011600 */
[----:B------:R-:W-:Y:S01]  /*80e0*/  IMAD R2, R3, 0x200, R2 ;  /* 0x0000020003027824 */ /* 0x000fe200078e0202 */
[----:B------:R-:W-:Y:S02]  /*80f0*/  F2FP.PACK_AB R98, R99, R98 ;  /* 0x000000626362723e */ /* 0x000fe400000000ff */
[----:B------:R-:W-:Y:S02]  /*8100*/  LOP3.LUT R0, R4, R0, RZ, 0x3c, !PT ;  /* 0x0000000004007212 */ /* 0x000fe400078e3cff */
[----:B------:R-:W-:Y:S02]  /*8110*/  F2FP.PACK_AB R72, R73, R72 ;  /* 0x000000484948723e */ /* 0x000fe400000000ff */
[----:B------:R-:W-:Y:S01]  /*8120*/  F2FP.PACK_AB R74, R75, R74 ;  /* 0x0000004a4b4a723e */ /* 0x000fe200000000ff */
[----:B------:R-:W-:Y:S01]  /*8130*/  IMAD.U32 R0, R2, 0x2, R0 ;  /* 0x0000000202007824 */ /* 0x000fe200078e0000 */
[----:B------:R-:W-:-:S02]  /*8140*/  F2FP.PACK_AB R92, R93, R92 ;  /* 0x0000005c5d5c723e */ /* 0x000fc400000000ff */
[----:B------:R-:W-:Y:S01]  /*8150*/  F2FP.PACK_AB R94, R95, R94 ;  /* 0x0000005e5f5e723e */ /* 0x000fe200000000ff */
[----:B------:R-:W-:Y:S01]  /*8160*/  IMAD.SHL.U32 R0, R0, 0x2, RZ ;  /* 0x0000000200007824 */ /* 0x000fe200078e00ff */
[----:B------:R-:W-:Y:S02]  /*8170*/  F2FP.PACK_AB R76, R77, R76 ;  /* 0x0000004c4d4c723e */ /* 0x000fe400000000ff */
[----:B------:R-:W-:Y:S02]  /*8180*/  F2FP.PACK_AB R78, R79, R78 ;  /* 0x0000004e4f4e723e */ /* 0x000fe400000000ff */
[C---:B------:R-:W-:Y:S01]  /*8190*/  IADD3 R2, R0.reuse, 0x40, RZ ;  /* 0x0000004000027810 */ /* 0x040fe20007ffe0ff */
[----:B------:R-:W-:Y:S01]  /*81a0*/  STS [R0+0x8080], R36 ;  /* 0x0080802400007388 */ /* 0x000fe20000000800 */
[----:B------:R-:W-:Y:S02]  /*81b0*/  @P0 IADD3 R2, R0, -0x40, RZ ;  /* 0xffffffc000020810 */ /* 0x000fe40007ffe0ff */
        /* <DEDUP_REMOVED lines=98> */
[----:B------:R-:W-:Y:S04]  /*87e0*/  STS [R0+0x7080], R12 ;  /* 0x0070800c00007388 */ /* 0x000fe80000000800 */
[----:B------:R3:W-:Y:S01]  /*87f0*/  STS [R0+0x7480], R11 ;  /* 0x0074800b00007388 */ /* 0x0007e20000000800 */
[----:B-1----:R-:W-:-:S03]  /*8800*/  IMAD.U32 R7, RZ, RZ, UR5 ;  /* 0x00000005ff077e24 */ /* 0x002fc6000f8e00ff */
[----:B------:R-:W-:Y:S04]  /*8810*/  STS [R2+0x7080], R4 ;  /* 0x0070800402007388 */ /* 0x000fe80000000800 */
[----:B------:R1:W-:Y:S01]  /*8820*/  STS [R2+0x7480], R3 ;  /* 0x0074800302007388 */ /* 0x0003e20000000800 */
[----:B--2---:R-:W-:-:S03]  /*8830*/  IMAD.U32 R6, RZ, RZ, UR4 ;  /* 0x00000004ff067e24 */ /* 0x004fc6000f8e00ff */
[----:B------:R-:W-:Y:S06]  /*8840*/  BAR.SYNC.DEFER_BLOCKING 0x1, 0x100 ;  /* 0x0044000000007b1d */ /* 0x000fec0000010000 */
[----:B------:R-:W-:Y:S02]  /*8850*/  ULDC.64 UR4, c[0x0][0x360] ;  /* 0x0000d80000047ab9 */ /* 0x000fe40000000a00 */
[----:B------:R-:W-:Y:S01]  /*8860*/  UISETP.NE.U32.AND UP0, UPT, URZ, UR4, UPT ;  /* 0x000000043f00728c */ /* 0x000fe2000bf05070 */
[----:B---3--:R-:W2:Y:S03]  /*8870*/  @P0 LDG.E R0, [R6.64] ;  /* 0x0000001206000981 */ /* 0x008ea6000c1e1900 */
[----:B------:R-:W-:Y:S01]  /*8880*/  UISETP.NE.AND.EX UP0, UPT, URZ, UR5, UPT, UP0 ;  /* 0x000000053f00728c */ /* 0x000fe2000bf05300 */
[----:B------:R-:W-:-:S02]  /*8890*/  IMAD.MOV.U32 R8, RZ, RZ, c[0x0][0x2f0] ;  /* 0x0000bc00ff087624 */ /* 0x000fc400078e00ff */
[----:B------:R-:W-:-:S03]  /*88a0*/  ULDC.64 UR4, c[0x0][0x360] ;  /* 0x0000d80000047ab9 */ /* 0x000fc60000000a00 */
[----:B------:R-:W-:-:S05]  /*88b0*/  PLOP3.LUT P1, PT, PT, PT, UP0, 0x80, 0x0 ;  /* 0x000000000000781c */ /* 0x000fca0003f2f008 */
[----:B------:R-:W-:-:S06]  /*88c0*/  @UP0 UIMAD.WIDE UR4, UR14, UR6, UR4 ;  /* 0x000000060e0402a5 */ /* 0x000fcc000f8e0204 */
[----:B-1----:R-:W-:Y:S02]  /*88d0*/  IMAD.U32 R2, RZ, RZ, UR4 ;  /* 0x00000004ff027e24 */ /* 0x002fe4000f8e00ff */
        /* <DEDUP_REMOVED lines=10> */
[----:B------:R-:W2:Y:S04]  /*8980*/  LDG.E R0, [R6.64] ;  /* 0x0000001206007981 */ /* 0x000ea8000c1e1900 */
[----:B------:R-:W2:Y:S02]  /*8990*/  LDG.E R2, [R6.64+0x4] ;  /* 0x0000041206027981 */ /* 0x000ea4000c1e1900 */
[----:B--2--5:R-:W-:Y:S02]  /*89a0*/  IADD3 R8, -R0, R2, RZ ;  /* 0x0000000200087210 */ /* 0x024fe40007ffe1ff */
.L_x_2051:
[CC--:B-1----:R-:W-:Y:S01]  /*89b0*/  LEA.HI R2, R35.reuse, R37.reuse, RZ, 0x4 ;  /* 0x0000002523027211 */ /* 0x0c2fe200078f20ff */
[----:B------:R-:W-:Y:S01]  /*89c0*/  USHF.R.S32.HI UR6, URZ, 0x1f, UR15 ;  /* 0x0000001f3f067899 */ /* 0x000fe2000801140f */
[----:B------:R-:W-:Y:S01]  /*89d0*/  LEA.HI R4, R35, R37, RZ, 0x7 ;  /* 0x0000002523047211 */ /* 0x000fe200078f38ff */
[----:B------:R-:W-:Y:S01]  /*89e0*/  ULDC.64 UR4, c[0x0][0x338] ;  /* 0x0000ce0000047ab9 */ /* 0x000fe20000000a00 */
[----:B------:R-:W-:Y:S01]  /*89f0*/  LOP3.LUT R0, R2, 0xfffffff0, RZ, 0xc0, !PT ;  /* 0xfffffff002007812 */ /* 0x000fe200078ec0ff */
[----:B------:R-:W-:Y:S01]  /*8a00*/  UIMAD UR4, UR6, UR4, URZ ;  /* 0x00000004060472a4 */ /* 0x000fe2000f8e023f */
[----:B------:R-:W-:Y:S01]  /*8a10*/  SHF.R.S32.HI R14, RZ, 0x4, R2 ;  /* 0x00000004ff0e7819 */ /* 0x000fe20000011402 */
[----:B------:R-:W-:Y:S01]  /*8a20*/  IMAD.SHL.U32 R4, R4, 0x4, RZ ;  /* 0x0000000404047824 */ /* 0x000fe200078e00ff */
[----:B------:R-:W-:Y:S01]  /*8a30*/  USHF.R.S32.HI UR7, URZ, 0x1f, UR14 ;  /* 0x0000001f3f077899 */ /* 0x000fe2000801140e */
[----:B------:R-:W-:Y:S01]  /*8a40*/  IMAD.IADD R0, R37, 0x1, -R0 ;  /* 0x0000000125007824 */ /* 0x000fe200078e0a00 */
[----:B------:R-:W-:Y:S01]  /*8a50*/  UIMAD UR5, UR15, UR5, UR4 ;  /* 0x000000050f0572a4 */ /* 0x000fe2000f8e0204 */
[----:B------:R-:W-:Y:S01]  /*8a60*/  IMAD.SHL.U32 R2, R14, 0x40, RZ ;  /* 0x000000400e027824 */ /* 0x000fe200078e00ff */
[----:B------:R-:W-:Y:S01]  /*8a70*/  USEL UR14, UR14, URZ, !UP1 ;  /* 0x0000003f0e0e7287 */ /* 0x000fe2000c800000 */
[----:B------:R-:W-:Y:S01]  /*8a80*/  IMAD.SHL.U32 R12, R0, 0x8, RZ ;  /* 0x00000008000c7824 */ /* 0x000fe200078e00ff */
[----:B------:R-:W-:Y:S01]  /*8a90*/  SHF.R.S32.HI R3, RZ, 0x1f, R0 ;  /* 0x0000001fff037819 */ /* 0x000fe20000011400 */
[----:B------:R-:W-:Y:S01]  /*8aa0*/  USEL UR7, UR7, URZ, !UP1 ;  /* 0x0000003f07077287 */ /* 0x000fe2000c800000 */
[----:B------:R-:W-:Y:S01]  /*8ab0*/  LOP3.LUT R2, R2, 0x1c0, RZ, 0xc0, !PT ;  /* 0x000001c002027812 */ /* 0x000fe200078ec0ff */
[----:B------:R-:W-:Y:S01]  /*8ac0*/  IMAD.U32 R6, RZ, RZ, UR16 ;  /* 0x00000010ff067e24 */ /* 0x000fe2000f8e00ff */
[----:B------:R-:W-:Y:S01]  /*8ad0*/  LEA.HI R3, R3, R0, RZ, 0x3 ;  /* 0x0000000003037211 */ /* 0x000fe200078f18ff */
[----:B------:R-:W-:Y:S01]  /*8ae0*/  IMAD.U32 R44, RZ, RZ, UR14 ;  /* 0x0000000eff2c7e24 */ /* 0x000fe2000f8e00ff */
[----:B------:R-:W-:Y:S01]  /*8af0*/  LOP3.LUT R5, R2, 0x38, R12, 0xf8, !PT ;  /* 0x0000003802057812 */ /* 0x000fe200078ef80c */
[----:B------:R-:W-:Y:S01]  /*8b00*/  BSSY B0, `(.L_x_2052) ;  /* 0x0000032000007945 */ /* 0x000fe20003800000 */
[----:B------:R-:W-:Y:S01]  /*8b10*/  SHF.R.U32.HI R0, RZ, 0x3, R2 ;  /* 0x00000003ff007819 */ /* 0x000fe20000011602 */
[----:B------:R-:W-:Y:S01]  /*8b20*/  IMAD.SHL.U32 R2, R3, 0x400, RZ ;  /* 0x0000040003027824 */ /* 0x000fe200078e00ff */
[----:B------:R-:W-:-:S02]  /*8b30*/  LOP3.LUT R3, R4, 0x7ffffe00, RZ, 0xc0, !PT ;  /* 0x7ffffe0004037812 */ /* 0x000fc400078ec0ff */
[----:B------:R-:W-:Y:S02]  /*8b40*/  LOP3.LUT R0, R5, R0, RZ, 0x3c, !PT ;  /* 0x0000000005007212 */ /* 0x000fe400078e3cff */
[----:B------:R-:W-:Y:S02]  /*8b50*/  LOP3.LUT R2, R2, 0x7fffe000, RZ, 0xc0, !PT ;  /* 0x7fffe00002027812 */ /* 0x000fe400078ec0ff */
[----:B-----5:R-:W-:Y:S02]  /*8b60*/  IADD3 R4, R8, -UR10, RZ ;  /* 0x8000000a08047c10 */ /* 0x020fe4000fffe0ff */
[----:B------:R-:W-:Y:S01]  /*8b70*/  IADD3 R0, R0, R2, R3 ;  /* 0x0000000200007210 */ /* 0x000fe20007ffe003 */
[----:B------:R-:W-:Y:S01]  /*8b80*/  IMAD.U32 R2, RZ, RZ, UR15 ;  /* 0x0000000fff027e24 */ /* 0x000fe2000f8e00ff */
[--C-:B------:R-:W-:Y:S02]  /*8b90*/  SHF.R.S32.HI R13, RZ, 0x1f, R12.reuse ;  /* 0x0000001fff0d7819 */ /* 0x100fe4000001140c */
[----:B------:R-:W-:Y:S01]  /*8ba0*/  IMNMX R15, R4, 0x80, PT ;  /* 0x00000080040f7817 */ /* 0x000fe20003800200 */
[----:B------:R-:W-:Y:S01]  /*8bb0*/  IMAD.SHL.U32 R0, R0, 0x2, RZ ;  /* 0x0000000200007824 */ /* 0x000fe200078e00ff */
[----:B------:R-:W-:Y:S01]  /*8bc0*/  IADD3 R4, P0, R14, UR8, RZ ;  /* 0x000000080e047c10 */ /* 0x000fe2000ff1e0ff */
[----:B------:R-:W-:Y:S01]  /*8bd0*/  IMAD.WIDE.U32 R2, R2, c[0x0][0x338], R12 ;  /* 0x0000ce0002027a25 */ /* 0x000fe200078e000c */
[----:B------:R-:W-:-:S02]  /*8be0*/  ISETP.GE.AND P1, PT, R14, R15, PT ;  /* 0x0000000f0e00720c */ /* 0x000fc40003f26270 */
[----:B------:R1:W2:Y:S01]  /*8bf0*/  LDS.128 R20, [R0+0x8880] ;  /* 0x0088800000147984 */ /* 0x0002a20000000c00 */
[----:B------:R-:W-:Y:S02]  /*8c00*/  LEA.HI.X.SX32 R5, R14, UR9, 0x1, P0 ;  /* 0x000000090e057c11 */ /* 0x000fe400080f0eff */
[----:B------:R-:W-:Y:S01]  /*8c10*/  IADD3 R3, R3, UR5, RZ ;  /* 0x0000000503037c10 */ /* 0x000fe2000fffe0ff */
[----:B------:R1:W3:Y:S01]  /*8c20*/  LDS.128 R24, [R0+0x9080] ;  /* 0x0090800000187984 */ /* 0x0002e20000000c00 */
[----:B------:R-:W-:Y:S01]  /*8c30*/  ULDC.64 UR4, c[0x0][0x340] ;  /* 0x0000d00000047ab9 */ /* 0x000fe20000000a00 */
[----:B------:R-:W-:Y:S01]  /*8c40*/  ISETP.GE.OR P0, PT, R12, c[0x0][0x324], P1 ;  /* 0x0000c9000c007a0c */ /* 0x000fe20000f06670 */
[----:B------:R-:W-:Y:S01]  /*8c50*/  UIMAD UR4, UR7, UR4, URZ ;  /* 0x00000004070472a4 */ /* 0x000fe2000f8e023f */
[----:B------:R1:W4:Y:S01]  /*8c60*/  LDS.128 R28, [R0+0x9880] ;  /* 0x00988000001c7984 */ /* 0x0003220000000c00 */
[----:B------:R-:W-:Y:S01]  /*8c70*/  IMAD.WIDE.U32 R10, R44, c[0x0][0x340], R2 ;  /* 0x0000d0002c0a7a25 */ /* 0x000fe200078e0002 */
[----:B------:R-:W-:Y:S01]  /*8c80*/  P2R R45, PR, RZ, 0x2 ;  /* 0x00000002ff2d7803 */ /* 0x000fe20000000000 */
[----:B------:R-:W-:Y:S01]  /*8c90*/  UIMAD UR4, UR14, UR5, UR4 ;  /* 0x000000050e0472a4 */ /* 0x000fe2000f8e0204 */
[----:B------:R1:W1:Y:S01]  /*8ca0*/  LDS.128 R32, [R0+0xa080] ;  /* 0x00a0800000207984 */ /* 0x0002620000000c00 */
[----:B------:R-:W-:-:S03]  /*8cb0*/  IMAD.WIDE R6, R6, 0x80, R4 ;  /* 0x0000008006067825 */ /* 0x000fc600078e0204 */
[----:B------:R1:W1:Y:S01]  /*8cc0*/  LDS.128 R36, [R0+0xa880] ;  /* 0x00a8800000247984 */ /* 0x0002620000000c00 */
[----:B------:R-:W-:-:S03]  /*8cd0*/  IADD3 R9, R11, UR4, RZ ;  /* 0x000000040b097c10 */ /* 0x000fc6000fffe0ff */
        /* <DEDUP_REMOVED lines=20> */
.L_x_2053:
[----:B--234-:R-:W-:Y:S05]  /*8e20*/  BSYNC B0 ;  /* 0x0000000000007941 */ /* 0x01cfea0003800000 */
.L_x_2052:
        /* <DEDUP_REMOVED lines=17> */
.L_x_2055:
[----:B------:R-:W-:Y:S05]  /*8f40*/  BSYNC B0 ;  /* 0x0000000000007941 */ /* 0x000fea0003800000 */
.L_x_2054:
        /* <DEDUP_REMOVED lines=16> */
.L_x_2057:
[----:B------:R-:W-:Y:S05]  /*9050*/  BSYNC B0 ;  /* 0x0000000000007941 */ /* 0x000fea0003800000 */
.L_x_2056:
        /* <DEDUP_REMOVED lines=16> */
.L_x_2059:
[----:B------:R-:W-:Y:S05]  /*9160*/  BSYNC B0 ;  /* 0x0000000000007941 */ /* 0x000fea0003800000 */
.L_x_2058:
        /* <DEDUP_REMOVED lines=16> */
.L_x_2061:
[----:B------:R-:W-:Y:S05]  /*9270*/  BSYNC B0 ;  /* 0x0000000000007941 */ /* 0x000fea0003800000 */
.L_x_2060:
        /* <DEDUP_REMOVED lines=16> */
.L_x_2063:
[----:B------:R-:W-:Y:S05]  /*9380*/  BSYNC B0 ;  /* 0x0000000000007941 */ /* 0x000fea0003800000 */
.L_x_2062:
        /* <DEDUP_REMOVED lines=16> */
.L_x_2065:
[----:B------:R-:W-:Y:S05]  /*9490*/  BSYNC B0 ;  /* 0x0000000000007941 */ /* 0x000fea0003800000 */
.L_x_2064:
        /* <DEDUP_REMOVED lines=16> */
.L_x_2067:
[----:B------:R-:W-:Y:S05]  /*95a0*/  BSYNC B0 ;  /* 0x0000000000007941 */ /* 0x000fea0003800000 */
.L_x_2066:
[----:B------:R-:W-:Y:S01]  /*95b0*/  ULDC.64 UR4, c[0x0][0x308] ;  /* 0x0000c20000047ab9 */ /* 0x000fe20000000a00 */
[----:B-1----:R-:W-:Y:S01]  /*95c0*/  IMAD.U32 R2, RZ, RZ, UR15 ;  /* 0x0000000fff027e24 */ /* 0x002fe2000f8e00ff */
[----:B------:R-:W-:Y:S01]  /*95d0*/  UIMAD UR4, UR6, UR4, URZ ;  /* 0x00000004060472a4 */ /* 0x000fe2000f8e023f */
[----:B------:R-:W-:Y:S01]  /*95e0*/  ISETP.NE.AND P0, PT, R45, RZ, PT ;  /* 0x000000ff2d00720c */ /* 0x000fe20003f05270 */
[----:B------:R-:W-:Y:S01]  /*95f0*/  BSSY B0, `(.L_x_2068) ;  /* 0x0000013000007945 */ /* 0x000fe20003800000 */
[----:B------:R-:W-:Y:S01]  /*9600*/  IMAD.WIDE.U32 R2, R2, c[0x0][0x308], R12 ;  /* 0x0000c20002027a25 */ /* 0x000fe200078e000c */
[----:B------:R-:W-:Y:S01]  /*9610*/  UIMAD UR15, UR15, UR5, UR4 ;  /* 0x000000050f0f72a4 */ /* 0x000fe2000f8e0204 */
[----:B------:R-:W-:Y:S02]  /*9620*/  ISETP.GE.OR P0, PT, R12, c[0x0][0x2f4], P0 ;  /* 0x0000bd000c007a0c */ /* 0x000fe40000706670 */
        /* <DEDUP_REMOVED lines=15> */
.L_x_2069:
[----:B------:R-:W-:Y:S05]  /*9720*/  BSYNC B0 ;  /* 0x0000000000007941 */ /* 0x000fea0003800000 */
.L_x_2068:
        /* <DEDUP_REMOVED lines=15> */
.L_x_2071:
[----:B------:R-:W-:Y:S05]  /*9820*/  BSYNC B0 ;  /* 0x0000000000007941 */ /* 0x000fea0003800000 */
.L_x_2070:
        /* <DEDUP_REMOVED lines=14> */
.L_x_2073:
[----:B------:R-:W-:Y:S05]  /*9910*/  BSYNC B0 ;  /* 0x0000000000007941 */ /* 0x000fea0003800000 */
.L_x_2072:
        /* <DEDUP_REMOVED lines=14> */
.L_x_2075:
[----:B------:R-:W-:Y:S05]  /*9a00*/  BSYNC B0 ;  /* 0x0000000000007941 */ /* 0x000fea0003800000 */
.L_x_2074:
        /* <DEDUP_REMOVED lines=14> */
.L_x_2077:
[----:B------:R-:W-:Y:S05]  /*9af0*/  BSYNC B0 ;  /* 0x0000000000007941 */ /* 0x000fea0003800000 */
.L_x_2076:
        /* <DEDUP_REMOVED lines=14> */
.L_x_2079:
[----:B------:R-:W-:Y:S05]  /*9be0*/  BSYNC B0 ;  /* 0x0000000000007941 */ /* 0x000fea0003800000 */
.L_x_2078:
        /* <DEDUP_REMOVED lines=14> */
.L_x_2081:
[----:B------:R-:W-:Y:S05]  /*9cd0*/  BSYNC B0 ;  /* 0x0000000000007941 */ /* 0x000fea0003800000 */
.L_x_2080:
        /* <DEDUP_REMOVED lines=14> */
.L_x_2050:
[----:B------:R-:W-:Y:S02]  /*9dc0*/  ULDC.64 UR4, c[0x0][0x358] ;  /* 0x0000d60000047ab9 */ /* 0x000fe40000000a00 */
[----:B------:R-:W-:Y:S02]  /*9dd0*/  UISETP.NE.U32.AND UP1, UPT, URZ, UR4, UPT ;  /* 0x000000043f00728c */ /* 0x000fe4000bf25070 */
[----:B------:R-:W-:Y:S02]  /*9de0*/  UMOV UR6, 0x4 ;  /* 0x0000000400067882 */ /* 0x000fe40000000000 */
[----:B------:R-:W-:-:S03]  /*9df0*/  UISETP.NE.AND.EX UP1, UPT, URZ, UR5, UPT, UP1 ;  /* 0x000000053f00728c */ /* 0x000fc6000bf25310 */
[----:B------:R-:W-:Y:S02]  /*9e00*/  ULDC.64 UR4, c[0x0][0x358] ;  /* 0x0000d60000047ab9 */ /* 0x000fe40000000a00 */
[----:B------:R-:W-:Y:S01]  /*9e10*/  UIMAD.WIDE UR4, UR14, UR6, UR4 ;  /* 0x000000060e0472a5 */ /* 0x000fe2000f8e0204 */
[----:B------:R-:W-:-:S05]  /*9e20*/  PLOP3.LUT P0, PT, PT, PT, UP1, 0x80, 0x0 ;  /* 0x000000000000781c */ /* 0x000fca0003f0f018 */
[----:B------:R-:W-:Y:S01]  /*9e30*/  IMAD.U32 R4, RZ, RZ, UR4 ;  /* 0x00000004ff047e24 */ /* 0x000fe2000f8e00ff */
[----:B-----5:R-:W-:Y:S01]  /*9e40*/  MOV R5, UR5 ;  /* 0x0000000500057c02 */ /* 0x020fe20008000f00 */
[----:B------:R-:W-:-:S06]  /*9e50*/  ULDC.64 UR4, c[0x0][0x360] ;  /* 0x0000d80000047ab9 */ /* 0x000fcc0000000a00 */
[----:B--2-4-:R-:W2:Y:S01]  /*9e60*/  @P0 LDG.E R0, [R4.64] ;  /* 0x0000001204000981 */ /* 0x014ea2000c1e1900 */
[----:B------:R-:W-:Y:S01]  /*9e70*/  UISETP.NE.U32.AND UP0, UPT, URZ, UR4, UPT ;  /* 0x000000043f00728c */ /* 0x000fe2000bf05070 */
[----:B------:R-:W-:-:S03]  /*9e80*/  IMAD.MOV.U32 R6, RZ, RZ, c[0x0][0x2f0] ;  /* 0x0000bc00ff067624 */ /* 0x000fc600078e00ff */
[----:B------:R-:W-:-:S03]  /*9e90*/  UISETP.NE.AND.EX UP0, UPT, URZ, UR5, UPT, UP0 ;  /* 0x000000053f00728c */ /* 0x000fc6000bf05300 */
[----:B------:R-:W-:-:S03]  /*9ea0*/  ULDC.64 UR4, c[0x0][0x360] ;  /* 0x0000d80000047ab9 */ /* 0x000fc60000000a00 */
[----:B------:R-:W-:-:S05]  /*9eb0*/  PLOP3.LUT P1, PT, PT, PT, UP0, 0x80, 0x0 ;  /* 0x000000000000781c */ /* 0x000fca0003f2f008 */
[----:B------:R-:W-:-:S06]  /*9ec0*/  @UP0 UIMAD.WIDE UR4, UR14, UR6, UR4 ;  /* 0x000000060e0402a5 */ /* 0x000fcc000f8e0204 */
[----:B------:R-:W-:Y:S01]  /*9ed0*/  MOV R2, UR4 ;  /* 0x0000000400027c02 */ /* 0x000fe20008000f00 */
        /* <DEDUP_REMOVED lines=13> */
.L_x_2082:
[----:B-1----:R-:W1:Y:S01]  /*9fb0*/  S2R R2, SR_TID.X ;  /* 0x0000000000027919 */ /* 0x002e620000002100 */
[----:B------:R-:W-:Y:S01]  /*9fc0*/  USHF.R.S32.HI UR6, URZ, 0x1f, UR15 ;  /* 0x0000001f3f067899 */ /* 0x000fe2000801140f */
[----:B-----5:R-:W-:Y:S01]  /*9fd0*/  IADD3 R15, R6, -UR10, RZ ;  /* 0x8000000a060f7c10 */ /* 0x020fe2000fffe0ff */
[----:B------:R-:W-:Y:S01]  /*9fe0*/  ULDC.64 UR4, c[0x0][0x308] ;  /* 0x0000c20000047ab9 */ /* 0x000fe20000000a00 */
[----:B------:R-:W-:Y:S01]  /*9ff0*/  IMAD.U32 R6, RZ, RZ, UR16 ;  /* 0x00000010ff067e24 */ /* 0x000fe2000f8e00ff */
[----:B------:R-:W-:Y:S01]  /*a000*/  UIMAD UR4, UR6, UR4, URZ ;  /* 0x00000004060472a4 */ /* 0x000fe2000f8e023f */
[----:B------:R-:W-:Y:S01]  /*a010*/  BSSY B0, `(.L_x_2083) ;  /* 0x0000024000007945 */ /* 0x000fe20003800000 */
[----:B------:R-:W-:-:S02]  /*a020*/  USHF.R.S32.HI UR7, URZ, 0x1f, UR14 ;  /* 0x0000001f3f077899 */ /* 0x000fc4000801140e */
[----:B------:R-:W-:Y:S02]  /*a030*/  UIMAD UR5, UR15, UR5, UR4 ;  /* 0x000000050f0572a4 */ /* 0x000fe4000f8e0204 */
[----:B------:R-:W-:Y:S02]  /*a040*/  USEL UR14, UR14, URZ, !UP1 ;  /* 0x0000003f0e0e7287 */ /* 0x000fe4000c800000 */
[----:B------:R-:W-:-:S04]  /*a050*/  USEL UR7, UR7, URZ, !UP1 ;  /* 0x0000003f07077287 */ /* 0x000fc8000c800000 */
[----:B------:R-:W-:Y:S01]  /*a060*/  IMAD.U32 R16, RZ, RZ, UR14 ;  /* 0x0000000eff107e24 */ /* 0x000fe2000f8e00ff */
[----:B-1----:R-:W-:-:S04]  /*a070*/  SHF.R.S32.HI R14, RZ, 0x1f, R2 ;  /* 0x0000001fff0e7819 */ /* 0x002fc80000011402 */
[----:B------:R-:W-:-:S04]  /*a080*/  LEA.HI R14, R14, R2, RZ, 0x4 ;  /* 0x000000020e0e7211 */ /* 0x000fc800078f20ff */
[----:B------:R-:W-:Y:S02]  /*a090*/  LOP3.LUT R0, R14, 0x1ffffff0, RZ, 0xc0, !PT ;  /* 0x1ffffff00e007812 */ /* 0x000fe400078ec0ff */
[----:B------:R-:W-:-:S03]  /*a0a0*/  SHF.R.S32.HI R14, RZ, 0x4, R14 ;  /* 0x00000004ff0e7819 */ /* 0x000fc6000001140e */
[----:B------:R-:W-:Y:S01]  /*a0b0*/  IMAD.IADD R0, R2, 0x1, -R0 ;  /* 0x0000000102007824 */ /* 0x000fe200078e0a00 */
[C---:B------:R-:W-:Y:S02]  /*a0c0*/  IADD3 R4, P0, R14.reuse, UR8, RZ ;  /* 0x000000080e047c10 */ /* 0x040fe4000ff1e0ff */
[----:B------:R-:W-:Y:S01]  /*a0d0*/  ISETP.GE.AND P1, PT, R14, R15, PT ;  /* 0x0000000f0e00720c */ /* 0x000fe20003f26270 */
[----:B------:R-:W-:Y:S01]  /*a0e0*/  IMAD.SHL.U32 R12, R0, 0x8, RZ ;  /* 0x00000008000c7824 */ /* 0x000fe200078e00ff */
[----:B------:R-:W-:Y:S01]  /*a0f0*/  LEA.HI.X.SX32 R5, R14, UR9, 0x1, P0 ;  /* 0x000000090e057c11 */ /* 0x000fe200080f0eff */
[----:B------:R-:W-:Y:S01]  /*a100*/  IMAD.U32 R0, RZ, RZ, UR15 ;  /* 0x0000000fff007e24 */ /* 0x000fe2000f8e00ff */
[----:B------:R-:W-:Y:S02]  /*a110*/  P2R R17, PR, RZ, 0x2 ;  /* 0x00000002ff117803 */ /* 0x000fe40000000000 */
[----:B------:R-:W-:Y:S01]  /*a120*/  SHF.R.S32.HI R13, RZ, 0x1f, R12 ;  /* 0x0000001fff0d7819 */ /* 0x000fe2000001140c */
[----:B------:R-:W-:Y:S01]  /*a130*/  IMAD.WIDE R6, R6, 0x80, R4 ;  /* 0x0000008006067825 */ /* 0x000fe200078e0204 */
        /* <DEDUP_REMOVED lines=17> */
.L_x_2084:
[----:B------:R-:W-:Y:S05]  /*a250*/  BSYNC B0 ;  /* 0x0000000000007941 */ /* 0x000fea0003800000 */
.L_x_2083:
        /* <DEDUP_REMOVED lines=17> */
.L_x_2086:
[----:B------:R-:W-:Y:S05]  /*a370*/  BSYNC B0 ;  /* 0x0000000000007941 */ /* 0x000fea0003800000 */
.L_x_2085:
        /* <DEDUP_REMOVED lines=16> */
.L_x_2088:
[----:B------:R-:W-:Y:S05]  /*a480*/  BSYNC B0 ;  /* 0x0000000000007941 */ /* 0x000fea0003800000 */
.L_x_2087:
        /* <DEDUP_REMOVED lines=16> */
.L_x_2090:
[----:B------:R-:W-:Y:S05]  /*a590*/  BSYNC B0 ;  /* 0x0000000000007941 */ /* 0x000fea0003800000 */
.L_x_2089:
        /* <DEDUP_REMOVED lines=16> */
.L_x_2092:
[----:B------:R-:W-:Y:S05]  /*a6a0*/  BSYNC B0 ;  /* 0x0000000000007941 */ /* 0x000fea0003800000 */
.L_x_2091:
        /* <DEDUP_REMOVED lines=16> */
.L_x_2094:
[----:B------:R-:W-:Y:S05]  /*a7b0*/  BSYNC B0 ;  /* 0x0000000000007941 */ /* 0x000fea0003800000 */
.L_x_2093:
        /* <DEDUP_REMOVED lines=16> */
.L_x_2096:
[----:B------:R-:W-:Y:S05]  /*a8c0*/  BSYNC B0 ;  /* 0x0000000000007941 */ /* 0x000fea0003800000 */
.L_x_2095:
        /* <DEDUP_REMOVED lines=16> */
.L_x_2098:
[----:B------:R-:W-:Y:S05]  /*a9d0*/  BSYNC B0 ;  /* 0x0000000000007941 */ /* 0x000fea0003800000 */
.L_x_2097:
        /* <DEDUP_REMOVED lines=23> */
.L_x_2100:
[----:B------:R-:W-:Y:S05]  /*ab50*/  BSYNC B0 ;  /* 0x0000000000007941 */ /* 0x000fea0003800000 */
.L_x_2099:
        /* <DEDUP_REMOVED lines=15> */
.L_x_2102:
[----:B------:R-:W-:Y:S05]  /*ac50*/  BSYNC B0 ;  /* 0x0000000000007941 */ /* 0x000fea0003800000 */
.L_x_2101:
        /* <DEDUP_REMOVED lines=14> */
.L_x_2104:
[----:B------:R-:W-:Y:S05]  /*ad40*/  BSYNC B0 ;  /* 0x0000000000007941 */ /* 0x000fea0003800000 */
.L_x_2103:
        /* <DEDUP_REMOVED lines=14> */
.L_x_2106:
[----:B------:R-:W-:Y:S05]  /*ae30*/  BSYNC B0 ;  /* 0x0000000000007941 */ /* 0x000fea0003800000 */
.L_x_2105:
        /* <DEDUP_REMOVED lines=14> */
.L_x_2108:
[----:B------:R-:W-:Y:S05]  /*af20*/  BSYNC B0 ;  /* 0x0000000000007941 */ /* 0x000fea0003800000 */
.L_x_2107:
        /* <DEDUP_REMOVED lines=14> */
.L_x_2110:
[----:B------:R-:W-:Y:S05]  /*b010*/  BSYNC B0 ;  /* 0x0000000000007941 */ /* 0x000fea0003800000 */
.L_x_2109:
        /* <DEDUP_REMOVED lines=14> */
.L_x_2112:
[----:B------:R-:W-:Y:S05]  /*b100*/  BSYNC B0 ;  /* 0x0000000000007941 */ /* 0x000fea0003800000 */
.L_x_2111:
        /* <DEDUP_REMOVED lines=14> */
.L_x_2113:
        /* <DEDUP_REMOVED lines=9> */
.L_x_2342:


//--------------------- .text._ZN7cutlass13device_kernelIN5flash19enable_sm80_to_sm89INS1_16FlashAttnBwdSm80INS1_25CollectiveMainloopBwdSm80ILi2ELi2EN4cute5tupleIJNS5_1CILi64EEENS7_ILi128EEES9_EEENS_6half_tEfNS_4arch4Sm80ELb1ELb0ELb1ELb1ELb1ELb0ELb0ELb0ELi2ELi2ELi2ELi2ELb0EEENS1_21CollectiveEpilogueBwdISA_SB_SD_Li256ELb1ELb0ELi4EEENS1_25SingleTileBwdLPTSchedulerILb1ELi128ELb1EEEEEEEEEvNT_6ParamsE --------------------------
	.section	.text._ZN7cutlass13device_kernelIN5flash19enable_sm80_to_sm89INS1_16FlashAttnBwdSm80INS1_25CollectiveMainloopBwdSm80ILi2ELi2EN4cute5tupleIJNS5_1CILi64EEENS7_ILi128EEES9_EEENS_6half_tEfNS_4arch4Sm80ELb1ELb0ELb1ELb1ELb1ELb0ELb0ELb0ELi2ELi2ELi2ELi2ELb0EEENS1_21CollectiveEpilogueBwdISA_SB_SD_Li256ELb1ELb0ELi4EEENS1_25SingleTileBwdLPTSchedulerILb1ELi128ELb1EEEEEEEEEvNT_6ParamsE,"ax",@progbits
	.sectioninfo	@"SHI_REGISTERS=255"
	.align	128
.text._ZN7cutlass13device_kernelIN5flash19enable_sm80_to_sm89INS1_16FlashAttnBwdSm80INS1_25CollectiveMainloopBwdSm80ILi2ELi2EN4cute5tupleIJNS5_1CILi64EEENS7_ILi128EEES9_EEENS_6half_tEfNS_4arch4Sm80ELb1ELb0ELb1ELb1ELb1ELb0ELb0ELb0ELi2ELi2ELi2ELi2ELb0EEENS1_21CollectiveEpilogueBwdISA_SB_SD_Li256ELb1ELb0ELi4EEENS1_25SingleTileBwdLPTSchedulerILb1ELi128ELb1EEEEEEEEEvNT_6ParamsE:
        .type           _ZN7cutlass13device_kernelIN5flash19enable_sm80_to_sm89INS1_16FlashAttnBwdSm80INS1_25CollectiveMainloopBwdSm80ILi2ELi2EN4cute5tupleIJNS5_1CILi64EEENS7_ILi128EEES9_EEENS_6half_tEfNS_4arch4Sm80ELb1ELb0ELb1ELb1ELb1ELb0ELb0ELb0ELi2ELi2ELi2ELi2ELb0EEENS1_21CollectiveEpilogueBwdISA_SB_SD_Li256ELb1ELb0ELi4EEENS1_25SingleTileBwdLPTSchedulerILb1ELi128ELb1EEEEEEEEEvNT_6ParamsE,@function
        .size           _ZN7cutlass13device_kernelIN5flash19enable_sm80_to_sm89INS1_16FlashAttnBwdSm80INS1_25CollectiveMainloopBwdSm80ILi2ELi2EN4cute5tupleIJNS5_1CILi64EEENS7_ILi128EEES9_EEENS_6half_tEfNS_4arch4Sm80ELb1ELb0ELb1ELb1ELb1ELb0ELb0ELb0ELi2ELi2ELi2ELi2ELb0EEENS1_21CollectiveEpilogueBwdISA_SB_SD_Li256ELb1ELb0ELi4EEENS1_25SingleTileBwdLPTSchedulerILb1ELi128ELb1EEEEEEEEEvNT_6ParamsE,(.L_x_2343 - _ZN7cutlass13device_kernelIN5flash19enable_sm80_to_sm89INS1_16FlashAttnBwdSm80INS1_25CollectiveMainloopBwdSm80ILi2ELi2EN4cute5tupleIJNS5_1CILi64EEENS7_ILi128EEES9_EEENS_6half_tEfNS_4arch4Sm80ELb1ELb0ELb1ELb1ELb1ELb0ELb0ELb0ELi2ELi2ELi2ELi2ELb0EEENS1_21CollectiveEpilogueBwdISA_SB_SD_Li256ELb1ELb0ELi4EEENS1_25SingleTileBwdLPTSchedulerILb1ELi128ELb1EEEEEEEEEvNT_6ParamsE)
        .other          _ZN7cutlass13device_kernelIN5flash19enable_sm80_to_sm89INS1_16FlashAttnBwdSm80INS1_25CollectiveMainloopBwdSm80ILi2ELi2EN4cute5tupleIJNS5_1CILi64EEENS7_ILi128EEES9_EEENS_6half_tEfNS_4arch4Sm80ELb1ELb0ELb1ELb1ELb1ELb0ELb0ELb0ELi2ELi2ELi2ELi2ELb0EEENS1_21CollectiveEpilogueBwdISA_SB_SD_Li256ELb1ELb0ELi4EEENS1_25SingleTileBwdLPTSchedulerILb1ELi128ELb1EEEEEEEEEvNT_6ParamsE,@"STO_CUDA_ENTRY STV_DEFAULT"
_ZN7cutlass13device_kernelIN5flash19enable_sm80_to_sm89INS1_16FlashAttnBwdSm80INS1_25CollectiveMainloopBwdSm80ILi2ELi2EN4cute5tupleIJNS5_1CILi64EEENS7_ILi128EEES9_EEENS_6half_tEfNS_4arch4Sm80ELb1ELb0ELb1ELb1ELb1ELb0ELb0ELb0ELi2ELi2ELi2ELi2ELb0EEENS1_21CollectiveEpilogueBwdISA_SB_SD_Li256ELb1ELb0ELi4EEENS1_25SingleTileBwdLPTSchedulerILb1ELi128ELb1EEEEEEEEEvNT_6ParamsE:
        /* <DEDUP_REMOVED lines=30> */
.L_x_2115:
[----:B------:R-:W-:Y:S02]  /*01e0*/  ULDC UR7, c[0x0][0x3ac] ;  /* 0x0000eb0000077ab9 */ /* 0x000fe40000000800 */
[----:B------:R-:W-:Y:S02]  /*01f0*/  UISETP.NE.AND UP0, UPT, UR7, 0x1, UPT ;  /* 0x000000010700788c */ /* 0x000fe4000bf05270 */
[----:B------:R-:W-:Y:S02]  /*0200*/  ULDC.64 UR4, c[0x0][0x3b0] ;  /* 0x0000ec0000047ab9 */ /* 0x000fe40000000a00 */
[----:B------:R-:W-:Y:S02]  /*0210*/  UIMAD.WIDE.U32 UR10, UR6, UR4, URZ ;  /* 0x00000004060a72a5 */ /* 0x000fe4000f8e003f */
[----:B------:R-:W-:-:S05]  /*0220*/  UMOV UR9, UR6 ;  /* 0x0000000600097c82 */ /* 0x000fca0008000000 */
[----:B------:R-:W-:-:S04]  /*0230*/  @UP0 USHF.R.U32.HI UR9, URZ, UR5, UR11 ;  /* 0x000000053f090299 */ /* 0x000fc8000801160b */
[----:B------:R-:W-:-:S04]  /*0240*/  UIMAD UR7, UR9, UR7, URZ ;  /* 0x00000007090772a4 */ /* 0x000fc8000f8e023f */
.L_x_2116:
        /* <DEDUP_REMOVED lines=13> */
[----:B------:R-:W-:-:S05]  /*0320*/  IMAD.U32 R0, RZ, RZ, UR4 ;  /* 0x00000004ff007e24 */ /* 0x000fca000f8e00ff */
[----:B------:R1:W-:Y:S01]  /*0330*/  STL [R1+0x14], R0 ;  /* 0x0000140001007387 */ /* 0x0003e20000100800 */
[----:B------:R-:W-:Y:S05]  /*0340*/  @!P0 BRA `(.L_x_2117) ;  /* 0x0000008000008947 */ /* 0x000fea0003800000 */
[----:B------:R-:W-:Y:S02]  /*0350*/  UMOV UR4, 0x4 ;  /* 0x0000000400047882 */ /* 0x000fe40000000000 */
[----:B------:R-:W-:Y:S02]  /*0360*/  ULDC.64 UR6, c[0x0][0x3e0] ;  /* 0x0000f80000067ab9 */ /* 0x000fe40000000a00 */
[----:B------:R-:W-:-:S06]  /*0370*/  UIMAD.WIDE UR4, UR13, UR4, UR6 ;  /* 0x000000040d0472a5 */ /* 0x000fcc000f8e0206 */
[----:B------:R-:W-:Y:S02]  /*0380*/  MOV R2, UR4 ;  /* 0x0000000400027c02 */ /* 0x000fe40008000f00 */
[----:B------:R-:W-:-:S05]  /*0390*/  MOV R3, UR5 ;  /* 0x0000000500037c02 */ /* 0x000fca0008000f00 */
[----:B-1----:R-:W2:Y:S02]  /*03a0*/  LDG.E R0, [R2.64] ;  /* 0x0000001002007981 */ /* 0x002ea4000c1e1900 */
[----:B--2---:R1:W2:Y:S02]  /*03b0*/  R2UR UR5, R0 ;  /* 0x00000000000573c2 */ /* 0x0042a400000e0000 */
[----:B-12---:R-:W-:Y:S05]  /*03c0*/  BRA `(.L_x_2118) ;  /* 0x000000f000007947 */ /* 0x006fea0003800000 */
.L_x_2117:
        /* <DEDUP_REMOVED lines=9> */
[----:B-1----:R-:W3:Y:S01]  /*0460*/  LDG.E R0, [R2.64+0x4] ;  /* 0x0000041002007981 */ /* 0x002ee2000c1e1900 */
[----:B--2---:R-:W1:Y:S08]  /*0470*/  R2UR UR5, R4 ;  /* 0x00000000040573c2 */ /* 0x004e7000000e0000 */
[----:B---3--:R-:W1:Y:S02]  /*0480*/  R2UR UR4, R0 ;  /* 0x00000000000473c2 */ /* 0x008e6400000e0000 */
[----:B-1----:R-:W-:Y:S01]  /*0490*/  UIADD3 UR5, -UR5, UR4, URZ ;  /* 0x0000000405057290 */ /* 0x002fe2000fffe13f */
[----:B------:R-:W-:Y:S05]  /*04a0*/  BRA `(.L_x_2118) ;  /* 0x0000001000007947 */ /* 0x000fea0003800000 */
.L_x_2119:
[----:B------:R-:W-:Y:S02]  /*04b0*/  ULDC UR5, c[0x0][0x3d4] ;  /* 0x0000f50000057ab9 */ /* 0x000fe40000000800 */
.L_x_2118:
[----:B------:R-:W-:Y:S02]  /*04c0*/  UIADD3 UR5, UR5, 0x7f, URZ ;  /* 0x0000007f05057890 */ /* 0x000fe4000fffe03f */
[----:B------:R-:W-:-:S02]  /*04d0*/  ULOP3.LUT UR14, URZ, UR9, URZ, 0x33, !UPT ;  /* 0x000000093f0e7292 */ /* 0x000fc4000f8e333f */
[----:B------:R-:W-:-:S04]  /*04e0*/  USHF.R.S32.HI UR4, URZ, 0x1f, UR5 ;  /* 0x0000001f3f047899 */ /* 0x000fc80008011405 */
[----:B------:R-:W-:-:S04]  /*04f0*/  ULEA.HI UR4, UR4, UR5, URZ, 0x7 ;  /* 0x0000000504047291 */ /* 0x000fc8000f8f383f */
[----:B------:R-:W-:-:S04]  /*0500*/  USHF.R.S32.HI UR4, URZ, 0x7, UR4 ;  /* 0x000000073f047899 */ /* 0x000fc80008011404 */
[----:B------:R-:W-:Y:S02]  /*0510*/  UISETP.GT.AND UP0, UPT, UR4, UR9, UPT ;  /* 0x000000090400728c */ /* 0x000fe4000bf04270 */
[----:B------:R-:W-:Y:S02]  /*0520*/  UIADD3 UR14, UR4, UR14, URZ ;  /* 0x0000000e040e7290 */ /* 0x000fe4000fffe03f */
[----:B------:R-:W-:Y:S01]  /*0530*/  USEL UR13, UR13, 0xffffffff, UP0 ;  /* 0xffffffff0d0d7887 */ /* 0x000fe20008000000 */
[----:B------:R-:W-:Y:S05]  /*0540*/  BRA `(.L_x_2120) ;  /* 0x000004b000007947 */ /* 0x000fea0003800000 */
.L_x_2114:
        /* <DEDUP_REMOVED lines=21> */
.L_x_2121:
[----:B------:R-:W-:Y:S02]  /*06a0*/  ULDC UR7, c[0x0][0x3ac] ;  /* 0x0000eb0000077ab9 */ /* 0x000fe40000000800 */
[----:B------:R-:W-:Y:S02]  /*06b0*/  UISETP.NE.AND UP0, UPT, UR7, 0x1, UPT ;  /* 0x000000010700788c */ /* 0x000fe4000bf05270 */
[----:B------:R-:W-:Y:S02]  /*06c0*/  ULDC.64 UR4, c[0x0][0x3b0] ;  /* 0x0000ec0000047ab9 */ /* 0x000fe40000000a00 */
[----:B------:R-:W-:Y:S02]  /*06d0*/  UIMAD.WIDE.U32 UR10, UR6, UR4, URZ ;  /* 0x00000004060a72a5 */ /* 0x000fe4000f8e003f */
[----:B------:R-:W-:-:S05]  /*06e0*/  UMOV UR9, UR6 ;  /* 0x0000000600097c82 */ /* 0x000fca0008000000 */
[----:B------:R-:W-:-:S04]  /*06f0*/  @UP0 USHF.R.U32.HI UR9, URZ, UR5, UR11 ;  /* 0x000000053f090299 */ /* 0x000fc8000801160b */
[----:B------:R-:W-:-:S04]  /*0700*/  UIMAD UR7, UR9, UR7, URZ ;  /* 0x00000007090772a4 */ /* 0x000fc8000f8e023f */
.L_x_2122:
        /* <DEDUP_REMOVED lines=24> */
.L_x_2123:
        /* <DEDUP_REMOVED lines=14> */
.L_x_2125:
[----:B------:R-:W-:Y:S02]  /*0970*/  ULDC UR5, c[0x0][0x3d4] ;  /* 0x0000f50000057ab9 */ /* 0x000fe40000000800 */
.L_x_2124:
[----:B------:R-:W-:Y:S02]  /*0980*/  UIADD3 UR5, UR5, 0x7f, URZ ;  /* 0x0000007f05057890 */ /* 0x000fe4000fffe03f */
[----:B------:R-:W-:-:S02]  /*0990*/  ULOP3.LUT UR14, URZ, UR9, URZ, 0x33, !UPT ;  /* 0x000000093f0e7292 */ /* 0x000fc4000f8e333f */
[----:B------:R-:W-:-:S04]  /*09a0*/  USHF.R.S32.HI UR4, URZ, 0x1f, UR5 ;  /* 0x0000001f3f047899 */ /* 0x000fc80008011405 */
[----:B------:R-:W-:-:S04]  /*09b0*/  ULEA.HI UR4, UR4, UR5, URZ, 0x7 ;  /* 0x0000000504047291 */ /* 0x000fc8000f8f383f */
[----:B------:R-:W-:-:S04]  /*09c0*/  USHF.R.S32.HI UR4, URZ, 0x7, UR4 ;  /* 0x000000073f047899 */ /* 0x000fc80008011404 */
[----:B------:R-:W-:Y:S02]  /*09d0*/  UISETP.GT.AND UP0, UPT, UR4, UR9, UPT ;  /* 0x000000090400728c */ /* 0x000fe4000bf04270 */
[----:B------:R-:W-:Y:S02]  /*09e0*/  UIADD3 UR14, UR4, UR14, URZ ;  /* 0x0000000e040e7290 */ /* 0x000fe4000fffe03f */
[----:B------:R-:W-:-:S06]  /*09f0*/  USEL UR13, UR13, 0xffffffff, UP0 ;  /* 0xffffffff0d0d7887 */ /* 0x000fcc0008000000 */
.L_x_2120:
        /* <DEDUP_REMOVED lines=22> */
[----:B------:R-:W-:Y:S01]  /*0b60*/  CS2R R8, SRZ ;  /* 0x0000000000087805 */ /* 0x000fe2000001ff00 */
[----:B-1----:R1:W3:Y:S02]  /*0b70*/  @P1 LDG.E R0, [R2.64] ;  /* 0x0000001002001981 */ /* 0x0022e4000c1e1900 */
        /* <DEDUP_REMOVED lines=24> */
.L_x_2126:
        /* <DEDUP_REMOVED lines=10> */
.L_x_2127:
[----:B------:R-:W-:Y:S05]  /*0da0*/  @!P2 BRA `(.L_x_2128) ;  /* 0x000000500000a947 */ /* 0x000fea0003800000 */
[----:B----4-:R2:W3:Y:S04]  /*0db0*/  LDG.E R0, [R2.64] ;  /* 0x0000001002007981 */ /* 0x0104e8000c1e1900 */
[----:B--2---:R-:W2:Y:S01]  /*0dc0*/  LDG.E R2, [R2.64+0x4] ;  /* 0x0000041002027981 */ /* 0x004ea2000c1e1900 */
[----:B---3--:R-:W3:Y:S08]  /*0dd0*/  R2UR UR11, R0 ;  /* 0x00000000000b73c2 */ /* 0x008ef000000e0000 */
[----:B--2---:R-:W3:Y:S02]  /*0de0*/  R2UR UR4, R2 ;  /* 0x00000000020473c2 */ /* 0x004ee400000e0000 */
[----:B---3--:R-:W-:-:S06]  /*0df0*/  UIADD3 UR11, -UR11, UR4, URZ ;  /* 0x000000040b0b7290 */ /* 0x008fcc000fffe13f */
.L_x_2128:
        /* <DEDUP_REMOVED lines=15> */
[----:B------:R-:W-:Y:S01]  /*0ef0*/  IMAD.MOV.U32 R160, RZ, RZ, RZ ;  /* 0x000000ffffa07224 */ /* 0x000fe200078e00ff */
[----:B------:R-:W-:Y:S01]  /*0f00*/  ULEA.HI UR10, UR10, UR4, URZ, 0x6 ;  /* 0x000000040a0a7291 */ /* 0x000fe2000f8f303f */
[----:B------:R-:W-:Y:S01]  /*0f10*/  IMAD.MOV.U32 R146, RZ, RZ, RZ ;  /* 0x000000ffff927224 */ /* 0x000fe200078e00ff */
[----:B------:R-:W-:Y:S01]  /*0f20*/  USHF.R.S32.HI UR4, URZ, 0x1f, UR5 ;  /* 0x0000001f3f047899 */ /* 0x000fe20008011405 */
[----:B------:R-:W-:Y:S01]  /*0f30*/  CS2R R12, SRZ ;  /* 0x00000000000c7805 */ /* 0x000fe2000001ff00 */
[----:B------:R-:W-:Y:S01]  /*0f40*/  USHF.R.S32.HI UR10, URZ, 0x6, UR10 ;  /* 0x000000063f0a7899 */ /* 0x000fe2000801140a */
[----:B------:R-:W-:Y:S01]  /*0f50*/  MOV R144, RZ ;  /* 0x000000ff00907202 */ /* 0x000fe20000000f00 */
[----:B------:R-:W-:Y:S01]  /*0f60*/  ULEA.HI UR4, UR4, UR5, URZ, 0x6 ;  /* 0x0000000504047291 */ /* 0x000fe2000f8f303f */
[----:B------:R-:W-:Y:S01]  /*0f70*/  IMAD.MOV.U32 R142, RZ, RZ, RZ ;  /* 0x000000ffff8e7224 */ /* 0x000fe200078e00ff */
[----:B------:R-:W-:Y:S01]  /*0f80*/  UISETP.LT.AND UP0, UPT, URZ, UR10, UPT ;  /* 0x0000000a3f00728c */ /* 0x000fe2000bf01270 */
[----:B------:R-:W-:Y:S01]  /*0f90*/  CS2R R14, SRZ ;  /* 0x00000000000e7805 */ /* 0x000fe2000001ff00 */
[----:B------:R-:W-:Y:S01]  /*0fa0*/  USHF.R.S32.HI UR9, URZ, 0x6, UR4 ;  /* 0x000000063f097899 */ /* 0x000fe20008011404 */
        /* <DEDUP_REMOVED lines=67> */
[----:B------:R-:W3:Y:S01]  /*13e0*/  LDL R101, [R1+0x14] ;  /* 0x0000140001657983 */ /* 0x000ee20000100800 */
[----:B--2-4-:R-:W-:Y:S01]  /*13f0*/  IMAD.MOV.U32 R0, RZ, RZ, c[0x0][0x248] ;  /* 0x00009200ff007624 */ /* 0x014fe200078e00ff */
[--C-:B------:R-:W-:Y:S01]  /*1400*/  SHF.R.S32.HI R36, RZ, 0x1f, R35.reuse ;  /* 0x0000001fff247819 */ /* 0x100fe20000011423 */
[----:B------:R-:W-:Y:S01]  /*1410*/  IMAD.U32 R4, RZ, RZ, UR14 ;  /* 0x0000000eff047e24 */ /* 0x000fe2000f8e00ff */
[----:B------:R-:W-:Y:S01]  /*1420*/  USHF.R.S32.HI UR18, URZ, 0x1f, UR13 ;  /* 0x0000001f3f127899 */ /* 0x000fe2000801140d */
[----:B------:R-:W-:Y:S01]  /*1430*/  SHF.R.S32.HI R18, RZ, 0x1f, R35 ;  /* 0x0000001fff127819 */ /* 0x000fe20000011423 */
[----:B------:R-:W-:Y:S01]  /*1440*/  USEL UR15, UR13, URZ, !UP1 ;  /* 0x0000003f0d0f7287 */ /* 0x000fe2000c800000 */
[----:B------:R-:W-:Y:S01]  /*1450*/  ISETP.NE.AND P0, PT, R0, 0x1, PT ;  /* 0x000000010000780c */ /* 0x000fe20003f05270 */
[----:B------:R-:W-:Y:S01]  /*1460*/  USEL UR19, UR18, URZ, !UP1 ;  /* 0x0000003f12137287 */ /* 0x000fe2000c800000 */
[----:B------:R-:W-:Y:S01]  /*1470*/  LEA.HI R32, R36, R35, RZ, 0x3 ;  /* 0x0000002324207211 */ /* 0x000fe200078f18ff */
[----:B------:R-:W-:Y:S01]  /*1480*/  ULDC.64 UR4, c[0x0][0x1b8] ;  /* 0x00006e0000047ab9 */ /* 0x000fe20000000a00 */
[----:B------:R-:W-:Y:S01]  /*1490*/  IMAD.SHL.U32 R38, R35, 0x4, RZ ;  /* 0x0000000423267824 */ /* 0x000fe200078e00ff */
[----:B------:R-:W-:Y:S01]  /*14a0*/  ULDC.64 UR6, c[0x0][0x1e8] ;  /* 0x00007a0000067ab9 */ /* 0x000fe20000000a00 */
[----:B------:R-:W-:Y:S01]  /*14b0*/  SHF.R.S32.HI R37, RZ, 0x3, R32 ;  /* 0x00000003ff257819 */ /* 0x000fe20000011420 */
[----:B------:R-:W-:Y:S01]  /*14c0*/  UIMAD UR4, UR19, UR4, URZ ;  /* 0x00000004130472a4 */ /* 0x000fe2000f8e023f */
[----:B------:R-:W-:Y:S01]  /*14d0*/  IMAD.MOV.U32 R211, RZ, RZ, 0x10 ;  /* 0x00000010ffd37424 */ /* 0x000fe200078e00ff */
[----:B------:R-:W-:Y:S01]  /*14e0*/  UIMAD UR6, UR19, UR6, URZ ;  /* 0x00000006130672a4 */ /* 0x000fe2000f8e023f */
[----:B------:R-:W-:Y:S01]  /*14f0*/  SHF.R.S32.HI R5, RZ, 0x1f, R37 ;  /* 0x0000001fff057819 */ /* 0x000fe20000011425 */
[----:B------:R-:W-:Y:S01]  /*1500*/  USEL UR18, UR18, URZ, !UP2 ;  /* 0x0000003f12127287 */ /* 0x000fe2000d000000 */
[----:B-----5:R-:W-:Y:S01]  /*1510*/  IADD3 R2, P1, R37, R8, RZ ;  /* 0x0000000825027210 */ /* 0x020fe20007f3e0ff */
[----:B------:R-:W-:Y:S01]  /*1520*/  UIMAD UR7, UR15, UR7, UR6 ;  /* 0x000000070f0772a4 */ /* 0x000fe2000f8e0206 */
[----:B------:R-:W-:Y:S01]  /*1530*/  STL [R1+0x10], R37 ;  /* 0x0000102501007387 */ /* 0x000fe20000100800 */
[----:B------:R-:W-:Y:S01]  /*1540*/  UIMAD UR6, UR15, UR5, UR4 ;  /* 0x000000050f0672a4 */ /* 0x000fe2000f8e0204 */
[----:B------:R-:W-:Y:S01]  /*1550*/  IMAD.MOV.U32 R212, RZ, RZ, 0x20 ;  /* 0x00000020ffd47424 */ /* 0x000fe200078e00ff */
[----:B------:R-:W-:-:S02]  /*1560*/  USEL UR19, UR13, URZ, !UP2 ;  /* 0x0000003f0d137287 */ /* 0x000fc4000d000000 */
[----:B------:R-:W-:Y:S02]  /*1570*/  ULDC.64 UR4, c[0x0][0x188] ;  /* 0x0000620000047ab9 */ /* 0x000fe40000000a00 */
[----:B------:R-:W-:Y:S02]  /*1580*/  UIMAD UR4, UR18, UR4, URZ ;  /* 0x00000004120472a4 */ /* 0x000fe4000f8e023f */
[----:B------:R-:W-:Y:S01]  /*1590*/  USHF.R.S32.HI UR20, URZ, 0x1f, UR10 ;  /* 0x0000001f3f147899 */ /* 0x000fe2000801140a */
[----:B------:R-:W-:Y:S01]  /*15a0*/  IMAD.U32 R25, RZ, RZ, UR19 ;  /* 0x00000013ff197e24 */ /* 0x000fe2000f8e00ff */
[----:B------:R-:W-:Y:S02]  /*15b0*/  UIMAD UR24, UR19, UR5, UR4 ;  /* 0x00000005131872a4 */ /* 0x000fe4000f8e0204 */
[----:B------:R-:W-:Y:S02]  /*15c0*/  UMOV UR21, 0x6 ;  /* 0x0000000600157882 */ /* 0x000fe40000000000 */
[----:B------:R-:W-:-:S02]  /*15d0*/  ULDC.64 UR4, c[0x0][0x178] ;  /* 0x00005e0000047ab9 */ /* 0x000fc40000000a00 */
[----:B------:R-:W-:Y:S02]  /*15e0*/  UIMAD UR23, UR20, UR4, URZ ;  /* 0x00000004141772a4 */ /* 0x000fe4000f8e023f */
[----:B------:R-:W-:Y:S02]  /*15f0*/  UIMAD.WIDE.U32 UR26, UR10, UR4, URZ ;  /* 0x000000040a1a72a5 */ /* 0x000fe4000f8e003f */
[----:B------:R-:W-:-:S04]  /*1600*/  UIMAD UR23, UR10, UR5, UR23 ;  /* 0x000000050a1772a4 */ /* 0x000fc8000f8e0217 */
[----:B------:R-:W-:Y:S01]  /*1610*/  UIADD3 UR23, UR27, UR23, URZ ;  /* 0x000000171b177290 */ /* 0x000fe2000fffe03f */
[----:B---3--:R-:W-:Y:S01]  /*1620*/  @P0 IMAD.HI.U32 R3, R101, c[0x0][0x24c], RZ ;  /* 0x0000930065030a27 */ /* 0x008fe200078e00ff */
[----:B------:R-:W-:-:S03]  /*1630*/  SHF.R.S32.HI R31, RZ, 0x1f, R101 ;  /* 0x0000001fff1f7819 */ /* 0x000fc60000011465 */
[----:B------:R-:W-:Y:S01]  /*1640*/  IMAD.MOV.U32 R0, RZ, RZ, R101 ;  /* 0x000000ffff007224 */ /* 0x000fe200078e0065 */
[----:B------:R-:W-:Y:S01]  /*1650*/  @P0 SHF.R.U32.HI R0, RZ, c[0x0][0x250], R3 ;  /* 0x00009400ff000a19 */ /* 0x000fe20000011603 */
[----:B------:R-:W-:Y:S01]  /*1660*/  IMAD R13, R31, c[0x0][0x180], RZ ;  /* 0x000060001f0d7a24 */ /* 0x000fe200078e02ff */
[----:B------:R-:W-:Y:S02]  /*1670*/  IADD3 R24, P0, R37, R9, RZ ;  /* 0x0000000925187210 */ /* 0x000fe40007f1e0ff */
[-C--:B------:R-:W-:Y:S01]  /*1680*/  LEA.HI.X.SX32 R3, R8, R5.reuse, 0x1, P1 ;  /* 0x0000000508037211 */ /* 0x080fe200008f0eff */
[----:B------:R-:W-:Y:S01]  /*1690*/  IMAD.U32 R8, RZ, RZ, UR15 ;  /* 0x0000000fff087e24 */ /* 0x000fe2000f8e00ff */
[----:B------:R-:W-:Y:S01]  /*16a0*/  LEA.HI.X.SX32 R28, R9, R5, 0x1, P0 ;  /* 0x00000005091c7211 */ /* 0x000fe200000f0eff */
[----:B------:R-:W-:Y:S01]  /*16b0*/  IMAD R13, R101, c[0x0][0x184], R13 ;  /* 0x00006100650d7a24 */ /* 0x000fe200078e020d */
[----:B------:R-:W-:Y:S01]  /*16c0*/  LOP3.LUT R5, R32, 0xfffffff8, RZ, 0xc0, !PT ;  /* 0xfffffff820057812 */ /* 0x000fe200078ec0ff */
[----:B------:R-:W-:Y:S01]  /*16d0*/  IMAD.WIDE R10, R4, 0x80, R2 ;  /* 0x00000080040a7825 */ /* 0x000fe200078e0202 */
[----:B------:R-:W-:Y:S01]  /*16e0*/  LEA.HI R3, R36, R35, RZ, 0x6 ;  /* 0x0000002324037211 */ /* 0x000fe200078f30ff */
[----:B------:R-:W-:Y:S01]  /*16f0*/  UIADD3 UR15, -UR8, UR11, URZ ;  /* 0x0000000b080f7290 */ /* 0x000fe2000fffe13f */
[----:B------:R-:W-:Y:S01]  /*1700*/  SHF.R.S32.HI R2, RZ, 0x1f, R0 ;  /* 0x0000001fff027819 */ /* 0x000fe20000011400 */
[----:B------:R-:W-:Y:S01]  /*1710*/  IMAD.IADD R30, R35, 0x1, -R5 ;  /* 0x00000001231e7824 */ /* 0x000fe200078e0a05 */
[----:B------:R-:W-:Y:S01]  /*1720*/  SHF.R.S32.HI R29, RZ, 0x6, R3 ;  /* 0x00000006ff1d7819 */ /* 0x000fe20000011403 */
[----:B------:R-:W-:-:S02]  /*1730*/  IMAD.SHL.U32 R3, R37, 0x40, RZ ;  /* 0x0000004025037824 */ /* 0x000fc400078e00ff */
[----:B------:R-:W-:Y:S01]  /*1740*/  IMAD.SHL.U32 R20, R30, 0x8, RZ ;  /* 0x000000081e147824 */ /* 0x000fe200078e00ff */
[----:B------:R-:W-:Y:S01]  /*1750*/  IADD3 R15, -R37, UR15, RZ ;  /* 0x0000000f250f7c10 */ /* 0x000fe2000fffe1ff */
[----:B------:R-:W-:Y:S01]  /*1760*/  IMAD R4, R2, c[0x0][0x1e0], RZ ;  /* 0x0000780002047a24 */ /* 0x000fe200078e02ff */
[----:B------:R-:W-:Y:S01]  /*1770*/  LOP3.LUT R3, R3, 0x1c0, RZ, 0xc0, !PT ;  /* 0x000001c003037812 */ /* 0x000fe200078ec0ff */
[----:B------:R-:W-:Y:S01]  /*1780*/  IMAD.SHL.U32 R34, R29, 0x200, RZ ;  /* 0x000002001d227824 */ /* 0x000fe200078e00ff */
[----:B------:R-:W-:Y:S01]  /*1790*/  SHF.R.S32.HI R21, RZ, 0x1f, R20 ;  /* 0x0000001fff157819 */ /* 0x000fe20000011414 */
[----:B------:R-:W-:Y:S01]  /*17a0*/  IMAD R6, R0, c[0x0][0x1e4], R4 ;  /* 0x0000790000067a24 */ /* 0x000fe200078e0204 */
[--C-:B------:R-:W-:Y:S01]  /*17b0*/  LOP3.LUT R7, R3, 0x38, R20.reuse, 0xf8, !PT ;  /* 0x0000003803077812 */ /* 0x100fe200078ef814 */
[----:B------:R-:W-:Y:S01]  /*17c0*/  IMAD R2, R2, c[0x0][0x1b0], RZ ;  /* 0x00006c0002027a24 */ /* 0x000fe200078e02ff */
[----:B------:R-:W-:Y:S01]  /*17d0*/  SHF.R.U32.HI R3, RZ, 0x3, R3 ;  /* 0x00000003ff037819 */ /* 0x000fe20000011603 */
[----:B------:R-:W-:Y:S01]  /*17e0*/  IMAD.WIDE.U32 R4, R0, c[0x0][0x1e0], R20 ;  /* 0x0000780000047a25 */ /* 0x000fe200078e0014 */
[----:B------:R-:W-:-:S02]  /*17f0*/  IADD3 R33, R20, 0x40, RZ ;  /* 0x0000004014217810 */ /* 0x000fc40007ffe0ff */
[----:B------:R-:W-:Y:S01]  /*1800*/  LOP3.LUT R14, R34, R7, R3, 0xf6, !PT ;  /* 0x00000007220e7212 */ /* 0x000fe200078ef603 */
[----:B------:R-:W-:Y:S01]  /*1810*/  IMAD.IADD R5, R5, 0x1, R6 ;  /* 0x0000000105057824 */ /* 0x000fe200078e0206 */
[----:B------:R-:W-:Y:S01]  /*1820*/  ISETP.GE.AND P5, PT, R20, c[0x0][0x1cc], PT ;  /* 0x0000730014007a0c */ /* 0x000fe20003fa6270 */
[C---:B------:R-:W-:Y:S01]  /*1830*/  IMAD R6, R0.reuse, c[0x0][0x1b4], R2 ;  /* 0x00006d0000067a24 */ /* 0x040fe200078e0202 */
[----:B------:R-:W-:Y:S01]  /*1840*/  ISETP.GE.AND P4, PT, R33, c[0x0][0x1cc], PT ;  /* 0x0000730021007a0c */ /* 0x000fe20003f86270 */
[----:B------:R-:W-:Y:S01]  /*1850*/  IMAD.WIDE.U32 R2, R0, c[0x0][0x1b0], R20 ;  /* 0x00006c0000027a25 */ /* 0x000fe200078e0014 */
[C---:B------:R-:W-:Y:S02]  /*1860*/  ISETP.LT.OR P2, PT, R15.reuse, 0x1, P5 ;  /* 0x000000010f00780c */ /* 0x040fe40002f41670 */
[----:B------:R-:W-:Y:S01]  /*1870*/  ISETP.LT.OR P6, PT, R15, 0x21, P5 ;  /* 0x000000210f00780c */ /* 0x000fe20002fc1670 */
[----:B------:R-:W-:Y:S02]  /*1880*/  IMAD R0, R28, c[0x0][0x178], RZ ;  /* 0x00005e001c007a24 */ /* 0x000fe400078e02ff */
[----:B------:R-:W-:-:S02]  /*1890*/  IMAD.IADD R3, R3, 0x1, R6 ;  /* 0x0000000103037824 */ /* 0x000fc400078e0206 */
[C---:B------:R-:W-:Y:S02]  /*18a0*/  IMAD R0, R24.reuse, c[0x0][0x17c], R0 ;  /* 0x00005f0018007a24 */ /* 0x040fe400078e0200 */
[----:B------:R-:W-:-:S04]  /*18b0*/  IMAD.WIDE.U32 R6, R24, c[0x0][0x178], R20 ;  /* 0x00005e0018067a25 */ /* 0x000fc800078e0014 */
[----:B------:R-:W-:-:S04]  /*18c0*/  IMAD.WIDE.U32 R4, R8, c[0x0][0x1e8], R4 ;  /* 0x00007a0008047a25 */ /* 0x000fc800078e0004 */
[----:B------:R-:W-:Y:S01]  /*18d0*/  IMAD.IADD R7, R7, 0x1, R0 ;  /* 0x0000000107077824 */ /* 0x000fe200078e0200 */
[----:B------:R-:W-:Y:S01]  /*18e0*/  IADD3 R5, R5, UR7, RZ ;  /* 0x0000000705057c10 */ /* 0x000fe2000fffe0ff */
[----:B------:R-:W-:-:S04]  /*18f0*/  IMAD.WIDE.U32 R2, R8, c[0x0][0x1b8], R2 ;  /* 0x00006e0008027a25 */ /* 0x000fc800078e0002 */
[----:B------:R-:W-:Y:S01]  /*1900*/  IMAD R12, R11, c[0x0][0x1d8], RZ ;  /* 0x000076000b0c7a24 */ /* 0x000fe200078e02ff */
[----:B------:R-:W-:Y:S01]  /*1910*/  IADD3 R3, R3, UR6, RZ ;  /* 0x0000000603037c10 */ /* 0x000fe2000fffe0ff */
[----:B------:R-:W-:Y:S01]  /*1920*/  IMAD.WIDE.U32 R8, R101, c[0x0][0x180], R6 ;  /* 0x0000600065087a25 */ /* 0x000fe200078e0006 */
[----:B------:R-:W-:Y:S02]  /*1930*/  ULDC.64 UR6, c[0x0][0x1d8] ;  /* 0x0000760000067ab9 */ /* 0x000fe40000000a00 */
[----:B------:R-:W-:Y:S01]  /*1940*/  USHF.L.U32 UR25, UR6, 0x6, URZ ;  /* 0x0000000606197899 */ /* 0x000fe2000800063f */
[----:B------:R-:W-:Y:S01]  /*1950*/  IMAD R0, R11, c[0x0][0x1a8], RZ ;  /* 0x00006a000b007a24 */ /* 0x000fe200078e02ff */
[----:B------:R-:W-:Y:S01]  /*1960*/  USHF.L.U64.HI UR7, UR6, UR21, UR7 ;  /* 0x0000001506077299 */ /* 0x000fe20008010207 */
[C---:B------:R-:W-:Y:S01]  /*1970*/  IMAD R12, R10.reuse, c[0x0][0x1dc], R12 ;  /* 0x000077000a0c7a24 */ /* 0x040fe200078e020c */
[----:B------:R-:W-:Y:S01]  /*1980*/  USHF.L.U32 UR6, UR22, 0x7, URZ ;  /* 0x0000000716067899 */ /* 0x000fe2000800063f */
[----:B------:R-:W-:-:S04]  /*1990*/  IMAD.WIDE.U32 R6, R10, c[0x0][0x1d8], R4 ;  /* 0x000076000a067a25 */ /* 0x000fc800078e0004 */
[----:B------:R-:W-:Y:S02]  /*19a0*/  IMAD.IADD R11, R9, 0x1, R13 ;  /* 0x00000001090b7824 */ /* 0x000fe400078e020d */
[C---:B------:R-:W-:Y:S02]  /*19b0*/  IMAD R9, R10.reuse, c[0x0][0x1ac], R0 ;  /* 0x00006b000a097a24 */ /* 0x040fe400078e0200 */
[----:B------:R-:W-:Y:S01]  /*19c0*/  IMAD.WIDE.U32 R4, R10, c[0x0][0x1a8], R2 ;  /* 0x00006a000a047a25 */ /* 0x000fe200078e0002 */
[----:B------:R-:W-:-:S03]  /*19d0*/  LEA R2, P1, R6, c[0x0][0x1c0], 0x1 ;  /* 0x0000700006027a11 */ /* 0x000fc600078208ff */
[----:B------:R-:W-:Y:S02]  /*19e0*/  IMAD.IADD R0, R7, 0x1, R12 ;  /* 0x0000000107007824 */ /* 0x000fe400078e020c */
[----:B------:R-:W-:Y:S01]  /*19f0*/  IMAD.MOV.U32 R10, RZ, RZ, R8 ;  /* 0x000000ffff0a7224 */ /* 0x000fe200078e0008 */
[----:B------:R-:W-:Y:S01]  /*1a00*/  LEA R8, P0, R4, c[0x0][0x190], 0x1 ;  /* 0x0000640004087a11 */ /* 0x000fe200078008ff */
[----:B------:R-:W-:Y:S01]  /*1a10*/  IMAD.IADD R5, R5, 0x1, R9 ;  /* 0x0000000105057824 */ /* 0x000fe200078e0209 */
[----:B------:R-:W-:Y:S01]  /*1a20*/  LEA.HI.X R3, R6, c[0x0][0x1c4], R0, 0x1, P1 ;  /* 0x0000710006037a11 */ /* 0x000fe200008f0c00 */
[----:B------:R-:W-:-:S03]  /*1a30*/  IMAD.WIDE.U32 R16, R25, c[0x0][0x188], R10 ;  /* 0x0000620019107a25 */ /* 0x000fc600078e000a */
[----:B------:R-:W-:Y:S01]  /*1a40*/  LEA.HI.X R9, R4, c[0x0][0x194], R5, 0x1, P0 ;  /* 0x0000650004097a11 */ /* 0x000fe200000f0c05 */
[----:B------:R-:W-:Y:S01]  /*1a50*/  IMAD.U32 R6, RZ, RZ, UR26 ;  /* 0x0000001aff067e24 */ /* 0x000fe2000f8e00ff */
[----:B------:R-:W-:Y:S01]  /*1a60*/  IADD3 R252, R17, UR24, RZ ;  /* 0x0000001811fc7c10 */ /* 0x000fe2000fffe0ff */
[----:B------:R-:W-:Y:S01]  /*1a70*/  IMAD.U32 R5, RZ, RZ, UR23 ;  /* 0x00000017ff057e24 */ /* 0x000fe2000f8e00ff */
[----:B------:R-:W-:Y:S01]  /*1a80*/  IADD3 R4, P1, R2, UR25, RZ ;  /* 0x0000001902047c10 */ /* 0x000fe2000ff3e0ff */
[----:B------:R-:W-:Y:S01]  /*1a90*/  IMAD.SHL.U32 R14, R14, 0x2, RZ ;  /* 0x000000020e0e7824 */ /* 0x000fe200078e00ff */
[C---:B------:R-:W-:Y:S01]  /*1aa0*/  LEA R0, P0, R6.reuse, R16, 0x6 ;  /* 0x0000001006007211 */ /* 0x040fe200078030ff */
[----:B------:R-:W-:Y:S01]  /*1ab0*/  IMAD.U32 R10, RZ, RZ, UR25 ;  /* 0x00000019ff0a7e24 */ /* 0x000fe2000f8e00ff */
[----:B------:R1:W-:Y:S01]  /*1ac0*/  STL.64 [R1+0x8], R16 ;  /* 0x0000081001007387 */ /* 0x0003e20000100a00 */
[----:B------:R-:W-:Y:S01]  /*1ad0*/  UIADD3 UR24, UP0, UR25, 0x80, URZ ;  /* 0x0000008019187890 */ /* 0x000fe2000ff1e03f */
[----:B------:R-:W-:Y:S01]  /*1ae0*/  LEA.HI.X R6, R6, R252, R5, 0x6, P0 ;  /* 0x000000fc06067211 */ /* 0x000fe200000f3405 */
[----:B------:R-:W-:Y:S01]  /*1af0*/  IMAD.U32 R12, RZ, RZ, UR4 ;  /* 0x00000004ff0c7e24 */ /* 0x000fe2000f8e00ff */
[----:B------:R-:W-:Y:S01]  /*1b00*/  IADD3.X R5, R3, UR7, RZ, P1, !PT ;  /* 0x0000000703057c10 */ /* 0x000fe20008ffe4ff */
[----:B------:R-:W-:Y:S01]  /*1b10*/  @!PT LDS RZ, [RZ] ;  /* 0x00000000fffff984 */ /* 0x000fe20000000800 */
[----:B------:R-:W-:Y:S01]  /*1b20*/  @!PT LDS RZ, [RZ] ;  /* 0x00000000fffff984 */ /* 0x000fe20000000800 */
[----:B------:R-:W-:Y:S01]  /*1b30*/  @!PT LDS RZ, [RZ] ;  /* 0x00000000fffff984 */ /* 0x000fe20000000800 */
[----:B------:R2:W-:Y:S01]  /*1b40*/  LDGSTS.E.BYPASS.LTC128B.128 [R14+0x8080], [R2.64], !P2 ;  /* 0x08080000020e7fae */ /* 0x0005e2000d101d50 */
[----:B------:R-:W-:Y:S01]  /*1b50*/  ISETP.LT.OR P1, PT, R15, 0x1, P4 ;  /* 0x000000010f00780c */ /* 0x000fe20002721670 */
[----:B------:R-:W-:Y:S01]  /*1b60*/  UIADD3.X UR23, URZ, UR7, URZ, UP0, !UPT ;  /* 0x000000073f177290 */ /* 0x000fe200087fe43f */
[----:B------:R-:W-:Y:S01]  /*1b70*/  IADD3 R10, P3, P2, R10, 0x80, R2 ;  /* 0x000000800a0a7810 */ /* 0x000fe20007a7e002 */
[----:B------:R-:W-:Y:S01]  /*1b80*/  IMAD.U32 R7, RZ, RZ, UR27 ;  /* 0x0000001bff077e24 */ /* 0x000fe2000f8e00ff */
[----:B------:R-:W-:Y:S01]  /*1b90*/  USHF.R.S32.HI UR26, URZ, 0x1f, UR22 ;  /* 0x0000001f3f1a7899 */ /* 0x000fe20008011416 */
[----:B------:R-:W-:Y:S01]  /*1ba0*/  IMAD.U32 R13, RZ, RZ, UR5 ;  /* 0x00000005ff0d7e24 */ /* 0x000fe2000f8e00ff */
[----:B------:R-:W-:-:S02]  /*1bb0*/  IADD3.X R11, RZ, UR7, R3, P3, P2 ;  /* 0x00000007ff0b7c10 */ /* 0x000fc40009fe4403 */
[C---:B------:R-:W-:Y:S02]  /*1bc0*/  ISETP.LT.OR P2, PT, R15.reuse, 0x61, P5 ;  /* 0x000000610f00780c */ /* 0x040fe40002f41670 */
[----:B------:R-:W-:-:S03]  /*1bd0*/  ISETP.LT.OR P3, PT, R15, 0x41, P4 ;  /* 0x000000410f00780c */ /* 0x000fc60002761670 */
[----:B------:R2:W-:Y:S04]  /*1be0*/  LDGSTS.E.BYPASS.LTC128B.128 [R14+0xc080], [R2.64+0x80], !P1 ;  /* 0x0c080080020e7fae */ /* 0x0005e8000c901d50 */
[----:B------:R3:W-:Y:S01]  /*1bf0*/  LDGSTS.E.BYPASS.LTC128B.128 [R14+0x9080], [R4.64], !P6 ;  /* 0x09080000040e7fae */ /* 0x0007e2000f101d50 */
[C---:B------:R-:W-:Y:S02]  /*1c00*/  ISETP.LT.OR P6, PT, R15.reuse, 0x41, P5 ;  /* 0x000000410f00780c */ /* 0x040fe40002fc1670 */
[----:B------:R-:W-:Y:S02]  /*1c10*/  ISETP.LT.OR P5, PT, R15, 0x21, P4 ;  /* 0x000000210f00780c */ /* 0x000fe400027a1670 */
[----:B-1----:R-:W-:-:S04]  /*1c20*/  LEA R16, P0, R0, c[0x0][0x160], 0x1 ;  /* 0x0000580000107a11 */ /* 0x002fc800078008ff */
[----:B------:R-:W-:Y:S01]  /*1c30*/  LEA.HI.X R17, R0, c[0x0][0x164], R6, 0x1, P0 ;  /* 0x0000590000117a11 */ /* 0x000fe200000f0c06 */
[----:B------:R-:W-:Y:S01]  /*1c40*/  IMAD.U32 R0, RZ, RZ, UR6 ;  /* 0x00000006ff007e24 */ /* 0x000fe2000f8e00ff */
[----:B------:R-:W-:-:S04]  /*1c50*/  IADD3 R6, P0, R4, UR24, RZ ;  /* 0x0000001804067c10 */ /* 0x000fc8000ff1e0ff */
[----:B------:R-:W-:Y:S01]  /*1c60*/  IADD3.X R7, R5, UR23, RZ, P0, !PT ;  /* 0x0000001705077c10 */ /* 0x000fe200087fe4ff */
[----:B------:R1:W-:Y:S01]  /*1c70*/  LDGSTS.E.BYPASS.LTC128B.128 [R14+0xd080], [R10.64], !P5 ;  /* 0x0d0800000a0e7fae */ /* 0x0003e2000e901d50 */
[----:B------:R-:W-:-:S04]  /*1c80*/  LEA R22, P0, R12, R16, 0x6 ;  /* 0x000000100c167211 */ /* 0x000fc800078030ff */
[----:B------:R-:W-:Y:S01]  /*1c90*/  LEA.HI.X R23, R12, R17, R13, 0x6, P0 ;  /* 0x000000110c177211 */ /* 0x000fe200000f340d */
[----:B------:R-:W-:Y:S01]  /*1ca0*/  IMAD R12, R31, c[0x0][0x270], RZ ;  /* 0x00009c001f0c7a24 */ /* 0x000fe200078e02ff */
[----:B--2---:R-:W-:-:S03]  /*1cb0*/  IADD3 R2, P1, R4, UR25, RZ ;  /* 0x0000001904027c10 */ /* 0x004fc6000ff3e0ff */
[----:B------:R-:W-:Y:S01]  /*1cc0*/  IMAD R12, R101, c[0x0][0x274], R12 ;  /* 0x00009d00650c7a24 */ /* 0x000fe200078e020c */
[----:B------:R-:W-:Y:S02]  /*1cd0*/  IADD3.X R3, R5, UR7, RZ, P1, !PT ;  /* 0x0000000705037c10 */ /* 0x000fe40008ffe4ff */
[----:B---3--:R-:W-:Y:S02]  /*1ce0*/  IADD3 R4, P0, R2, UR25, RZ ;  /* 0x0000001902047c10 */ /* 0x008fe4000ff1e0ff */
[----:B------:R-:W-:Y:S01]  /*1cf0*/  IADD3 R26, P1, R35, UR6, RZ ;  /* 0x00000006231a7c10 */ /* 0x000fe2000ff3e0ff */
[----:B------:R2:W-:Y:S01]  /*1d00*/  LDGSTS.E.BYPASS.LTC128B.128 [R14+0xa080], [R2.64], !P6 ;  /* 0x0a080000020e7fae */ /* 0x0005e2000f101d50 */
[----:B------:R-:W-:Y:S01]  /*1d10*/  IADD3.X R5, R3, UR7, RZ, P0, !PT ;  /* 0x0000000703057c10 */ /* 0x000fe200087fe4ff */
[----:B------:R-:W-:Y:S01]  /*1d20*/  ULDC.64 UR6, c[0x0][0x1a8] ;  /* 0x00006a0000067ab9 */ /* 0x000fe20000000a00 */
[----:B------:R-:W-:Y:S01]  /*1d30*/  ISETP.GE.AND P6, PT, R20, c[0x0][0x19c], PT ;  /* 0x0000670014007a0c */ /* 0x000fe20003fc6270 */
[----:B------:R3:W-:Y:S01]  /*1d40*/  LDGSTS.E.BYPASS.LTC128B.128 [R14+0xe080], [R6.64], !P3 ;  /* 0x0e080000060e7fae */ /* 0x0007e2000d901d50 */
[----:B------:R-:W-:Y:S01]  /*1d50*/  ISETP.LT.OR P3, PT, R15, 0x61, P4 ;  /* 0x000000610f00780c */ /* 0x000fe20002761670 */
[----:B------:R-:W-:Y:S01]  /*1d60*/  USHF.L.U32 UR25, UR6, 0x6, URZ ;  /* 0x0000000606197899 */ /* 0x000fe2000800063f */
[----:B------:R-:W-:Y:S01]  /*1d70*/  ISETP.GE.AND P4, PT, R33, c[0x0][0x19c], PT ;  /* 0x0000670021007a0c */ /* 0x000fe20003f86270 */
[----:B------:R4:W-:Y:S01]  /*1d80*/  LDGSTS.E.BYPASS.LTC128B.128 [R14+0xb080], [R4.64], !P2 ;  /* 0x0b080000040e7fae */ /* 0x0009e2000d101d50 */
[----:B------:R-:W-:-:S02]  /*1d90*/  LEA.HI.X.SX32 R27, R0, R18, 0x1, P1 ;  /* 0x00000012001b7211 */ /* 0x000fc400008f0eff */
[----:B------:R-:W-:Y:S02]  /*1da0*/  ISETP.LT.OR P2, PT, R15, 0x1, P4 ;  /* 0x000000010f00780c */ /* 0x000fe40002741670 */
[----:B------:R-:W-:-:S04]  /*1db0*/  IADD3 R18, P1, R38, UR22, RZ ;  /* 0x0000001626127c10 */ /* 0x000fc8000ff3e0ff */
[----:B------:R-:W-:-:S05]  /*1dc0*/  LEA.HI.X.SX32 R19, R38, UR26, 0x1, P1 ;  /* 0x0000001a26137c11 */ /* 0x000fca00088f0eff */
[----:B-1----:R-:W-:-:S04]  /*1dd0*/  IMAD.WIDE.U32 R10, R101, c[0x0][0x270], R18 ;  /* 0x00009c00650a7a25 */ /* 0x002fc800078e0012 */
[----:B------:R-:W-:Y:S01]  /*1de0*/  IMAD.IADD R13, R11, 0x1, R12 ;  /* 0x000000010b0d7824 */ /* 0x000fe200078e020c */
[----:B--2---:R-:W-:Y:S01]  /*1df0*/  IADD3 R2, P0, R2, UR24, RZ ;  /* 0x0000001802027c10 */ /* 0x004fe2000ff1e0ff */
[----:B------:R-:W-:Y:S01]  /*1e00*/  UIADD3 UR24, UP0, UR25, 0x80, URZ ;  /* 0x0000008019187890 */ /* 0x000fe2000ff1e03f */
[----:B------:R-:W-:Y:S02]  /*1e10*/  IMAD.MOV.U32 R12, RZ, RZ, R10 ;  /* 0x000000ffff0c7224 */ /* 0x000fe400078e000a */
[----:B------:R-:W-:Y:S01]  /*1e20*/  IADD3.X R3, R3, UR23, RZ, P0, !PT ;  /* 0x0000001703037c10 */ /* 0x000fe200087fe4ff */
[----:B---3--:R-:W-:Y:S01]  /*1e30*/  IMAD.U32 R6, RZ, RZ, UR25 ;  /* 0x00000019ff067e24 */ /* 0x008fe2000f8e00ff */
[C---:B------:R-:W-:Y:S01]  /*1e40*/  ISETP.LT.OR P0, PT, R15.reuse, 0x1, P6 ;  /* 0x000000010f00780c */ /* 0x040fe20003701670 */
[----:B------:R-:W-:Y:S01]  /*1e50*/  USHF.L.U64.HI UR23, UR6, UR21, UR7 ;  /* 0x0000001506177299 */ /* 0x000fe20008010207 */
[----:B------:R-:W-:Y:S01]  /*1e60*/  IMAD.WIDE.U32 R10, R24, c[0x0][0x208], R20 ;  /* 0x00008200180a7a25 */ /* 0x000fe200078e0014 */
[----:B------:R1:W-:Y:S01]  /*1e70*/  LDGSTS.E.BYPASS.LTC128B.128 [R14+0xf080], [R2.64], !P3 ;  /* 0x0f080000020e7fae */ /* 0x0003e2000d901d50 */
[----:B------:R-:W-:Y:S01]  /*1e80*/  ISETP.LT.OR P3, PT, R15, 0x21, P6 ;  /* 0x000000210f00780c */ /* 0x000fe20003761670 */
[----:B------:R-:W-:Y:S01]  /*1e90*/  UIADD3.X UR22, URZ, UR23, URZ, UP0, !UPT ;  /* 0x000000173f167290 */ /* 0x000fe200087fe43f */
[----:B------:R-:W-:Y:S01]  /*1ea0*/  IADD3 R6, P1, P5, R6, 0x80, R8 ;  /* 0x0000008006067810 */ /* 0x000fe20007d3e008 */
[----:B------:R-:W-:Y:S01]  /*1eb0*/  ULDC.64 UR6, c[0x0][0x278] ;  /* 0x00009e0000067ab9 */ /* 0x000fe20000000a00 */
[----:B------:R-:W-:Y:S01]  /*1ec0*/  IMAD.WIDE.U32 R12, R25, c[0x0][0x278], R12 ;  /* 0x00009e00190c7a25 */ /* 0x000fe200078e000c */
[----:B------:R-:W-:Y:S01]  /*1ed0*/  UIMAD UR6, UR18, UR6, URZ ;  /* 0x00000006120672a4 */ /* 0x000fe2000f8e023f */
[----:B------:R-:W-:-:S02]  /*1ee0*/  P2R R0, PR, RZ, 0x2 ;  /* 0x00000002ff007803 */ /* 0x000fc40000000000 */
[C---:B------:R-:W-:Y:S01]  /*1ef0*/  ISETP.LT.OR P1, PT, R15.reuse, 0x41, P6 ;  /* 0x000000410f00780c */ /* 0x040fe20003721670 */
[----:B------:R2:W-:Y:S01]  /*1f00*/  LDGSTS.E.BYPASS.LTC128B.128 [R14+0x80], [R8.64], !P0 ;  /* 0x00080000080e7fae */ /* 0x0005e2000c101d50 */
[----:B----4-:R-:W-:Y:S02]  /*1f10*/  IADD3 R4, P0, R8, UR25, RZ ;  /* 0x0000001908047c10 */ /* 0x010fe4000ff1e0ff */
[----:B------:R-:W-:Y:S01]  /*1f20*/  ISETP.LT.OR P6, PT, R15, 0x61, P6 ;  /* 0x000000610f00780c */ /* 0x000fe200037c1670 */
[----:B------:R2:W-:Y:S01]  /*1f30*/  LDGSTS.E.BYPASS.LTC128B.128 [R14+0x4080], [R8.64+0x80], !P2 ;  /* 0x04080080080e7fae */ /* 0x0005e2000d101d50 */
[----:B------:R-:W-:Y:S02]  /*1f40*/  IADD3.X R5, R9, UR23, RZ, P0, !PT ;  /* 0x0000001709057c10 */ /* 0x000fe400087fe4ff */
[----:B------:R-:W-:Y:S02]  /*1f50*/  ISETP.LT.OR P2, PT, R15, 0x21, P4 ;  /* 0x000000210f00780c */ /* 0x000fe40002741670 */
[----:B------:R-:W-:Y:S01]  /*1f60*/  ISETP.NE.AND P0, PT, R0, RZ, PT ;  /* 0x000000ff0000720c */ /* 0x000fe20003f05270 */
[----:B------:R3:W-:Y:S01]  /*1f70*/  LDGSTS.E.BYPASS.LTC128B.128 [R14+0x1080], [R4.64], !P3 ;  /* 0x01080000040e7fae */ /* 0x0007e2000d901d50 */
[----:B------:R-:W-:Y:S01]  /*1f80*/  ISETP.GE.AND P3, PT, R33, c[0x0][0x16c], PT ;  /* 0x00005b0021007a0c */ /* 0x000fe20003f66270 */
[----:B------:R-:W-:Y:S01]  /*1f90*/  IMAD R0, R28, c[0x0][0x208], RZ ;  /* 0x000082001c007a24 */ /* 0x000fe200078e02ff */
[----:B------:R-:W-:-:S02]  /*1fa0*/  IADD3.X R7, RZ, UR23, R9, P0, P5 ;  /* 0x00000017ff077c10 */ /* 0x000fc400087ea409 */
[----:B------:R-:W-:Y:S01]  /*1fb0*/  ISETP.GE.AND P5, PT, R20, c[0x0][0x16c], PT ;  /* 0x00005b0014007a0c */ /* 0x000fe20003fa6270 */
[----:B------:R-:W-:Y:S01]  /*1fc0*/  IMAD R0, R24, c[0x0][0x20c], R0 ;  /* 0x0000830018007a24 */ /* 0x000fe200078e0200 */
[----:B-1----:R-:W-:-:S03]  /*1fd0*/  IADD3 R2, P0, R4, UR25, RZ ;  /* 0x0000001904027c10 */ /* 0x002fc6000ff1e0ff */
[----:B------:R1:W-:Y:S01]  /*1fe0*/  LDGSTS.E.BYPASS.LTC128B.128 [R14+0x5080], [R6.64], !P2 ;  /* 0x05080000060e7fae */ /* 0x0003e2000d101d50 */
[----:B------:R-:W-:-:S05]  /*1ff0*/  IADD3.X R3, R5, UR23, RZ, P0, !PT ;  /* 0x0000001705037c10 */ /* 0x000fca00087fe4ff */
[----:B------:R4:W-:Y:S01]  /*2000*/  LDGSTS.E.BYPASS.LTC128B.128 [R14+0x2080], [R2.64], !P1 ;  /* 0x02080000020e7fae */ /* 0x0009e2000c901d50 */
[C---:B------:R-:W-:Y:S02]  /*2010*/  ISETP.LT.OR P1, PT, R15.reuse, 0x41, P4 ;  /* 0x000000410f00780c */ /* 0x040fe40002721670 */
[----:B------:R-:W-:Y:S02]  /*2020*/  ISETP.LT.OR P4, PT, R15, 0x61, P4 ;  /* 0x000000610f00780c */ /* 0x000fe40002781670 */
[----:B--2---:R-:W-:Y:S02]  /*2030*/  P2R R8, PR, RZ, 0x8 ;  /* 0x00000008ff087803 */ /* 0x004fe40000000000 */
[----:B------:R-:W-:Y:S02]  /*2040*/  SEL R9, RZ, 0x2, P3 ;  /* 0x00000002ff097807 */ /* 0x000fe40001800000 */
[----:B------:R-:W-:Y:S01]  /*2050*/  ISETP.GT.AND P3, PT, R35, 0xf, PT ;  /* 0x0000000f2300780c */ /* 0x000fe20003f64270 */
[----:B------:R2:W-:Y:S01]  /*2060*/  STL [R1+0x48], R8 ;  /* 0x0000480801007387 */ /* 0x0005e20000100800 */
[----:B---3--:R-:W-:-:S03]  /*2070*/  IADD3 R4, P0, R4, UR24, RZ ;  /* 0x0000001804047c10 */ /* 0x008fc6000ff1e0ff */
[----:B------:R-:W-:Y:S01]  /*2080*/  STL.64 [R1+0x28], R12 ;  /* 0x0000280c01007387 */ /* 0x000fe20000100a00 */
[----:B------:R-:W-:-:S05]  /*2090*/  IADD3.X R5, R5, UR22, RZ, P0, !PT ;  /* 0x0000001605057c10 */ /* 0x000fca00087fe4ff */
[----:B------:R3:W-:Y:S01]  /*20a0*/  LDGSTS.E.BYPASS.LTC128B.128 [R14+0x6080], [R4.64], !P1 ;  /* 0x06080000040e7fae */ /* 0x0007e2000c901d50 */
[----:B-1----:R-:W-:Y:S01]  /*20b0*/  SEL R6, RZ, 0x1, P5 ;  /* 0x00000001ff067807 */ /* 0x002fe20002800000 */
[----:B------:R-:W-:-:S04]  /*20c0*/  IMAD.IADD R7, R11, 0x1, R0 ;  /* 0x000000010b077824 */ /* 0x000fc800078e0200 */
[----:B------:R-:W-:Y:S02]  /*20d0*/  IMAD.IADD R0, R9, 0x1, R6 ;  /* 0x0000000109007824 */ /* 0x000fe400078e0206 */
[----:B------:R-:W-:-:S03]  /*20e0*/  IMAD.MOV.U32 R6, RZ, RZ, R10 ;  /* 0x000000ffff067224 */ /* 0x000fc600078e000a */
[C---:B------:R-:W-:Y:S02]  /*20f0*/  LOP3.LUT P2, RZ, R0.reuse, 0x1, RZ, 0xc0, !PT ;  /* 0x0000000100ff7812 */ /* 0x040fe4000784c0ff */
[----:B------:R-:W-:Y:S02]  /*2100*/  LOP3.LUT P1, RZ, R0, 0x2, RZ, 0xc0, !PT ;  /* 0x0000000200ff7812 */ /* 0x000fe4000782c0ff */
[----:B--2---:R-:W-:-:S04]  /*2110*/  IADD3 R8, P0, R2, UR25, RZ ;  /* 0x0000001902087c10 */ /* 0x004fc8000ff1e0ff */
[C---:B------:R-:W-:Y:S02]  /*2120*/  IADD3.X R9, R3.reuse, UR23, RZ, P0, !PT ;  /* 0x0000001703097c10 */ /* 0x040fe400087fe4ff */
[----:B----4-:R-:W-:Y:S01]  /*2130*/  IADD3 R2, P0, R2, UR24, RZ ;  /* 0x0000001802027c10 */ /* 0x010fe2000ff1e0ff */
[----:B------:R-:W-:Y:S02]  /*2140*/  UIMAD UR24, UR19, UR7, UR6 ;  /* 0x00000007131872a4 */ /* 0x000fe4000f8e0206 */
[----:B------:R1:W-:Y:S01]  /*2150*/  LDGSTS.E.BYPASS.LTC128B.128 [R14+0x3080], [R8.64], !P6 ;  /* 0x03080000080e7fae */ /* 0x0003e2000f101d50 */
[----:B------:R-:W-:Y:S01]  /*2160*/  IADD3.X R3, R3, UR22, RZ, P0, !PT ;  /* 0x0000001603037c10 */ /* 0x000fe200087fe4ff */
[----:B------:R-:W-:Y:S01]  /*2170*/  USHF.L.U32 UR22, UR10, 0x6, URZ ;  /* 0x000000060a167899 */ /* 0x000fe2000800063f */
[----:B---3--:R-:W-:Y:S01]  /*2180*/  IMAD R4, R31, c[0x0][0x210], RZ ;  /* 0x000084001f047a24 */ /* 0x008fe200078e02ff */
[----:B------:R-:W-:Y:S01]  /*2190*/  IADD3 R24, R13, UR24, RZ ;  /* 0x000000180d187c10 */ /* 0x000fe2000fffe0ff */
[----:B------:R-:W-:Y:S01]  /*21a0*/  ULDC.64 UR6, c[0x0][0x218] ;  /* 0x0000860000067ab9 */ /* 0x000fe20000000a00 */
[----:B------:R2:W-:Y:S01]  /*21b0*/  LDGSTS.E.BYPASS.LTC128B.128 [R14+0x7080], [R2.64], !P4 ;  /* 0x07080000020e7fae */ /* 0x0005e2000e101d50 */
[----:B------:R-:W-:Y:S01]  /*21c0*/  USHF.R.S32.HI UR23, URZ, 0x1f, UR22 ;  /* 0x0000001f3f177899 */ /* 0x000fe20008011416 */
[----:B------:R-:W-:Y:S01]  /*21d0*/  IMAD.U32 R0, RZ, RZ, UR22 ;  /* 0x00000016ff007e24 */ /* 0x000fe2000f8e00ff */
[----:B------:R-:W-:Y:S01]  /*21e0*/  @!P3 IADD3 R5, P0, R12, UR22, RZ ;  /* 0x000000160c05bc10 */ /* 0x000fe2000ff1e0ff */
[----:B------:R-:W-:Y:S01]  /*21f0*/  UIMAD UR6, UR18, UR6, URZ ;  /* 0x00000006120672a4 */ /* 0x000fe2000f8e023f */
[----:B------:R-:W-:Y:S01]  /*2200*/  IMAD R4, R101, c[0x0][0x214], R4 ;  /* 0x0000850065047a24 */ /* 0x000fe200078e0204 */
[----:B------:R-:W0:Y:S01]  /*2210*/  LDGDEPBAR ;  /* 0x00000000000079af */ /* 0x000e220000000000 */
[----:B------:R-:W-:Y:S01]  /*2220*/  IADD3 R0, -R37, UR12, -R0 ;  /* 0x0000000c25007c10 */ /* 0x000fe2000fffe900 */
[----:B------:R-:W-:-:S02]  /*2230*/  UIMAD UR26, UR19, UR7, UR6 ;  /* 0x00000007131a72a4 */ /* 0x000fc4000f8e0206 */
[----:B------:R3:W-:Y:S01]  /*2240*/  STL [R1+0x38], R24 ;  /* 0x0000381801007387 */ /* 0x0007e20000100800 */
[C---:B------:R-:W-:Y:S01]  /*2250*/  ISETP.LT.OR P4, PT, R0.reuse, 0x1, !P2 ;  /* 0x000000010000780c */ /* 0x040fe20005781670 */
[----:B------:R-:W-:Y:S01]  /*2260*/  ULDC.64 UR6, c[0x0][0x208] ;  /* 0x0000820000067ab9 */ /* 0x000fe20000000a00 */
[----:B------:R-:W-:Y:S01]  /*2270*/  ISETP.LT.OR P2, PT, R0, 0x21, !P2 ;  /* 0x000000210000780c */ /* 0x000fe20005741670 */
[----:B------:R-:W-:Y:S02]  /*2280*/  USHF.L.U32 UR25, UR6, 0x6, URZ ;  /* 0x0000000606197899 */ /* 0x000fe4000800063f */
[----:B------:R-:W-:-:S04]  /*2290*/  USHF.L.U64.HI UR24, UR6, UR21, UR7 ;  /* 0x0000001506187299 */ /* 0x000fc80008010207 */
[----:B------:R-:W-:-:S04]  /*22a0*/  UIMAD UR21, UR24, UR10, URZ ;  /* 0x0000000a181572a4 */ /* 0x000fc8000f8e023f */
[----:B------:R4:W-:Y:S01]  /*22b0*/  LDGSTS.E.BYPASS.LTC128B.128 [R14+0x10080], [R16.64], !P4 ;  /* 0x10080000100e7fae */ /* 0x0009e2000e101d50 */
[----:B------:R-:W-:Y:S01]  /*22c0*/  ISETP.LT.OR P4, PT, R0, 0x1, !P1 ;  /* 0x000000010000780c */ /* 0x000fe20004f81670 */
[----:B------:R-:W-:Y:S01]  /*22d0*/  UIMAD UR21, UR20, UR25, UR21 ;  /* 0x00000019141572a4 */ /* 0x000fe2000f8e0215 */
[----:B--2---:R-:W-:Y:S01]  /*22e0*/  IMAD.WIDE.U32 R2, R101, c[0x0][0x210], R6 ;  /* 0x0000840065027a25 */ /* 0x004fe200078e0006 */
[----:B------:R-:W-:Y:S01]  /*22f0*/  @!P3 IADD3.X R7, R24, UR23, RZ, P0, !PT ;  /* 0x000000171807bc10 */ /* 0x000fe200087fe4ff */
[----:B------:R-:W-:Y:S01]  /*2300*/  UMOV UR20, 0x5 ;  /* 0x0000000500147882 */ /* 0x000fe20000000000 */
[----:B------:R-:W-:Y:S01]  /*2310*/  ISETP.GE.AND P0, PT, R20, c[0x0][0x1fc], PT ;  /* 0x00007f0014007a0c */ /* 0x000fe20003f06270 */
[----:B------:R-:W-:Y:S01]  /*2320*/  IMAD.IADD R3, R3, 0x1, R4 ;  /* 0x0000000103037824 */ /* 0x000fe200078e0204 */
[----:B------:R-:W-:Y:S01]  /*2330*/  ISETP.LT.OR P1, PT, R0, 0x21, !P1 ;  /* 0x000000210000780c */ /* 0x000fe20004f21670 */
[----:B------:R-:W-:Y:S01]  /*2340*/  USHF.L.U64.HI UR20, UR6, UR20, UR7 ;  /* 0x0000001406147299 */ /* 0x000fe20008010207 */
[----:B------:R-:W-:Y:S01]  /*2350*/  SEL R6, RZ, 0x1, P0 ;  /* 0x00000001ff067807 */ /* 0x000fe20000000000 */
[----:B------:R-:W-:Y:S01]  /*2360*/  IMAD.WIDE.U32 R10, R25, c[0x0][0x218], R2 ;  /* 0x00008600190a7a25 */ /* 0x000fe200078e0002 */
[----:B------:R-:W-:-:S02]  /*2370*/  ISETP.GE.AND P0, PT, R33, c[0x0][0x1fc], PT ;  /* 0x00007f0021007a0c */ /* 0x000fc40003f06270 */
[----:B------:R4:W-:Y:S01]  /*2380*/  LDGSTS.E.BYPASS.LTC128B.128 [R14+0x12080], [R16.64+0x80], !P4 ;  /* 0x12080080100e7fae */ /* 0x0009e2000e101d50 */
[----:B---3--:R-:W-:Y:S01]  /*2390*/  IMAD.U32 R24, RZ, RZ, UR25 ;  /* 0x00000019ff187e24 */ /* 0x008fe2000f8e00ff */
[----:B------:R-:W-:Y:S01]  /*23a0*/  SEL R4, RZ, 0xffffffff, P0 ;  /* 0xffffffffff047807 */ /* 0x000fe20000000000 */
[----:B------:R-:W-:Y:S01]  /*23b0*/  IMAD.MOV.U32 R250, RZ, RZ, R10 ;  /* 0x000000fffffa7224 */ /* 0x000fe200078e000a */
[----:B-1----:R-:W-:Y:S01]  /*23c0*/  @!P3 LEA R8, P0, R5, c[0x0][0x258], 0x2 ;  /* 0x000096000508ba11 */ /* 0x002fe200078010ff */
[----:B------:R1:W-:Y:S01]  /*23d0*/  STL.64 [R1], R10 ;  /* 0x0000000a01007387 */ /* 0x0003e20000100a00 */
[----:B------:R-:W-:Y:S01]  /*23e0*/  IADD3 R251, R11, UR26, RZ ;  /* 0x0000001a0bfb7c10 */ /* 0x000fe2000fffe0ff */
[----:B------:R-:W-:Y:S01]  /*23f0*/  IMAD.SHL.U32 R3, R4, 0x2, RZ ;  /* 0x0000000204037824 */ /* 0x000fe200078e00ff */
[----:B------:R-:W-:Y:S01]  /*2400*/  @!P3 LEA.HI.X R9, R5, c[0x0][0x25c], R7, 0x2, P0 ;  /* 0x000097000509ba11 */ /* 0x000fe200000f1407 */
[----:B------:R2:W-:Y:S02]  /*2410*/  LDGSTS.E.BYPASS.LTC128B.128 [R14+0x11080], [R22.64], !P2 ;  /* 0x11080000160e7fae */ /* 0x0005e4000d101d50 */
[----:B------:R-:W-:Y:S01]  /*2420*/  IMAD.WIDE.U32 R4, R24, UR10, R250 ;  /* 0x0000000a18047c25 */ /* 0x000fe2000f8e00fa */
[----:B------:R-:W-:Y:S01]  /*2430*/  LOP3.LUT R3, R3, 0x2, R6, 0xe2, !PT ;  /* 0x0000000203037812 */ /* 0x000fe200078ee206 */
[----:B------:R2:W-:Y:S02]  /*2440*/  LDGSTS.E.BYPASS.LTC128B.128 [R14+0x13080], [R22.64+0x80], !P1 ;  /* 0x13080080160e7fae */ /* 0x0005e4000c901d50 */
[----:B------:R-:W-:Y:S01]  /*2450*/  IMAD R6, R31, c[0x0][0x288], RZ ;  /* 0x0000a2001f067a24 */ /* 0x000fe200078e02ff */
[----:B------:R-:W-:-:S02]  /*2460*/  LOP3.LUT P4, RZ, R3, 0x1, RZ, 0xc0, !PT ;  /* 0x0000000103ff7812 */ /* 0x000fc4000788c0ff */
[----:B------:R-:W-:Y:S02]  /*2470*/  LEA R2, P0, R4, c[0x0][0x1f0], 0x1 ;  /* 0x00007c0004027a11 */ /* 0x000fe400078008ff */
[----:B------:R-:W-:Y:S02]  /*2480*/  LOP3.LUT P6, RZ, R3, 0x2, RZ, 0xc0, !PT ;  /* 0x0000000203ff7812 */ /* 0x000fe400078cc0ff */
[C---:B------:R-:W-:Y:S02]  /*2490*/  ISETP.LT.OR P1, PT, R0.reuse, 0x1, !P4 ;  /* 0x000000010000780c */ /* 0x040fe40006721670 */
[----:B------:R-:W-:Y:S02]  /*24a0*/  ISETP.LT.OR P2, PT, R0, 0x21, !P4 ;  /* 0x000000210000780c */ /* 0x000fe40006741670 */
[----:B-1----:R-:W-:Y:S01]  /*24b0*/  IADD3 R10, R5, UR21, RZ ;  /* 0x00000015050a7c10 */ /* 0x002fe2000fffe0ff */
[C---:B------:R-:W-:Y:S01]  /*24c0*/  IMAD R5, R101.reuse, c[0x0][0x28c], R6 ;  /* 0x0000a30065057a24 */ /* 0x040fe200078e0206 */
[----:B------:R-:W-:Y:S01]  /*24d0*/  USHF.L.U32 UR21, UR6, 0x5, URZ ;  /* 0x0000000506157899 */ /* 0x000fe2000800063f */
[----:B------:R-:W-:Y:S01]  /*24e0*/  IMAD.WIDE.U32 R6, R101, c[0x0][0x288], R18 ;  /* 0x0000a20065067a25 */ /* 0x000fe200078e0012 */
[----:B------:R-:W-:Y:S01]  /*24f0*/  LEA.HI.X R3, R4, c[0x0][0x1f4], R10, 0x1, P0 ;  /* 0x00007d0004037a11 */ /* 0x000fe200000f0c0a */
[----:B------:R-:W-:Y:S01]  /*2500*/  ULDC.64 UR6, c[0x0][0x290] ;  /* 0x0000a40000067ab9 */ /* 0x000fe20000000a00 */
[----:B------:R-:W-:Y:S01]  /*2510*/  ISETP.LT.OR P0, PT, R0, 0x1, !P6 ;  /* 0x000000010000780c */ /* 0x000fe20007701670 */
[----:B------:R-:W-:Y:S01]  /*2520*/  IMAD.IADD R5, R7, 0x1, R5 ;  /* 0x0000000107057824 */ /* 0x000fe200078e0205 */
[----:B------:R-:W-:Y:S01]  /*2530*/  USHF.L.U32 UR27, UR21, 0x1, URZ ;  /* 0x00000001151b7899 */ /* 0x000fe2000800063f */
[----:B------:R-:W-:Y:S01]  /*2540*/  @!P3 IMAD.SHL.U32 R7, R35, 0x10, RZ ;  /* 0x000000102307b824 */ /* 0x000fe200078e00ff */
[----:B------:R-:W-:Y:S01]  /*2550*/  UIMAD UR6, UR18, UR6, URZ ;  /* 0x00000006120672a4 */ /* 0x000fe2000f8e023f */
[----:B------:R-:W-:Y:S01]  /*2560*/  IMAD.MOV.U32 R4, RZ, RZ, R6 ;  /* 0x000000ffff047224 */ /* 0x000fe200078e0006 */
[CC--:B--2---:R-:W-:Y:S01]  /*2570*/  LEA.HI R22, R36.reuse, R35.reuse, RZ, 0x5 ;  /* 0x0000002324167211 */ /* 0x0c4fe200078f28ff */
[----:B------:R-:W-:Y:S01]  /*2580*/  USHF.L.U64.HI UR26, UR21, 0x1, UR20 ;  /* 0x00000001151a7899 */ /* 0x000fe20008010214 */
[----:B------:R1:W-:Y:S01]  /*2590*/  @!P3 LDGSTS.E.BYPASS.LTC128B.128 [R7+0x20080], [R8.64] ;  /* 0x200800000807bfae */ /* 0x0003e2000b901d50 */
[----:B------:R-:W-:Y:S01]  /*25a0*/  UIMAD UR6, UR19, UR7, UR6 ;  /* 0x00000007130672a4 */ /* 0x000fe2000f8e0206 */
[----:B------:R-:W-:Y:S01]  /*25b0*/  IMAD.WIDE.U32 R38, R25, c[0x0][0x290], R4 ;  /* 0x0000a40019267a25 */ /* 0x000fe200078e0004 */
[----:B------:R-:W-:Y:S01]  /*25c0*/  SHF.R.S32.HI R6, RZ, 0x5, R22 ;  /* 0x00000005ff067819 */ /* 0x000fe20000011416 */
[----:B------:R-:W0:Y:S01]  /*25d0*/  LDGDEPBAR ;  /* 0x00000000000079af */ /* 0x000e220000000000 */
[----:B------:R-:W-:-:S02]  /*25e0*/  LEA.HI R11, R36, R35, RZ, 0x2 ;  /* 0x00000023240b7211 */ /* 0x000fc400078f10ff */
[----:B------:R-:W-:Y:S01]  /*25f0*/  IADD3 R28, R39, UR6, RZ ;  /* 0x00000006271c7c10 */ /* 0x000fe2000fffe0ff */
[----:B------:R2:W-:Y:S01]  /*2600*/  LDGSTS.E.BYPASS.LTC128B.128 [R14+0x18080], [R2.64], !P1 ;  /* 0x18080000020e7fae */ /* 0x0005e2000c901d50 */
[----:B------:R-:W-:Y:S01]  /*2610*/  ISETP.LT.OR P1, PT, R0, 0x21, !P6 ;  /* 0x000000210000780c */ /* 0x000fe20007721670 */
[----:B------:R-:W-:Y:S01]  /*2620*/  ULDC.64 UR6, c[0x0][0x240] ;  /* 0x0000900000067ab9 */ /* 0x000fe20000000a00 */
[----:B------:R-:W-:Y:S01]  /*2630*/  LEA.HI R5, R22, R6, RZ, 0x1 ;  /* 0x0000000616057211 */ /* 0x000fe200078f08ff */
[----:B------:R2:W-:Y:S01]  /*2640*/  LDGSTS.E.BYPASS.LTC128B.128 [R14+0x1a080], [R2.64+0x80], !P0 ;  /* 0x1a080080020e7fae */ /* 0x0005e2000c101d50 */
[----:B----4-:R-:W-:Y:S01]  /*2650*/  SHF.R.S32.HI R17, RZ, 0x2, R11 ;  /* 0x00000002ff117819 */ /* 0x010fe2000001140b */
[----:B------:R-:W-:Y:S01]  /*2660*/  UIMAD UR6, UR18, UR6, URZ ;  /* 0x00000006120672a4 */ /* 0x000fe2000f8e023f */
[----:B------:R-:W-:Y:S01]  /*2670*/  LOP3.LUT R5, R5, 0xfffffffe, RZ, 0xc0, !PT ;  /* 0xfffffffe05057812 */ /* 0x000fe200078ec0ff */
[----:B------:R3:W-:Y:S02]  /*2680*/  STL.64 [R1+0x18], R38 ;  /* 0x0000182601007387 */ /* 0x0007e40000100a00 */
[----:B------:R-:W-:-:S02]  /*2690*/  UIMAD UR6, UR19, UR7, UR6 ;  /* 0x00000007130672a4 */ /* 0x000fc4000f8e0206 */
[----:B------:R-:W-:Y:S01]  /*26a0*/  IMAD.IADD R15, R6, 0x1, -R5 ;  /* 0x00000001060f7824 */ /* 0x000fe200078e0a05 */
[----:B------:R-:W-:Y:S01]  /*26b0*/  LEA.HI R5, R36, R35, RZ, 0x4 ;  /* 0x0000002324057211 */ /* 0x000fe200078f20ff */
[----:B------:R3:W-:Y:S02]  /*26c0*/  STL [R1+0x20], R28 ;  /* 0x0000201c01007387 */ /* 0x0007e40000100800 */
[----:B------:R-:W-:Y:S01]  /*26d0*/  IMAD.SHL.U32 R16, R15, 0x10, RZ ;  /* 0x000000100f107824 */ /* 0x000fe200078e00ff */
[----:B------:R-:W-:Y:S01]  /*26e0*/  SHF.R.S32.HI R6, RZ, 0x4, R5 ;  /* 0x00000004ff067819 */ /* 0x000fe20000011405 */
[----:B-1----:R-:W-:Y:S01]  /*26f0*/  IMAD.SHL.U32 R8, R30, 0x40, RZ ;  /* 0x000000401e087824 */ /* 0x002fe200078e00ff */
[----:B--2---:R-:W-:-:S04]  /*2700*/  IADD3 R2, P0, R2, UR27, RZ ;  /* 0x0000001b02027c10 */ /* 0x004fc8000ff1e0ff */
[----:B------:R-:W-:Y:S02]  /*2710*/  IADD3.X R3, R3, UR26, RZ, P0, !PT ;  /* 0x0000001a03037c10 */ /* 0x000fe400087fe4ff */
[----:B------:R-:W-:Y:S01]  /*2720*/  IADD3 R0, P0, R38, UR22, RZ ;  /* 0x0000001626007c10 */ /* 0x000fe2000ff1e0ff */
[----:B------:R-:W-:Y:S02]  /*2730*/  UIADD3 UR22, UR10, 0x1, URZ ;  /* 0x000000010a167890 */ /* 0x000fe4000fffe03f */
[----:B------:R1:W-:Y:S01]  /*2740*/  LDGSTS.E.BYPASS.LTC128B.128 [R14+0x19080], [R2.64], !P2 ;  /* 0x19080000020e7fae */ /* 0x0003e2000d101d50 */
[----:B------:R-:W-:Y:S01]  /*2750*/  IADD3.X R4, R28, UR23, RZ, P0, !PT ;  /* 0x000000171c047c10 */ /* 0x000fe200087fe4ff */
[----:B------:R-:W-:Y:S01]  /*2760*/  UISETP.GE.AND UP0, UPT, UR22, UR9, UPT ;  /* 0x000000091600728c */ /* 0x000fe2000bf06270 */
[C---:B------:R-:W-:Y:S01]  /*2770*/  LEA R18, P0, R0.reuse, c[0x0][0x280], 0x2 ;  /* 0x0000a00000127a11 */ /* 0x040fe200078010ff */
[----:B------:R1:W-:Y:S03]  /*2780*/  LDGSTS.E.BYPASS.LTC128B.128 [R14+0x1b080], [R2.64+0x80], !P1 ;  /* 0x1b080080020e7fae */ /* 0x0003e6000c901d50 */
[----:B------:R-:W-:Y:S01]  /*2790*/  LEA.HI.X R19, R0, c[0x0][0x284], R4, 0x2, P0 ;  /* 0x0000a10000137a11 */ /* 0x000fe200000f1404 */
[----:B------:R-:W-:Y:S01]  /*27a0*/  IMAD R0, R31, c[0x0][0x238], RZ ;  /* 0x00008e001f007a24 */ /* 0x000fe200078e02ff */
[----:B------:R-:W-:-:S02]  /*27b0*/  SHF.R.S32.HI R4, RZ, 0x1f, R11 ;  /* 0x0000001fff047819 */ /* 0x000fc4000001140b */
[----:B------:R-:W-:Y:S01]  /*27c0*/  R2P PR, R30, 0x6 ;  /* 0x000000061e007804 */ /* 0x000fe20000000000 */
[----:B------:R-:W-:Y:S01]  /*27d0*/  IMAD R7, R101, c[0x0][0x23c], R0 ;  /* 0x00008f0065077a24 */ /* 0x000fe200078e0200 */
[C---:B------:R-:W-:Y:S02]  /*27e0*/  LOP3.LUT R0, R5.reuse, 0xfffffff0, RZ, 0xc0, !PT ;  /* 0xfffffff005007812 */ /* 0x040fe400078ec0ff */
[----:B------:R-:W-:Y:S02]  /*27f0*/  LEA.HI R5, R5, R6, RZ, 0x1 ;  /* 0x0000000605057211 */ /* 0x000fe400078f08ff */
[----:B------:R-:W-:Y:S01]  /*2800*/  LEA.HI R4, R4, R17, RZ, 0x3 ;  /* 0x0000001104047211 */ /* 0x000fe200078f18ff */
[----:B------:R-:W-:Y:S01]  /*2810*/  IMAD.IADD R0, R35, 0x1, -R0 ;  /* 0x0000000123007824 */ /* 0x000fe200078e0a00 */
[----:B------:R-:W-:Y:S02]  /*2820*/  LOP3.LUT R9, R5, 0xfffffffe, RZ, 0xc0, !PT ;  /* 0xfffffffe05097812 */ /* 0x000fe400078ec0ff */
[----:B------:R-:W-:-:S02]  /*2830*/  LOP3.LUT R5, R4, 0xfffffff8, RZ, 0xc0, !PT ;  /* 0xfffffff804057812 */ /* 0x000fc400078ec0ff */
[----:B------:R-:W-:Y:S01]  /*2840*/  SHF.R.S32.HI R10, RZ, 0x1f, R0 ;  /* 0x0000001fff0a7819 */ /* 0x000fe20000011400 */
[----:B------:R-:W-:Y:S01]  /*2850*/  IMAD.IADD R9, R6, 0x1, -R9 ;  /* 0x0000000106097824 */ /* 0x000fe200078e0a09 */
[----:B------:R-:W-:Y:S01]  /*2860*/  LOP3.LUT R4, R8, 0x1c0, RZ, 0xc0, !PT ;  /* 0x000001c008047812 */ /* 0x000fe200078ec0ff */
[----:B------:R-:W-:Y:S01]  /*2870*/  IMAD.IADD R17, R17, 0x1, -R5 ;  /* 0x0000000111117824 */ /* 0x000fe200078e0a05 */
[----:B------:R-:W-:Y:S01]  /*2880*/  LEA.HI R10, R10, R0, RZ, 0x3 ;  /* 0x000000000a0a7211 */ /* 0x000fe200078f18ff */
[----:B------:R-:W-:Y:S01]  /*2890*/  IMAD R6, R9, 0x800, R34 ;  /* 0x0000080009067824 */ /* 0x000fe200078e0222 */
[----:B------:R-:W-:Y:S01]  /*28a0*/  LOP3.LUT R5, R4, 0x10, R16, 0xf8, !PT ;  /* 0x0000001004057812 */ /* 0x000fe200078ef810 */
[----:B-1----:R-:W-:Y:S01]  /*28b0*/  IMAD.WIDE.U32 R2, R101, c[0x0][0x238], R26 ;  /* 0x00008e0065027a25 */ /* 0x002fe200078e001a */
[----:B------:R-:W-:Y:S02]  /*28c0*/  SHF.R.U32.HI R8, RZ, 0x3, R4 ;  /* 0x00000003ff087819 */ /* 0x000fe40000011604 */
[--C-:B------:R-:W-:Y:S01]  /*28d0*/  LOP3.LUT R12, R5, 0x8, R32.reuse, 0xf8, !PT ;  /* 0x00000008050c7812 */ /* 0x100fe200078ef820 */
[----:B------:R-:W-:Y:S01]  /*28e0*/  IMAD.IADD R3, R3, 0x1, R7 ;  /* 0x0000000103037824 */ /* 0x000fe200078e0207 */
[C---:B------:R-:W-:Y:S01]  /*28f0*/  LOP3.LUT R7, R10.reuse, 0xfffffff8, RZ, 0xc0, !PT ;  /* 0xfffffff80a077812 */ /* 0x040fe200078ec0ff */
[----:B------:R-:W-:Y:S01]  /*2900*/  IMAD.SHL.U32 R10, R10, 0x40, RZ ;  /* 0x000000400a0a7824 */ /* 0x000fe200078e00ff */
[----:B------:R-:W-:Y:S01]  /*2910*/  LOP3.LUT R5, R4, 0x8, R32, 0xf8, !PT ;  /* 0x0000000804057812 */ /* 0x000fe200078ef820 */
[----:B------:R-:W-:Y:S01]  /*2920*/  IMAD.WIDE.U32 R40, R25, c[0x0][0x240], R2 ;  /* 0x0000900019287a25 */ /* 0x000fe200078e0002 */
[----:B------:R-:W-:-:S02]  /*2930*/  PLOP3.LUT P0, PT, PT, PT, UP0, 0x80, 0x0 ;  /* 0x000000000000781c */ /* 0x000fc40003f0f008 */
[----:B------:R-:W-:Y:S01]  /*2940*/  LOP3.LUT R5, R5, R8, RZ, 0x3c, !PT ;  /* 0x0000000805057212 */ /* 0x000fe200078e3cff */
[----:B------:R-:W-:Y:S01]  /*2950*/  IMAD.IADD R7, R0, 0x1, -R7 ;  /* 0x0000000100077824 */ /* 0x000fe200078e0a07 */
[----:B------:R3:W-:Y:S01]  /*2960*/  STL.64 [R1+0x30], R40 ;  /* 0x0000302801007387 */ /* 0x0007e20000100a00 */
[----:B------:R-:W-:Y:S01]  /*2970*/  IMAD.SHL.U32 R0, R17, 0x40, RZ ;  /* 0x0000004011007824 */ /* 0x000fe200078e00ff */
[----:B------:R-:W-:Y:S01]  /*2980*/  SEL R211, R211, 0xfffffff0, !P1 ;  /* 0xfffffff0d3d37807 */ /* 0x000fe20004800000 */
[----:B------:R-:W-:Y:S01]  /*2990*/  IMAD.SHL.U32 R3, R29, 0x8, RZ ;  /* 0x000000081d037824 */ /* 0x000fe200078e00ff */
[----:B------:R-:W-:Y:S01]  /*29a0*/  SEL R212, R212, 0xffffffe0, !P2 ;  /* 0xffffffe0d4d47807 */ /* 0x000fe20005000000 */
[----:B------:R-:W-:Y:S01]  /*29b0*/  IMAD.IADD R5, R6, 0x1, R5 ;  /* 0x0000000106057824 */ /* 0x000fe200078e0205 */
[----:B------:R-:W-:Y:S02]  /*29c0*/  LOP3.LUT R2, R0, 0x1c0, RZ, 0xc0, !PT ;  /* 0x000001c000027812 */ /* 0x000fe400078ec0ff */
[----:B------:R-:W-:Y:S01]  /*29d0*/  LOP3.LUT R0, R3, 0x18, RZ, 0xc0, !PT ;  /* 0x0000001803007812 */ /* 0x000fe200078ec0ff */
[----:B------:R-:W-:Y:S01]  /*29e0*/  IMAD.SHL.U32 R3, R9, 0x20, RZ ;  /* 0x0000002009037824 */ /* 0x000fe200078e00ff */
[----:B------:R-:W-:-:S02]  /*29f0*/  SHF.R.U32.HI R4, RZ, 0x3, R2 ;  /* 0x00000003ff047819 */ /* 0x000fc40000011602 */
[----:B------:R-:W-:Y:S02]  /*2a00*/  LOP3.LUT R6, R11, 0x3ffffffc, RZ, 0xc0, !PT ;  /* 0x3ffffffc0b067812 */ /* 0x000fe400078ec0ff */
[----:B------:R-:W-:Y:S01]  /*2a10*/  LOP3.LUT R11, R4, R2, R0, 0x1e, !PT ;  /* 0x00000002040b7212 */ /* 0x000fe200078e1e00 */
[----:B------:R-:W-:Y:S01]  /*2a20*/  IMAD.SHL.U32 R4, R7, 0x40, RZ ;  /* 0x0000004007047824 */ /* 0x000fe200078e00ff */
[----:B------:R-:W-:Y:S01]  /*2a30*/  LOP3.LUT R13, R0, 0x20, R3, 0xf8, !PT ;  /* 0x00000020000d7812 */ /* 0x000fe200078ef803 */
[----:B------:R-:W-:Y:S01]  /*2a40*/  IMAD.IADD R3, R35, 0x1, -R6 ;  /* 0x0000000123037824 */ /* 0x000fe200078e0a06 */
[----:B------:R-:W-:Y:S01]  /*2a50*/  LOP3.LUT R0, R12, R8, RZ, 0x3c, !PT ;  /* 0x000000080c007212 */ /* 0x000fe200078e3cff */
[----:B------:R-:W-:Y:S01]  /*2a60*/  IMAD.SHL.U32 R2, R15, 0x400, RZ ;  /* 0x000004000f027824 */ /* 0x000fe200078e00ff */
[----:B------:R-:W-:Y:S01]  /*2a70*/  LOP3.LUT R4, R4, 0x1c0, RZ, 0xc0, !PT ;  /* 0x000001c004047812 */ /* 0x000fe200078ec0ff */
[----:B------:R-:W-:Y:S02]  /*2a80*/  IMAD.SHL.U32 R6, R9, 0x8, RZ ;  /* 0x0000000809067824 */ /* 0x000fe400078e00ff */
[----:B------:R-:W-:Y:S01]  /*2a90*/  IMAD R3, R3, 0x2, R2 ;  /* 0x0000000203037824 */ /* 0x000fe200078e0202 */
[----:B------:R-:W-:Y:S01]  /*2aa0*/  SHF.R.U32.HI R8, RZ, 0x3, R4 ;  /* 0x00000003ff087819 */ /* 0x000fe20000011604 */
[----:B------:R-:W-:Y:S01]  /*2ab0*/  IMAD R0, R9, 0x200, R0 ;  /* 0x0000020009007824 */ /* 0x000fe200078e0200 */
[----:B------:R-:W-:Y:S01]  /*2ac0*/  LOP3.LUT R6, R4, 0x8, R6, 0xf8, !PT ;  /* 0x0000000804067812 */ /* 0x000fe200078ef806 */
[----:B------:R-:W-:Y:S01]  /*2ad0*/  IMAD.IADD R11, R3, 0x1, R11 ;  /* 0x00000001030b7824 */ /* 0x000fe200078e020b */
[----:B------:R-:W-:-:S02]  /*2ae0*/  LOP3.LUT R3, R10, 0xfffffe00, RZ, 0xc0, !PT ;  /* 0xfffffe000a037812 */ /* 0x000fc400078ec0ff */
[----:B------:R-:W-:Y:S01]  /*2af0*/  LOP3.LUT R6, R6, R8, RZ, 0x3c, !PT ;  /* 0x0000000806067212 */ /* 0x000fe200078e3cff */
[----:B------:R-:W-:Y:S01]  /*2b00*/  IMAD.SHL.U32 R224, R11, 0x2, RZ ;  /* 0x000000020be07824 */ /* 0x000fe200078e00ff */
[----:B------:R-:W-:Y:S01]  /*2b10*/  LOP3.LUT R4, R8, R13, R4, 0x1e, !PT ;  /* 0x0000000d08047212 */ /* 0x000fe200078e1e04 */
[----:B------:R-:W-:Y:S01]  /*2b20*/  @!P3 IMAD.SHL.U32 R8, R35, 0x10, RZ ;  /* 0x000000102308b824 */ /* 0x000fe200078e00ff */
[-C--:B------:R-:W-:Y:S02]  /*2b30*/  IADD3 R214, R6, R3.reuse, R2 ;  /* 0x0000000306d67210 */ /* 0x080fe40007ffe002 */
[----:B------:R-:W-:Y:S02]  /*2b40*/  LOP3.LUT R2, R22, 0xffffffe0, RZ, 0xc0, !PT ;  /* 0xffffffe016027812 */ /* 0x000fe400078ec0ff */
[----:B------:R-:W-:Y:S01]  /*2b50*/  LOP3.LUT R217, R4, R3, RZ, 0xfc, !PT ;  /* 0x0000000304d97212 */ /* 0x000fe200078efcff */
[----:B------:R3:W-:Y:S01]  /*2b60*/  @!P3 LDGSTS.E.BYPASS.LTC128B.128 [R8+0x20280], [R18.64] ;  /* 0x202800001208bfae */ /* 0x0007e2000b901d50 */
[----:B------:R-:W-:Y:S01]  /*2b70*/  IADD3 R4, R41, UR6, RZ ;  /* 0x0000000629047c10 */ /* 0x000fe2000fffe0ff */
[----:B------:R-:W-:Y:S01]  /*2b80*/  IMAD.IADD R6, R35, 0x1, -R2 ;  /* 0x0000000123067824 */ /* 0x000fe200078e0a02 */
[C---:B------:R-:W-:Y:S01]  /*2b90*/  IADD3 R3, R14.reuse, 0x10080, RZ ;  /* 0x000100800e037810 */ /* 0x040fe20007ffe0ff */
[----:B------:R-:W0:Y:S01]  /*2ba0*/  LDGDEPBAR ;  /* 0x00000000000079af */ /* 0x000e220000000000 */
[----:B------:R-:W-:-:S02]  /*2bb0*/  IADD3 R2, R14, 0x18080, RZ ;  /* 0x000180800e027810 */ /* 0x000fc40007ffe0ff */
[----:B------:R-:W-:Y:S01]  /*2bc0*/  SHF.R.S32.HI R10, RZ, 0x1f, R6 ;  /* 0x0000001fff0a7819 */ /* 0x000fe20000011406 */
[----:B------:R3:W-:Y:S01]  /*2bd0*/  STL [R1+0x3c], R4 ;  /* 0x00003c0401007387 */ /* 0x0007e20000100800 */
[----:B------:R-:W-:Y:S02]  /*2be0*/  IADD3 R12, R224, 0x20480, RZ ;  /* 0x00020480e00c7810 */ /* 0x000fe40007ffe0ff */
[----:B------:R-:W-:Y:S01]  /*2bf0*/  LEA.HI R10, R10, R6, RZ, 0x2 ;  /* 0x000000060a0a7211 */ /* 0x000fe200078f10ff */
[----:B------:R3:W-:Y:S03]  /*2c00*/  STL [R1+0x44], R3 ;  /* 0x0000440301007387 */ /* 0x0007e60000100800 */
[----:B------:R-:W-:Y:S01]  /*2c10*/  LEA.HI.SX32 R249, R10, R16, 0x1e ;  /* 0x000000100af97211 */ /* 0x000fe200078ff2ff */
[----:B------:R3:W-:Y:S04]  /*2c20*/  STL [R1+0x40], R2 ;  /* 0x0000400201007387 */ /* 0x0007e80000100800 */
[----:B------:R-:W0:Y:S01]  /*2c30*/  LDGDEPBAR ;  /* 0x00000000000079af */ /* 0x000e220000000000 */
[----:B------:R-:W-:Y:S05]  /*2c40*/  @P0 BRA `(.L_x_2130) ;  /* 0x000001f000000947 */ /* 0x000fea0003800000 */
[----:B------:R-:W-:Y:S01]  /*2c50*/  USHF.R.S32.HI UR6, URZ, 0x1f, UR22 ;  /* 0x0000001f3f067899 */ /* 0x000fe20008011416 */
[----:B---3--:R-:W-:Y:S01]  /*2c60*/  IMAD.WIDE.U32 R8, R24, UR22, R250 ;  /* 0x0000001618087c25 */ /* 0x008fe2000f8e00fa */
        /* <DEDUP_REMOVED lines=28> */
.L_x_2131:
[----:B--2---:R-:W-:Y:S05]  /*2e30*/  BSYNC B0 ;  /* 0x0000000000007941 */ /* 0x004fea0003800000 */
.L_x_2130:
[----:B-1-3--:R-:W-:Y:S01]  /*2e40*/  SHF.R.S32.HI R2, RZ, 0x1f, R29 ;  /* 0x0000001fff027819 */ /* 0x00afe2000001141d */
        /* <DEDUP_REMOVED lines=100> */
.L_x_2134:
        /* <DEDUP_REMOVED lines=260> */
.L_x_2132:
        /* <DEDUP_REMOVED lines=595> */
.L_x_2133:
        /* <DEDUP_REMOVED lines=298> */
.L_x_2129:
        /* <DEDUP_REMOVED lines=27> */
[CC--:B------:R-:W-:Y:S02]  /*7e50*/  LEA.HI R5, R35.reuse, R37.reuse, RZ, 0x2 ;  /* 0x0000002523057211 */ /* 0x0c0fe400078f10ff */
        /* <DEDUP_REMOVED lines=73> */
[----:B-----5:R-:W-:-:S02]  /*82f0*/  F2FP.PACK_AB R9, R163, R162 ;  /* 0x000000a2a309723e */ /* 0x020fc400000000ff */
        /* <DEDUP_REMOVED lines=88> */
.L_x_2136:
[----:B-1----:R-:W2:Y:S01]  /*8880*/  LDL R47, [R1+0x14] ;  /* 0x00001400012f7983 */ /* 0x002ea20000100800 */
[CC--:B------:R-:W-:Y:S01]  /*8890*/  LEA.HI R2, R35.reuse, R37.reuse, RZ, 0x4 ;  /* 0x0000002523027211 */ /* 0x0c0fe200078f20ff */
[----:B------:R-:W-:Y:S01]  /*88a0*/  USHF.R.S32.HI UR6, URZ, 0x1f, UR13 ;  /* 0x0000001f3f067899 */ /* 0x000fe2000801140d */
[----:B------:R-:W-:Y:S01]  /*88b0*/  LEA.HI R4, R35, R37, RZ, 0x7 ;  /* 0x0000002523047211 */ /* 0x000fe200078f38ff */
[----:B------:R-:W-:Y:S01]  /*88c0*/  USEL UR13, UR13, URZ, !UP1 ;  /* 0x0000003f0d0d7287 */ /* 0x000fe2000c800000 */
[----:B------:R-:W-:Y:S01]  /*88d0*/  LOP3.LUT R0, R2, 0xfffffff0, RZ, 0xc0, !PT ;  /* 0xfffffff002007812 */ /* 0x000fe200078ec0ff */
[----:B------:R-:W-:Y:S01]  /*88e0*/  USEL UR6, UR6, URZ, !UP1 ;  /* 0x0000003f06067287 */ /* 0x000fe2000c800000 */
[----:B------:R-:W-:Y:S01]  /*88f0*/  SHF.R.S32.HI R14, RZ, 0x4, R2 ;  /* 0x00000004ff0e7819 */ /* 0x000fe20000011402 */
[----:B------:R-:W-:Y:S01]  /*8900*/  IMAD.SHL.U32 R4, R4, 0x4, RZ ;  /* 0x0000000404047824 */ /* 0x000fe200078e00ff */
[----:B------:R-:W-:Y:S01]  /*8910*/  ULDC.64 UR4, c[0x0][0x340] ;  /* 0x0000d00000047ab9 */ /* 0x000fe20000000a00 */
[----:B------:R-:W-:Y:S01]  /*8920*/  IMAD.IADD R0, R37, 0x1, -R0 ;  /* 0x0000000125007824 */ /* 0x000fe200078e0a00 */
[----:B------:R-:W-:Y:S01]  /*8930*/  UIMAD UR4, UR6, UR4, URZ ;  /* 0x00000004060472a4 */ /* 0x000fe2000f8e023f */
[----:B------:R-:W-:Y:S01]  /*8940*/  IMAD.SHL.U32 R2, R14, 0x40, RZ ;  /* 0x000000400e027824 */ /* 0x000fe200078e00ff */
[----:B------:R-:W-:Y:S01]  /*8950*/  BSSY B0, `(.L_x_2137) ;  /* 0x0000039000007945 */ /* 0x000fe20003800000 */
[----:B------:R-:W-:Y:S01]  /*8960*/  IMAD.SHL.U32 R12, R0, 0x8, RZ ;  /* 0x00000008000c7824 */ /* 0x000fe200078e00ff */
[----:B------:R-:W-:Y:S01]  /*8970*/  SHF.R.S32.HI R3, RZ, 0x1f, R0 ;  /* 0x0000001fff037819 */ /* 0x000fe20000011400 */
[----:B------:R-:W-:Y:S01]  /*8980*/  IMAD.U32 R45, RZ, RZ, UR13 ;  /* 0x0000000dff2d7e24 */ /* 0x000fe2000f8e00ff */
[----:B------:R-:W-:Y:S01]  /*8990*/  LOP3.LUT R2, R2, 0x1c0, RZ, 0xc0, !PT ;  /* 0x000001c002027812 */ /* 0x000fe200078ec0ff */
[----:B------:R-:W-:Y:S01]  /*89a0*/  UIMAD UR4, UR13, UR5, UR4 ;  /* 0x000000050d0472a4 */ /* 0x000fe2000f8e0204 */
[----:B------:R-:W-:Y:S01]  /*89b0*/  LEA.HI R3, R3, R0, RZ, 0x3 ;  /* 0x0000000003037211 */ /* 0x000fe200078f18ff */
[----:B------:R-:W-:Y:S01]  /*89c0*/  IMAD.U32 R6, RZ, RZ, UR14 ;  /* 0x0000000eff067e24 */ /* 0x000fe2000f8e00ff */
[----:B------:R-:W-:-:S02]  /*89d0*/  LOP3.LUT R5, R2, 0x38, R12, 0xf8, !PT ;  /* 0x0000003802057812 */ /* 0x000fc400078ef80c */
[----:B------:R-:W-:Y:S01]  /*89e0*/  SHF.R.U32.HI R0, RZ, 0x3, R2 ;  /* 0x00000003ff007819 */ /* 0x000fe20000011602 */
[----:B------:R-:W-:Y:S01]  /*89f0*/  IMAD.SHL.U32 R2, R3, 0x400, RZ ;  /* 0x0000040003027824 */ /* 0x000fe200078e00ff */
[----:B------:R-:W-:Y:S02]  /*8a00*/  LOP3.LUT R3, R4, 0x7ffffe00, RZ, 0xc0, !PT ;  /* 0x7ffffe0004037812 */ /* 0x000fe400078ec0ff */
[----:B------:R-:W-:Y:S02]  /*8a10*/  LOP3.LUT R0, R5, R0, RZ, 0x3c, !PT ;  /* 0x0000000005007212 */ /* 0x000fe400078e3cff */
[----:B------:R-:W-:Y:S02]  /*8a20*/  LOP3.LUT R2, R2, 0x7fffe000, RZ, 0xc0, !PT ;  /* 0x7fffe00002027812 */ /* 0x000fe400078ec0ff */
[----:B------:R-:W-:Y:S02]  /*8a30*/  SHF.R.S32.HI R13, RZ, 0x1f, R12 ;  /* 0x0000001fff0d7819 */ /* 0x000fe4000001140c */
[----:B------:R-:W-:-:S05]  /*8a40*/  IADD3 R0, R0, R2, R3 ;  /* 0x0000000200007210 */ /* 0x000fca0007ffe003 */
[----:B------:R-:W-:-:S05]  /*8a50*/  IMAD.SHL.U32 R0, R0, 0x2, RZ ;  /* 0x0000000200007824 */ /* 0x000fca00078e00ff */
[----:B------:R1:W3:Y:S04]  /*8a60*/  LDS.128 R20, [R0+0x8880] ;  /* 0x0088800000147984 */ /* 0x0002e80000000c00 */
        /* <DEDUP_REMOVED lines=14> */
[----:B--2---:R-:W-:-:S05]  /*8b50*/  SHF.R.S32.HI R44, RZ, 0x1f, R47 ;  /* 0x0000001fff2c7819 */ /* 0x004fca000001142f */
[----:B------:R-:W-:-:S04]  /*8b60*/  IMAD R2, R44, c[0x0][0x338], RZ ;  /* 0x0000ce002c027a24 */ /* 0x000fc800078e02ff */
[C---:B------:R-:W-:Y:S02]  /*8b70*/  IMAD R4, R47.reuse, c[0x0][0x33c], R2 ;  /* 0x0000cf002f047a24 */ /* 0x040fe400078e0202 */
[----:B------:R-:W-:-:S04]  /*8b80*/  IMAD.WIDE.U32 R2, R47, c[0x0][0x338], R12 ;  /* 0x0000ce002f027a25 */ /* 0x000fc800078e000c */
[----:B------:R-:W-:Y:S01]  /*8b90*/  IMAD.IADD R3, R3, 0x1, R4 ;  /* 0x0000000103037824 */ /* 0x000fe200078e0204 */
[----:B-----5:R-:W-:-:S03]  /*8ba0*/  IADD3 R4, R8, -UR8, RZ ;  /* 0x8000000808047c10 */ /* 0x020fc6000fffe0ff */
[----:B------:R-:W-:Y:S01]  /*8bb0*/  IMAD.WIDE.U32 R10, R45, c[0x0][0x340], R2 ;  /* 0x0000d0002d0a7a25 */ /* 0x000fe200078e0002 */
[----:B------:R-:W-:Y:S02]  /*8bc0*/  IMNMX R15, R4, 0x80, PT ;  /* 0x00000080040f7817 */ /* 0x000fe40003800200 */
[C---:B------:R-:W-:Y:S02]  /*8bd0*/  IADD3 R4, P0, R14.reuse, UR10, RZ ;  /* 0x0000000a0e047c10 */ /* 0x040fe4000ff1e0ff */
[C---:B------:R-:W-:Y:S02]  /*8be0*/  ISETP.GE.AND P1, PT, R14.reuse, R15, PT ;  /* 0x0000000f0e00720c */ /* 0x040fe40003f26270 */
[----:B------:R-:W-:Y:S02]  /*8bf0*/  LEA.HI.X.SX32 R5, R14, UR11, 0x1, P0 ;  /* 0x0000000b0e057c11 */ /* 0x000fe400080f0eff */
[----:B------:R-:W-:Y:S02]  /*8c00*/  ISETP.GE.OR P0, PT, R12, c[0x0][0x324], P1 ;  /* 0x0000c9000c007a0c */ /* 0x000fe40000f06670 */
[----:B------:R-:W-:Y:S01]  /*8c10*/  IADD3 R9, R11, UR4, RZ ;  /* 0x000000040b097c10 */ /* 0x000fe2000fffe0ff */
[----:B------:R-:W-:Y:S01]  /*8c20*/  IMAD.WIDE R6, R6, 0x80, R4 ;  /* 0x0000008006067825 */ /* 0x000fe200078e0204 */
[----:B------:R-:W-:-:S09]  /*8c30*/  P2R R46, PR, RZ, 0x2 ;  /* 0x00000002ff2e7803 */ /* 0x000fd20000000000 */
[----:B------:R-:W-:Y:S05]  /*8c40*/  @P0 BRA `(.L_x_2138) ;  /* 0x0000009000000947 */ /* 0x000fea0003800000 */
[----:B-1-34-:R1:W2:Y:S01]  /*8c50*/  LDS.128 R16, [R0+0x8080] ;  /* 0x0080800000107984 */ /* 0x01a2a20000000c00 */
[----:B------:R-:W-:-:S05]  /*8c60*/  MOV R8, R10 ;  /* 0x0000000a00087202 */ /* 0x000fca0000000f00 */
[----:B------:R-:W-:-:S05]  /*8c70*/  IMAD.WIDE.U32 R2, R6, c[0x0][0x330], R8 ;  /* 0x0000cc0006027a25 */ /* 0x000fca00078e0008 */
[----:B------:R-:W-:Y:S01]  /*8c80*/  LEA R4, P0, R2, c[0x0][0x318], 0x1 ;  /* 0x0000c60002047a11 */ /* 0x000fe200078008ff */
[----:B-1----:R-:W-:-:S04]  /*8c90*/  IMAD R0, R7, c[0x0][0x330], RZ ;  /* 0x0000cc0007007a24 */ /* 0x002fc800078e02ff */
[----:B------:R-:W-:-:S05]  /*8ca0*/  IMAD R0, R6, c[0x0][0x334], R0 ;  /* 0x0000cd0006007a24 */ /* 0x000fca00078e0200 */
[----:B------:R-:W-:-:S04]  /*8cb0*/  IADD3 R0, R3, R0, RZ ;  /* 0x0000000003007210 */ /* 0x000fc80007ffe0ff */
[----:B------:R-:W-:-:S05]  /*8cc0*/  LEA.HI.X R5, R2, c[0x0][0x31c], R0, 0x1, P0 ;  /* 0x0000c70002057a11 */ /* 0x000fca00000f0c00 */
[----:B--2---:R1:W-:Y:S02]  /*8cd0*/  STG.E.128 [R4.64], R16 ;  /* 0x0000001004007986 */ /* 0x0043e4000c101d10 */
.L_x_2138:
[----:B-1-34-:R-:W-:Y:S05]  /*8ce0*/  BSYNC B0 ;  /* 0x0000000000007941 */ /* 0x01afea0003800000 */
.L_x_2137:
        /* <DEDUP_REMOVED lines=17> */
.L_x_2140:
[----:B------:R-:W-:Y:S05]  /*8e00*/  BSYNC B0 ;  /* 0x0000000000007941 */ /* 0x000fea0003800000 */
.L_x_2139:
        /* <DEDUP_REMOVED lines=16> */
.L_x_2142:
[----:B------:R-:W-:Y:S05]  /*8f10*/  BSYNC B0 ;  /* 0x0000000000007941 */ /* 0x000fea0003800000 */
.L_x_2141:
        /* <DEDUP_REMOVED lines=16> */
.L_x_2144:
[----:B------:R-:W-:Y:S05]  /*9020*/  BSYNC B0 ;  /* 0x0000000000007941 */ /* 0x000fea0003800000 */
.L_x_2143:
        /* <DEDUP_REMOVED lines=16> */
.L_x_2146:
[----:B------:R-:W-:Y:S05]  /*9130*/  BSYNC B0 ;  /* 0x0000000000007941 */ /* 0x000fea0003800000 */
.L_x_2145:
        /* <DEDUP_REMOVED lines=16> */
.L_x_2148:
[----:B------:R-:W-:Y:S05]  /*9240*/  BSYNC B0 ;  /* 0x0000000000007941 */ /* 0x000fea0003800000 */
.L_x_2147:
        /* <DEDUP_REMOVED lines=16> */
.L_x_2150:
[----:B------:R-:W-:Y:S05]  /*9350*/  BSYNC B0 ;  /* 0x0000000000007941 */ /* 0x000fea0003800000 */
.L_x_2149:
        /* <DEDUP_REMOVED lines=16> */
.L_x_2152:
[----:B------:R-:W-:Y:S05]  /*9460*/  BSYNC B0 ;  /* 0x0000000000007941 */ /* 0x000fea0003800000 */
.L_x_2151:
[----:B------:R-:W-:Y:S01]  /*9470*/  IMAD R0, R44, c[0x0][0x308], RZ ;  /* 0x0000c2002c007a24 */ /* 0x000fe200078e02ff */
[----:B------:R-:W-:Y:S01]  /*9480*/  ISETP.NE.AND P0, PT, R46, RZ, PT ;  /* 0x000000ff2e00720c */ /* 0x000fe20003f05270 */
[C---:B-1----:R-:W-:Y:S01]  /*9490*/  IMAD.WIDE.U32 R2, R47.reuse, c[0x0][0x308], R12 ;  /* 0x0000c2002f027a25 */ /* 0x042fe200078e000c */
[----:B------:R-:W-:Y:S01]  /*94a0*/  ULDC.64 UR4, c[0x0][0x310] ;  /* 0x0000c40000047ab9 */ /* 0x000fe20000000a00 */
[----:B------:R-:W-:Y:S01]  /*94b0*/  BSSY B0, `(.L_x_2153) ;  /* 0x0000011000007945 */ /* 0x000fe20003800000 */
[----:B------:R-:W-:Y:S01]  /*94c0*/  ISETP.GE.OR P0, PT, R12, c[0x0][0x2f4], P0 ;  /* 0x0000bd000c007a0c */ /* 0x000fe20000706670 */
[----:B------:R-:W-:Y:S01]  /*94d0*/  IMAD R0, R47, c[0x0][0x30c], R0 ;  /* 0x0000c3002f007a24 */ /* 0x000fe200078e0200 */
[----:B------:R-:W-:-:S04]  /*94e0*/  UIMAD UR4, UR6, UR4, URZ ;  /* 0x00000004060472a4 */ /* 0x000fc8000f8e023f */
[----:B------:R-:W-:Y:S01]  /*94f0*/  IADD3 R3, R3, R0, RZ ;  /* 0x0000000003037210 */ /* 0x000fe20007ffe0ff */
[----:B------:R-:W-:-:S04]  /*9500*/  UIMAD UR4, UR13, UR5, UR4 ;  /* 0x000000050d0472a4 */ /* 0x000fc8000f8e0204 */
        /* <DEDUP_REMOVED lines=11> */
.L_x_2154:
[----:B------:R-:W-:Y:S05]  /*95c0*/  BSYNC B0 ;  /* 0x0000000000007941 */ /* 0x000fea0003800000 */
.L_x_2153:
        /* <DEDUP_REMOVED lines=15> */
.L_x_2156:
[----:B------:R-:W-:Y:S05]  /*96c0*/  BSYNC B0 ;  /* 0x0000000000007941 */ /* 0x000fea0003800000 */
.L_x_2155:
        /* <DEDUP_REMOVED lines=14> */
.L_x_2158:
[----:B------:R-:W-:Y:S05]  /*97b0*/  BSYNC B0 ;  /* 0x0000000000007941 */ /* 0x000fea0003800000 */
.L_x_2157:
        /* <DEDUP_REMOVED lines=14> */
.L_x_2160:
[----:B------:R-:W-:Y:S05]  /*98a0*/  BSYNC B0 ;  /* 0x0000000000007941 */ /* 0x000fea0003800000 */
.L_x_2159:
        /* <DEDUP_REMOVED lines=14> */
.L_x_2162:
[----:B------:R-:W-:Y:S05]  /*9990*/  BSYNC B0 ;  /* 0x0000000000007941 */ /* 0x000fea0003800000 */
.L_x_2161:
        /* <DEDUP_REMOVED lines=14> */
.L_x_2164:
[----:B------:R-:W-:Y:S05]  /*9a80*/  BSYNC B0 ;  /* 0x0000000000007941 */ /* 0x000fea0003800000 */
.L_x_2163:
        /* <DEDUP_REMOVED lines=14> */
.L_x_2166:
[----:B------:R-:W-:Y:S05]  /*9b70*/  BSYNC B0 ;  /* 0x0000000000007941 */ /* 0x000fea0003800000 */
.L_x_2165:
        /* <DEDUP_REMOVED lines=14> */
.L_x_2135:
        /* <DEDUP_REMOVED lines=8> */
[----:B------:R-:W-:Y:S01]  /*9ce0*/  MOV R5, UR5 ;  /* 0x0000000500057c02 */ /* 0x000fe20008000f00 */
        /* <DEDUP_REMOVED lines=21> */
[----:B--2--5:R-:W-:-:S03]  /*9e40*/  IADD3 R6, -R0, R2, RZ ;  /* 0x0000000200067210 */ /* 0x024fc60007ffe1ff */
.L_x_2167:
[----:B-1----:R-:W2:Y:S01]  /*9e50*/  LDL R20, [R1+0x14] ;  /* 0x0000140001147983 */ /* 0x002ea20000100800 */
[----:B-----5:R-:W-:Y:S01]  /*9e60*/  IADD3 R15, R6, -UR8, RZ ;  /* 0x80000008060f7c10 */ /* 0x020fe2000fffe0ff */
[----:B------:R-:W-:Y:S01]  /*9e70*/  USHF.R.S32.HI UR6, URZ, 0x1f, UR13 ;  /* 0x0000001f3f067899 */ /* 0x000fe2000801140d */
[----:B------:R-:W-:Y:S01]  /*9e80*/  IMAD.U32 R6, RZ, RZ, UR14 ;  /* 0x0000000eff067e24 */ /* 0x000fe2000f8e00ff */
[----:B------:R-:W1:Y:S01]  /*9e90*/  S2R R2, SR_TID.X ;  /* 0x0000000000027919 */ /* 0x000e620000002100 */
[----:B------:R-:W-:Y:S01]  /*9ea0*/  USEL UR13, UR13, URZ, !UP1 ;  /* 0x0000003f0d0d7287 */ /* 0x000fe2000c800000 */
[----:B------:R-:W-:Y:S01]  /*9eb0*/  BSSY B0, `(.L_x_2168) ;  /* 0x0000023000007945 */ /* 0x000fe20003800000 */
[----:B------:R-:W-:-:S02]  /*9ec0*/  USEL UR6, UR6, URZ, !UP1 ;  /* 0x0000003f06067287 */ /* 0x000fc4000c800000 */
[----:B------:R-:W-:Y:S02]  /*9ed0*/  ULDC.64 UR4, c[0x0][0x310] ;  /* 0x0000c40000047ab9 */ /* 0x000fe40000000a00 */
[----:B------:R-:W-:Y:S01]  /*9ee0*/  UIMAD UR4, UR6, UR4, URZ ;  /* 0x00000004060472a4 */ /* 0x000fe2000f8e023f */
[----:B------:R-:W-:-:S03]  /*9ef0*/  IMAD.U32 R17, RZ, RZ, UR13 ;  /* 0x0000000dff117e24 */ /* 0x000fc6000f8e00ff */
[----:B------:R-:W-:Y:S01]  /*9f00*/  UIMAD UR4, UR13, UR5, UR4 ;  /* 0x000000050d0472a4 */ /* 0x000fe2000f8e0204 */
        /* <DEDUP_REMOVED lines=8> */
[----:B------:R-:W-:Y:S02]  /*9f90*/  LEA.HI.X.SX32 R5, R14, UR11, 0x1, P0 ;  /* 0x0000000b0e057c11 */ /* 0x000fe400080f0eff */
[----:B------:R-:W-:Y:S02]  /*9fa0*/  P2R R18, PR, RZ, 0x2 ;  /* 0x00000002ff127803 */ /* 0x000fe40000000000 */
[----:B------:R-:W-:Y:S01]  /*9fb0*/  SHF.R.S32.HI R13, RZ, 0x1f, R12 ;  /* 0x0000001fff0d7819 */ /* 0x000fe2000001140c */
[----:B------:R-:W-:Y:S01]  /*9fc0*/  IMAD.WIDE R6, R6, 0x80, R4 ;  /* 0x0000008006067825 */ /* 0x000fe200078e0204 */
[----:B------:R-:W-:-:S02]  /*9fd0*/  ISETP.GE.OR P0, PT, R12, c[0x0][0x2f4], P1 ;  /* 0x0000bd000c007a0c */ /* 0x000fc40000f06670 */
[----:B--2---:R-:W-:Y:S01]  /*9fe0*/  SHF.R.S32.HI R16, RZ, 0x1f, R20 ;  /* 0x0000001fff107819 */ /* 0x004fe20000011414 */
[----:B------:R-:W-:-:S04]  /*9ff0*/  IMAD.WIDE.U32 R2, R20, c[0x0][0x308], R12 ;  /* 0x0000c20014027a25 */ /* 0x000fc800078e000c */
[----:B------:R-:W-:-:S04]  /*a000*/  IMAD R0, R16, c[0x0][0x308], RZ ;  /* 0x0000c20010007a24 */ /* 0x000fc800078e02ff */
[----:B------:R-:W-:-:S04]  /*a010*/  IMAD R0, R20, c[0x0][0x30c], R0 ;  /* 0x0000c30014007a24 */ /* 0x000fc800078e0200 */
[----:B------:R-:W-:-:S04]  /*a020*/  IMAD.IADD R3, R3, 0x1, R0 ;  /* 0x0000000103037824 */ /* 0x000fc800078e0200 */
        /* <DEDUP_REMOVED lines=11> */
.L_x_2169:
[----:B------:R-:W-:Y:S05]  /*a0e0*/  BSYNC B0 ;  /* 0x0000000000007941 */ /* 0x000fea0003800000 */
.L_x_2168:
        /* <DEDUP_REMOVED lines=17> */
.L_x_2171:
[----:B------:R-:W-:Y:S05]  /*a200*/  BSYNC B0 ;  /* 0x0000000000007941 */ /* 0x000fea0003800000 */
.L_x_2170:
        /* <DEDUP_REMOVED lines=16> */
.L_x_2173:
[----:B------:R-:W-:Y:S05]  /*a310*/  BSYNC B0 ;  /* 0x0000000000007941 */ /* 0x000fea0003800000 */
.L_x_2172:
        /* <DEDUP_REMOVED lines=16> */
.L_x_2175:
[----:B------:R-:W-:Y:S05]  /*a420*/  BSYNC B0 ;  /* 0x0000000000007941 */ /* 0x000fea0003800000 */
.L_x_2174:
        /* <DEDUP_REMOVED lines=16> */
.L_x_2177:
[----:B------:R-:W-:Y:S05]  /*a530*/  BSYNC B0 ;  /* 0x0000000000007941 */ /* 0x000fea0003800000 */
.L_x_2176:
        /* <DEDUP_REMOVED lines=16> */
.L_x_2179:
[----:B------:R-:W-:Y:S05]  /*a640*/  BSYNC B0 ;  /* 0x0000000000007941 */ /* 0x000fea0003800000 */
.L_x_2178:
        /* <DEDUP_REMOVED lines=16> */
.L_x_2181:
[----:B------:R-:W-:Y:S05]  /*a750*/  BSYNC B0 ;  /* 0x0000000000007941 */ /* 0x000fea0003800000 */
.L_x_2180:
        /* <DEDUP_REMOVED lines=16> */
.L_x_2183:
[----:B------:R-:W-:Y:S05]  /*a860*/  BSYNC B0 ;  /* 0x0000000000007941 */ /* 0x000fea0003800000 */
.L_x_2182:
[----:B------:R-:W-:Y:S01]  /*a870*/  IMAD R0, R16, c[0x0][0x338], RZ ;  /* 0x0000ce0010007a24 */ /* 0x000fe200078e02ff */
[----:B------:R-:W-:Y:S01]  /*a880*/  ISETP.NE.AND P0, PT, R18, RZ, PT ;  /* 0x000000ff1200720c */ /* 0x000fe20003f05270 */
[----:B-1----:R-:W-:Y:S01]  /*a890*/  IMAD.WIDE.U32 R2, R20, c[0x0][0x338], R12 ;  /* 0x0000ce0014027a25 */ /* 0x002fe200078e000c */
        /* <DEDUP_REMOVED lines=18> */
.L_x_2185:
[----:B------:R-:W-:Y:S05]  /*a9c0*/  BSYNC B0 ;  /* 0x0000000000007941 */ /* 0x000fea0003800000 */
.L_x_2184:
        /* <DEDUP_REMOVED lines=15> */
.L_x_2187:
[----:B------:R-:W-:Y:S05]  /*aac0*/  BSYNC B0 ;  /* 0x0000000000007941 */ /* 0x000fea0003800000 */
.L_x_2186:
        /* <DEDUP_REMOVED lines=14> */
.L_x_2189:
[----:B------:R-:W-:Y:S05]  /*abb0*/  BSYNC B0 ;  /* 0x0000000000007941 */ /* 0x000fea0003800000 */
.L_x_2188:
        /* <DEDUP_REMOVED lines=14> */
.L_x_2191:
[----:B------:R-:W-:Y:S05]  /*aca0*/  BSYNC B0 ;  /* 0x0000000000007941 */ /* 0x000fea0003800000 */
.L_x_2190:
        /* <DEDUP_REMOVED lines=14> */
.L_x_2193:
[----:B------:R-:W-:Y:S05]  /*ad90*/  BSYNC B0 ;  /* 0x0000000000007941 */ /* 0x000fea0003800000 */
.L_x_2192:
        /* <DEDUP_REMOVED lines=14> */
.L_x_2195:
[----:B------:R-:W-:Y:S05]  /*ae80*/  BSYNC B0 ;  /* 0x0000000000007941 */ /* 0x000fea0003800000 */
.L_x_2194:
        /* <DEDUP_REMOVED lines=14> */
.L_x_2197:
[----:B------:R-:W-:Y:S05]  /*af70*/  BSYNC B0 ;  /* 0x0000000000007941 */ /* 0x000fea0003800000 */
.L_x_2196:
        /* <DEDUP_REMOVED lines=14> */
.L_x_2198:
        /* <DEDUP_REMOVED lines=10> */
.L_x_2343:


//--------------------- .text._ZN7cutlass13device_kernelIN5flash19enable_sm80_to_sm89INS1_16FlashAttnBwdSm80INS1_25CollectiveMainloopBwdSm80ILi2ELi2EN4cute5tupleIJNS5_1CILi64EEENS7_ILi128EEES9_EEENS_6half_tEfNS_4arch4Sm80ELb1ELb0ELb1ELb1ELb0ELb0ELb0ELb0ELi2ELi2ELi2ELi2ELb0EEENS1_24CollectiveEpilogueBwdGQAISA_fSD_Li256ELb1ELb0EEENS1_25SingleTileBwdLPTSchedulerILb1ELi128ELb0EEEEEEEEEvNT_6ParamsE --------------------------
	.section	.text._ZN7cutlass13device_kernelIN5flash19enable_sm80_to_sm89INS1_16FlashAttnBwdSm80INS1_25CollectiveMainloopBwdSm80ILi2ELi2EN4cute5tupleIJNS5_1CILi64EEENS7_ILi128EEES9_EEENS_6half_tEfNS_4arch4Sm80ELb1ELb0ELb1ELb1ELb0ELb0ELb0ELb0ELi2ELi2ELi2ELi2ELb0EEENS1_24CollectiveEpilogueBwdGQAISA_fSD_Li256ELb1ELb0EEENS1_25SingleTileBwdLPTSchedulerILb1ELi128ELb0EEEEEEEEEvNT_6ParamsE,"ax",@progbits
	.sectioninfo	@"SHI_REGISTERS=255"
	.align	128
.text._ZN7cutlass13device_kernelIN5flash19enable_sm80_to_sm89INS1_16FlashAttnBwdSm80INS1_25CollectiveMainloopBwdSm80ILi2ELi2EN4cute5tupleIJNS5_1CILi64EEENS7_ILi128EEES9_EEENS_6half_tEfNS_4arch4Sm80ELb1ELb0ELb1ELb1ELb0ELb0ELb0ELb0ELi2ELi2ELi2ELi2ELb0EEENS1_24CollectiveEpilogueBwdGQAISA_fSD_Li256ELb1ELb0EEENS1_25SingleTileBwdLPTSchedulerILb1ELi128ELb0EEEEEEEEEvNT_6ParamsE:
        .type           _ZN7cutlass13device_kernelIN5flash19enable_sm80_to_sm89INS1_16FlashAttnBwdSm80INS1_25CollectiveMainloopBwdSm80ILi2ELi2EN4cute5tupleIJNS5_1CILi64EEENS7_ILi128EEES9_EEENS_6half_tEfNS_4arch4Sm80ELb1ELb0ELb1ELb1ELb0ELb0ELb0ELb0ELi2ELi2ELi2ELi2ELb0EEENS1_24CollectiveEpilogueBwdGQAISA_fSD_Li256ELb1ELb0EEENS1_25SingleTileBwdLPTSchedulerILb1ELi128ELb0EEEEEEEEEvNT_6ParamsE,@function
        .size           _ZN7cutlass13device_kernelIN5flash19enable_sm80_to_sm89INS1_16FlashAttnBwdSm80INS1_25CollectiveMainloopBwdSm80ILi2ELi2EN4cute5tupleIJNS5_1CILi64EEENS7_ILi128EEES9_EEENS_6half_tEfNS_4arch4Sm80ELb1ELb0ELb1ELb1ELb0ELb0ELb0ELb0ELi2ELi2ELi2ELi2ELb0EEENS1_24CollectiveEpilogueBwdGQAISA_fSD_Li256ELb1ELb0EEENS1_25SingleTileBwdLPTSchedulerILb1ELi128ELb0EEEEEEEEEvNT_6ParamsE,(.L_x_2344 - _ZN7cutlass13device_kernelIN5flash19enable_sm80_to_sm89INS1_16FlashAttnBwdSm80INS1_25CollectiveMainloopBwdSm80ILi2ELi2EN4cute5tupleIJNS5_1CILi64EEENS7_ILi128EEES9_EEENS_6half_tEfNS_4arch4Sm80ELb1ELb0ELb1ELb1ELb0ELb0ELb0ELb0ELi2ELi2ELi2ELi2ELb0EEENS1_24CollectiveEpilogueBwdGQAISA_fSD_Li256ELb1ELb0EEENS1_25SingleTileBwdLPTSchedulerILb1ELi128ELb0EEEEEEEEEvNT_6ParamsE)
        .other          _ZN7cutlass13device_kernelIN5flash19enable_sm80_to_sm89INS1_16FlashAttnBwdSm80INS1_25CollectiveMainloopBwdSm80ILi2ELi2EN4cute5tupleIJNS5_1CILi64EEENS7_ILi128EEES9_EEENS_6half_tEfNS_4arch4Sm80ELb1ELb0ELb1ELb1ELb0ELb0ELb0ELb0ELi2ELi2ELi2ELi2ELb0EEENS1_24CollectiveEpilogueBwdGQAISA_fSD_Li256ELb1ELb0EEENS1_25SingleTileBwdLPTSchedulerILb1ELi128ELb0EEEEEEEEEvNT_6ParamsE,@"STO_CUDA_ENTRY STV_DEFAULT"
_ZN7cutlass13device_kernelIN5flash19enable_sm80_to_sm89INS1_16FlashAttnBwdSm80INS1_25CollectiveMainloopBwdSm80ILi2ELi2EN4cute5tupleIJNS5_1CILi64EEENS7_ILi128EEES9_EEENS_6half_tEfNS_4arch4Sm80ELb1ELb0ELb1ELb1ELb0ELb0ELb0ELb0ELi2ELi2ELi2ELi2ELb0EEENS1_24CollectiveEpilogueBwdGQAISA_fSD_Li256ELb1ELb0EEENS1_25SingleTileBwdLPTSchedulerILb1ELi128ELb0EEEEEEEEEvNT_6ParamsE:
        /* <DEDUP_REMOVED lines=31> */
.L_x_2200:
        /* <DEDUP_REMOVED lines=8> */
.L_x_2201:
        /* <DEDUP_REMOVED lines=21> */
.L_x_2202:
        /* <DEDUP_REMOVED lines=14> */
.L_x_2204:
[----:B------:R-:W-:Y:S02]  /*04a0*/  ULDC UR5, c[0x0][0x3dc] ;  /* 0x0000f70000057ab9 */ /* 0x000fe40000000800 */
.L_x_2203:
[----:B------:R-:W-:-:S04]  /*04b0*/  UIADD3 UR5, UR5, 0x7f, URZ ;  /* 0x0000007f05057890 */ /* 0x000fc8000fffe03f */
[----:B------:R-:W-:-:S04]  /*04c0*/  USHF.R.S32.HI UR4, URZ, 0x1f, UR5 ;  /* 0x0000001f3f047899 */ /* 0x000fc80008011405 */
[----:B------:R-:W-:-:S04]  /*04d0*/  ULEA.HI UR4, UR4, UR5, URZ, 0x7 ;  /* 0x0000000504047291 */ /* 0x000fc8000f8f383f */
[----:B------:R-:W-:-:S04]  /*04e0*/  USHF.R.S32.HI UR4, URZ, 0x7, UR4 ;  /* 0x000000073f047899 */ /* 0x000fc80008011404 */
[----:B------:R-:W-:-:S04]  /*04f0*/  UISETP.GE.AND UP0, UPT, UR15, UR4, UPT ;  /* 0x000000040f00728c */ /* 0x000fc8000bf06270 */
[----:B------:R-:W-:-:S06]  /*0500*/  USEL UR7, UR7, 0xffffffff, !UP0 ;  /* 0xffffffff07077887 */ /* 0x000fcc000c000000 */
[----:B------:R-:W-:-:S05]  /*0510*/  MOV R0, UR7 ;  /* 0x0000000700007c02 */ /* 0x000fca0008000f00 */
[----:B------:R1:W-:Y:S01]  /*0520*/  STL [R1+0x48], R0 ;  /* 0x0000480001007387 */ /* 0x0003e20000100800 */
[----:B------:R-:W-:Y:S05]  /*0530*/  BRA `(.L_x_2205) ;  /* 0x000004a000007947 */ /* 0x000fea0003800000 */
.L_x_2199:
        /* <DEDUP_REMOVED lines=22> */
.L_x_2206:
        /* <DEDUP_REMOVED lines=8> */
.L_x_2207:
        /* <DEDUP_REMOVED lines=21> */
.L_x_2208:
        /* <DEDUP_REMOVED lines=14> */
.L_x_2210:
[----:B------:R-:W-:Y:S02]  /*0950*/  ULDC UR5, c[0x0][0x3dc] ;  /* 0x0000f70000057ab9 */ /* 0x000fe40000000800 */
.L_x_2209:
[----:B------:R-:W-:-:S04]  /*0960*/  UIADD3 UR5, UR5, 0x7f, URZ ;  /* 0x0000007f05057890 */ /* 0x000fc8000fffe03f */
[----:B------:R-:W-:-:S04]  /*0970*/  USHF.R.S32.HI UR4, URZ, 0x1f, UR5 ;  /* 0x0000001f3f047899 */ /* 0x000fc80008011405 */
[----:B------:R-:W-:-:S04]  /*0980*/  ULEA.HI UR4, UR4, UR5, URZ, 0x7 ;  /* 0x0000000504047291 */ /* 0x000fc8000f8f383f */
[----:B------:R-:W-:-:S04]  /*0990*/  USHF.R.S32.HI UR4, URZ, 0x7, UR4 ;  /* 0x000000073f047899 */ /* 0x000fc80008011404 */
[----:B------:R-:W-:-:S04]  /*09a0*/  UISETP.GE.AND UP0, UPT, UR15, UR4, UPT ;  /* 0x000000040f00728c */ /* 0x000fc8000bf06270 */
[----:B------:R-:W-:-:S06]  /*09b0*/  USEL UR7, UR7, 0xffffffff, !UP0 ;  /* 0xffffffff07077887 */ /* 0x000fcc000c000000 */
[----:B------:R-:W-:-:S05]  /*09c0*/  MOV R0, UR7 ;  /* 0x0000000700007c02 */ /* 0x000fca0008000f00 */
[----:B------:R1:W-:Y:S02]  /*09d0*/  STL [R1+0x48], R0 ;  /* 0x0000480001007387 */ /* 0x0003e40000100800 */
.L_x_2205:
[----:B------:R-:W2:Y:S02]  /*09e0*/  LDL R24, [R1+0x48] ;  /* 0x0000480001187983 */ /* 0x000ea40000100800 */
[----:B--2---:R-:W-:-:S13]  /*09f0*/  ISETP.GE.AND P0, PT, R24, RZ, PT ;  /* 0x000000ff1800720c */ /* 0x004fda0003f06270 */
        /* <DEDUP_REMOVED lines=17> */
[----:B------:R-:W-:Y:S01]  /*0b10*/  ULDC UR12, c[0x0][0x198] ;  /* 0x00006600000c7ab9 */ /* 0x000fe20000000800 */
[----:B------:R-:W-:Y:S02]  /*0b20*/  IMAD.MOV.U32 R12, RZ, RZ, RZ ;  /* 0x000000ffff0c7224 */ /* 0x000fe400078e00ff */
        /* <DEDUP_REMOVED lines=17> */
.L_x_2211:
[----:B--2---:R-:W-:-:S04]  /*0c40*/  ISETP.NE.U32.AND P0, PT, RZ, c[0x0][0x2e0], PT ;  /* 0x0000b800ff007a0c */ /* 0x004fc80003f05070 */
[----:B------:R-:W-:-:S13]  /*0c50*/  ISETP.NE.AND.EX P0, PT, RZ, c[0x0][0x2e4], PT, P0 ;  /* 0x0000b900ff007a0c */ /* 0x000fda0003f05300 */
[----:B------:R-:W-:Y:S05]  /*0c60*/  @!P0 BRA `(.L_x_2212) ;  /* 0x0000004000008947 */ /* 0x000fea0003800000 */
[----:B------:R-:W-:-:S05]  /*0c70*/  IMAD.WIDE R2, R24, R13, c[0x0][0x2e0] ;  /* 0x0000b80018027625 */ /* 0x000fca00078e020d */
[----:B------:R-:W2:Y:S02]  /*0c80*/  LDG.E R0, [R2.64] ;  /* 0x0000001202007981 */ /* 0x000ea4000c1e1900 */
[----:B--2---:R1:W2:Y:S01]  /*0c90*/  R2UR UR12, R0 ;  /* 0x00000000000c73c2 */ /* 0x0042a200000e0000 */
[----:B------:R-:W-:Y:S05]  /*0ca0*/  BRA `(.L_x_2213) ;  /* 0x0000006000007947 */ /* 0x000fea0003800000 */
.L_x_2212:
[----:B------:R-:W-:Y:S05]  /*0cb0*/  @!P3 BRA `(.L_x_2213) ;  /* 0x000000500000b947 */ /* 0x000fea0003800000 */
[----:B------:R1:W2:Y:S04]  /*0cc0*/  LDG.E R0, [R2.64] ;  /* 0x0000001202007981 */ /* 0x0002a8000c1e1900 */
[----:B-1----:R-:W3:Y:S01]  /*0cd0*/  LDG.E R2, [R2.64+0x4] ;  /* 0x0000041202027981 */ /* 0x002ee2000c1e1900 */
[----:B--2---:R-:W1:Y:S08]  /*0ce0*/  R2UR UR12, R0 ;  /* 0x00000000000c73c2 */ /* 0x004e7000000e0000 */
[----:B---3--:R-:W1:Y:S02]  /*0cf0*/  R2UR UR4, R2 ;  /* 0x00000000020473c2 */ /* 0x008e6400000e0000 */
[----:B-1----:R-:W-:-:S06]  /*0d00*/  UIADD3 UR12, -UR12, UR4, URZ ;  /* 0x000000040c0c7290 */ /* 0x002fcc000fffe13f */
.L_x_2213:
[----:B------:R-:W-:Y:S01]  /*0d10*/  USHF.L.U32 UR10, UR15, 0x7, URZ ;  /* 0x000000070f0a7899 */ /* 0x000fe2000800063f */
[----:B------:R-:W-:Y:S01]  /*0d20*/  PLOP3.LUT P1, PT, PT, PT, PT, 0x80, 0x0 ;  /* 0x000000000000781c */ /* 0x000fe20003f2f070 */
[----:B------:R-:W-:Y:S01]  /*0d30*/  ULDC UR4, c[0x0][0x2a4] ;  /* 0x0000a90000047ab9 */ /* 0x000fe20000000800 */
[----:B------:R-:W-:Y:S01]  /*0d40*/  CS2R R150, SRZ ;  /* 0x0000000000967805 */ /* 0x000fe2000001ff00 */
[----:B--2---:R-:W-:Y:S01]  /*0d50*/  UIADD3 UR6, UR10, UR13, -UR12 ;  /* 0x0000000d0a067290 */ /* 0x004fe2000fffe80c */
        /* <DEDUP_REMOVED lines=76> */
[----:B-1----:R-:W-:Y:S01]  /*1220*/  IMAD.SHL.U32 R0, R12, 0x80, RZ ;  /* 0x000000800c007824 */ /* 0x002fe200078e00ff */
[--C-:B------:R-:W-:Y:S01]  /*1230*/  SHF.R.S32.HI R35, RZ, 0x1f, R164.reuse ;  /* 0x0000001fff237819 */ /* 0x100fe200000114a4 */
[----:B------:R-:W-:Y:S01]  /*1240*/  ULDC.64 UR4, c[0x0][0x248] ;  /* 0x0000920000047ab9 */ /* 0x000fe20000000a00 */
[----:B------:R-:W-:Y:S01]  /*1250*/  SHF.R.S32.HI R2, RZ, 0x1f, R164 ;  /* 0x0000001fff027819 */ /* 0x000fe200000114a4 */
[----:B------:R-:W-:Y:S01]  /*1260*/  UISETP.NE.AND UP0, UPT, UR4, 0x1, UPT ;  /* 0x000000010400788c */ /* 0x000fe2000bf05270 */
[CC--:B------:R-:W-:Y:S01]  /*1270*/  IADD3 R28, P0, R0.reuse, R164.reuse, RZ ;  /* 0x000000a4001c7210 */ /* 0x0c0fe20007f1e0ff */
[----:B------:R-:W-:Y:S01]  /*1280*/  USHF.R.S32.HI UR17, URZ, 0x1f, UR14 ;  /* 0x0000001f3f117899 */ /* 0x000fe2000801140e */
[----:B------:R-:W-:Y:S01]  /*1290*/  LEA.HI R32, R35, R164, RZ, 0x3 ;  /* 0x000000a423207211 */ /* 0x000fe200078f18ff */
[----:B------:R-:W-:Y:S01]  /*12a0*/  UIMAD.WIDE.U32 UR8, UR14, UR5, URZ ;  /* 0x000000050e0872a5 */ /* 0x000fe2000f8e003f */
[----:B------:R-:W-:Y:S01]  /*12b0*/  LEA.HI.X.SX32 R29, R0, R2, 0x1, P0 ;  /* 0x00000002001d7211 */ /* 0x000fe200000f0eff */
[----:B------:R-:W-:Y:S01]  /*12c0*/  ULDC UR7, c[0x0][0x250] ;  /* 0x0000940000077ab9 */ /* 0x000fe20000000800 */
[----:B------:R-:W-:Y:S01]  /*12d0*/  LOP3.LUT R0, R32, 0xfffffff8, RZ, 0xc0, !PT ;  /* 0xfffffff820007812 */ /* 0x000fe200078ec0ff */
[----:B------:R-:W-:Y:S01]  /*12e0*/  ULDC.64 UR4, c[0x0][0x270] ;  /* 0x00009c0000047ab9 */ /* 0x000fe20000000a00 */
[C---:B------:R-:W-:Y:S01]  /*12f0*/  IMAD.SHL.U32 R4, R164.reuse, 0x4, RZ ;  /* 0x00000004a4047824 */ /* 0x040fe200078e00ff */
[----:B------:R-:W-:Y:S01]  /*1300*/  UMOV UR6, UR14 ;  /* 0x0000000e00067c82 */ /* 0x000fe20008000000 */
[----:B------:R-:W-:Y:S01]  /*1310*/  SHF.R.S32.HI R37, RZ, 0x3, R32 ;  /* 0x00000003ff257819 */ /* 0x000fe20000011420 */
[----:B------:R-:W-:Y:S01]  /*1320*/  UIMAD UR4, UR17, UR4, URZ ;  /* 0x00000004110472a4 */ /* 0x000fe2000f8e023f */
[----:B------:R-:W-:Y:S01]  /*1330*/  IMAD.IADD R30, R164, 0x1, -R0 ;  /* 0x00000001a41e7824 */ /* 0x000fe200078e0a00 */
[----:B------:R-:W-:Y:S01]  /*1340*/  @UP0 USHF.R.U32.HI UR6, URZ, UR7, UR9 ;  /* 0x000000073f060299 */ /* 0x000fe20008011609 */
[----:B------:R-:W-:Y:S01]  /*1350*/  SHF.R.S32.HI R3, RZ, 0x1f, R12 ;  /* 0x0000001fff037819 */ /* 0x000fe2000001140c */
[----:B------:R-:W-:Y:S01]  /*1360*/  UIMAD UR8, UR14, UR5, UR4 ;  /* 0x000000050e0872a4 */ /* 0x000fe2000f8e0204 */
[----:B------:R-:W-:Y:S01]  /*1370*/  IMAD.SHL.U32 R18, R30, 0x8, RZ ;  /* 0x000000081e127824 */ /* 0x000fe200078e00ff */
[----:B------:R-:W-:Y:S01]  /*1380*/  USHF.R.S32.HI UR7, URZ, 0x1f, UR6 ;  /* 0x0000001f3f077899 */ /* 0x000fe20008011406 */
[C---:B------:R-:W-:Y:S01]  /*1390*/  IADD3 R2, P0, R4.reuse, R12, RZ ;  /* 0x0000000c04027210 */ /* 0x040fe20007f1e0ff */
[----:B------:R-:W-:Y:S01]  /*13a0*/  ULDC.64 UR4, c[0x0][0x1e0] ;  /* 0x0000780000047ab9 */ /* 0x000fe20000000a00 */
[----:B------:R-:W-:Y:S01]  /*13b0*/  IMAD.U32 R12, RZ, RZ, UR6 ;  /* 0x00000006ff0c7e24 */ /* 0x000fe2000f8e00ff */
[----:B------:R-:W-:Y:S01]  /*13c0*/  UIMAD UR4, UR7, UR4, URZ ;  /* 0x00000004070472a4 */ /* 0x000fe2000f8e023f */
[----:B------:R-:W-:Y:S01]  /*13d0*/  SHF.R.S32.HI R19, RZ, 0x1f, R18 ;  /* 0x0000001fff137819 */ /* 0x000fe20000011412 */
[----:B------:R-:W-:Y:S01]  /*13e0*/  IMAD.U32 R6, RZ, RZ, UR14 ;  /* 0x0000000eff067e24 */ /* 0x000fe2000f8e00ff */
[----:B------:R-:W-:Y:S01]  /*13f0*/  SHF.R.S32.HI R20, RZ, 0x1f, R24 ;  /* 0x0000001fff147819 */ /* 0x000fe20000011418 */
[----:B------:R-:W-:Y:S01]  /*1400*/  UIMAD UR4, UR6, UR5, UR4 ;  /* 0x00000005060472a4 */ /* 0x000fe2000f8e0204 */
[----:B------:R-:W-:Y:S01]  /*1410*/  SHF.R.S32.HI R13, RZ, 0x1f, R37 ;  /* 0x0000001fff0d7819 */ /* 0x000fe20000011425 */
[----:B------:R-:W-:Y:S01]  /*1420*/  IMAD.U32 R0, RZ, RZ, UR14 ;  /* 0x0000000eff007e24 */ /* 0x000fe2000f8e00ff */
[C---:B------:R-:W-:Y:S01]  /*1430*/  IADD3 R16, P1, R37.reuse, R8, RZ ;  /* 0x0000000825107210 */ /* 0x040fe20007f3e0ff */
[----:B------:R-:W-:Y:S01]  /*1440*/  UIADD3 UR16, -UR10, UR12, URZ ;  /* 0x0000000c0a107290 */ /* 0x000fe2000fffe13f */
[----:B------:R-:W-:Y:S01]  /*1450*/  LEA.HI.X.SX32 R3, R4, R3, 0x1, P0 ;  /* 0x0000000304037211 */ /* 0x000fe200000f0eff */
[----:B------:R-:W-:Y:S01]  /*1460*/  IMAD.WIDE.U32 R4, R12, c[0x0][0x1e0], R18 ;  /* 0x000078000c047a25 */ /* 0x000fe200078e0012 */
[----:B------:R-:W-:Y:S01]  /*1470*/  IADD3 R8, P0, R37, R10, RZ ;  /* 0x0000000a25087210 */ /* 0x000fe20007f1e0ff */
[----:B------:R-:W-:Y:S01]  /*1480*/  UMOV UR20, 0x6 ;  /* 0x0000000600147882 */ /* 0x000fe20000000000 */
[----:B------:R-:W-:Y:S01]  /*1490*/  SEL R14, R20, RZ, !P3 ;  /* 0x000000ff140e7207 */ /* 0x000fe20005800000 */
[----:B------:R-:W-:Y:S01]  /*14a0*/  IMAD.X R17, R13, 0x1, R9, P1 ;  /* 0x000000010d117824 */ /* 0x000fe200008e0609 */
[----:B------:R-:W-:Y:S01]  /*14b0*/  IADD3 R15, -R37, UR16, RZ ;  /* 0x00000010250f7c10 */ /* 0x000fe2000fffe1ff */
[----:B------:R-:W-:Y:S01]  /*14c0*/  IMAD.WIDE.U32 R6, R6, c[0x0][0x270], R2 ;  /* 0x00009c0006067a25 */ /* 0x000fe200078e0002 */
[C---:B------:R-:W-:Y:S01]  /*14d0*/  IADD3 R34, R18.reuse, 0x40, RZ ;  /* 0x0000004012227810 */ /* 0x040fe20007ffe0ff */
[----:B------:R-:W-:Y:S01]  /*14e0*/  USHF.R.S32.HI UR23, URZ, 0x1f, UR21 ;  /* 0x0000001f3f177899 */ /* 0x000fe20008011415 */
[----:B------:R-:W-:Y:S01]  /*14f0*/  ISETP.GE.AND P6, PT, R18, c[0x0][0x1cc], PT ;  /* 0x0000730012007a0c */ /* 0x000fe20003fc6270 */
[----:B------:R-:W-:Y:S01]  /*1500*/  IMAD.X R9, R13, 0x1, R11, P0 ;  /* 0x000000010d097824 */ /* 0x000fe200000e060b */
[----:B------:R-:W-:Y:S01]  /*1510*/  SEL R13, R24, RZ, !P3 ;  /* 0x000000ff180d7207 */ /* 0x000fe20005800000 */
[----:B------:R-:W-:Y:S01]  /*1520*/  IMAD.WIDE.U32 R26, R0, c[0x0][0x288], R2 ;  /* 0x0000a200001a7a25 */ /* 0x000fe200078e0002 */
[----:B------:R-:W-:Y:S01]  /*1530*/  IADD3 R3, R5, UR4, RZ ;  /* 0x0000000405037c10 */ /* 0x000fe2000fffe0ff */
[----:B------:R-:W-:Y:S01]  /*1540*/  ULDC.64 UR4, c[0x0][0x1b0] ;  /* 0x00006c0000047ab9 */ /* 0x000fe20000000a00 */
[----:B------:R-:W-:Y:S01]  /*1550*/  IADD3 R23, R7, UR8, RZ ;  /* 0x0000000807177c10 */ /* 0x000fe2000fffe0ff */
[----:B------:R-:W-:Y:S01]  /*1560*/  IMAD R0, R14, c[0x0][0x1e8], RZ ;  /* 0x00007a000e007a24 */ /* 0x000fe200078e02ff */
[----:B------:R-:W-:Y:S01]  /*1570*/  UIMAD UR4, UR7, UR4, URZ ;  /* 0x00000004070472a4 */ /* 0x000fe2000f8e023f */
[----:B------:R-:W-:Y:S01]  /*1580*/  IMAD.MOV.U32 R2, RZ, RZ, R4 ;  /* 0x000000ffff027224 */ /* 0x000fe200078e0004 */
[----:B------:R-:W-:Y:S01]  /*1590*/  LEA.HI R4, R35, R164, RZ, 0x6 ;  /* 0x000000a423047211 */ /* 0x000fe200078f30ff */
[C---:B------:R-:W-:Y:S01]  /*15a0*/  IMAD R0, R13.reuse, c[0x0][0x1ec], R0 ;  /* 0x00007b000d007a24 */ /* 0x040fe200078e0200 */
[----:B------:R-:W-:Y:S01]  /*15b0*/  UIMAD UR4, UR6, UR5, UR4 ;  /* 0x00000005060472a4 */ /* 0x000fe2000f8e0204 */
[----:B------:R-:W-:Y:S01]  /*15c0*/  IMAD.WIDE.U32 R2, R13, c[0x0][0x1e8], R2 ;  /* 0x00007a000d027a25 */ /* 0x000fe200078e0002 */
[----:B------:R-:W-:Y:S01]  /*15d0*/  SHF.R.S32.HI R25, RZ, 0x6, R4 ;  /* 0x00000006ff197819 */ /* 0x000fe20000011404 */
[----:B------:R-:W-:Y:S01]  /*15e0*/  STL [R1+0x10], R37 ;  /* 0x0000102501007387 */ /* 0x000fe20000100800 */
[----:B------:R-:W-:Y:S01]  /*15f0*/  ISETP.GE.AND P1, PT, R34, c[0x0][0x1cc], PT ;  /* 0x0000730022007a0c */ /* 0x000fe20003f26270 */
[----:B------:R-:W-:Y:S01]  /*1600*/  IMAD.IADD R3, R3, 0x1, R0 ;  /* 0x0000000103037824 */ /* 0x000fe200078e0200 */
[----:B------:R-:W-:Y:S01]  /*1610*/  ISETP.LT.OR P4, PT, R15, 0x1, P6 ;  /* 0x000000010f00780c */ /* 0x000fe20003781670 */
[----:B------:R-:W-:Y:S01]  /*1620*/  IMAD.SHL.U32 R0, R37, 0x40, RZ ;  /* 0x0000004025007824 */ /* 0x000fe200078e00ff */
[C---:B------:R-:W-:Y:S01]  /*1630*/  ISETP.LT.OR P3, PT, R15.reuse, 0x1, P1 ;  /* 0x000000010f00780c */ /* 0x040fe20000f61670 */
[----:B------:R-:W-:Y:S01]  /*1640*/  IMAD.U32 R5, RZ, RZ, UR15 ;  /* 0x0000000fff057e24 */ /* 0x000fe2000f8e00ff */
[----:B------:R-:W-:Y:S01]  /*1650*/  ISETP.LT.OR P5, PT, R15, 0x21, P6 ;  /* 0x000000210f00780c */ /* 0x000fe200037a1670 */
[----:B------:R-:W-:Y:S01]  /*1660*/  IMAD.MOV.U32 R22, RZ, RZ, R6 ;  /* 0x000000ffff167224 */ /* 0x000fe200078e0006 */
[----:B------:R-:W-:Y:S01]  /*1670*/  LOP3.LUT R0, R0, 0x1c0, RZ, 0xc0, !PT ;  /* 0x000001c000007812 */ /* 0x000fe200078ec0ff */
[----:B------:R-:W-:Y:S01]  /*1680*/  IMAD.WIDE R8, R5, 0x80, R8 ;  /* 0x0000008005087825 */ /* 0x000fe200078e0208 */
[----:B------:R-:W-:-:S02]  /*1690*/  SEL R24, R24, RZ, !P2 ;  /* 0x000000ff18187207 */ /* 0x000fc40005000000 */
[----:B------:R-:W-:Y:S01]  /*16a0*/  LOP3.LUT R11, R0, 0x38, R18, 0xf8, !PT ;  /* 0x00000038000b7812 */ /* 0x000fe200078ef812 */
[----:B------:R-:W-:Y:S01]  /*16b0*/  IMAD.SHL.U32 R33, R25, 0x200, RZ ;  /* 0x0000020019217824 */ /* 0x000fe200078e00ff */
[----:B------:R-:W-:Y:S01]  /*16c0*/  SHF.R.U32.HI R10, RZ, 0x3, R0 ;  /* 0x00000003ff0a7819 */ /* 0x000fe20000011600 */
[----:B------:R-:W-:Y:S01]  /*16d0*/  IMAD R0, R9, c[0x0][0x1d8], RZ ;  /* 0x0000760009007a24 */ /* 0x000fe200078e02ff */
[----:B------:R-:W-:Y:S01]  /*16e0*/  SEL R20, R20, RZ, !P2 ;  /* 0x000000ff14147207 */ /* 0x000fe20005000000 */
[----:B------:R-:W-:Y:S01]  /*16f0*/  IMAD.WIDE.U32 R4, R12, c[0x0][0x1b0], R18 ;  /* 0x00006c000c047a25 */ /* 0x000fe200078e0012 */
[----:B------:R-:W-:-:S03]  /*1700*/  LOP3.LUT R10, R33, R11, R10, 0xf6, !PT ;  /* 0x0000000b210a7212 */ /* 0x000fc600078ef60a */
[C---:B------:R-:W-:Y:S01]  /*1710*/  IMAD R0, R8.reuse, c[0x0][0x1dc], R0 ;  /* 0x0000770008007a24 */ /* 0x040fe200078e0200 */
[----:B------:R-:W-:Y:S01]  /*1720*/  IADD3 R5, R5, UR4, RZ ;  /* 0x0000000405057c10 */ /* 0x000fe2000fffe0ff */
[----:B------:R-:W-:Y:S01]  /*1730*/  IMAD.WIDE.U32 R6, R8, c[0x0][0x1d8], R2 ;  /* 0x0000760008067a25 */ /* 0x000fe200078e0002 */
[----:B------:R-:W-:Y:S02]  /*1740*/  ULDC.64 UR4, c[0x0][0x1d8] ;  /* 0x0000760000047ab9 */ /* 0x000fe40000000a00 */
[----:B------:R-:W-:Y:S01]  /*1750*/  USHF.L.U32 UR6, UR4, 0x6, URZ ;  /* 0x0000000604067899 */ /* 0x000fe2000800063f */
[----:B------:R-:W-:Y:S01]  /*1760*/  IMAD.IADD R3, R7, 0x1, R0 ;  /* 0x0000000107037824 */ /* 0x000fe200078e0200 */
[----:B------:R-:W-:Y:S01]  /*1770*/  LEA R2, P0, R6, c[0x0][0x1c0], 0x1 ;  /* 0x0000700006027a11 */ /* 0x000fe200078008ff */
[----:B------:R-:W-:Y:S01]  /*1780*/  IMAD R0, R14, c[0x0][0x1b8], RZ ;  /* 0x00006e000e007a24 */ /* 0x000fe200078e02ff */
[----:B------:R-:W-:Y:S01]  /*1790*/  USHF.L.U64.HI UR5, UR4, UR20, UR5 ;  /* 0x0000001404057299 */ /* 0x000fe20008010205 */
[----:B------:R-:W-:Y:S01]  /*17a0*/  IMAD.SHL.U32 R14, R10, 0x2, RZ ;  /* 0x000000020a0e7824 */ /* 0x000fe200078e00ff */
[----:B------:R-:W-:Y:S01]  /*17b0*/  LEA.HI.X R3, R6, c[0x0][0x1c4], R3, 0x1, P0 ;  /* 0x0000710006037a11 */ /* 0x000fe200000f0c03 */
[C---:B------:R-:W-:Y:S01]  /*17c0*/  IMAD R0, R13.reuse, c[0x0][0x1bc], R0 ;  /* 0x00006f000d007a24 */ /* 0x040fe200078e0200 */
[----:B------:R-:W-:Y:S01]  /*17d0*/  IADD3 R6, P0, R2, UR6, RZ ;  /* 0x0000000602067c10 */ /* 0x000fe2000ff1e0ff */
[----:B------:R-:W-:Y:S01]  /*17e0*/  IMAD.WIDE.U32 R4, R13, c[0x0][0x1b8], R4 ;  /* 0x00006e000d047a25 */ /* 0x000fe200078e0004 */
[----:B------:R-:W-:Y:S01]  /*17f0*/  UIADD3 UR4, UP0, UR6, 0x80, URZ ;  /* 0x0000008006047890 */ /* 0x000fe2000ff1e03f */
        /* <DEDUP_REMOVED lines=8> */
[----:B------:R-:W-:Y:S01]  /*1880*/  IMAD.IADD R5, R5, 0x1, R0 ;  /* 0x0000000105057824 */ /* 0x000fe200078e0200 */
[----:B------:R-:W-:Y:S01]  /*1890*/  UIADD3.X UR7, URZ, UR5, URZ, UP0, !UPT ;  /* 0x000000053f077290 */ /* 0x000fe200087fe43f */
[----:B------:R-:W-:Y:S01]  /*18a0*/  IMAD R0, R9, c[0x0][0x1a8], RZ ;  /* 0x00006a0009007a24 */ /* 0x000fe200078e02ff */
[----:B------:R2:W-:Y:S01]  /*18b0*/  LDGSTS.E.BYPASS.LTC128B.128 [R14+0x9080], [R6.64], !P5 ;  /* 0x09080000060e7fae */ /* 0x0005e2000e901d52 */
[----:B------:R-:W-:-:S04]  /*18c0*/  IMAD.WIDE.U32 R22, R24, c[0x0][0x278], R22 ;  /* 0x00009e0018167a25 */ /* 0x000fc800078e0016 */
[C---:B------:R-:W-:Y:S02]  /*18d0*/  IMAD R12, R8.reuse, c[0x0][0x1ac], R0 ;  /* 0x00006b00080c7a24 */ /* 0x040fe400078e0200 */
[----:B------:R-:W-:-:S04]  /*18e0*/  IMAD.WIDE.U32 R8, R8, c[0x0][0x1a8], R4 ;  /* 0x00006a0008087a25 */ /* 0x000fc800078e0004 */
[C---:B------:R-:W-:Y:S02]  /*18f0*/  IMAD R4, R17.reuse, c[0x0][0x178], RZ ;  /* 0x00005e0011047a24 */ /* 0x040fe400078e02ff */
[----:B------:R-:W-:Y:S02]  /*1900*/  IMAD R0, R17, c[0x0][0x208], RZ ;  /* 0x0000820011007a24 */ /* 0x000fe400078e02ff */
[----:B------:R-:W-:Y:S02]  /*1910*/  IMAD.MOV.U32 R211, RZ, RZ, 0x10 ;  /* 0x00000010ffd37424 */ /* 0x000fe400078e00ff */
[----:B------:R-:W-:Y:S02]  /*1920*/  IMAD R21, R16, c[0x0][0x20c], R0 ;  /* 0x0000830010157a24 */ /* 0x000fe400078e0200 */
[----:B------:R-:W-:Y:S02]  /*1930*/  IMAD.IADD R0, R9, 0x1, R12 ;  /* 0x0000000109007824 */ /* 0x000fe400078e020c */
[----:B------:R-:W-:Y:S01]  /*1940*/  IMAD.MOV.U32 R212, RZ, RZ, 0x20 ;  /* 0x00000020ffd47424 */ /* 0x000fe200078e00ff */
[----:B-1----:R-:W-:Y:S01]  /*1950*/  IADD3 R2, P3, P0, R10, 0x80, R2 ;  /* 0x000000800a027810 */ /* 0x002fe2000787e002 */
[----:B------:R-:W-:-:S03]  /*1960*/  IMAD.WIDE.U32 R10, R16, c[0x0][0x178], R18 ;  /* 0x00005e00100a7a25 */ /* 0x000fc600078e0012 */
[----:B------:R-:W-:Y:S02]  /*1970*/  IADD3.X R3, RZ, UR5, R3, P3, P0 ;  /* 0x00000005ff037c10 */ /* 0x000fe40009fe0403 */
[C---:B------:R-:W-:Y:S02]  /*1980*/  ISETP.LT.OR P3, PT, R15.reuse, 0x41, P6 ;  /* 0x000000410f00780c */ /* 0x040fe40003761670 */
[----:B------:R-:W-:Y:S01]  /*1990*/  ISETP.LT.OR P0, PT, R15, 0x41, P1 ;  /* 0x000000410f00780c */ /* 0x000fe20000f01670 */
[----:B------:R1:W-:Y:S02]  /*19a0*/  LDGSTS.E.BYPASS.LTC128B.128 [R14+0xd080], [R2.64], !P4 ;  /* 0x0d080000020e7fae */ /* 0x0003e4000e101d52 */
[----:B-1----:R-:W-:Y:S01]  /*19b0*/  IMAD R2, R16, c[0x0][0x17c], R4 ;  /* 0x00005f0010027a24 */ /* 0x002fe200078e0204 */
[----:B------:R-:W-:Y:S01]  /*19c0*/  IADD3 R4, P5, R6, UR6, RZ ;  /* 0x0000000606047c10 */ /* 0x000fe2000ffbe0ff */
[----:B------:R-:W-:-:S03]  /*19d0*/  IMAD.WIDE.U32 R16, R16, c[0x0][0x208], R18 ;  /* 0x0000820010107a25 */ /* 0x000fc600078e0012 */
[----:B------:R-:W-:Y:S01]  /*19e0*/  IADD3.X R5, R7, UR5, RZ, P5, !PT ;  /* 0x0000000507057c10 */ /* 0x000fe2000affe4ff */
[----:B------:R-:W-:Y:S01]  /*19f0*/  IMAD.IADD R11, R11, 0x1, R2 ;  /* 0x000000010b0b7824 */ /* 0x000fe200078e0202 */
[----:B------:R-:W-:Y:S02]  /*1a00*/  IADD3 R12, P5, R6, UR4, RZ ;  /* 0x00000004060c7c10 */ /* 0x000fe4000ffbe0ff */
[----:B------:R-:W-:Y:S01]  /*1a10*/  LEA R2, P4, R8, c[0x0][0x190], 0x1 ;  /* 0x0000640008027a11 */ /* 0x000fe200078808ff */
[----:B------:R1:W-:Y:S01]  /*1a20*/  LDGSTS.E.BYPASS.LTC128B.128 [R14+0xa080], [R4.64], !P3 ;  /* 0x0a080000040e7fae */ /* 0x0003e2000d901d52 */
[----:B------:R-:W-:Y:S02]  /*1a30*/  IADD3.X R13, R7, UR7, RZ, P5, !PT ;  /* 0x00000007070d7c10 */ /* 0x000fe4000affe4ff */
[----:B------:R-:W-:Y:S02]  /*1a40*/  ISETP.LT.OR P5, PT, R15, 0x61, P6 ;  /* 0x000000610f00780c */ /* 0x000fe400037a1670 */
[----:B--2---:R-:W-:Y:S01]  /*1a50*/  IADD3 R6, P3, R4, UR6, RZ ;  /* 0x0000000604067c10 */ /* 0x004fe2000ff7e0ff */
[----:B------:R2:W-:Y:S01]  /*1a60*/  LDGSTS.E.BYPASS.LTC128B.128 [R14+0xe080], [R12.64], !P0 ;  /* 0x0e0800000c0e7fae */ /* 0x0005e2000c101d52 */
[----:B------:R-:W-:-:S02]  /*1a70*/  LEA.HI.X R3, R8, c[0x0][0x194], R0, 0x1, P4 ;  /* 0x0000650008037a11 */ /* 0x000fc400020f0c00 */
[----:B------:R-:W-:Y:S02]  /*1a80*/  ISETP.LT.OR P0, PT, R15, 0x61, P1 ;  /* 0x000000610f00780c */ /* 0x000fe40000f01670 */
[----:B------:R-:W-:Y:S02]  /*1a90*/  IADD3.X R7, R5, UR5, RZ, P3, !PT ;  /* 0x0000000505077c10 */ /* 0x000fe40009ffe4ff */
[----:B------:R-:W-:Y:S02]  /*1aa0*/  ISETP.GE.AND P4, PT, R18, c[0x0][0x19c], PT ;  /* 0x0000670012007a0c */ /* 0x000fe40003f86270 */
[----:B------:R-:W-:Y:S01]  /*1ab0*/  ISETP.GE.AND P3, PT, R34, c[0x0][0x19c], PT ;  /* 0x0000670022007a0c */ /* 0x000fe20003f66270 */
[----:B------:R3:W-:Y:S01]  /*1ac0*/  LDGSTS.E.BYPASS.LTC128B.128 [R14+0xb080], [R6.64], !P5 ;  /* 0x0b080000060e7fae */ /* 0x0007e2000e901d52 */
[C---:B------:R-:W-:Y:S02]  /*1ad0*/  ISETP.LT.OR P6, PT, R15.reuse, 0x1, P4 ;  /* 0x000000010f00780c */ /* 0x040fe400027c1670 */
[----:B------:R-:W-:-:S02]  /*1ae0*/  ISETP.LT.OR P5, PT, R15, 0x21, P4 ;  /* 0x000000210f00780c */ /* 0x000fc400027a1670 */
[C---:B------:R-:W-:Y:S02]  /*1af0*/  ISETP.LT.OR P2, PT, R15.reuse, 0x41, P4 ;  /* 0x000000410f00780c */ /* 0x040fe40002741670 */
[----:B------:R-:W-:Y:S02]  /*1b00*/  ISETP.LT.OR P4, PT, R15, 0x61, P4 ;  /* 0x000000610f00780c */ /* 0x000fe40002781670 */
[----:B-1----:R-:W-:Y:S01]  /*1b10*/  IADD3 R4, P1, R4, UR4, RZ ;  /* 0x0000000404047c10 */ /* 0x002fe2000ff3e0ff */
[----:B------:R-:W-:Y:S02]  /*1b20*/  ULDC.64 UR4, c[0x0][0x1a8] ;  /* 0x00006a0000047ab9 */ /* 0x000fe40000000a00 */
[----:B------:R-:W-:Y:S01]  /*1b30*/  USHF.L.U32 UR8, UR4, 0x6, URZ ;  /* 0x0000000604087899 */ /* 0x000fe2000800063f */
[----:B------:R-:W-:Y:S01]  /*1b40*/  IADD3.X R5, R5, UR7, RZ, P1, !PT ;  /* 0x0000000705057c10 */ /* 0x000fe20008ffe4ff */
[----:B------:R-:W-:Y:S01]  /*1b50*/  USHF.L.U64.HI UR9, UR4, UR20, UR5 ;  /* 0x0000001404097299 */ /* 0x000fe20008010205 */
[----:B------:R-:W-:Y:S01]  /*1b60*/  ISETP.LT.OR P1, PT, R15, 0x1, P3 ;  /* 0x000000010f00780c */ /* 0x000fe20001f21670 */
[----:B------:R-:W-:-:S02]  /*1b70*/  UIADD3 UR24, UP0, UR8, 0x80, URZ ;  /* 0x0000008008187890 */ /* 0x000fc4000ff1e03f */
[----:B------:R1:W-:Y:S01]  /*1b80*/  LDGSTS.E.BYPASS.LTC128B.128 [R14+0xf080], [R4.64], !P0 ;  /* 0x0f080000040e7fae */ /* 0x0003e2000c101d52 */
[----:B------:R-:W-:Y:S01]  /*1b90*/  IMAD.U32 R0, RZ, RZ, UR8 ;  /* 0x00000008ff007e24 */ /* 0x000fe2000f8e00ff */
[----:B------:R-:W-:Y:S02]  /*1ba0*/  ULDC.64 UR4, c[0x0][0x180] ;  /* 0x0000600000047ab9 */ /* 0x000fe40000000a00 */
[----:B------:R4:W-:Y:S01]  /*1bb0*/  LDGSTS.E.BYPASS.LTC128B.128 [R14+0x80], [R2.64], !P6 ;  /* 0x00080000020e7fae */ /* 0x0009e2000f101d52 */
[----:B------:R-:W-:Y:S01]  /*1bc0*/  UIMAD UR4, UR17, UR4, URZ ;  /* 0x00000004110472a4 */ /* 0x000fe2000f8e023f */
[----:B------:R-:W-:Y:S01]  /*1bd0*/  ISETP.GE.AND P6, PT, R34, c[0x0][0x16c], PT ;  /* 0x00005b0022007a0c */ /* 0x000fe20003fc6270 */
[----:B---3--:R-:W-:Y:S01]  /*1be0*/  IMAD.U32 R6, RZ, RZ, UR14 ;  /* 0x0000000eff067e24 */ /* 0x008fe2000f8e00ff */
[----:B------:R-:W-:Y:S02]  /*1bf0*/  ULDC.64 UR6, c[0x0][0x210] ;  /* 0x0000840000067ab9 */ /* 0x000fe40000000a00 */
[----:B------:R4:W-:Y:S01]  /*1c00*/  LDGSTS.E.BYPASS.LTC128B.128 [R14+0x4080], [R2.64+0x80], !P1 ;  /* 0x04080080020e7fae */ /* 0x0009e2000c901d52 */
[----:B------:R-:W-:Y:S01]  /*1c10*/  UIMAD UR5, UR14, UR5, UR4 ;  /* 0x000000050e0572a4 */ /* 0x000fe2000f8e0204 */
[----:B------:R-:W-:Y:S01]  /*1c20*/  IMAD.WIDE.U32 R6, R6, c[0x0][0x180], R10 ;  /* 0x0000600006067a25 */ /* 0x000fe200078e000a */
[----:B------:R-:W-:Y:S01]  /*1c30*/  SEL R8, RZ, 0x2, P6 ;  /* 0x00000002ff087807 */ /* 0x000fe20003000000 */
[----:B------:R-:W-:-:S02]  /*1c40*/  UIMAD UR6, UR17, UR6, URZ ;  /* 0x00000006110672a4 */ /* 0x000fc4000f8e023f */
[----:B------:R-:W-:Y:S01]  /*1c50*/  IMAD.U32 R11, RZ, RZ, UR14 ;  /* 0x0000000eff0b7e24 */ /* 0x000fe2000f8e00ff */
[----:B------:R-:W-:Y:S01]  /*1c60*/  IADD3 R7, R7, UR5, RZ ;  /* 0x0000000507077c10 */ /* 0x000fe2000fffe0ff */
[----:B------:R-:W-:Y:S02]  /*1c70*/  ULDC.64 UR4, c[0x0][0x178] ;  /* 0x00005e0000047ab9 */ /* 0x000fe40000000a00 */
[----:B------:R-:W-:Y:S02]  /*1c80*/  UIMAD UR22, UR23, UR4, URZ ;  /* 0x00000004171672a4 */ /* 0x000fe4000f8e023f */
[----:B------:R-:W-:Y:S01]  /*1c90*/  UIMAD.WIDE.U32 UR26, UR21, UR4, URZ ;  /* 0x00000004151a72a5 */ /* 0x000fe2000f8e003f */
[----:B------:R-:W-:Y:S01]  /*1ca0*/  IMAD.WIDE.U32 R38, R24, c[0x0][0x188], R6 ;  /* 0x0000620018267a25 */ /* 0x000fe200078e0006 */
[----:B------:R-:W-:Y:S02]  /*1cb0*/  UIMAD UR22, UR21, UR5, UR22 ;  /* 0x00000005151672a4 */ /* 0x000fe4000f8e0216 */
[----:B------:R-:W-:Y:S01]  /*1cc0*/  UIMAD UR6, UR14, UR7, UR6 ;  /* 0x000000070e0672a4 */ /* 0x000fe2000f8e0206 */
[----:B-1----:R-:W-:Y:S01]  /*1cd0*/  IADD3 R4, P0, R2, UR8, RZ ;  /* 0x0000000802047c10 */ /* 0x002fe2000ff1e0ff */
[----:B------:R-:W-:-:S02]  /*1ce0*/  IMAD.U32 R9, RZ, RZ, UR27 ;  /* 0x0000001bff097e24 */ /* 0x000fc4000f8e00ff */
[----:B------:R-:W-:Y:S01]  /*1cf0*/  IMAD.IADD R7, R17, 0x1, R21 ;  /* 0x0000000111077824 */ /* 0x000fe200078e0215 */
[----:B------:R-:W-:Y:S01]  /*1d00*/  IADD3.X R5, R3, UR9, RZ, P0, !PT ;  /* 0x0000000903057c10 */ /* 0x000fe200087fe4ff */
[----:B------:R-:W-:-:S04]  /*1d10*/  IMAD.MOV.U32 R6, RZ, RZ, R16 ;  /* 0x000000ffff067224 */ /* 0x000fc800078e0010 */
[----:B------:R1:W-:Y:S01]  /*1d20*/  LDGSTS.E.BYPASS.LTC128B.128 [R14+0x1080], [R4.64], !P5 ;  /* 0x01080000040e7fae */ /* 0x0003e2000e901d52 */
[----:B----4-:R-:W-:Y:S01]  /*1d30*/  IADD3 R2, P1, P0, R0, 0x80, R2 ;  /* 0x0000008000027810 */ /* 0x010fe2000783e002 */
[----:B------:R-:W-:Y:S01]  /*1d40*/  IMAD.WIDE.U32 R6, R11, c[0x0][0x210], R6 ;  /* 0x000084000b067a25 */ /* 0x000fe200078e0006 */
[----:B------:R-:W-:Y:S02]  /*1d50*/  ISETP.GE.AND P5, PT, R18, c[0x0][0x16c], PT ;  /* 0x00005b0012007a0c */ /* 0x000fe40003fa6270 */
[----:B------:R-:W-:Y:S02]  /*1d60*/  IADD3.X R3, RZ, UR9, R3, P1, P0 ;  /* 0x00000009ff037c10 */ /* 0x000fe40008fe0403 */
[C---:B------:R-:W-:Y:S02]  /*1d70*/  ISETP.LT.OR P1, PT, R15.reuse, 0x21, P3 ;  /* 0x000000210f00780c */ /* 0x040fe40001f21670 */
[----:B------:R-:W-:Y:S02]  /*1d80*/  P2R R0, PR, RZ, 0x20 ;  /* 0x00000020ff007803 */ /* 0x000fe40000000000 */
[----:B------:R-:W-:-:S02]  /*1d90*/  ISETP.LT.OR P0, PT, R15, 0x41, P3 ;  /* 0x000000410f00780c */ /* 0x000fc40001f01670 */
[----:B------:R-:W-:Y:S01]  /*1da0*/  ISETP.LT.OR P3, PT, R15, 0x61, P3 ;  /* 0x000000610f00780c */ /* 0x000fe20001f61670 */
[----:B------:R3:W-:Y:S01]  /*1db0*/  STL [R1+0x44], R0 ;  /* 0x0000440001007387 */ /* 0x0007e20000100800 */
[----:B------:R-:W-:Y:S01]  /*1dc0*/  IADD3 R7, R7, UR6, RZ ;  /* 0x0000000607077c10 */ /* 0x000fe2000fffe0ff */
[----:B------:R-:W-:Y:S02]  /*1dd0*/  ULDC.64 UR6, c[0x0][0x288] ;  /* 0x0000a20000067ab9 */ /* 0x000fe40000000a00 */
[----:B------:R-:W-:Y:S01]  /*1de0*/  UIMAD UR25, UR17, UR6, URZ ;  /* 0x00000006111972a4 */ /* 0x000fe2000f8e023f */
[----:B------:R-:W-:Y:S01]  /*1df0*/  STL.64 [R1+0x8], R38 ;  /* 0x0000082601007387 */ /* 0x000fe20000100a00 */
[----:B------:R-:W-:Y:S02]  /*1e00*/  IMAD.WIDE.U32 R16, R24, c[0x0][0x218], R6 ;  /* 0x0000860018107a25 */ /* 0x000fe400078e0006 */
[----:B------:R-:W-:Y:S01]  /*1e10*/  UIMAD UR7, UR14, UR7, UR25 ;  /* 0x000000070e0772a4 */ /* 0x000fe2000f8e0219 */
[----:B------:R4:W-:Y:S01]  /*1e20*/  LDGSTS.E.BYPASS.LTC128B.128 [R14+0x5080], [R2.64], !P1 ;  /* 0x05080000020e7fae */ /* 0x0009e2000c901d52 */
[----:B------:R-:W-:-:S03]  /*1e30*/  IMAD.MOV.U32 R250, RZ, RZ, R16 ;  /* 0x000000fffffa7224 */ /* 0x000fc600078e0010 */
[----:B------:R5:W-:Y:S01]  /*1e40*/  STL.64 [R1+0x20], R22 ;  /* 0x0000201601007387 */ /* 0x000be20000100a00 */
[----:B---3--:R-:W-:-:S05]  /*1e50*/  SEL R0, RZ, 0x1, P5 ;  /* 0x00000001ff007807 */ /* 0x008fca0002800000 */
[----:B--2---:R-:W-:Y:S02]  /*1e60*/  IMAD.IADD R12, R8, 0x1, R0 ;  /* 0x00000001080c7824 */ /* 0x004fe400078e0200 */
[----:B------:R-:W-:Y:S01]  /*1e70*/  IMAD.U32 R8, RZ, RZ, UR26 ;  /* 0x0000001aff087e24 */ /* 0x000fe2000f8e00ff */
[----:B------:R-:W-:Y:S01]  /*1e80*/  UIADD3 UR26, UR27, UR22, URZ ;  /* 0x000000161b1a7290 */ /* 0x000fe2000fffe03f */
[----:B------:R-:W-:Y:S01]  /*1e90*/  IMAD R0, R20, c[0x0][0x188], RZ ;  /* 0x0000620014007a24 */ /* 0x000fe200078e02ff */
[----:B------:R-:W-:Y:S01]  /*1ea0*/  UIADD3.X UR22, URZ, UR9, URZ, UP0, !UPT ;  /* 0x000000093f167290 */ /* 0x000fe200087fe43f */
[----:B----4-:R-:W-:Y:S02]  /*1eb0*/  IADD3 R2, P1, R4, UR8, RZ ;  /* 0x0000000804027c10 */ /* 0x010fe4000ff3e0ff */
[----:B------:R-:W-:Y:S02]  /*1ec0*/  IMAD R0, R24, c[0x0][0x18c], R0 ;  /* 0x0000630018007a24 */ /* 0x000fe400078e0200 */
[----:B------:R-:W-:Y:S01]  /*1ed0*/  IADD3.X R3, R5, UR9, RZ, P1, !PT ;  /* 0x0000000905037c10 */ /* 0x000fe20008ffe4ff */
[----:B------:R-:W-:Y:S01]  /*1ee0*/  IMAD.U32 R10, RZ, RZ, UR26 ;  /* 0x0000001aff0a7e24 */ /* 0x000fe2000f8e00ff */
[----:B-1----:R-:W-:Y:S01]  /*1ef0*/  IADD3 R4, P1, R4, UR24, RZ ;  /* 0x0000001804047c10 */ /* 0x002fe2000ff3e0ff */
[----:B------:R-:W-:-:S02]  /*1f00*/  IMAD.IADD R252, R39, 0x1, R0 ;  /* 0x0000000127fc7824 */ /* 0x000fc400078e0200 */
[----:B------:R1:W-:Y:S01]  /*1f10*/  LDGSTS.E.BYPASS.LTC128B.128 [R14+0x2080], [R2.64], !P2 ;  /* 0x02080000020e7fae */ /* 0x0003e2000d101d52 */
[----:B------:R-:W-:Y:S02]  /*1f20*/  IADD3.X R5, R5, UR22, RZ, P1, !PT ;  /* 0x0000001605057c10 */ /* 0x000fe40008ffe4ff */
[----:B------:R-:W-:Y:S02]  /*1f30*/  LEA R0, P1, R8, R38, 0x6 ;  /* 0x0000002608007211 */ /* 0x000fe400078230ff */
[----:B------:R-:W-:Y:S01]  /*1f40*/  LOP3.LUT P2, RZ, R12, 0x1, RZ, 0xc0, !PT ;  /* 0x000000010cff7812 */ /* 0x000fe2000784c0ff */
[----:B------:R2:W-:Y:S01]  /*1f50*/  LDGSTS.E.BYPASS.LTC128B.128 [R14+0x6080], [R4.64], !P0 ;  /* 0x06080000040e7fae */ /* 0x0005e2000c101d52 */
[----:B------:R-:W-:Y:S02]  /*1f60*/  LEA.HI.X R10, R8, R252, R10, 0x6, P1 ;  /* 0x000000fc080a7211 */ /* 0x000fe400008f340a */
[----:B------:R-:W-:-:S04]  /*1f70*/  IADD3 R8, P1, R2, UR8, RZ ;  /* 0x0000000802087c10 */ /* 0x000fc8000ff3e0ff */
[----:B------:R-:W-:Y:S01]  /*1f80*/  IADD3.X R9, R3, UR9, RZ, P1, !PT ;  /* 0x0000000903097c10 */ /* 0x000fe20008ffe4ff */
[----:B------:R-:W-:Y:S01]  /*1f90*/  ULDC.64 UR8, c[0x0][0x208] ;  /* 0x0000820000087ab9 */ /* 0x000fe20000000a00 */
[----:B------:R-:W-:Y:S01]  /*1fa0*/  LOP3.LUT P1, RZ, R12, 0x2, RZ, 0xc0, !PT ;  /* 0x000000020cff7812 */ /* 0x000fe2000782c0ff */
[----:B------:R-:W-:Y:S02]  /*1fb0*/  USHF.L.U64.HI UR20, UR8, UR20, UR9 ;  /* 0x0000001408147299 */ /* 0x000fe40008010209 */
[----:B------:R3:W-:Y:S02]  /*1fc0*/  LDGSTS.E.BYPASS.LTC128B.128 [R14+0x3080], [R8.64], !P4 ;  /* 0x03080000080e7fae */ /* 0x0007e4000e101d52 */
[----:B------:R-:W-:Y:S01]  /*1fd0*/  UIMAD UR26, UR20, UR21, URZ ;  /* 0x00000015141a72a4 */ /* 0x000fe2000f8e023f */
[----:B--2---:R-:W-:Y:S01]  /*1fe0*/  IADD3 R4, P0, R2, UR24, RZ ;  /* 0x0000001802047c10 */ /* 0x004fe2000ff1e0ff */
[----:B------:R-:W-:-:S03]  /*1ff0*/  USHF.L.U32 UR24, UR8, 0x6, URZ ;  /* 0x0000000608187899 */ /* 0x000fc6000800063f */
[----:B------:R-:W-:Y:S01]  /*2000*/  IADD3.X R5, R3, UR22, RZ, P0, !PT ;  /* 0x0000001603057c10 */ /* 0x000fe200087fe4ff */
[----:B------:R-:W-:Y:S01]  /*2010*/  USHF.L.U32 UR22, UR21, 0x6, URZ ;  /* 0x0000000615167899 */ /* 0x000fe2000800063f */
[C---:B-1----:R-:W-:Y:S01]  /*2020*/  LEA R2, P0, R0.reuse, c[0x0][0x160], 0x1 ;  /* 0x0000580000027a11 */ /* 0x042fe200078008ff */
[----:B------:R-:W-:Y:S01]  /*2030*/  IMAD.U32 R31, RZ, RZ, UR24 ;  /* 0x00000018ff1f7e24 */ /* 0x000fe2000f8e00ff */
[----:B------:R-:W-:Y:S01]  /*2040*/  UIMAD UR26, UR23, UR24, UR26 ;  /* 0x00000018171a72a4 */ /* 0x000fe2000f8e021a */
[----:B------:R1:W-:Y:S01]  /*2050*/  LDGSTS.E.BYPASS.LTC128B.128 [R14+0x7080], [R4.64], !P3 ;  /* 0x07080000040e7fae */ /* 0x0003e2000d901d52 */
[----:B------:R-:W-:Y:S01]  /*2060*/  LEA.HI.X R3, R0, c[0x0][0x164], R10, 0x1, P0 ;  /* 0x0000590000037a11 */ /* 0x000fe200000f0c0a */
[----:B------:R-:W-:Y:S01]  /*2070*/  IMAD.U32 R0, RZ, RZ, UR22 ;  /* 0x00000016ff007e24 */ /* 0x000fe2000f8e00ff */
[----:B------:R-:W-:Y:S01]  /*2080*/  ISETP.GT.AND P3, PT, R164, 0xf, PT ;  /* 0x0000000fa400780c */ /* 0x000fe20003f64270 */
[----:B---3--:R-:W-:Y:S01]  /*2090*/  IMAD.U32 R9, RZ, RZ, UR5 ;  /* 0x00000005ff097e24 */ /* 0x008fe2000f8e00ff */
[----:B------:R-:W-:Y:S01]  /*20a0*/  USHF.R.S32.HI UR6, URZ, 0x1f, UR22 ;  /* 0x0000001f3f067899 */ /* 0x000fe20008011416 */
[----:B------:R-:W0:Y:S01]  /*20b0*/  LDGDEPBAR ;  /* 0x00000000000079af */ /* 0x000e220000000000 */
[----:B------:R-:W-:-:S04]  /*20c0*/  IADD3 R0, -R37, UR13, -R0 ;  /* 0x0000000d25007c10 */ /* 0x000fc8000fffe900 */
[C---:B------:R-:W-:Y:S02]  /*20d0*/  ISETP.LT.OR P4, PT, R0.reuse, 0x1, !P2 ;  /* 0x000000010000780c */ /* 0x040fe40005781670 */
[----:B------:R-:W-:-:S11]  /*20e0*/  ISETP.LT.OR P2, PT, R0, 0x21, !P2 ;  /* 0x000000210000780c */ /* 0x000fd60005741670 */
[----:B------:R2:W-:Y:S01]  /*20f0*/  LDGSTS.E.BYPASS.LTC128B.128 [R14+0x10080], [R2.64], !P4 ;  /* 0x10080000020e7fae */ /* 0x0005e2000e101d52 */
[----:B------:R-:W-:Y:S01]  /*2100*/  ISETP.GE.AND P4, PT, R18, c[0x0][0x1fc], PT ;  /* 0x00007f0012007a0c */ /* 0x000fe20003f86270 */
[----:B-1----:R-:W-:Y:S02]  /*2110*/  IMAD.U32 R5, RZ, RZ, UR4 ;  /* 0x00000004ff057e24 */ /* 0x002fe4000f8e00ff */
[----:B------:R-:W-:Y:S01]  /*2120*/  IMAD R4, R20, c[0x0][0x278], RZ ;  /* 0x00009e0014047a24 */ /* 0x000fe200078e02ff */
[----:B------:R-:W-:Y:S02]  /*2130*/  SEL R10, RZ, 0x1, P4 ;  /* 0x00000001ff0a7807 */ /* 0x000fe40002000000 */
[C---:B------:R-:W-:Y:S01]  /*2140*/  LEA R8, P0, R5.reuse, R2, 0x6 ;  /* 0x0000000205087211 */ /* 0x040fe200078030ff */
[----:B------:R-:W-:Y:S01]  /*2150*/  IMAD R4, R24, c[0x0][0x27c], R4 ;  /* 0x00009f0018047a24 */ /* 0x000fe200078e0204 */
[----:B------:R-:W-:Y:S02]  /*2160*/  ISETP.LT.OR P4, PT, R0, 0x1, !P1 ;  /* 0x000000010000780c */ /* 0x000fe40004f81670 */
[----:B------:R-:W-:Y:S01]  /*2170*/  LEA.HI.X R9, R5, R3, R9, 0x6, P0 ;  /* 0x0000000305097211 */ /* 0x000fe200000f3409 */
[----:B------:R-:W-:Y:S01]  /*2180*/  IMAD.IADD R13, R23, 0x1, R4 ;  /* 0x00000001170d7824 */ /* 0x000fe200078e0204 */
[----:B------:R-:W-:Y:S01]  /*2190*/  @!P3 IADD3 R11, P0, R22, UR22, RZ ;  /* 0x00000016160bbc10 */ /* 0x000fe2000ff1e0ff */
[----:B------:R-:W-:Y:S01]  /*21a0*/  IMAD R5, R20, c[0x0][0x218], RZ ;  /* 0x0000860014057a24 */ /* 0x000fe200078e02ff */
[----:B------:R-:W-:-:S02]  /*21b0*/  ISETP.LT.OR P1, PT, R0, 0x21, !P1 ;  /* 0x000000210000780c */ /* 0x000fc40004f21670 */
[----:B------:R-:W-:Y:S01]  /*21c0*/  @!P3 IADD3.X R12, R13, UR6, RZ, P0, !PT ;  /* 0x000000060d0cbc10 */ /* 0x000fe200087fe4ff */
[----:B------:R-:W-:Y:S01]  /*21d0*/  IMAD R4, R24, c[0x0][0x21c], R5 ;  /* 0x0000870018047a24 */ /* 0x000fe200078e0205 */
[----:B------:R-:W-:Y:S01]  /*21e0*/  ISETP.GE.AND P0, PT, R34, c[0x0][0x1fc], PT ;  /* 0x00007f0022007a0c */ /* 0x000fe20003f06270 */
[----:B------:R1:W-:Y:S01]  /*21f0*/  STL [R1+0x2c], R13 ;  /* 0x00002c0d01007387 */ /* 0x0003e20000100800 */
[----:B-----5:R-:W-:Y:S01]  /*2200*/  LEA.HI R23, R35, R164, RZ, 0x5 ;  /* 0x000000a423177211 */ /* 0x020fe200078f28ff */
[----:B------:R-:W-:Y:S01]  /*2210*/  IMAD.IADD R251, R17, 0x1, R4 ;  /* 0x0000000111fb7824 */ /* 0x000fe200078e0204 */
[----:B------:R-:W-:Y:S01]  /*2220*/  SEL R5, RZ, 0xffffffff, P0 ;  /* 0xffffffffff057807 */ /* 0x000fe20000000000 */
[----:B------:R2:W-:Y:S01]  /*2230*/  LDGSTS.E.BYPASS.LTC128B.128 [R14+0x12080], [R2.64+0x80], !P4 ;  /* 0x12080080020e7fae */ /* 0x0005e2000e101d52 */
[----:B------:R-:W-:-:S03]  /*2240*/  @!P3 LEA R6, P0, R11, c[0x0][0x258], 0x2 ;  /* 0x000096000b06ba11 */ /* 0x000fc600078010ff */
[----:B------:R-:W-:Y:S01]  /*2250*/  IMAD.SHL.U32 R7, R5, 0x2, RZ ;  /* 0x0000000205077824 */ /* 0x000fe200078e00ff */
[----:B------:R3:W-:Y:S01]  /*2260*/  LDGSTS.E.BYPASS.LTC128B.128 [R14+0x11080], [R8.64], !P2 ;  /* 0x11080000080e7fae */ /* 0x0007e2000d101d52 */
[----:B------:R-:W-:-:S03]  /*2270*/  IMAD.WIDE.U32 R4, R31, UR21, R250 ;  /* 0x000000151f047c25 */ /* 0x000fc6000f8e00fa */
[----:B------:R-:W-:Y:S01]  /*2280*/  LOP3.LUT R10, R7, 0x2, R10, 0xe2, !PT ;  /* 0x00000002070a7812 */ /* 0x000fe200078ee20a */
[----:B------:R3:W-:Y:S01]  /*2290*/  LDGSTS.E.BYPASS.LTC128B.128 [R14+0x13080], [R8.64+0x80], !P1 ;  /* 0x13080080080e7fae */ /* 0x0007e2000c901d52 */
[----:B------:R-:W-:Y:S02]  /*22a0*/  @!P3 LEA.HI.X R7, R11, c[0x0][0x25c], R12, 0x2, P0 ;  /* 0x000097000b07ba11 */ /* 0x000fe400000f140c */
[C---:B------:R-:W-:Y:S01]  /*22b0*/  LOP3.LUT P5, RZ, R10.reuse, 0x1, RZ, 0xc0, !PT ;  /* 0x000000010aff7812 */ /* 0x040fe200078ac0ff */
[----:B------:R4:W-:Y:S01]  /*22c0*/  STL.64 [R1], R16 ;  /* 0x0000001001007387 */ /* 0x0009e20000100a00 */
[----:B------:R-:W-:Y:S01]  /*22d0*/  LOP3.LUT P4, RZ, R10, 0x2, RZ, 0xc0, !PT ;  /* 0x000000020aff7812 */ /* 0x000fe2000788c0ff */
[----:B------:R-:W-:Y:S01]  /*22e0*/  @!P3 IMAD.SHL.U32 R10, R164, 0x10, RZ ;  /* 0x00000010a40ab824 */ /* 0x000fe200078e00ff */
[----:B------:R-:W-:Y:S02]  /*22f0*/  ISETP.LT.OR P1, PT, R0, 0x1, !P5 ;  /* 0x000000010000780c */ /* 0x000fe40006f21670 */
[----:B------:R-:W-:-:S02]  /*2300*/  SHF.R.S32.HI R11, RZ, 0x5, R23 ;  /* 0x00000005ff0b7819 */ /* 0x000fc40000011417 */
[----:B------:R5:W-:Y:S02]  /*2310*/  @!P3 LDGSTS.E.BYPASS.LTC128B.128 [R10+0x20080], [R6.64] ;  /* 0x20080000060abfae */ /* 0x000be4000b901d52 */
[----:B------:R-:W-:Y:S02]  /*2320*/  LEA.HI R12, R23, R11, RZ, 0x1 ;  /* 0x0000000b170c7211 */ /* 0x000fe400078f08ff */
[----:B------:R-:W0:Y:S01]  /*2330*/  LDGDEPBAR ;  /* 0x00000000000079af */ /* 0x000e220000000000 */
[----:B--2---:R-:W-:Y:S02]  /*2340*/  IADD3 R3, R5, UR26, RZ ;  /* 0x0000001a05037c10 */ /* 0x004fe4000fffe0ff */
[C---:B------:R-:W-:Y:S02]  /*2350*/  LEA R2, P0, R4.reuse, c[0x0][0x1f0], 0x1 ;  /* 0x00007c0004027a11 */ /* 0x040fe400078008ff */
[----:B------:R-:W-:Y:S01]  /*2360*/  IADD3 R5, R27, UR7, RZ ;  /* 0x000000071b057c10 */ /* 0x000fe2000fffe0ff */
[----:B------:R-:W-:Y:S01]  /*2370*/  UMOV UR7, 0x5 ;  /* 0x0000000500077882 */ /* 0x000fe20000000000 */
[----:B------:R-:W-:Y:S01]  /*2380*/  LEA.HI.X R3, R4, c[0x0][0x1f4], R3, 0x1, P0 ;  /* 0x00007d0004037a11 */ /* 0x000fe200000f0c03 */
[----:B------:R-:W-:Y:S01]  /*2390*/  USHF.L.U64.HI UR9, UR8, UR7, UR9 ;  /* 0x0000000708097299 */ /* 0x000fe20008010209 */
[----:B------:R-:W-:Y:S01]  /*23a0*/  ISETP.LT.OR P0, PT, R0, 0x1, !P4 ;  /* 0x000000010000780c */ /* 0x000fe20006701670 */
[----:B------:R-:W-:Y:S01]  /*23b0*/  USHF.L.U32 UR8, UR8, 0x5, URZ ;  /* 0x0000000508087899 */ /* 0x000fe2000800063f */
[----:B------:R-:W-:Y:S01]  /*23c0*/  IMAD.U32 R4, RZ, RZ, UR14 ;  /* 0x0000000eff047e24 */ /* 0x000fe2000f8e00ff */
[----:B------:R2:W-:Y:S02]  /*23d0*/  LDGSTS.E.BYPASS.LTC128B.128 [R14+0x18080], [R2.64], !P1 ;  /* 0x18080000020e7fae */ /* 0x0005e4000c901d52 */
[----:B------:R-:W-:Y:S01]  /*23e0*/  USHF.L.U32 UR25, UR8, 0x1, URZ ;  /* 0x0000000108197899 */ /* 0x000fe2000800063f */
[----:B---3--:R-:W-:Y:S01]  /*23f0*/  IMAD.WIDE.U32 R8, R4, c[0x0][0x238], R28 ;  /* 0x00008e0004087a25 */ /* 0x008fe200078e001c */
[----:B------:R-:W-:-:S03]  /*2400*/  USHF.L.U64.HI UR23, UR8, 0x1, UR9 ;  /* 0x0000000108177899 */ /* 0x000fc60008010209 */
[----:B------:R-:W-:-:S03]  /*2410*/  IMAD.MOV.U32 R4, RZ, RZ, R26 ;  /* 0x000000ffff047224 */ /* 0x000fc600078e001a */
[----:B------:R2:W-:Y:S01]  /*2420*/  LDGSTS.E.BYPASS.LTC128B.128 [R14+0x1a080], [R2.64+0x80], !P0 ;  /* 0x1a080080020e7fae */ /* 0x0005e2000c101d52 */
[----:B-----5:R-:W-:Y:S01]  /*2430*/  LEA.HI R7, R35, R164, RZ, 0x4 ;  /* 0x000000a423077211 */ /* 0x020fe200078f20ff */
[----:B------:R-:W-:Y:S01]  /*2440*/  IMAD R6, R20, c[0x0][0x290], RZ ;  /* 0x0000a40014067a24 */ /* 0x000fe200078e02ff */
[----:B------:R-:W-:Y:S01]  /*2450*/  ISETP.LT.OR P0, PT, R0, 0x21, !P5 ;  /* 0x000000210000780c */ /* 0x000fe20006f01670 */
[----:B------:R-:W-:Y:S01]  /*2460*/  IMAD.WIDE.U32 R38, R24, c[0x0][0x290], R4 ;  /* 0x0000a40018267a25 */ /* 0x000fe200078e0004 */
[----:B------:R-:W-:Y:S02]  /*2470*/  SHF.R.S32.HI R10, RZ, 0x4, R7 ;  /* 0x00000004ff0a7819 */ /* 0x000fe40000011407 */
[----:B------:R-:W-:Y:S01]  /*2480*/  LOP3.LUT R5, R12, 0xfffffffe, RZ, 0xc0, !PT ;  /* 0xfffffffe0c057812 */ /* 0x000fe200078ec0ff */
[----:B------:R-:W-:Y:S01]  /*2490*/  IMAD R6, R24, c[0x0][0x294], R6 ;  /* 0x0000a50018067a24 */ /* 0x000fe200078e0206 */
[C---:B-1----:R-:W-:Y:S01]  /*24a0*/  LEA.HI R13, R7.reuse, R10, RZ, 0x1 ;  /* 0x0000000a070d7211 */ /* 0x042fe200078f08ff */
[----:B------:R1:W-:Y:S01]  /*24b0*/  STL.64 [R1+0x18], R38 ;  /* 0x0000182601007387 */ /* 0x0003e20000100a00 */
[----:B------:R-:W-:Y:S01]  /*24c0*/  LOP3.LUT R7, R7, 0xfffffff0, RZ, 0xc0, !PT ;  /* 0xfffffff007077812 */ /* 0x000fe200078ec0ff */
[----:B------:R-:W-:Y:S01]  /*24d0*/  IMAD.IADD R36, R39, 0x1, R6 ;  /* 0x0000000127247824 */ /* 0x000fe200078e0206 */
[----:B------:R-:W-:Y:S01]  /*24e0*/  LOP3.LUT R4, R13, 0xfffffffe, RZ, 0xc0, !PT ;  /* 0xfffffffe0d047812 */ /* 0x000fe200078ec0ff */
[----:B------:R-:W-:Y:S01]  /*24f0*/  IMAD.IADD R15, R11, 0x1, -R5 ;  /* 0x000000010b0f7824 */ /* 0x000fe200078e0a05 */
[----:B------:R-:W-:Y:S01]  /*2500*/  LEA.HI R11, R35, R164, RZ, 0x2 ;  /* 0x000000a4230b7211 */ /* 0x000fe200078f10ff */
[----:B------:R-:W-:Y:S01]  /*2510*/  IMAD.IADD R7, R164, 0x1, -R7 ;  /* 0x00000001a4077824 */ /* 0x000fe200078e0a07 */
[----:B------:R1:W-:Y:S01]  /*2520*/  STL [R1+0x14], R36 ;  /* 0x0000142401007387 */ /* 0x0003e20000100800 */
[----:B------:R-:W-:Y:S01]  /*2530*/  IMAD.IADD R10, R10, 0x1, -R4 ;  /* 0x000000010a0a7824 */ /* 0x000fe200078e0a04 */
[--C-:B------:R-:W-:Y:S01]  /*2540*/  SHF.R.S32.HI R6, RZ, 0x2, R11.reuse ;  /* 0x00000002ff067819 */ /* 0x100fe2000001140b */
[----:B------:R-:W-:Y:S01]  /*2550*/  IMAD.SHL.U32 R21, R15, 0x10, RZ ;  /* 0x000000100f157824 */ /* 0x000fe200078e00ff */
[----:B------:R-:W-:-:S02]  /*2560*/  SHF.R.S32.HI R5, RZ, 0x1f, R11 ;  /* 0x0000001fff057819 */ /* 0x000fc4000001140b */
[----:B--2---:R-:W-:-:S04]  /*2570*/  IADD3 R2, P1, R2, UR25, RZ ;  /* 0x0000001902027c10 */ /* 0x004fc8000ff3e0ff */
[----:B------:R-:W-:Y:S02]  /*2580*/  IADD3.X R3, R3, UR23, RZ, P1, !PT ;  /* 0x0000001703037c10 */ /* 0x000fe40008ffe4ff */
[----:B------:R-:W-:-:S03]  /*2590*/  ISETP.LT.OR P1, PT, R0, 0x21, !P4 ;  /* 0x000000210000780c */ /* 0x000fc60006721670 */
[----:B------:R2:W-:Y:S01]  /*25a0*/  LDGSTS.E.BYPASS.LTC128B.128 [R14+0x19080], [R2.64], !P0 ;  /* 0x19080000020e7fae */ /* 0x0005e2000c101d52 */
[----:B------:R-:W-:-:S04]  /*25b0*/  IADD3 R0, P0, R38, UR22, RZ ;  /* 0x0000001626007c10 */ /* 0x000fc8000ff1e0ff */
[----:B------:R-:W-:Y:S01]  /*25c0*/  IADD3.X R4, R36, UR6, RZ, P0, !PT ;  /* 0x0000000624047c10 */ /* 0x000fe200087fe4ff */
[----:B------:R-:W-:Y:S01]  /*25d0*/  ULDC.64 UR6, c[0x0][0x238] ;  /* 0x00008e0000067ab9 */ /* 0x000fe20000000a00 */
[C---:B----4-:R-:W-:Y:S01]  /*25e0*/  LEA R16, P0, R0.reuse, c[0x0][0x280], 0x2 ;  /* 0x0000a00000107a11 */ /* 0x050fe200078010ff */
[----:B------:R-:W-:Y:S02]  /*25f0*/  UIMAD UR6, UR17, UR6, URZ ;  /* 0x00000006110672a4 */ /* 0x000fe4000f8e023f */
[----:B------:R2:W-:Y:S01]  /*2600*/  LDGSTS.E.BYPASS.LTC128B.128 [R14+0x1b080], [R2.64+0x80], !P1 ;  /* 0x1b080080020e7fae */ /* 0x0005e2000c901d52 */
[----:B------:R-:W-:Y:S01]  /*2610*/  LEA.HI.X R17, R0, c[0x0][0x284], R4, 0x2, P0 ;  /* 0x0000a10000117a11 */ /* 0x000fe200000f1404 */
[----:B------:R-:W-:Y:S01]  /*2620*/  UIMAD UR6, UR14, UR7, UR6 ;  /* 0x000000070e0672a4 */ /* 0x000fe2000f8e0206 */
[----:B------:R-:W-:Y:S02]  /*2630*/  LEA.HI R0, R5, R6, RZ, 0x3 ;  /* 0x0000000605007211 */ /* 0x000fe400078f18ff */
[----:B------:R-:W-:-:S02]  /*2640*/  SHF.R.S32.HI R4, RZ, 0x1f, R7 ;  /* 0x0000001fff047819 */ /* 0x000fc40000011407 */
[----:B------:R-:W-:Y:S02]  /*2650*/  LOP3.LUT R0, R0, 0xfffffff8, RZ, 0xc0, !PT ;  /* 0xfffffff800007812 */ /* 0x000fe400078ec0ff */
[----:B------:R-:W-:Y:S01]  /*2660*/  LEA.HI R13, R4, R7, RZ, 0x3 ;  /* 0x00000007040d7211 */ /* 0x000fe200078f18ff */
[----:B------:R-:W-:Y:S01]  /*2670*/  IMAD R4, R20, c[0x0][0x240], RZ ;  /* 0x0000900014047a24 */ /* 0x000fe200078e02ff */
[----:B------:R-:W-:Y:S01]  /*2680*/  R2P PR, R30, 0x6 ;  /* 0x000000061e007804 */ /* 0x000fe20000000000 */
[----:B------:R-:W-:Y:S01]  /*2690*/  IMAD.IADD R22, R6, 0x1, -R0 ;  /* 0x0000000106167824 */ /* 0x000fe200078e0a00 */
[----:B------:R-:W-:Y:S01]  /*26a0*/  LOP3.LUT R5, R13, 0xfffffff8, RZ, 0xc0, !PT ;  /* 0xfffffff80d057812 */ /* 0x000fe200078ec0ff */
[----:B------:R-:W-:Y:S02]  /*26b0*/  IMAD R20, R24, c[0x0][0x244], R4 ;  /* 0x0000910018147a24 */ /* 0x000fe400078e0204 */
[----:B------:R-:W-:Y:S01]  /*26c0*/  IMAD R4, R10, 0x800, R33 ;  /* 0x000008000a047824 */ /* 0x000fe200078e0221 */
[----:B------:R-:W-:Y:S01]  /*26d0*/  SEL R211, R211, 0xfffffff0, !P1 ;  /* 0xfffffff0d3d37807 */ /* 0x000fe20004800000 */
[----:B------:R-:W-:Y:S01]  /*26e0*/  IMAD.IADD R7, R7, 0x1, -R5 ;  /* 0x0000000107077824 */ /* 0x000fe200078e0a05 */
[----:B------:R-:W-:Y:S01]  /*26f0*/  SEL R212, R212, 0xffffffe0, !P2 ;  /* 0xffffffe0d4d47807 */ /* 0x000fe20005000000 */
[----:B--2---:R-:W-:Y:S01]  /*2700*/  IMAD.SHL.U32 R2, R30, 0x40, RZ ;  /* 0x000000401e027824 */ /* 0x004fe200078e00ff */
[----:B------:R-:W-:Y:S01]  /*2710*/  IADD3 R3, R9, UR6, RZ ;  /* 0x0000000609037c10 */ /* 0x000fe2000fffe0ff */
[----:B------:R-:W-:-:S03]  /*2720*/  UIADD3 UR6, UR21, 0x1, URZ ;  /* 0x0000000115067890 */ /* 0x000fc6000fffe03f */
[----:B------:R-:W-:Y:S01]  /*2730*/  LOP3.LUT R0, R2, 0x1c0, RZ, 0xc0, !PT ;  /* 0x000001c002007812 */ /* 0x000fe200078ec0ff */
[----:B------:R-:W-:Y:S01]  /*2740*/  IMAD.MOV.U32 R2, RZ, RZ, R8 ;  /* 0x000000ffff027224 */ /* 0x000fe200078e0008 */
[----:B------:R-:W-:Y:S02]  /*2750*/  UISETP.GE.AND UP0, UPT, UR6, UR11, UPT ;  /* 0x0000000b0600728c */ /* 0x000fe4000bf06270 */
[----:B------:R-:W-:Y:S01]  /*2760*/  LOP3.LUT R6, R0, 0x10, R21, 0xf8, !PT ;  /* 0x0000001000067812 */ /* 0x000fe200078ef815 */
[----:B------:R-:W-:Y:S01]  /*2770*/  IMAD.WIDE.U32 R40, R24, c[0x0][0x240], R2 ;  /* 0x0000900018287a25 */ /* 0x000fe200078e0002 */
[----:B------:R-:W-:Y:S02]  /*2780*/  LOP3.LUT R2, R0, 0x8, R32, 0xf8, !PT ;  /* 0x0000000800027812 */ /* 0x000fe400078ef820 */
[----:B------:R-:W-:Y:S01]  /*2790*/  SHF.R.U32.HI R8, RZ, 0x3, R0 ;  /* 0x00000003ff087819 */ /* 0x000fe20000011600 */
[----:B------:R-:W-:Y:S01]  /*27a0*/  IMAD.SHL.U32 R0, R22, 0x40, RZ ;  /* 0x0000004016007824 */ /* 0x000fe200078e00ff */
[----:B------:R-:W-:Y:S01]  /*27b0*/  LOP3.LUT R9, R6, 0x8, R32, 0xf8, !PT ;  /* 0x0000000806097812 */ /* 0x000fe200078ef820 */
[----:B------:R-:W-:Y:S01]  /*27c0*/  IMAD.SHL.U32 R3, R25, 0x8, RZ ;  /* 0x0000000819037824 */ /* 0x000fe200078e00ff */
[----:B------:R-:W-:Y:S01]  /*27d0*/  LOP3.LUT R5, R2, R8, RZ, 0x3c, !PT ;  /* 0x0000000802057212 */ /* 0x000fe200078e3cff */
[----:B------:R-:W-:Y:S01]  /*27e0*/  IMAD.SHL.U32 R6, R10, 0x20, RZ ;  /* 0x000000200a067824 */ /* 0x000fe200078e00ff */
[----:B------:R-:W-:Y:S01]  /*27f0*/  LOP3.LUT R2, R0, 0x1c0, RZ, 0xc0, !PT ;  /* 0x000001c000027812 */ /* 0x000fe200078ec0ff */
[----:B------:R1:W-:Y:S01]  /*2800*/  STL.64 [R1+0x30], R40 ;  /* 0x0000302801007387 */ /* 0x0003e20000100a00 */
[----:B------:R-:W-:Y:S01]  /*2810*/  LOP3.LUT R0, R3, 0x18, RZ, 0xc0, !PT ;  /* 0x0000001803007812 */ /* 0x000fe200078ec0ff */
[----:B------:R-:W-:Y:S01]  /*2820*/  IMAD.IADD R5, R4, 0x1, R5 ;  /* 0x0000000104057824 */ /* 0x000fe200078e0205 */
[----:B------:R-:W-:-:S02]  /*2830*/  SHF.R.U32.HI R3, RZ, 0x3, R2 ;  /* 0x00000003ff037819 */ /* 0x000fc40000011602 */
[----:B------:R-:W-:Y:S02]  /*2840*/  LOP3.LUT R4, R11, 0x3ffffffc, RZ, 0xc0, !PT ;  /* 0x3ffffffc0b047812 */ /* 0x000fe400078ec0ff */
[----:B------:R-:W-:Y:S01]  /*2850*/  LOP3.LUT R12, R0, 0x20, R6, 0xf8, !PT ;  /* 0x00000020000c7812 */ /* 0x000fe200078ef806 */
[----:B------:R-:W-:Y:S01]  /*2860*/  IMAD.SHL.U32 R6, R7, 0x40, RZ ;  /* 0x0000004007067824 */ /* 0x000fe200078e00ff */
[----:B------:R-:W-:Y:S01]  /*2870*/  LOP3.LUT R11, R3, R2, R0, 0x1e, !PT ;  /* 0x00000002030b7212 */ /* 0x000fe200078e1e00 */
[----:B------:R-:W-:Y:S01]  /*2880*/  IMAD.IADD R0, R164, 0x1, -R4 ;  /* 0x00000001a4007824 */ /* 0x000fe200078e0a04 */
[----:B------:R-:W-:Y:S01]  /*2890*/  LOP3.LUT R3, R9, R8, RZ, 0x3c, !PT ;  /* 0x0000000809037212 */ /* 0x000fe200078e3cff */
[----:B------:R-:W-:Y:S01]  /*28a0*/  IMAD.SHL.U32 R2, R15, 0x400, RZ ;  /* 0x000004000f027824 */ /* 0x000fe200078e00ff */
[----:B------:R-:W-:Y:S01]  /*28b0*/  LOP3.LUT R4, R6, 0x1c0, RZ, 0xc0, !PT ;  /* 0x000001c006047812 */ /* 0x000fe200078ec0ff */
[----:B------:R-:W-:Y:S01]  /*28c0*/  IMAD.SHL.U32 R9, R10, 0x8, RZ ;  /* 0x000000080a097824 */ /* 0x000fe200078e00ff */
[----:B------:R-:W-:Y:S01]  /*28d0*/  PLOP3.LUT P0, PT, PT, PT, UP0, 0x80, 0x0 ;  /* 0x000000000000781c */ /* 0x000fe20003f0f008 */
[----:B------:R-:W-:Y:S01]  /*28e0*/  IMAD R8, R0, 0x2, R2 ;  /* 0x0000000200087824 */ /* 0x000fe200078e0202 */
[--C-:B------:R-:W-:Y:S01]  /*28f0*/  SHF.R.U32.HI R6, RZ, 0x3, R4.reuse ;  /* 0x00000003ff067819 */ /* 0x100fe20000011604 */
[----:B------:R-:W-:Y:S01]  /*2900*/  IMAD R0, R10, 0x200, R3 ;  /* 0x000002000a007824 */ /* 0x000fe200078e0203 */
[----:B------:R-:W-:Y:S01]  /*2910*/  LOP3.LUT R3, R4, 0x8, R9, 0xf8, !PT ;  /* 0x0000000804037812 */ /* 0x000fe200078ef809 */
[----:B------:R-:W-:Y:S01]  /*2920*/  IMAD.IADD R11, R8, 0x1, R11 ;  /* 0x00000001080b7824 */ /* 0x000fe200078e020b */
[----:B------:R-:W-:Y:S01]  /*2930*/  LOP3.LUT R4, R6, R12, R4, 0x1e, !PT ;  /* 0x0000000c06047212 */ /* 0x000fe200078e1e04 */
[C---:B------:R-:W-:Y:S01]  /*2940*/  @!P3 IMAD.SHL.U32 R9, R164.reuse, 0x10, RZ ;  /* 0x00000010a409b824 */ /* 0x040fe200078e00ff */
[----:B------:R-:W-:Y:S01]  /*2950*/  LOP3.LUT R6, R3, R6, RZ, 0x3c, !PT ;  /* 0x0000000603067212 */ /* 0x000fe200078e3cff */
[----:B------:R-:W-:Y:S01]  /*2960*/  IMAD.SHL.U32 R3, R13, 0x40, RZ ;  /* 0x000000400d037824 */ /* 0x000fe200078e00ff */
[----:B------:R-:W-:Y:S01]  /*2970*/  LOP3.LUT R8, R23, 0xffffffe0, RZ, 0xc0, !PT ;  /* 0xffffffe017087812 */ /* 0x000fe200078ec0ff */
[----:B------:R-:W-:Y:S01]  /*2980*/  IMAD.SHL.U32 R224, R11, 0x2, RZ ;  /* 0x000000020be07824 */ /* 0x000fe200078e00ff */
[----:B------:R1:W-:Y:S02]  /*2990*/  @!P3 LDGSTS.E.BYPASS.LTC128B.128 [R9+0x20280], [R16.64] ;  /* 0x202800001009bfae */ /* 0x0003e4000b901d52 */
[----:B------:R-:W-:Y:S01]  /*29a0*/  LOP3.LUT R3, R3, 0xfffffe00, RZ, 0xc0, !PT ;  /* 0xfffffe0003037812 */ /* 0x000fe200078ec0ff */
[----:B------:R-:W-:Y:S01]  /*29b0*/  IMAD.IADD R10, R164, 0x1, -R8 ;  /* 0x00000001a40a7824 */ /* 0x000fe200078e0a08 */
[----:B------:R-:W0:Y:S01]  /*29c0*/  LDGDEPBAR ;  /* 0x00000000000079af */ /* 0x000e220000000000 */
[----:B------:R-:W-:-:S02]  /*29d0*/  IADD3 R12, R224, 0x20480, RZ ;  /* 0x00020480e00c7810 */ /* 0x000fc40007ffe0ff */
[-C--:B------:R-:W-:Y:S01]  /*29e0*/  LOP3.LUT R217, R4, R3.reuse, RZ, 0xfc, !PT ;  /* 0x0000000304d97212 */ /* 0x080fe200078efcff */
[----:B------:R-:W-:Y:S01]  /*29f0*/  IMAD.IADD R4, R41, 0x1, R20 ;  /* 0x0000000129047824 */ /* 0x000fe200078e0214 */
[----:B------:R-:W-:Y:S01]  /*2a00*/  IADD3 R214, R6, R3, R2 ;  /* 0x0000000306d67210 */ /* 0x000fe20007ffe002 */
[----:B------:R-:W0:Y:S01]  /*2a10*/  LDGDEPBAR ;  /* 0x00000000000079af */ /* 0x000e220000000000 */
[C---:B------:R-:W-:Y:S02]  /*2a20*/  IADD3 R3, R14.reuse, 0x10080, RZ ;  /* 0x000100800e037810 */ /* 0x040fe40007ffe0ff */
[----:B------:R-:W-:Y:S01]  /*2a30*/  IADD3 R2, R14, 0x18080, RZ ;  /* 0x000180800e027810 */ /* 0x000fe20007ffe0ff */
[----:B------:R1:W-:Y:S01]  /*2a40*/  STL [R1+0x38], R4 ;  /* 0x0000380401007387 */ /* 0x0003e20000100800 */
[----:B------:R-:W-:-:S03]  /*2a50*/  SHF.R.S32.HI R6, RZ, 0x1f, R10 ;  /* 0x0000001fff067819 */ /* 0x000fc6000001140a */
[----:B------:R1:W-:Y:S01]  /*2a60*/  STL [R1+0x40], R3 ;  /* 0x0000400301007387 */ /* 0x0003e20000100800 */
[----:B------:R-:W-:-:S03]  /*2a70*/  LEA.HI R6, R6, R10, RZ, 0x2 ;  /* 0x0000000a06067211 */ /* 0x000fc600078f10ff */
[----:B------:R1:W-:Y:S01]  /*2a80*/  STL [R1+0x3c], R2 ;  /* 0x00003c0201007387 */ /* 0x0003e20000100800 */
[----:B------:R-:W-:Y:S01]  /*2a90*/  LEA.HI.SX32 R249, R6, R21, 0x1e ;  /* 0x0000001506f97211 */ /* 0x000fe200078ff2ff */
[----:B------:R-:W-:Y:S05]  /*2aa0*/  @P0 BRA `(.L_x_2215) ;  /* 0x000001f000000947 */ /* 0x000fea0003800000 */
[----:B------:R-:W-:Y:S01]  /*2ab0*/  USHF.R.S32.HI UR7, URZ, 0x1f, UR6 ;  /* 0x0000001f3f077899 */ /* 0x000fe20008011406 */
[----:B-1----:R-:W-:Y:S01]  /*2ac0*/  IMAD.WIDE.U32 R8, R31, UR6, R250 ;  /* 0x000000061f087c25 */ /* 0x002fe2000f8e00fa */
[----:B------:R-:W-:Y:S01]  /*2ad0*/  UIMAD UR20, UR20, UR6, URZ ;  /* 0x00000006141472a4 */ /* 0x000fe2000f8e023f */
[----:B------:R-:W-:Y:S01]  /*2ae0*/  ISETP.GE.AND P2, PT, R18, c[0x0][0x1fc], PT ;  /* 0x00007f0012007a0c */ /* 0x000fe20003f46270 */
[----:B------:R-:W-:Y:S01]  /*2af0*/  USHF.L.U32 UR17, UR6, 0x6, URZ ;  /* 0x0000000606117899 */ /* 0x000fe2000800063f */
[----:B------:R-:W-:Y:S01]  /*2b00*/  ISETP.GE.AND P1, PT, R34, c[0x0][0x1fc], PT ;  /* 0x00007f0022007a0c */ /* 0x000fe20003f26270 */
[----:B------:R-:W-:Y:S01]  /*2b10*/  UIMAD UR7, UR7, UR24, UR20 ;  /* 0x00000018070772a4 */ /* 0x000fe2000f8e0214 */
[----:B------:R-:W-:Y:S01]  /*2b20*/  LEA R2, P0, R8, c[0x0][0x1f0], 0x1 ;  /* 0x00007c0008027a11 */ /* 0x000fe200078008ff */
[----:B------:R-:W-:Y:S02]  /*2b30*/  BSSY B0, `(.L_x_2215) ;  /* 0x0000016000007945 */ /* 0x000fe40003800000 */
[----:B------:R-:W-:-:S02]  /*2b40*/  IMAD.U32 R11, RZ, RZ, UR17 ;  /* 0x00000011ff0b7e24 */ /* 0x000fc4000f8e00ff */
        /* <DEDUP_REMOVED lines=20> */
.L_x_2216:
[----:B--2---:R-:W-:Y:S05]  /*2c90*/  BSYNC B0 ;  /* 0x0000000000007941 */ /* 0x004fea0003800000 */
.L_x_2215:
        /* <DEDUP_REMOVED lines=10> */
[----:B------:R-:W-:Y:S01]  /*2d40*/  IADD3 R223, R224, 0x204c0, RZ ;  /* 0x000204c0e0df7810 */ /* 0x000fe20007ffe0ff */
[----:B------:R-:W-:Y:S01]  /*2d50*/  IMAD.MOV.U32 R216, RZ, RZ, 0x40 ;  /* 0x00000040ffd87424 */ /* 0x000fe200078e00ff */
[----:B------:R-:W-:Y:S01]  /*2d60*/  LOP3.LUT P1, RZ, R7, 0x2, RZ, 0xc0, !PT ;  /* 0x0000000207ff7812 */ /* 0x000fe2000782c0ff */
[----:B------:R-:W-:Y:S01]  /*2d70*/  IMAD.IADD R2, R25, 0x1, -R2 ;  /* 0x0000000119027824 */ /* 0x000fe200078e0a02 */
[----:B------:R-:W-:Y:S01]  /*2d80*/  IADD3 R206, R212, R0, RZ ;  /* 0x00000000d4ce7210 */ /* 0x000fe20007ffe0ff */
[--C-:B------:R-:W-:Y:S01]  /*2d90*/  IMAD R211, R211, 0x2, R210.reuse ;  /* 0x00000002d3d37824 */ /* 0x100fe200078e02d2 */
[----:B------:R-:W-:Y:S01]  /*2da0*/  SEL R218, R218, 0xfffffff0, !P1 ;  /* 0xfffffff0dada7807 */ /* 0x000fe20004800000 */
[----:B------:R-:W-:Y:S01]  /*2db0*/  IMAD R2, R2, 0x4, R3 ;  /* 0x0000000402027824 */ /* 0x000fe200078e0203 */
[----:B------:R-:W-:Y:S01]  /*2dc0*/  CS2R R162, SRZ ;  /* 0x0000000000a27805 */ /* 0x000fe2000001ff00 */
[----:B------:R-:W-:Y:S01]  /*2dd0*/  @P0 IADD3 R223, R12, -0x40, RZ ;  /* 0xffffffc00cdf0810 */ /* 0x000fe20007ffe0ff */
[----:B------:R-:W-:Y:S01]  /*2de0*/  IMAD R213, R212, 0x2, R210 ;  /* 0x00000002d4d57824 */ /* 0x000fe200078e02d2 */
[----:B------:R-:W-:Y:S01]  /*2df0*/  LOP3.LUT P0, RZ, R7, 0x4, RZ, 0xc0, !PT ;  /* 0x0000000407ff7812 */ /* 0x000fe2000780c0ff */
[----:B------:R-:W-:Y:S01]  /*2e00*/  IMAD.SHL.U32 R4, R2, 0x2, RZ ;  /* 0x0000000202047824 */ /* 0x000fe200078e00ff */
[----:B------:R-:W-:Y:S01]  /*2e10*/  CS2R R160, SRZ ;  /* 0x0000000000a07805 */ /* 0x000fe2000001ff00 */
[----:B------:R-:W-:Y:S01]  /*2e20*/  IMAD.SHL.U32 R207, R0, 0x2, RZ ;  /* 0x0000000200cf7824 */ /* 0x000fe200078e00ff */
[----:B------:R-:W-:Y:S01]  /*2e30*/  SEL R215, R222, 0xffffffe0, !P0 ;  /* 0xffffffe0ded77807 */ /* 0x000fe20004000000 */
[----:B------:R-:W-:Y:S01]  /*2e40*/  CS2R R158, SRZ ;  /* 0x00000000009e7805 */ /* 0x000fe2000001ff00 */
[----:B------:R1:W-:Y:S01]  /*2e50*/  STL [R1+0x28], R4 ;  /* 0x0000280401007387 */ /* 0x0003e20000100800 */
[----:B------:R-:W-:Y:S01]  /*2e60*/  CS2R R156, SRZ ;  /* 0x00000000009c7805 */ /* 0x000fe2000001ff00 */
[----:B------:R-:W-:Y:S01]  /*2e70*/  IADD3 R219, R214, R215, RZ ;  /* 0x000000d7d6db7210 */ /* 0x000fe20007ffe0ff */
        /* <DEDUP_REMOVED lines=71> */
.L_x_2219:
        /* <DEDUP_REMOVED lines=260> */
.L_x_2217:
        /* <DEDUP_REMOVED lines=595> */
.L_x_2218:
        /* <DEDUP_REMOVED lines=298> */
.L_x_2214:
[----:B------:R-:W-:Y:S05]  /*7b00*/  @P1 EXIT ;  /* 0x000000000000194d */ /* 0x000fea0003800000 */
[----:B------:R-:W2:Y:S01]  /*7b10*/  LDL.LU R7, [R1+0x48] ;  /* 0x0000480001077983 */ /* 0x000ea20000300800 */
[----:B------:R-:W-:Y:S01]  /*7b20*/  ISETP.NE.U32.AND P2, PT, RZ, c[0x0][0x360], PT ;  /* 0x0000d800ff007a0c */ /* 0x000fe20003f45070 */
[----:B------:R-:W-:-:S03]  /*7b30*/  ULDC.64 UR4, c[0x0][0x338] ;  /* 0x0000ce0000047ab9 */ /* 0x000fc60000000a00 */
[----:B------:R-:W-:-:S13]  /*7b40*/  ISETP.NE.AND.EX P2, PT, RZ, c[0x0][0x364], PT, P2 ;  /* 0x0000d900ff007a0c */ /* 0x000fda0003f45320 */
[----:B------:R-:W-:-:S04]  /*7b50*/  @P2 IMAD.MOV.U32 R2, RZ, RZ, 0x4 ;  /* 0x00000004ff022424 */ /* 0x000fc800078e00ff */
[----:B--2---:R-:W-:-:S05]  /*7b60*/  @P2 IMAD.WIDE R2, R7, R2, c[0x0][0x360] ;  /* 0x0000d80007022625 */ /* 0x004fca00078e0202 */
[----:B-1----:R-:W2:Y:S01]  /*7b70*/  @P2 LDG.E R0, [R2.64] ;  /* 0x0000001202002981 */ /* 0x002ea2000c1e1900 */
[----:B------:R-:W-:Y:S01]  /*7b80*/  UISETP.NE.AND UP0, UPT, UR4, 0x1, UPT ;  /* 0x000000010400788c */ /* 0x000fe2000bf05270 */
[----:B------:R-:W-:Y:S01]  /*7b90*/  SHF.R.S32.HI R6, RZ, 0x1f, R7 ;  /* 0x0000001fff067819 */ /* 0x000fe20000011407 */
[----:B------:R-:W-:Y:S01]  /*7ba0*/  UIMAD.WIDE.U32 UR6, UR14, UR5, URZ ;  /* 0x000000050e0672a5 */ /* 0x000fe2000f8e003f */
[----:B------:R-:W1:Y:S01]  /*7bb0*/  S2R R5, SR_TID.X ;  /* 0x0000000000057919 */ /* 0x000e620000002100 */
[----:B------:R-:W-:-:S07]  /*7bc0*/  ULDC UR4, c[0x0][0x340] ;  /* 0x0000d00000047ab9 */ /* 0x000fce0000000800 */
[----:B------:R-:W-:Y:S02]  /*7bd0*/  @UP0 UMOV UR5, UR7 ;  /* 0x0000000700050c82 */ /* 0x000fe40008000000 */
[----:B------:R-:W-:-:S03]  /*7be0*/  @UP0 USHF.R.U32.HI UR14, URZ, UR4, UR5 ;  /* 0x000000043f0e0299 */ /* 0x000fc60008011605 */
[----:B------:R-:W-:Y:S02]  /*7bf0*/  ULDC.64 UR4, c[0x0][0x328] ;  /* 0x0000ca0000047ab9 */ /* 0x000fe40000000a00 */
[----:B------:R-:W-:Y:S01]  /*7c00*/  USHF.R.S32.HI UR6, URZ, 0x1f, UR14 ;  /* 0x0000001f3f067899 */ /* 0x000fe2000801140e */
[----:B------:R-:W-:-:S03]  /*7c10*/  IMAD.U32 R4, RZ, RZ, UR14 ;  /* 0x0000000eff047e24 */ /* 0x000fc6000f8e00ff */
[----:B------:R-:W-:-:S04]  /*7c20*/  UIMAD UR4, UR6, UR4, URZ ;  /* 0x00000004060472a4 */ /* 0x000fc8000f8e023f */
[----:B------:R-:W-:Y:S02]  /*7c30*/  UIMAD UR7, UR14, UR5, UR4 ;  /* 0x000000050e0772a4 */ /* 0x000fe4000f8e0204 */
[----:B------:R-:W-:-:S04]  /*7c40*/  USHF.L.U32 UR4, UR15, 0xe, URZ ;  /* 0x0000000e0f047899 */ /* 0x000fc8000800063f */
[----:B------:R-:W-:Y:S01]  /*7c50*/  USHF.R.S32.HI UR8, URZ, 0x1f, UR4 ;  /* 0x0000001f3f087899 */ /* 0x000fe20008011404 */
[----:B------:R-:W-:Y:S01]  /*7c60*/  BAR.SYNC.DEFER_BLOCKING 0x1, 0x100 ;  /* 0x0044000000007b1d */ /* 0x000fe20000010000 */
[----:B--2---:R-:W-:-:S05]  /*7c70*/  @P2 IMAD R0, R7, 0x80, R0 ;  /* 0x0000008007002824 */ /* 0x004fca00078e0200 */
[----:B------:R-:W-:-:S04]  /*7c80*/  @P2 SHF.R.S32.HI R2, RZ, 0x1f, R0 ;  /* 0x0000001fff022819 */ /* 0x000fc80000011400 */
[----:B------:R-:W-:Y:S02]  /*7c90*/  @P2 LEA.HI R2, R2, R0, RZ, 0x7 ;  /* 0x0000000002022211 */ /* 0x000fe400078f38ff */
[----:B-1----:R-:W-:-:S03]  /*7ca0*/  SHF.R.S32.HI R0, RZ, 0x1f, R5 ;  /* 0x0000001fff007819 */ /* 0x002fc60000011405 */
[----:B------:R-:W-:-:S05]  /*7cb0*/  @P2 IMAD.SHL.U32 R2, R2, 0x80, RZ ;  /* 0x0000008002022824 */ /* 0x000fca00078e00ff */
[----:B------:R-:W-:-:S04]  /*7cc0*/  @P2 LOP3.LUT R2, R2, 0xffffc000, RZ, 0xc0, !PT ;  /* 0xffffc00002022812 */ /* 0x000fc800078ec0ff */
[----:B------:R-:W-:Y:S02]  /*7cd0*/  @P2 SHF.R.S32.HI R3, RZ, 0x1f, R2 ;  /* 0x0000001fff032819 */ /* 0x000fe40000011402 */
[----:B------:R-:W-:-:S06]  /*7ce0*/  @!P2 CS2R R2, SRZ ;  /* 0x000000000002a805 */ /* 0x000fcc000001ff00 */
[----:B------:R-:W-:Y:S01]  /*7cf0*/  IADD3 R2, P1, P0, R2, UR4, R5 ;  /* 0x0000000402027c10 */ /* 0x000fe2000f83e005 */
[----:B------:R-:W-:Y:S02]  /*7d00*/  ULDC.64 UR4, c[0x0][0x300] ;  /* 0x0000c00000047ab9 */ /* 0x000fe40000000a00 */
[----:B------:R-:W-:Y:S01]  /*7d10*/  UIMAD UR4, UR6, UR4, URZ ;  /* 0x00000004060472a4 */ /* 0x000fe2000f8e023f */
[----:B------:R-:W-:Y:S01]  /*7d20*/  IADD3.X R3, R3, UR8, R0, P1, P0 ;  /* 0x0000000803037c10 */ /* 0x000fe20008fe0400 */
[----:B------:R-:W-:Y:S02]  /*7d30*/  IMAD.U32 R0, RZ, RZ, UR14 ;  /* 0x0000000eff007e24 */ /* 0x000fe4000f8e00ff */
[----:B------:R-:W-:Y:S02]  /*7d40*/  UIMAD UR4, UR14, UR5, UR4 ;  /* 0x000000050e0472a4 */ /* 0x000fe4000f8e0204 */
[----:B------:R-:W-:-:S04]  /*7d50*/  IMAD.WIDE.U32 R4, R4, c[0x0][0x328], R2 ;  /* 0x0000ca0004047a25 */ /* 0x000fc800078e0002 */
[----:B------:R-:W-:Y:S01]  /*7d60*/  IMAD.WIDE.U32 R2, R0, c[0x0][0x300], R2 ;  /* 0x0000c00000027a25 */ /* 0x000fe200078e0002 */
[----:B------:R-:W-:Y:S02]  /*7d70*/  SEL R0, R6, RZ, !P2 ;  /* 0x000000ff06007207 */ /* 0x000fe40005000000 */
[----:B------:R-:W-:Y:S02]  /*7d80*/  IADD3 R5, R5, UR7, RZ ;  /* 0x0000000705057c10 */ /* 0x000fe4000fffe0ff */
[----:B------:R-:W-:Y:S01]  /*7d90*/  SEL R6, R7, RZ, !P2 ;  /* 0x000000ff07067207 */ /* 0x000fe20005000000 */
[C---:B------:R-:W-:Y:S01]  /*7da0*/  IMAD R10, R0.reuse, c[0x0][0x330], RZ ;  /* 0x0000cc00000a7a24 */ /* 0x040fe200078e02ff */
[----:B------:R-:W-:Y:S01]  /*7db0*/  IADD3 R3, R3, UR4, RZ ;  /* 0x0000000403037c10 */ /* 0x000fe2000fffe0ff */
[----:B------:R-:W-:Y:S02]  /*7dc0*/  IMAD R0, R0, c[0x0][0x308], RZ ;  /* 0x0000c20000007a24 */ /* 0x000fe400078e02ff */
[----:B------:R-:W-:-:S02]  /*7dd0*/  IMAD R10, R6, c[0x0][0x334], R10 ;  /* 0x0000cd00060a7a24 */ /* 0x000fc400078e020a */
[----:B------:R-:W-:-:S04]  /*7de0*/  IMAD.WIDE.U32 R8, R6, c[0x0][0x330], R4 ;  /* 0x0000cc0006087a25 */ /* 0x000fc800078e0004 */
[----:B------:R-:W-:Y:S01]  /*7df0*/  IMAD R0, R6, c[0x0][0x30c], R0 ;  /* 0x0000c30006007a24 */ /* 0x000fe200078e0200 */
[----:B------:R-:W-:Y:S01]  /*7e00*/  LEA R4, P1, R8, c[0x0][0x310], 0x2 ;  /* 0x0000c40008047a11 */ /* 0x000fe200078210ff */
[----:B------:R-:W-:-:S04]  /*7e10*/  IMAD.WIDE.U32 R6, R6, c[0x0][0x308], R2 ;  /* 0x0000c20006067a25 */ /* 0x000fc800078e0002 */
[----:B------:R-:W-:Y:S01]  /*7e20*/  IMAD.IADD R3, R9, 0x1, R10 ;  /* 0x0000000109037824 */ /* 0x000fe200078e020a */
[----:B------:R-:W-:Y:S01]  /*7e30*/  LEA R2, P0, R6, c[0x0][0x2e8], 0x2 ;  /* 0x0000ba0006027a11 */ /* 0x000fe200078010ff */
[----:B------:R-:W-:-:S03]  /*7e40*/  IMAD.IADD R0, R7, 0x1, R0 ;  /* 0x0000000107007824 */ /* 0x000fc600078e0200 */
        /* <DEDUP_REMOVED lines=131> */
.L_x_2220:
        /* <DEDUP_REMOVED lines=16> */
.L_x_2344:


//--------------------- .text._ZN7cutlass13device_kernelIN5flash32FlashAttnBwdPostprocessConvertdQIN4cute5tupleIJNS3_1CILi128EEES6_EEENS_6half_tEfNS_4arch4Sm80ELi256ENS3_8TiledMMAINS3_8MMA_AtomIJNS3_28SM80_16x8x16_F32F16F16F32_TNEEEENS3_6LayoutINS4_IJNS5_ILi2EEENS5_ILi4EEENS5_ILi1EEEEEENS4_IJSI_SG_NS5_ILi0EEEEEEEENS4_IJNS5_ILi32EEENS5_ILi64EEENS5_ILi16EEEEEEEELb0EEEEEvNT_6ParamsE --------------------------
	.section	.text._ZN7cutlass13device_kernelIN5flash32FlashAttnBwdPostprocessConvertdQIN4cute5tupleIJNS3_1CILi128EEES6_EEENS_6half_tEfNS_4arch4Sm80ELi256ENS3_8TiledMMAINS3_8MMA_AtomIJNS3_28SM80_16x8x16_F32F16F16F32_TNEEEENS3_6LayoutINS4_IJNS5_ILi2EEENS5_ILi4EEENS5_ILi1EEEEEENS4_IJSI_SG_NS5_ILi0EEEEEEEENS4_IJNS5_ILi32EEENS5_ILi64EEENS5_ILi16EEEEEEEELb0EEEEEvNT_6ParamsE,"ax",@progbits
	.sectioninfo	@"SHI_REGISTERS=90"
	.align	128
.text._ZN7cutlass13device_kernelIN5flash32FlashAttnBwdPostprocessConvertdQIN4cute5tupleIJNS3_1CILi128EEES6_EEENS_6half_tEfNS_4arch4Sm80ELi256ENS3_8TiledMMAINS3_8MMA_AtomIJNS3_28SM80_16x8x16_F32F16F16F32_TNEEEENS3_6LayoutINS4_IJNS5_ILi2EEENS5_ILi4EEENS5_ILi1EEEEEENS4_IJSI_SG_NS5_ILi0EEEEEEEENS4_IJNS5_ILi32EEENS5_ILi64EEENS5_ILi16EEEEEEEELb0EEEEEvNT_6ParamsE:
        .type           _ZN7cutlass13device_kernelIN5flash32FlashAttnBwdPostprocessConvertdQIN4cute5tupleIJNS3_1CILi128EEES6_EEENS_6half_tEfNS_4arch4Sm80ELi256ENS3_8TiledMMAINS3_8MMA_AtomIJNS3_28SM80_16x8x16_F32F16F16F32_TNEEEENS3_6LayoutINS4_IJNS5_ILi2EEENS5_ILi4EEENS5_ILi1EEEEEENS4_IJSI_SG_NS5_ILi0EEEEEEEENS4_IJNS5_ILi32EEENS5_ILi64EEENS5_ILi16EEEEEEEELb0EEEEEvNT_6ParamsE,@function
        .size           _ZN7cutlass13device_kernelIN5flash32FlashAttnBwdPostprocessConvertdQIN4cute5tupleIJNS3_1CILi128EEES6_EEENS_6half_tEfNS_4arch4Sm80ELi256ENS3_8TiledMMAINS3_8MMA_AtomIJNS3_28SM80_16x8x16_F32F16F16F32_TNEEEENS3_6LayoutINS4_IJNS5_ILi2EEENS5_ILi4EEENS5_ILi1EEEEEENS4_IJSI_SG_NS5_ILi0EEEEEEEENS4_IJNS5_ILi32EEENS5_ILi64EEENS5_ILi16EEEEEEEELb0EEEEEvNT_6ParamsE,(.L_x_2345 - _ZN7cutlass13device_kernelIN5flash32FlashAttnBwdPostprocessConvertdQIN4cute5tupleIJNS3_1CILi128EEES6_EEENS_6half_tEfNS_4arch4Sm80ELi256ENS3_8TiledMMAINS3_8MMA_AtomIJNS3_28SM80_16x8x16_F32F16F16F32_TNEEEENS3_6LayoutINS4_IJNS5_ILi2EEENS5_ILi4EEENS5_ILi1EEEEEENS4_IJSI_SG_NS5_ILi0EEEEEEEENS4_IJNS5_ILi32EEENS5_ILi64EEENS5_ILi16EEEEEEEELb0EEEEEvNT_6ParamsE)
        .other          _ZN7cutlass13device_kernelIN5flash32FlashAttnBwdPostprocessConvertdQIN4cute5tupleIJNS3_1CILi128EEES6_EEENS_6half_tEfNS_4arch4Sm80ELi256ENS3_8TiledMMAINS3_8MMA_AtomIJNS3_28SM80_16x8x16_F32F16F16F32_TNEEEENS3_6LayoutINS4_IJNS5_ILi2EEENS5_ILi4EEENS5_ILi1EEEEEENS4_IJSI_SG_NS5_ILi0EEEEEEEENS4_IJNS5_ILi32EEENS5_ILi64EEENS5_ILi16EEEEEEEELb0EEEEEvNT_6ParamsE,@"STO_CUDA_ENTRY STV_DEFAULT"
_ZN7cutlass13device_kernelIN5flash32FlashAttnBwdPostprocessConvertdQIN4cute5tupleIJNS3_1CILi128EEES6_EEENS_6half_tEfNS_4arch4Sm80ELi256ENS3_8TiledMMAINS3_8MMA_AtomIJNS3_28SM80_16x8x16_F32F16F16F32_TNEEEENS3_6LayoutINS4_IJNS5_ILi2EEENS5_ILi4EEENS5_ILi1EEEEEENS4_IJSI_SG_NS5_ILi0EEEEEEEENS4_IJNS5_ILi32EEENS5_ILi64EEENS5_ILi16EEEEEEEELb0EEEEEvNT_6ParamsE:
        /* <DEDUP_REMOVED lines=15> */
[----:B-1----:R-:W-:Y:S01]  /*00f0*/  SHF.L.U32 R72, R70, 0x7, RZ ;  /* 0x0000000746487819 */ /* 0x002fe200000006ff */
[----:B------:R-:W-:Y:S05]  /*0100*/  @P0 BRA `(.L_x_2221) ;  /* 0x0000004000000947 */ /* 0x000fea0003800000 */
[----:B0-----:R-:W-:Y:S05]  /*0110*/  @!P1 BRA `(.L_x_2221) ;  /* 0x0000003000009947 */ /* 0x001fea0003800000 */
[----:B------:R-:W2:Y:S04]  /*0120*/  LDG.E R4, [R2.64] ;  /* 0x0000000402047981 */ /* 0x000ea8000c1e1900 */
[----:B-----5:R-:W2:Y:S02]  /*0130*/  LDG.E R75, [R2.64+0x4] ;  /* 0x00000404024b7981 */ /* 0x020ea4000c1e1900 */
[----:B--2---:R-:W-:-:S03]  /*0140*/  IMAD.IADD R75, R75, 0x1, -R4 ;  /* 0x000000014b4b7824 */ /* 0x004fc600078e0a04 */
.L_x_2221:
[----:B0-----:R-:W-:Y:S01]  /*0150*/  ISETP.NE.AND.EX P0, PT, RZ, c[0x0][0x1c4], PT, P2 ;  /* 0x00007100ff007a0c */ /* 0x001fe20003f05320 */
[----:B-----5:R-:W-:Y:S01]  /*0160*/  @P1 IMAD R2, R71, 0x80, R0 ;  /* 0x0000008047021824 */ /* 0x020fe200078e0200 */
[----:B------:R-:W-:-:S13]  /*0170*/  ISETP.LE.AND P2, PT, R75, R72, PT ;  /* 0x000000484b00720c */ /* 0x000fda0003f43270 */
[----:B------:R-:W-:Y:S05]  /*0180*/  @P0 EXIT P2 ;  /* 0x000000000000094d */ /* 0x000fea0001000000 */
[----:B------:R-:W0:Y:S01]  /*0190*/  S2R R73, SR_TID.X ;  /* 0x0000000000497919 */ /* 0x000e220000002100 */
[----:B------:R-:W-:Y:S01]  /*01a0*/  @P1 SHF.R.S32.HI R3, RZ, 0x1f, R2 ;  /* 0x0000001fff031819 */ /* 0x000fe20000011402 */
[----:B------:R-:W-:Y:S01]  /*01b0*/  CS2R R4, SRZ ;  /* 0x0000000000047805 */ /* 0x000fe2000001ff00 */
[----:B------:R-:W-:Y:S01]  /*01c0*/  SHF.L.U32 R7, R70, 0xe, RZ ;  /* 0x0000000e46077819 */ /* 0x000fe200000006ff */
[----:B------:R-:W1:Y:S01]  /*01d0*/  S2R R69, SR_CTAID.Y ;  /* 0x0000000000457919 */ /* 0x000e620000002600 */
[----:B------:R-:W-:Y:S02]  /*01e0*/  @P1 LEA.HI R3, R3, R2, RZ, 0x7 ;  /* 0x0000000203031211 */ /* 0x000fe400078f38ff */
[----:B------:R-:W-:-:S03]  /*01f0*/  SHF.R.S32.HI R9, RZ, 0x1f, R7 ;  /* 0x0000001fff097819 */ /* 0x000fc60000011407 */
[----:B------:R-:W-:-:S05]  /*0200*/  @P1 IMAD.SHL.U32 R3, R3, 0x80, RZ ;  /* 0x0000008003031824 */ /* 0x000fca00078e00ff */
[----:B------:R-:W-:-:S04]  /*0210*/  @P1 LOP3.LUT R3, R3, 0xffffc000, RZ, 0xc0, !PT ;  /* 0xffffc00003031812 */ /* 0x000fc800078ec0ff */
[--C-:B------:R-:W-:Y:S01]  /*0220*/  @P1 SHF.R.S32.HI R5, RZ, 0x1f, R3.reuse ;  /* 0x0000001fff051819 */ /* 0x100fe20000011403 */
[----:B------:R-:W-:Y:S02]  /*0230*/  @P1 IMAD.MOV.U32 R4, RZ, RZ, R3 ;  /* 0x000000ffff041224 */ /* 0x000fe400078e0003 */
[----:B0-----:R-:W-:Y:S01]  /*0240*/  IMAD.SHL.U32 R2, R73, 0x4, RZ ;  /* 0x0000000449027824 */ /* 0x001fe200078e00ff */
[----:B-1----:R-:W-:-:S04]  /*0250*/  SHF.R.S32.HI R3, RZ, 0x1f, R69 ;  /* 0x0000001fff037819 */ /* 0x002fc80000011445 */
[----:B------:R-:W-:Y:S02]  /*0260*/  IADD3 R4, P2, P3, R4, R2, R7 ;  /* 0x0000000204047210 */ /* 0x000fe40007b5e007 */
[----:B------:R-:W-:Y:S01]  /*0270*/  SHF.R.S32.HI R6, RZ, 0x1f, R2 ;  /* 0x0000001fff067819 */ /* 0x000fe20000011402 */
[----:B------:R-:W-:Y:S01]  /*0280*/  IMAD R8, R3, c[0x0][0x178], RZ ;  /* 0x00005e0003087a24 */ /* 0x000fe200078e02ff */
[----:B------:R-:W-:Y:S02]  /*0290*/  SHF.R.S32.HI R2, RZ, 0x1f, R71 ;  /* 0x0000001fff027819 */ /* 0x000fe40000011447 */
[----:B------:R-:W-:Y:S01]  /*02a0*/  IADD3.X R5, R5, R6, R9, P2, P3 ;  /* 0x0000000605057210 */ /* 0x000fe200017e6409 */
[----:B------:R-:W-:Y:S01]  /*02b0*/  IMAD R7, R69, c[0x0][0x17c], R8 ;  /* 0x00005f0045077a24 */ /* 0x000fe200078e0208 */
[----:B------:R-:W-:Y:S02]  /*02c0*/  SEL R2, R2, RZ, !P0 ;  /* 0x000000ff02027207 */ /* 0x000fe40004000000 */
[----:B------:R-:W-:Y:S01]  /*02d0*/  SEL R71, R71, RZ, !P0 ;  /* 0x000000ff47477207 */ /* 0x000fe20004000000 */
[----:B------:R-:W-:-:S04]  /*02e0*/  IMAD.WIDE.U32 R4, R69, c[0x0][0x178], R4 ;  /* 0x00005e0045047a25 */ /* 0x000fc800078e0004 */
[----:B------:R-:W-:Y:S02]  /*02f0*/  IMAD R6, R2, c[0x0][0x180], RZ ;  /* 0x0000600002067a24 */ /* 0x000fe400078e02ff */
[----:B------:R-:W-:Y:S02]  /*0300*/  IMAD.IADD R5, R5, 0x1, R7 ;  /* 0x0000000105057824 */ /* 0x000fe400078e0207 */
[C---:B------:R-:W-:Y:S02]  /*0310*/  IMAD R7, R71.reuse, c[0x0][0x184], R6 ;  /* 0x0000610047077a24 */ /* 0x040fe400078e0206 */
[----:B------:R-:W-:-:S05]  /*0320*/  IMAD.WIDE.U32 R4, R71, c[0x0][0x180], R4 ;  /* 0x0000600047047a25 */ /* 0x000fca00078e0004 */
[----:B------:R-:W-:Y:S02]  /*0330*/  IADD3 R5, R5, R7, RZ ;  /* 0x0000000705057210 */ /* 0x000fe40007ffe0ff */
[----:B------:R-:W-:-:S04]  /*0340*/  LEA R78, P0, R4, c[0x0][0x160], 0x2 ;  /* 0x00005800044e7a11 */ /* 0x000fc800078010ff */
[----:B------:R-:W-:-:S05]  /*0350*/  LEA.HI.X R79, R4, c[0x0][0x164], R5, 0x2, P0 ;  /* 0x00005900044f7a11 */ /* 0x000fca00000f1405 */
[----:B------:R0:W2:Y:S04]  /*0360*/  LDG.E.128 R4, [R78.64] ;  /* 0x000000044e047981 */ /* 0x0000a8000c1e1d00 */
[----:B------:R0:W3:Y:S04]  /*0370*/  LDG.E.128 R8, [R78.64+0x1000] ;  /* 0x001000044e087981 */ /* 0x0000e8000c1e1d00 */
[----:B------:R0:W4:Y:S04]  /*0380*/  LDG.E.128 R12, [R78.64+0x2000] ;  /* 0x002000044e0c7981 */ /* 0x000128000c1e1d00 */
[----:B------:R0:W5:Y:S04]  /*0390*/  LDG.E.128 R16, [R78.64+0x3000] ;  /* 0x003000044e107981 */ /* 0x000168000c1e1d00 */
        /* <DEDUP_REMOVED lines=11> */
[----:B------:R0:W5:Y:S01]  /*0450*/  LDG.E.128 R64, [R78.64+0xf000] ;  /* 0x00f000044e407981 */ /* 0x000162000c1e1d00 */
[----:B------:R-:W-:Y:S01]  /*0460*/  SHF.R.S32.HI R68, RZ, 0x1f, R73 ;  /* 0x0000001fff447819 */ /* 0x000fe20000011449 */
[----:B------:R-:W-:Y:S01]  /*0470*/  IMAD.IADD R72, R75, 0x1, -R72 ;  /* 0x000000014b487824 */ /* 0x000fe200078e0a48 */
[----:B------:R-:W-:Y:S01]  /*0480*/  BSSY B0, `(.L_x_2222) ;  /* 0x0000136000007945 */ /* 0x000fe20003800000 */
[----:B------:R-:W-:Y:S01]  /*0490*/  IMAD R2, R2, c[0x0][0x1b0], RZ ;  /* 0x00006c0002027a24 */ /* 0x000fe200078e02ff */
[----:B------:R-:W-:-:S02]  /*04a0*/  LEA.HI R81, R68, R73, RZ, 0x5 ;  /* 0x0000004944517211 */ /* 0x000fc400078f28ff */
[CC--:B------:R-:W-:Y:S02]  /*04b0*/  LEA.HI R80, R68.reuse, R73.reuse, RZ, 0x2 ;  /* 0x0000004944507211 */ /* 0x0c0fe400078f10ff */
[----:B------:R-:W-:Y:S02]  /*04c0*/  SHF.R.S32.HI R84, RZ, 0x5, R81 ;  /* 0x00000005ff547819 */ /* 0x000fe40000011451 */
[--C-:B0-----:R-:W-:Y:S02]  /*04d0*/  SHF.R.S32.HI R78, RZ, 0x2, R80.reuse ;  /* 0x00000002ff4e7819 */ /* 0x101fe40000011450 */
[----:B------:R-:W-:Y:S02]  /*04e0*/  LEA.HI R83, R81, R84, RZ, 0x1 ;  /* 0x0000005451537211 */ /* 0x000fe400078f08ff */
[----:B------:R-:W-:Y:S02]  /*04f0*/  SHF.R.S32.HI R81, RZ, 0x1f, R80 ;  /* 0x0000001fff517819 */ /* 0x000fe40000011450 */
[----:B------:R-:W-:-:S02]  /*0500*/  LEA.HI R74, R68, R73, RZ, 0x7 ;  /* 0x00000049444a7211 */ /* 0x000fc400078f38ff */
[----:B------:R-:W-:Y:S02]  /*0510*/  LEA.HI R81, R81, R78, RZ, 0x3 ;  /* 0x0000004e51517211 */ /* 0x000fe400078f18ff */
[----:B------:R-:W-:Y:S01]  /*0520*/  LEA.HI R82, R68, R73, RZ, 0x6 ;  /* 0x0000004944527211 */ /* 0x000fe200078f30ff */
[----:B------:R-:W-:Y:S01]  /*0530*/  IMAD.SHL.U32 R77, R74, 0x10, RZ ;  /* 0x000000104a4d7824 */ /* 0x000fe200078e00ff */
[----:B------:R-:W-:Y:S02]  /*0540*/  LOP3.LUT R76, R80, 0x7ffffffc, RZ, 0xc0, !PT ;  /* 0x7ffffffc504c7812 */ /* 0x000fe400078ec0ff */
[----:B------:R-:W-:Y:S02]  /*0550*/  LOP3.LUT R81, R81, 0xfffffff8, RZ, 0xc0, !PT ;  /* 0xfffffff851517812 */ /* 0x000fe400078ec0ff */
[----:B------:R-:W-:Y:S01]  /*0560*/  SHF.R.S32.HI R79, RZ, 0x6, R82 ;  /* 0x00000006ff4f7819 */ /* 0x000fe20000011452 */
[----:B------:R-:W-:Y:S01]  /*0570*/  IMAD.IADD R76, R73, 0x1, -R76 ;  /* 0x00000001494c7824 */ /* 0x000fe200078e0a4c */
[----:B------:R-:W-:Y:S01]  /*0580*/  LOP3.LUT R77, R77, 0xfffff800, RZ, 0xc0, !PT ;  /* 0xfffff8004d4d7812 */ /* 0x000fe200078ec0ff */
[----:B------:R-:W-:Y:S01]  /*0590*/  IMAD.IADD R80, R78, 0x1, -R81 ;  /* 0x000000014e507824 */ /* 0x000fe200078e0a51 */
[----:B------:R-:W-:-:S02]  /*05a0*/  LEA.HI R82, R82, R79, RZ, 0x1 ;  /* 0x0000004f52527211 */ /* 0x000fc400078f08ff */
[----:B------:R-:W-:Y:S01]  /*05b0*/  LOP3.LUT R83, R83, 0xfffffe, RZ, 0xc0, !PT ;  /* 0x00fffffe53537812 */ /* 0x000fe200078ec0ff */
[----:B------:R-:W-:Y:S01]  /*05c0*/  IMAD R76, R76, 0x2, R77 ;  /* 0x000000024c4c7824 */ /* 0x000fe200078e024d */
[----:B------:R-:W-:Y:S02]  /*05d0*/  LEA.HI R77, R68, R73, RZ, 0x4 ;  /* 0x00000049444d7211 */ /* 0x000fe400078f20ff */
[----:B------:R-:W-:Y:S02]  /*05e0*/  LOP3.LUT R82, R82, 0xfffffffe, RZ, 0xc0, !PT ;  /* 0xfffffffe52527812 */ /* 0x000fe400078ec0ff */
[--C-:B------:R-:W-:Y:S02]  /*05f0*/  SHF.R.S32.HI R68, RZ, 0x4, R77.reuse ;  /* 0x00000004ff447819 */ /* 0x100fe4000001144d */
[----:B------:R-:W-:Y:S01]  /*0600*/  SHF.R.S32.HI R85, RZ, 0x1f, R77 ;  /* 0x0000001fff557819 */ /* 0x000fe2000001144d */
[----:B------:R-:W-:Y:S01]  /*0610*/  IMAD.IADD R78, R79, 0x1, -R82 ;  /* 0x000000014f4e7824 */ /* 0x000fe200078e0a52 */
[----:B------:R-:W-:-:S02]  /*0620*/  IADD3 R83, R84, -R83, RZ ;  /* 0x8000005354537210 */ /* 0x000fc40007ffe0ff */
[----:B------:R-:W-:Y:S02]  /*0630*/  LEA.HI R85, R85, R68, RZ, 0x2 ;  /* 0x0000004455557211 */ /* 0x000fe400078f10ff */
[----:B------:R-:W-:Y:S02]  /*0640*/  LEA R76, R83, R76, 0x8 ;  /* 0x0000004c534c7211 */ /* 0x000fe400078e40ff */
[----:B------:R-:W-:Y:S02]  /*0650*/  LOP3.LUT R85, R85, 0xffffffc, RZ, 0xc0, !PT ;  /* 0x0ffffffc55557812 */ /* 0x000fe400078ec0ff */
[----:B------:R-:W-:Y:S02]  /*0660*/  LOP3.LUT R87, R74, 0xffffff80, RZ, 0xc0, !PT ;  /* 0xffffff804a577812 */ /* 0x000fe400078ec0ff */
[----:B------:R-:W-:Y:S01]  /*0670*/  IMNMX R72, R72, 0x80, PT ;  /* 0x0000008048487817 */ /* 0x000fe20003800200 */
[----:B------:R-:W-:-:S04]  /*0680*/  IMAD.IADD R74, R68, 0x1, -R85 ;  /* 0x00000001444a7824 */ /* 0x000fc800078e0a55 */
[----:B------:R-:W-:Y:S01]  /*0690*/  IMAD R74, R74, 0x10, R87 ;  /* 0x000000104a4a7824 */ /* 0x000fe200078e0257 */
[----:B--2---:R0:W-:Y:S04]  /*06a0*/  STS.128 [R73.X16], R4 ;  /* 0x0000000449007388 */ /* 0x0041e8000000cc00 */
[----:B---3--:R1:W-:Y:S04]  /*06b0*/  STS.128 [R73.X16+0x1000], R8 ;  /* 0x0010000849007388 */ /* 0x0083e8000000cc00 */
[----:B----4-:R2:W-:Y:S04]  /*06c0*/  STS.128 [R73.X16+0x2000], R12 ;  /* 0x0020000c49007388 */ /* 0x0105e8000000cc00 */
[----:B-----5:R-:W-:Y:S04]  /*06d0*/  STS.128 [R73.X16+0x3000], R16 ;  /* 0x0030001049007388 */ /* 0x020fe8000000cc00 */
[----:B------:R3:W-:Y:S01]  /*06e0*/  STS.128 [R73.X16+0x4000], R20 ;  /* 0x0040001449007388 */ /* 0x0007e2000000cc00 */
[----:B0-----:R-:W-:-:S02]  /*06f0*/  SHF.R.S32.HI R5, RZ, 0x1f, R80 ;  /* 0x0000001fff057819 */ /* 0x001fc40000011450 */
[----:B------:R-:W-:Y:S01]  /*0700*/  LOP3.LUT R6, R77, 0xfffffff0, RZ, 0xc0, !PT ;  /* 0xfffffff04d067812 */ /* 0x000fe200078ec0ff */
[----:B------:R0:W-:Y:S01]  /*0710*/  STS.128 [R73.X16+0x5000], R24 ;  /* 0x0050001849007388 */ /* 0x0001e2000000cc00 */
[----:B------:R-:W-:-:S03]  /*0720*/  LEA.HI R4, R5, R80, RZ, 0x2 ;  /* 0x0000005005047211 */ /* 0x000fc600078f10ff */
[----:B------:R4:W-:Y:S01]  /*0730*/  STS.128 [R73.X16+0x6000], R28 ;  /* 0x0060001c49007388 */ /* 0x0009e2000000cc00 */
[----:B-1----:R-:W-:Y:S01]  /*0740*/  IMAD.IADD R10, R73, 0x1, -R6 ;  /* 0x00000001490a7824 */ /* 0x002fe200078e0a06 */
[----:B------:R-:W-:Y:S01]  /*0750*/  LOP3.LUT R11, R4, 0x7fffffc, RZ, 0xc0, !PT ;  /* 0x07fffffc040b7812 */ /* 0x000fe200078ec0ff */
[----:B--2---:R-:W-:Y:S01]  /*0760*/  IMAD.SHL.U32 R12, R78, 0x40, RZ ;  /* 0x000000404e0c7824 */ /* 0x004fe200078e00ff */
[----:B------:R1:W-:Y:S01]  /*0770*/  STS.128 [R73.X16+0x7000], R32 ;  /* 0x0070002049007388 */ /* 0x0003e2000000cc00 */
[----:B------:R-:W-:Y:S02]  /*0780*/  IMAD.SHL.U32 R6, R4, 0x10, RZ ;  /* 0x0000001004067824 */ /* 0x000fe400078e00ff */
[----:B------:R-:W-:Y:S01]  /*0790*/  IMAD.SHL.U32 R4, R10, 0x8, RZ ;  /* 0x000000080a047824 */ /* 0x000fe200078e00ff */
[----:B------:R-:W-:Y:S01]  /*07a0*/  STS.128 [R73.X16+0x8000], R36 ;  /* 0x0080002449007388 */ /* 0x000fe2000000cc00 */
[----:B---3--:R-:W-:Y:S01]  /*07b0*/  IADD3 R21, R80, -R11, RZ ;  /* 0x8000000b50157210 */ /* 0x008fe20007ffe0ff */
[----:B------:R-:W-:Y:S01]  /*07c0*/  IMAD.SHL.U32 R11, R78, 0x8, RZ ;  /* 0x000000084e0b7824 */ /* 0x000fe200078e00ff */
[----:B------:R-:W-:Y:S01]  /*07d0*/  LOP3.LUT R13, R12, 0x40, RZ, 0xc0, !PT ;  /* 0x000000400c0d7812 */ /* 0x000fe200078ec0ff */
[----:B------:R-:W-:Y:S01]  /*07e0*/  STS.128 [R73.X16+0x9000], R40 ;  /* 0x0090002849007388 */ /* 0x000fe2000000cc00 */
[----:B------:R-:W-:-:S02]  /*07f0*/  LOP3.LUT R6, R6, 0x40, RZ, 0xc0, !PT ;  /* 0x0000004006067812 */ /* 0x000fc400078ec0ff */
[----:B------:R-:W-:Y:S01]  /*0800*/  LEA.HI R22, R10, R10, RZ, 0x1 ;  /* 0x0000000a0a167211 */ /* 0x000fe200078f08ff */
[----:B------:R-:W-:Y:S01]  /*0810*/  STS.128 [R73.X16+0xa000], R44 ;  /* 0x00a0002c49007388 */ /* 0x000fe2000000cc00 */
[----:B0-----:R-:W-:Y:S01]  /*0820*/  LOP3.LUT R24, R13, 0x8, R4, 0xf8, !PT ;  /* 0x000000080d187812 */ /* 0x001fe200078ef804 */
[----:B----4-:R-:W-:Y:S01]  /*0830*/  IMAD R31, R21, 0x10, R76 ;  /* 0x00000010151f7824 */ /* 0x010fe200078e024c */
[----:B------:R-:W-:Y:S01]  /*0840*/  SHF.R.U32.HI R25, RZ, 0x3, R13 ;  /* 0x00000003ff197819 */ /* 0x000fe2000001160d */
[----:B------:R-:W-:Y:S01]  /*0850*/  STS.128 [R73.X16+0xb000], R48 ;  /* 0x00b0003049007388 */ /* 0x000fe2000000cc00 */
[----:B------:R-:W-:Y:S02]  /*0860*/  LOP3.LUT R20, R6, 0x8, R11, 0xf8, !PT ;  /* 0x0000000806147812 */ /* 0x000fe400078ef80b */
[----:B-1----:R-:W-:Y:S01]  /*0870*/  LOP3.LUT R32, R24, R25, RZ, 0x3c, !PT ;  /* 0x0000001918207212 */ /* 0x002fe200078e3cff */
[----:B------:R-:W-:Y:S01]  /*0880*/  STS.128 [R73.X16+0xc000], R52 ;  /* 0x00c0003449007388 */ /* 0x000fe2000000cc00 */
[----:B------:R-:W-:-:S02]  /*0890*/  SHF.R.U32.HI R23, RZ, 0x3, R6 ;  /* 0x00000003ff177819 */ /* 0x000fc40000011606 */
[----:B------:R-:W-:Y:S01]  /*08a0*/  SHF.L.U32 R22, R22, 0xa, RZ ;  /* 0x0000000a16167819 */ /* 0x000fe200000006ff */
[----:B------:R-:W-:Y:S01]  /*08b0*/  STS.128 [R73.X16+0xd000], R56 ;  /* 0x00d0003849007388 */ /* 0x000fe2000000cc00 */
[----:B------:R-:W-:Y:S02]  /*08c0*/  LOP3.LUT R30, R20, R23, RZ, 0x3c, !PT ;  /* 0x00000017141e7212 */ /* 0x000fe400078e3cff */
[----:B------:R-:W-:Y:S01]  /*08d0*/  LOP3.LUT R33, R22, 0x7ffff800, RZ, 0xc0, !PT ;  /* 0x7ffff80016217812 */ /* 0x000fe200078ec0ff */
[----:B------:R-:W-:Y:S01]  /*08e0*/  STS.128 [R73.X16+0xe000], R60 ;  /* 0x00e0003c49007388 */ /* 0x000fe2000000cc00 */
[----:B------:R-:W-:Y:S02]  /*08f0*/  ISETP.GE.AND P0, PT, R4, c[0x0][0x194], PT ;  /* 0x0000650004007a0c */ /* 0x000fe40003f06270 */
[----:B------:R-:W-:Y:S01]  /*0900*/  IADD3 R74, R32, R74, R33 ;  /* 0x0000004a204a7210 */ /* 0x000fe20007ffe021 */
[----:B------:R-:W-:Y:S04]  /*0910*/  STS.128 [R73.X16+0xf000], R64 ;  /* 0x00f0004049007388 */ /* 0x000fe8000000cc00 */
[----:B------:R-:W-:Y:S06]  /*0920*/  BAR.SYNC.DEFER_BLOCKING 0x0 ;  /* 0x0000000000007b1d */ /* 0x000fec0000010000 */
[----:B------:R-:W0:Y:S04]  /*0930*/  LDS R5, [R73.X4] ;  /* 0x0000000049057984 */ /* 0x000e280000004800 */
        /* <DEDUP_REMOVED lines=10> */
[----:B0-----:R-:W-:-:S02]  /*09e0*/  FMUL.FTZ R6, R5, c[0x0][0x1b8] ;  /* 0x00006e0005067a20 */ /* 0x001fc40000410000 */
[----:B------:R-:W-:Y:S01]  /*09f0*/  IMAD.IADD R5, R30, 0x1, R31 ;  /* 0x000000011e057824 */ /* 0x000fe200078e021f */
[----:B------:R-:W0:Y:S01]  /*0a00*/  LDS R17, [R73.X4+0x2c00] ;  /* 0x002c000049117984 */ /* 0x000e220000004800 */
[----:B-1----:R-:W-:-:S03]  /*0a10*/  FMUL.FTZ R7, R7, c[0x0][0x1b8] ;  /* 0x00006e0007077a20 */ /* 0x002fc60000410000 */
[----:B------:R-:W1:Y:S01]  /*0a20*/  LDS R24, [R73.X4+0x4800] ;  /* 0x0048000049187984 */ /* 0x000e620000004800 */
[----:B--2---:R-:W-:Y:S01]  /*0a30*/  FMUL.FTZ R8, R8, c[0x0][0x1b8] ;  /* 0x00006e0008087a20 */ /* 0x004fe20000410000 */
[----:B------:R-:W-:Y:S02]  /*0a40*/  F2FP.PACK_AB R6, R7, R6 ;  /* 0x000000060706723e */ /* 0x000fe400000000ff */
[----:B------:R-:W2:Y:S01]  /*0a50*/  LDS R25, [R73.X4+0x4c00] ;  /* 0x004c000049197984 */ /* 0x000ea20000004800 */
[----:B---3--:R-:W-:-:S03]  /*0a60*/  FMUL.FTZ R9, R9, c[0x0][0x1b8] ;  /* 0x00006e0009097a20 */ /* 0x008fc60000410000 */
[----:B------:R-:W3:Y:S02]  /*0a70*/  LDS R26, [R73.X4+0x5000] ;  /* 0x00500000491a7984 */ /* 0x000ee40000004800 */
[----:B------:R-:W-:Y:S01]  /*0a80*/  F2FP.PACK_AB R7, R9, R8 ;  /* 0x000000080907723e */ /* 0x000fe200000000ff */
[----:B----4-:R-:W-:Y:S01]  /*0a90*/  FMUL.FTZ R8, R10, c[0x0][0x1b8] ;  /* 0x00006e000a087a20 */ /* 0x010fe20000410000 */
[----:B------:R-:W4:Y:S01]  /*0aa0*/  LDS R27, [R73.X4+0x5400] ;  /* 0x00540000491b7984 */ /* 0x000f220000004800 */
[----:B-----5:R-:W-:-:S03]  /*0ab0*/  FMUL.FTZ R11, R11, c[0x0][0x1b8] ;  /* 0x00006e000b0b7a20 */ /* 0x020fc60000410000 */
[----:B------:R-:W5:Y:S01]  /*0ac0*/  LDS R28, [R73.X4+0x5800] ;  /* 0x00580000491c7984 */ /* 0x000f620000004800 */
[----:B------:R-:W-:Y:S01]  /*0ad0*/  FMUL.FTZ R9, R12, c[0x0][0x1b8] ;  /* 0x00006e000c097a20 */ /* 0x000fe20000410000 */
[----:B------:R-:W-:Y:S01]  /*0ae0*/  F2FP.PACK_AB R8, R11, R8 ;  /* 0x000000080b08723e */ /* 0x000fe200000000ff */
[----:B------:R-:W-:Y:S01]  /*0af0*/  FMUL.FTZ R10, R13, c[0x0][0x1b8] ;  /* 0x00006e000d0a7a20 */ /* 0x000fe20000410000 */
[----:B------:R-:W5:Y:S01]  /*0b00*/  LDS R18, [R73.X4+0x3000] ;  /* 0x0030000049127984 */ /* 0x000f620000004800 */
[----:B------:R-:W-:-:S03]  /*0b10*/  FMUL.FTZ R14, R14, c[0x0][0x1b8] ;  /* 0x00006e000e0e7a20 */ /* 0x000fc60000410000 */
[----:B------:R-:W5:Y:S01]  /*0b20*/  LDS R19, [R73.X4+0x3400] ;  /* 0x0034000049137984 */ /* 0x000f620000004800 */
[----:B------:R-:W-:Y:S01]  /*0b30*/  F2FP.PACK_AB R9, R10, R9 ;  /* 0x000000090a09723e */ /* 0x000fe200000000ff */
[----:B------:R-:W-:Y:S02]  /*0b40*/  FMUL.FTZ R15, R15, c[0x0][0x1b8] ;  /* 0x00006e000f0f7a20 */ /* 0x000fe40000410000 */
[----:B------:R-:W5:Y:S01]  /*0b50*/  LDS R20, [R73.X4+0x3800] ;  /* 0x0038000049147984 */ /* 0x000f620000004800 */
[----:B------:R-:W-:-:S03]  /*0b60*/  FMUL.FTZ R16, R16, c[0x0][0x1b8] ;  /* 0x00006e0010107a20 */ /* 0x000fc60000410000 */
[----:B------:R-:W5:Y:S01]  /*0b70*/  LDS R21, [R73.X4+0x3c00] ;  /* 0x003c000049157984 */ /* 0x000f620000004800 */
[----:B------:R-:W-:Y:S01]  /*0b80*/  F2FP.PACK_AB R10, R15, R14 ;  /* 0x0000000e0f0a723e */ /* 0x000fe200000000ff */
[----:B0-----:R-:W-:Y:S02]  /*0b90*/  FMUL.FTZ R17, R17, c[0x0][0x1b8] ;  /* 0x00006e0011117a20 */ /* 0x001fe40000410000 */
[----:B------:R-:W0:Y:S01]  /*0ba0*/  LDS R29, [R73.X4+0x5c00] ;  /* 0x005c0000491d7984 */ /* 0x000e220000004800 */
[----:B-1----:R-:W-:-:S03]  /*0bb0*/  FMUL.FTZ R15, R24, c[0x0][0x1b8] ;  /* 0x00006e00180f7a20 */ /* 0x002fc60000410000 */
[----:B------:R-:W1:Y:S01]  /*0bc0*/  LDS R22, [R73.X4+0x4000] ;  /* 0x0040000049167984 */ /* 0x000e620000004800 */
[----:B------:R-:W-:Y:S01]  /*0bd0*/  F2FP.PACK_AB R11, R17, R16 ;  /* 0x00000010110b723e */ /* 0x000fe200000000ff */
[----:B--2---:R-:W-:Y:S02]  /*0be0*/  FMUL.FTZ R16, R25, c[0x0][0x1b8] ;  /* 0x00006e0019107a20 */ /* 0x004fe40000410000 */
[----:B------:R-:W2:Y:S01]  /*0bf0*/  LDS R23, [R73.X4+0x4400] ;  /* 0x0044000049177984 */ /* 0x000ea20000004800 */
[----:B---3--:R-:W-:-:S03]  /*0c00*/  FMUL.FTZ R26, R26, c[0x0][0x1b8] ;  /* 0x00006e001a1a7a20 */ /* 0x008fc60000410000 */
[----:B------:R-:W3:Y:S01]  /*0c10*/  LDS R30, [R73.X4+0x6000] ;  /* 0x00600000491e7984 */ /* 0x000ee20000004800 */
[----:B------:R-:W-:Y:S01]  /*0c20*/  F2FP.PACK_AB R15, R16, R15 ;  /* 0x0000000f100f723e */ /* 0x000fe200000000ff */
[----:B----4-:R-:W-:Y:S02]  /*0c30*/  FMUL.FTZ R27, R27, c[0x0][0x1b8] ;  /* 0x00006e001b1b7a20 */ /* 0x010fe40000410000 */
[----:B------:R-:W4:Y:S01]  /*0c40*/  LDS R31, [R73.X4+0x6400] ;  /* 0x00640000491f7984 */ /* 0x000f220000004800 */
[----:B-----5:R-:W-:-:S03]  /*0c50*/  FMUL.FTZ R17, R28, c[0x0][0x1b8] ;  /* 0x00006e001c117a20 */ /* 0x020fc60000410000 */
[----:B------:R-:W5:Y:S01]  /*0c60*/  LDS R32, [R73.X4+0x6800] ;  /* 0x0068000049207984 */ /* 0x000f620000004800 */
[----:B------:R-:W-:-:S03]  /*0c70*/  F2FP.PACK_AB R16, R27, R26 ;  /* 0x0000001a1b10723e */ /* 0x000fc600000000ff */
        /* <DEDUP_REMOVED lines=18> */
[----:B---3--:R-:W-:Y:S01]  /*0da0*/  FMUL.FTZ R18, R30, c[0x0][0x1b8] ;  /* 0x00006e001e127a20 */ /* 0x008fe20000410000 */
[----:B------:R-:W-:Y:S01]  /*0db0*/  F2FP.PACK_AB R14, R23, R22 ;  /* 0x00000016170e723e */ /* 0x000fe200000000ff */
[----:B----4-:R-:W-:Y:S01]  /*0dc0*/  FMUL.FTZ R31, R31, c[0x0][0x1b8] ;  /* 0x00006e001f1f7a20 */ /* 0x010fe20000410000 */
[----:B------:R-:W3:Y:S01]  /*0dd0*/  LDS R47, [R73.X4+0xb400] ;  /* 0x00b40000492f7984 */ /* 0x000ee20000004800 */
[----:B-----5:R-:W-:-:S03]  /*0de0*/  FMUL.FTZ R19, R32, c[0x0][0x1b8] ;  /* 0x00006e0020137a20 */ /* 0x020fc60000410000 */
[----:B------:R-:W-:Y:S01]  /*0df0*/  F2FP.PACK_AB R18, R31, R18 ;  /* 0x000000121f12723e */ /* 0x000fe200000000ff */
[----:B------:R-:W4:Y:S01]  /*0e00*/  LDS R38, [R73.X4+0x8c00] ;  /* 0x008c000049267984 */ /* 0x000f220000004800 */
        /* <DEDUP_REMOVED lines=15> */
[----:B-1----:R-:W-:-:S03]  /*0f00*/  FMUL.FTZ R32, R26, c[0x0][0x1b8] ;  /* 0x00006e001a207a20 */ /* 0x002fc60000410000 */
[----:B------:R-:W1:Y:S01]  /*0f10*/  LDS R44, [R73.X4+0xa400] ;  /* 0x00a40000492c7984 */ /* 0x000e620000004800 */
[----:B--2---:R-:W-:Y:S01]  /*0f20*/  FMUL.FTZ R31, R28, c[0x0][0x1b8] ;  /* 0x00006e001c1f7a20 */ /* 0x004fe20000410000 */
[----:B------:R-:W-:Y:S02]  /*0f30*/  F2FP.PACK_AB R27, R32, R27 ;  /* 0x0000001b201b723e */ /* 0x000fe400000000ff */
[----:B------:R-:W2:Y:S01]  /*0f40*/  LDS R45, [R73.X4+0xa800] ;  /* 0x00a80000492d7984 */ /* 0x000ea20000004800 */
[----:B---3--:R-:W-:-:S03]  /*0f50*/  FMUL.FTZ R32, R47, c[0x0][0x1b8] ;  /* 0x00006e002f207a20 */ /* 0x008fc60000410000 */
[----:B------:R-:W3:Y:S04]  /*0f60*/  LDS R46, [R73.X4+0xac00] ;  /* 0x00ac0000492e7984 */ /* 0x000ee80000004800 */
[----:B------:R-:W3:Y:S01]  /*0f70*/  LDS R34, [R73.X4+0xb800] ;  /* 0x00b8000049227984 */ /* 0x000ee20000004800 */
[----:B----4-:R-:W-:-:S03]  /*0f80*/  FMUL.FTZ R38, R38, c[0x0][0x1b8] ;  /* 0x00006e0026267a20 */ /* 0x010fc60000410000 */
[----:B------:R-:W4:Y:S01]  /*0f90*/  LDS R35, [R73.X4+0xbc00] ;  /* 0x00bc000049237984 */ /* 0x000f220000004800 */
[----:B-----5:R-:W-:Y:S01]  /*0fa0*/  FMUL.FTZ R33, R33, c[0x0][0x1b8] ;  /* 0x00006e0021217a20 */ /* 0x020fe20000410000 */
[----:B------:R-:W-:Y:S02]  /*0fb0*/  F2FP.PACK_AB R31, R38, R31 ;  /* 0x0000001f261f723e */ /* 0x000fe400000000ff */
        /* <DEDUP_REMOVED lines=21> */
[----:B------:R-:W-:Y:S01]  /*1110*/  FMUL.FTZ R34, R34, c[0x0][0x1b8] ;  /* 0x00006e0022227a20 */ /* 0x000fe20000410000 */
        /* <DEDUP_REMOVED lines=17> */
[----:B0-----:R-:W-:Y:S02]  /*1230*/  FMUL.FTZ R37, R37, c[0x0][0x1b8] ;  /* 0x00006e0025257a20 */ /* 0x001fe40000410000 */
[----:B-1----:R-:W-:-:S03]  /*1240*/  FMUL.FTZ R52, R52, c[0x0][0x1b8] ;  /* 0x00006e0034347a20 */ /* 0x002fc60000410000 */
[----:B------:R-:W-:Y:S01]  /*1250*/  F2FP.PACK_AB R36, R37, R36 ;  /* 0x000000242524723e */ /* 0x000fe200000000ff */
[----:B--2---:R-:W-:Y:S02]  /*1260*/  FMUL.FTZ R53, R53, c[0x0][0x1b8] ;  /* 0x00006e0035357a20 */ /* 0x004fe40000410000 */
[----:B---3--:R-:W-:-:S03]  /*1270*/  FMUL.FTZ R30, R30, c[0x0][0x1b8] ;  /* 0x00006e001e1e7a20 */ /* 0x008fc60000410000 */
[----:B------:R-:W-:Y:S01]  /*1280*/  F2FP.PACK_AB R52, R53, R52 ;  /* 0x000000343534723e */ /* 0x000fe200000000ff */
[----:B------:R-:W-:Y:S02]  /*1290*/  FMUL.FTZ R29, R29, c[0x0][0x1b8] ;  /* 0x00006e001d1d7a20 */ /* 0x000fe40000410000 */
[----:B----4-:R-:W-:-:S03]  /*12a0*/  FMUL.FTZ R24, R24, c[0x0][0x1b8] ;  /* 0x00006e0018187a20 */ /* 0x010fc60000410000 */
[----:B------:R-:W-:Y:S01]  /*12b0*/  F2FP.PACK_AB R29, R29, R30 ;  /* 0x0000001e1d1d723e */ /* 0x000fe200000000ff */
[----:B-----5:R-:W-:Y:S02]  /*12c0*/  FMUL.FTZ R23, R23, c[0x0][0x1b8] ;  /* 0x00006e0017177a20 */ /* 0x020fe40000410000 */
[----:B------:R-:W-:-:S03]  /*12d0*/  FMUL.FTZ R22, R22, c[0x0][0x1b8] ;  /* 0x00006e0016167a20 */ /* 0x000fc60000410000 */
[----:B------:R-:W-:Y:S01]  /*12e0*/  F2FP.PACK_AB R23, R23, R24 ;  /* 0x000000181717723e */ /* 0x000fe200000000ff */
[----:B------:R-:W-:Y:S01]  /*12f0*/  FMUL.FTZ R33, R28, c[0x0][0x1b8] ;  /* 0x00006e001c217a20 */ /* 0x000fe20000410000 */
[----:B------:R-:W-:Y:S02]  /*1300*/  SHF.L.U32 R28, R5, 0x1, RZ ;  /* 0x00000001051c7819 */ /* 0x000fe400000006ff */
[----:B------:R-:W-:Y:S01]  /*1310*/  IADD3 R5, R68, 0x10, RZ ;  /* 0x0000001044057810 */ /* 0x000fe20007ffe0ff */
[----:B------:R-:W-:Y:S01]  /*1320*/  FMUL.FTZ R25, R25, c[0x0][0x1b8] ;  /* 0x00006e0019197a20 */ /* 0x000fe20000410000 */
[----:B------:R-:W-:Y:S01]  /*1330*/  F2FP.PACK_AB R22, R33, R22 ;  /* 0x000000162116723e */ /* 0x000fe200000000ff */
[----:B------:R0:W-:Y:S01]  /*1340*/  STS [R28+0x10000], R6 ;  /* 0x010000061c007388 */ /* 0x0001e20000000800 */
[----:B------:R-:W-:Y:S01]  /*1350*/  ISETP.GE.OR P4, PT, R5, R72, P0 ;  /* 0x000000480500720c */ /* 0x000fe20000786670 */
[----:B------:R-:W-:Y:S01]  /*1360*/  FMUL.FTZ R26, R26, c[0x0][0x1b8] ;  /* 0x00006e001a1a7a20 */ /* 0x000fe20000410000 */
[----:B------:R-:W-:Y:S01]  /*1370*/  SHF.R.S32.HI R5, RZ, 0x1f, R4 ;  /* 0x0000001fff057819 */ /* 0x000fe20000011404 */
[----:B------:R1:W-:Y:S03]  /*1380*/  STS [R28+0x10100], R7 ;  /* 0x010100071c007388 */ /* 0x0003e60000000800 */
[----:B------:R-:W-:Y:S01]  /*1390*/  F2FP.PACK_AB R25, R26, R25 ;  /* 0x000000191a19723e */ /* 0x000fe200000000ff */
[----:B------:R2:W-:Y:S01]  /*13a0*/  STS [R28+0x12000], R14 ;  /* 0x0120000e1c007388 */ /* 0x0005e20000000800 */
[----:B0-----:R-:W-:-:S03]  /*13b0*/  IMAD.SHL.U32 R6, R74, 0x2, RZ ;  /* 0x000000024a067824 */ /* 0x001fc600078e00ff */
[----:B------:R0:W-:Y:S01]  /*13c0*/  STS [R28+0x12100], R15 ;  /* 0x0121000f1c007388 */ /* 0x0001e20000000800 */
[----:B-1----:R-:W-:-:S03]  /*13d0*/  IADD3 R7, R68, 0x20, RZ ;  /* 0x0000002044077810 */ /* 0x002fc60007ffe0ff */
[----:B------:R-:W-:Y:S01]  /*13e0*/  STS [R28+0x10400], R8 ;  /* 0x010400081c007388 */ /* 0x000fe20000000800 */
[----:B--2---:R-:W-:Y:S01]  /*13f0*/  IMAD R14, R3, c[0x0][0x1a8], RZ ;  /* 0x00006a00030e7a24 */ /* 0x004fe200078e02ff */
[-C--:B------:R-:W-:Y:S02]  /*1400*/  ISETP.GE.OR P3, PT, R7, R72.reuse, P0 ;  /* 0x000000480700720c */ /* 0x080fe40000766670 */
[----:B------:R-:W-:Y:S01]  /*1410*/  STS [R28+0x10500], R9 ;  /* 0x010500091c007388 */ /* 0x000fe20000000800 */
[----:B------:R-:W-:Y:S01]  /*1420*/  IADD3 R3, R68, 0x30, RZ ;  /* 0x0000003044037810 */ /* 0x000fe20007ffe0ff */
[C---:B------:R-:W-:Y:S02]  /*1430*/  IMAD R7, R69.reuse, c[0x0][0x1ac], R14 ;  /* 0x00006b0045077a24 */ /* 0x040fe400078e020e */
[----:B------:R-:W-:Y:S01]  /*1440*/  STS [R28+0x12400], R16 ;  /* 0x012400101c007388 */ /* 0x000fe20000000800 */
[----:B0-----:R-:W-:Y:S01]  /*1450*/  IMAD.WIDE.U32 R14, R69, c[0x0][0x1a8], R4 ;  /* 0x00006a00450e7a25 */ /* 0x001fe200078e0004 */
[----:B------:R-:W-:-:S02]  /*1460*/  ISETP.GE.OR P2, PT, R3, R72, P0 ;  /* 0x000000480300720c */ /* 0x000fc40000746670 */
[----:B------:R-:W-:Y:S01]  /*1470*/  STS [R28+0x12500], R17 ;  /* 0x012500111c007388 */ /* 0x000fe20000000800 */
[----:B------:R-:W-:Y:S01]  /*1480*/  IADD3 R3, R68, 0x50, RZ ;  /* 0x0000005044037810 */ /* 0x000fe20007ffe0ff */
[----:B------:R-:W-:Y:S02]  /*1490*/  IMAD.IADD R15, R15, 0x1, R7 ;  /* 0x000000010f0f7824 */ /* 0x000fe400078e0207 */
[----:B------:R-:W-:Y:S01]  /*14a0*/  STS [R28+0x10800], R10 ;  /* 0x0108000a1c007388 */ /* 0x000fe20000000800 */
[----:B------:R-:W-:Y:S01]  /*14b0*/  ISETP.GE.OR P5, PT, R3, R72, P0 ;  /* 0x000000480300720c */ /* 0x000fe200007a6670 */
[C---:B------:R-:W-:Y:S02]  /*14c0*/  IMAD R7, R71.reuse, c[0x0][0x1b4], R2 ;  /* 0x00006d0047077a24 */ /* 0x040fe400078e0202 */
[----:B------:R-:W-:Y:S01]  /*14d0*/  STS [R28+0x10900], R11 ;  /* 0x0109000b1c007388 */ /* 0x000fe20000000800 */
[----:B------:R-:W-:-:S03]  /*14e0*/  IMAD.WIDE.U32 R2, R71, c[0x0][0x1b0], R14 ;  /* 0x00006c0047027a25 */ /* 0x000fc600078e000e */
[----:B------:R-:W-:Y:S04]  /*14f0*/  STS [R28+0x12800], R18 ;  /* 0x012800121c007388 */ /* 0x000fe80000000800 */
[----:B------:R-:W-:Y:S04]  /*1500*/  STS [R28+0x12900], R19 ;  /* 0x012900131c007388 */ /* 0x000fe80000000800 */
[----:B------:R-:W-:Y:S04]  /*1510*/  STS [R28+0x10c00], R12 ;  /* 0x010c000c1c007388 */ /* 0x000fe80000000800 */
[----:B------:R0:W-:Y:S04]  /*1520*/  STS [R28+0x10d00], R13 ;  /* 0x010d000d1c007388 */ /* 0x0001e80000000800 */
[----:B------:R1:W-:Y:S04]  /*1530*/  STS [R28+0x12c00], R20 ;  /* 0x012c00141c007388 */ /* 0x0003e80000000800 */
[----:B------:R1:W-:Y:S01]  /*1540*/  STS [R28+0x12d00], R21 ;  /* 0x012d00151c007388 */ /* 0x0003e20000000800 */
[----:B0-----:R-:W-:-:S03]  /*1550*/  CS2R R12, SRZ ;  /* 0x00000000000c7805 */ /* 0x001fc6000001ff00 */
[----:B------:R1:W-:Y:S01]  /*1560*/  STS [R28+0x14000], R27 ;  /* 0x0140001b1c007388 */ /* 0x0003e20000000800 */
[--C-:B------:R-:W-:Y:S01]  /*1570*/  @P1 IMAD.MOV.U32 R12, RZ, RZ, R0.reuse ;  /* 0x000000ffff0c1224 */ /* 0x100fe200078e0000 */
[----:B------:R-:W-:Y:S02]  /*1580*/  @P1 SHF.R.S32.HI R13, RZ, 0x1f, R0 ;  /* 0x0000001fff0d1819 */ /* 0x000fe40000011400 */
[----:B------:R1:W-:Y:S01]  /*1590*/  STS [R28+0x14100], R31 ;  /* 0x0141001f1c007388 */ /* 0x0003e20000000800 */
[C---:B------:R-:W-:Y:S02]  /*15a0*/  IADD3 R0, R68.reuse, 0x40, RZ ;  /* 0x0000004044007810 */ /* 0x040fe40007ffe0ff */
[----:B------:R-:W-:Y:S01]  /*15b0*/  IADD3 R4, P1, R68, R12, RZ ;  /* 0x0000000c44047210 */ /* 0x000fe20007f3e0ff */
[----:B------:R1:W-:Y:S01]  /*15c0*/  STS [R28+0x16000], R48 ;  /* 0x016000301c007388 */ /* 0x0003e20000000800 */
[-C--:B------:R-:W-:Y:S02]  /*15d0*/  ISETP.GE.OR P6, PT, R0, R72.reuse, P0 ;  /* 0x000000480000720c */ /* 0x080fe400007c6670 */
[C---:B------:R-:W-:Y:S01]  /*15e0*/  LEA.HI.X.SX32 R5, R68.reuse, R13, 0x1, P1 ;  /* 0x0000000d44057211 */ /* 0x040fe200008f0eff */
[----:B------:R1:W-:Y:S01]  /*15f0*/  STS [R28+0x16100], R50 ;  /* 0x016100321c007388 */ /* 0x0003e20000000800 */
[----:B------:R-:W-:-:S02]  /*1600*/  ISETP.GE.OR P1, PT, R68, R72, P0 ;  /* 0x000000484400720c */ /* 0x000fc40000726670 */
[----:B------:R-:W-:Y:S01]  /*1610*/  IADD3 R0, R68, 0x60, RZ ;  /* 0x0000006044007810 */ /* 0x000fe20007ffe0ff */
[----:B------:R1:W-:Y:S01]  /*1620*/  STS [R28+0x14400], R39 ;  /* 0x014400271c007388 */ /* 0x0003e20000000800 */
[----:B------:R-:W-:Y:S01]  /*1630*/  IMAD.WIDE R70, R70, 0x80, R4 ;  /* 0x0000008046467825 */ /* 0x000fe200078e0204 */
[----:B------:R-:W-:Y:S02]  /*1640*/  IADD3 R68, R68, 0x70, RZ ;  /* 0x0000007044447810 */ /* 0x000fe40007ffe0ff */
[----:B------:R1:W-:Y:S01]  /*1650*/  STS [R28+0x14500], R41 ;  /* 0x014500291c007388 */ /* 0x0003e20000000800 */
[----:B------:R-:W-:Y:S02]  /*1660*/  IADD3 R5, R3, R7, RZ ;  /* 0x0000000703057210 */ /* 0x000fe40007ffe0ff */
[----:B------:R-:W-:Y:S01]  /*1670*/  LEA R12, R74, 0x10000, 0x1 ;  /* 0x000100004a0c7811 */ /* 0x000fe200078e08ff */
[----:B------:R1:W-:Y:S04]  /*1680*/  STS [R28+0x16400], R36 ;  /* 0x016400241c007388 */ /* 0x0003e80000000800 */
        /* <DEDUP_REMOVED lines=9> */
[----:B------:R-:W-:Y:S06]  /*1720*/  BAR.SYNC.DEFER_BLOCKING 0x0 ;  /* 0x0000000000007b1d */ /* 0x000fec0000010000 */
[----:B------:R1:W0:Y:S01]  /*1730*/  LDS.128 R8, [R6+0x10e00] ;  /* 0x010e000006087984 */ /* 0x0002220000000c00 */
[----:B------:R-:W-:Y:S05]  /*1740*/  @P1 BRA `(.L_x_2223) ;  /* 0x0000009000001947 */ /* 0x000fea0003800000 */
[----:B------:R-:W2:Y:S01]  /*1750*/  LDS.128 R12, [R12] ;  /* 0x000000000c0c7984 */ /* 0x000ea20000000c00 */
[----:B------:R-:W-:-:S02]  /*1760*/  IMAD R7, R71, c[0x0][0x1a0], RZ ;  /* 0x0000680047077a24 */ /* 0x000fc400078e02ff */
[----:B------:R-:W-:Y:S02]  /*1770*/  IMAD.MOV.U32 R4, RZ, RZ, R2 ;  /* 0x000000ffff047224 */ /* 0x000fe400078e0002 */
[C---:B------:R-:W-:Y:S02]  /*1780*/  IMAD R7, R70.reuse, c[0x0][0x1a4], R7 ;  /* 0x0000690046077a24 */ /* 0x040fe400078e0207 */
[----:B------:R-:W-:-:S04]  /*1790*/  IMAD.WIDE.U32 R16, R70, c[0x0][0x1a0], R4 ;  /* 0x0000680046107a25 */ /* 0x000fc800078e0004 */
[----:B------:R-:W-:Y:S01]  /*17a0*/  IMAD.IADD R7, R17, 0x1, R7 ;  /* 0x0000000111077824 */ /* 0x000fe200078e0207 */
[----:B------:R-:W-:-:S04]  /*17b0*/  LEA R18, P1, R16, c[0x0][0x188], 0x1 ;  /* 0x0000620010127a11 */ /* 0x000fc800078208ff */
[----:B------:R-:W-:-:S05]  /*17c0*/  LEA.HI.X R19, R16, c[0x0][0x18c], R7, 0x1, P1 ;  /* 0x0000630010137a11 */ /* 0x000fca00008f0c07 */
[----:B--2---:R2:W-:Y:S04]  /*17d0*/  STG.E.128 [R18.64], R12 ;  /* 0x0000000c12007986 */ /* 0x0045e8000c101d04 */
.L_x_2223:
[----:B------:R-:W-:Y:S05]  /*17e0*/  BSYNC B0 ;  /* 0x0000000000007941 */ /* 0x000fea0003800000 */
.L_x_2222:
[----:B--2---:R2:W3:Y:S01]  /*17f0*/  LDS.128 R12, [R6+0x10200] ;  /* 0x01020000060c7984 */ /* 0x0044e20000000c00 */
[----:B------:R-:W-:Y:S01]  /*1800*/  BSSY B0, `(.L_x_2224) ;  /* 0x000000f000007945 */ /* 0x000fe20003800000 */
[-C--:B------:R-:W-:Y:S02]  /*1810*/  ISETP.GE.OR P1, PT, R0, R72.reuse, P0 ;  /* 0x000000480000720c */ /* 0x080fe40000726670 */
[----:B------:R-:W-:Y:S01]  /*1820*/  ISETP.GE.OR P0, PT, R68, R72, P0 ;  /* 0x000000484400720c */ /* 0x000fe20000706670 */
[----:B------:R-:W-:Y:S07]  /*1830*/  @P4 BRA `(.L_x_2225) ;  /* 0x000000b000004947 */ /* 0x000fee0003800000 */
        /* <DEDUP_REMOVED lines=10> */
[----:B---3--:R3:W-:Y:S02]  /*18e0*/  STG.E.128 [R18.64], R12 ;  /* 0x0000000c12007986 */ /* 0x0087e4000c101d04 */
.L_x_2225:
[----:B------:R-:W-:Y:S05]  /*18f0*/  BSYNC B0 ;  /* 0x0000000000007941 */ /* 0x000fea0003800000 */
.L_x_2224:
[----:B---3--:R3:W4:Y:S01]  /*1900*/  LDS.128 R12, [R6+0x10400] ;  /* 0x01040000060c7984 */ /* 0x0087220000000c00 */
        /* <DEDUP_REMOVED lines=12> */
[----:B----4-:R4:W-:Y:S02]  /*19d0*/  STG.E.128 [R18.64], R12 ;  /* 0x0000000c12007986 */ /* 0x0109e4000c101d04 */
.L_x_2227:
[----:B------:R-:W-:Y:S05]  /*19e0*/  BSYNC B0 ;  /* 0x0000000000007941 */ /* 0x000fea0003800000 */
.L_x_2226:
[----:B----4-:R4:W1:Y:S01]  /*19f0*/  LDS.128 R12, [R6+0x10600] ;  /* 0x01060000060c7984 */ /* 0x0108620000000c00 */
        /* <DEDUP_REMOVED lines=13> */
.L_x_2229:
[----:B------:R-:W-:Y:S05]  /*1ad0*/  BSYNC B0 ;  /* 0x0000000000007941 */ /* 0x000fea0003800000 */
.L_x_2228:
[----:B-1----:R1:W2:Y:S01]  /*1ae0*/  LDS.128 R12, [R6+0x10800] ;  /* 0x01080000060c7984 */ /* 0x0022a20000000c00 */
        /* <DEDUP_REMOVED lines=12> */
[----:B--2---:R2:W-:Y:S02]  /*1bb0*/  STG.E.128 [R18.64], R12 ;  /* 0x0000000c12007986 */ /* 0x0045e4000c101d04 */
.L_x_2231:
[----:B------:R-:W-:Y:S05]  /*1bc0*/  BSYNC B0 ;  /* 0x0000000000007941 */ /* 0x000fea0003800000 */
.L_x_2230:
[----:B--2---:R2:W1:Y:S01]  /*1bd0*/  LDS.128 R12, [R6+0x10a00] ;  /* 0x010a0000060c7984 */ /* 0x0044620000000c00 */
        /* <DEDUP_REMOVED lines=13> */
.L_x_2233:
[----:B------:R-:W-:Y:S05]  /*1cb0*/  BSYNC B0 ;  /* 0x0000000000007941 */ /* 0x000fea0003800000 */
.L_x_2232:
[----:B-1----:R1:W2:Y:S01]  /*1cc0*/  LDS.128 R12, [R6+0x10c00] ;  /* 0x010c0000060c7984 */ /* 0x0022a20000000c00 */
[----:B------:R-:W-:Y:S01]  /*1cd0*/  BSSY B0, `(.L_x_2234) ;  /* 0x000000d000007945 */ /* 0x000fe20003800000 */
[----:B------:R-:W-:Y:S05]  /*1ce0*/  @P1 BRA `(.L_x_2235) ;  /* 0x000000b000001947 */ /* 0x000fea0003800000 */
[----:B------:R-:W-:Y:S01]  /*1cf0*/  IADD3 R17, P1, R70, 0x60, RZ ;  /* 0x0000006046117810 */ /* 0x000fe20007f3e0ff */
[----:B-1234-:R-:W-:Y:S01]  /*1d00*/  IMAD.MOV.U32 R6, RZ, RZ, R2 ;  /* 0x000000ffff067224 */ /* 0x01efe200078e0002 */
        /* <DEDUP_REMOVED lines=8> */
[----:B------:R1:W-:Y:S02]  /*1d90*/  STG.E.128 [R16.64], R12 ;  /* 0x0000000c10007986 */ /* 0x0003e4000c101d04 */
.L_x_2235:
[----:B------:R-:W-:Y:S05]  /*1da0*/  BSYNC B0 ;  /* 0x0000000000007941 */ /* 0x000fea0003800000 */
.L_x_2234:
        /* <DEDUP_REMOVED lines=12> */
.L_x_2236:
        /* <DEDUP_REMOVED lines=9> */
.L_x_2345:


//--------------------- .text._ZN7cutlass13device_kernelIN5flash32FlashAttnBwdPostprocessConvertdQIN4cute5tupleIJNS3_1CILi64EEENS5_ILi128EEEEEENS_6half_tEfNS_4arch4Sm80ELi256ENS3_8TiledMMAINS3_8MMA_AtomIJNS3_28SM80_16x8x16_F32F16F16F32_TNEEEENS3_6LayoutINS4_IJNS5_ILi2EEENS5_ILi4EEENS5_ILi1EEEEEENS4_IJSJ_SH_NS5_ILi0EEEEEEEENS4_IJNS5_ILi32EEES6_NS5_ILi16EEEEEEEELb0EEEEEvNT_6ParamsE --------------------------
	.section	.text._ZN7cutlass13device_kernelIN5flash32FlashAttnBwdPostprocessConvertdQIN4cute5tupleIJNS3_1CILi64EEENS5_ILi128EEEEEENS_6half_tEfNS_4arch4Sm80ELi256ENS3_8TiledMMAINS3_8MMA_AtomIJNS3_28SM80_16x8x16_F32F16F16F32_TNEEEENS3_6LayoutINS4_IJNS5_ILi2EEENS5_ILi4EEENS5_ILi1EEEEEENS4_IJSJ_SH_NS5_ILi0EEEEEEEENS4_IJNS5_ILi32EEES6_NS5_ILi16EEEEEEEELb0EEEEEvNT_6ParamsE,"ax",@progbits
	.sectioninfo	@"SHI_REGISTERS=55"
	.align	128
.text._ZN7cutlass13device_kernelIN5flash32FlashAttnBwdPostprocessConvertdQIN4cute5tupleIJNS3_1CILi64EEENS5_ILi128EEEEEENS_6half_tEfNS_4arch4Sm80ELi256ENS3_8TiledMMAINS3_8MMA_AtomIJNS3_28SM80_16x8x16_F32F16F16F32_TNEEEENS3_6LayoutINS4_IJNS5_ILi2EEENS5_ILi4EEENS5_ILi1EEEEEENS4_IJSJ_SH_NS5_ILi0EEEEEEEENS4_IJNS5_ILi32EEES6_NS5_ILi16EEEEEEEELb0EEEEEvNT_6ParamsE:
        .type           _ZN7cutlass13device_kernelIN5flash32FlashAttnBwdPostprocessConvertdQIN4cute5tupleIJNS3_1CILi64EEENS5_ILi128EEEEEENS_6half_tEfNS_4arch4Sm80ELi256ENS3_8TiledMMAINS3_8MMA_AtomIJNS3_28SM80_16x8x16_F32F16F16F32_TNEEEENS3_6LayoutINS4_IJNS5_ILi2EEENS5_ILi4EEENS5_ILi1EEEEEENS4_IJSJ_SH_NS5_ILi0EEEEEEEENS4_IJNS5_ILi32EEES6_NS5_ILi16EEEEEEEELb0EEEEEvNT_6ParamsE,@function
        .size           _ZN7cutlass13device_kernelIN5flash32FlashAttnBwdPostprocessConvertdQIN4cute5tupleIJNS3_1CILi64EEENS5_ILi128EEEEEENS_6half_tEfNS_4arch4Sm80ELi256ENS3_8TiledMMAINS3_8MMA_AtomIJNS3_28SM80_16x8x16_F32F16F16F32_TNEEEENS3_6LayoutINS4_IJNS5_ILi2EEENS5_ILi4EEENS5_ILi1EEEEEENS4_IJSJ_SH_NS5_ILi0EEEEEEEENS4_IJNS5_ILi32EEES6_NS5_ILi16EEEEEEEELb0EEEEEvNT_6ParamsE,(.L_x_2346 - _ZN7cutlass13device_kernelIN5flash32FlashAttnBwdPostprocessConvertdQIN4cute5tupleIJNS3_1CILi64EEENS5_ILi128EEEEEENS_6half_tEfNS_4arch4Sm80ELi256ENS3_8TiledMMAINS3_8MMA_AtomIJNS3_28SM80_16x8x16_F32F16F16F32_TNEEEENS3_6LayoutINS4_IJNS5_ILi2EEENS5_ILi4EEENS5_ILi1EEEEEENS4_IJSJ_SH_NS5_ILi0EEEEEEEENS4_IJNS5_ILi32EEES6_NS5_ILi16EEEEEEEELb0EEEEEvNT_6ParamsE)
        .other          _ZN7cutlass13device_kernelIN5flash32FlashAttnBwdPostprocessConvertdQIN4cute5tupleIJNS3_1CILi64EEENS5_ILi128EEEEEENS_6half_tEfNS_4arch4Sm80ELi256ENS3_8TiledMMAINS3_8MMA_AtomIJNS3_28SM80_16x8x16_F32F16F16F32_TNEEEENS3_6LayoutINS4_IJNS5_ILi2EEENS5_ILi4EEENS5_ILi1EEEEEENS4_IJSJ_SH_NS5_ILi0EEEEEEEENS4_IJNS5_ILi32EEES6_NS5_ILi16EEEEEEEELb0EEEEEvNT_6ParamsE,@"STO_CUDA_ENTRY STV_DEFAULT"
_ZN7cutlass13device_kernelIN5flash32FlashAttnBwdPostprocessConvertdQIN4cute5tupleIJNS3_1CILi64EEENS5_ILi128EEEEEENS_6half_tEfNS_4arch4Sm80ELi256ENS3_8TiledMMAINS3_8MMA_AtomIJNS3_28SM80_16x8x16_F32F16F16F32_TNEEEENS3_6LayoutINS4_IJNS5_ILi2EEENS5_ILi4EEENS5_ILi1EEEEEENS4_IJSJ_SH_NS5_ILi0EEEEEEEENS4_IJNS5_ILi32EEES6_NS5_ILi16EEEEEEEELb0EEEEEvNT_6ParamsE:
        /* <DEDUP_REMOVED lines=15> */
[----:B-1----:R-:W-:Y:S01]  /*00f0*/  IMAD.SHL.U32 R2, R36, 0x40, RZ ;  /* 0x0000004024027824 */ /* 0x002fe200078e00ff */
[----:B------:R-:W-:Y:S05]  /*0100*/  @P1 BRA `(.L_x_2237) ;  /* 0x0000004000001947 */ /* 0x000fea0003800000 */
[----:B0-----:R-:W-:Y:S05]  /*0110*/  @!P0 BRA `(.L_x_2237) ;  /* 0x0000003000008947 */ /* 0x001fea0003800000 */
[----:B------:R-:W2:Y:S04]  /*0120*/  LDG.E R0, [R4.64] ;  /* 0x0000000404007981 */ /* 0x000ea8000c1e1900 */
[----:B-----5:R-:W2:Y:S02]  /*0130*/  LDG.E R37, [R4.64+0x4] ;  /* 0x0000040404257981 */ /* 0x020ea4000c1e1900 */
[----:B--2---:R-:W-:-:S03]  /*0140*/  IMAD.IADD R37, R37, 0x1, -R0 ;  /* 0x0000000125257824 */ /* 0x004fc600078e0a00 */
.L_x_2237:
[----:B0-----:R-:W-:Y:S01]  /*0150*/  ISETP.NE.AND.EX P1, PT, RZ, c[0x0][0x1c4], PT, P2 ;  /* 0x00007100ff007a0c */ /* 0x001fe20003f25320 */
[----:B-----5:R-:W-:Y:S01]  /*0160*/  @P0 IMAD R0, R38, 0x40, R41 ;  /* 0x0000004026000824 */ /* 0x020fe200078e0229 */
[----:B------:R-:W-:-:S13]  /*0170*/  ISETP.LE.AND P2, PT, R37, R2, PT ;  /* 0x000000022500720c */ /* 0x000fda0003f43270 */
[----:B------:R-:W-:Y:S05]  /*0180*/  @P1 EXIT P2 ;  /* 0x000000000000194d */ /* 0x000fea0001000000 */
[----:B------:R-:W0:Y:S01]  /*0190*/  S2R R43, SR_TID.X ;  /* 0x00000000002b7919 */ /* 0x000e220000002100 */
[----:B------:R-:W-:Y:S01]  /*01a0*/  @P0 SHF.R.S32.HI R3, RZ, 0x1f, R0 ;  /* 0x0000001fff030819 */ /* 0x000fe20000011400 */
[----:B------:R-:W-:Y:S01]  /*01b0*/  CS2R R4, SRZ ;  /* 0x0000000000047805 */ /* 0x000fe2000001ff00 */
[----:B------:R-:W-:Y:S01]  /*01c0*/  IMAD.SHL.U32 R7, R36, 0x2000, RZ ;  /* 0x0000200024077824 */ /* 0x000fe200078e00ff */
[----:B------:R-:W1:Y:S01]  /*01d0*/  S2R R42, SR_CTAID.Y ;  /* 0x00000000002a7919 */ /* 0x000e620000002600 */
[----:B------:R-:W-:-:S03]  /*01e0*/  @P0 LEA.HI R3, R3, R0, RZ, 0x6 ;  /* 0x0000000003030211 */ /* 0x000fc600078f30ff */
[----:B------:R-:W-:Y:S02]  /*01f0*/  SHF.R.S32.HI R9, RZ, 0x1f, R7 ;  /* 0x0000001fff097819 */ /* 0x000fe40000011407 */
[----:B------:R-:W-:-:S05]  /*0200*/  @P0 IMAD.SHL.U32 R3, R3, 0x80, RZ ;  /* 0x0000008003030824 */ /* 0x000fca00078e00ff */
[----:B------:R-:W-:-:S04]  /*0210*/  @P0 LOP3.LUT R3, R3, 0xffffe000, RZ, 0xc0, !PT ;  /* 0xffffe00003030812 */ /* 0x000fc800078ec0ff */
[----:B------:R-:W-:Y:S02]  /*0220*/  @P0 MOV R4, R3 ;  /* 0x0000000300040202 */ /* 0x000fe40000000f00 */
[----:B------:R-:W-:Y:S02]  /*0230*/  @P0 SHF.R.S32.HI R5, RZ, 0x1f, R3 ;  /* 0x0000001fff050819 */ /* 0x000fe40000011403 */
[----:B------:R-:W-:Y:S01]  /*0240*/  SHF.R.S32.HI R3, RZ, 0x1f, R38 ;  /* 0x0000001fff037819 */ /* 0x000fe20000011426 */
[----:B0-----:R-:W-:Y:S01]  /*0250*/  IMAD.SHL.U32 R6, R43, 0x4, RZ ;  /* 0x000000042b067824 */ /* 0x001fe200078e00ff */
[----:B------:R-:W-:Y:S02]  /*0260*/  SEL R38, R38, RZ, !P1 ;  /* 0x000000ff26267207 */ /* 0x000fe40004800000 */
[----:B------:R-:W-:Y:S02]  /*0270*/  SEL R3, R3, RZ, !P1 ;  /* 0x000000ff03037207 */ /* 0x000fe40004800000 */
[----:B------:R-:W-:-:S02]  /*0280*/  IADD3 R4, P2, P3, R4, R6, R7 ;  /* 0x0000000604047210 */ /* 0x000fc40007b5e007 */
[----:B-1----:R-:W-:Y:S02]  /*0290*/  SHF.R.S32.HI R0, RZ, 0x1f, R42 ;  /* 0x0000001fff007819 */ /* 0x002fe4000001142a */
        /* <DEDUP_REMOVED lines=8> */
[----:B------:R-:W-:-:S04]  /*0320*/  IMAD.WIDE.U32 R4, R38, c[0x0][0x180], R4 ;  /* 0x0000600026047a25 */ /* 0x000fc800078e0004 */
[----:B------:R-:W-:Y:S01]  /*0330*/  IMAD.IADD R5, R5, 0x1, R9 ;  /* 0x0000000105057824 */ /* 0x000fe200078e0209 */
        /* <DEDUP_REMOVED lines=9> */
[----:B------:R0:W5:Y:S01]  /*03d0*/  LDG.E.128 R32, [R46.64+0x7000] ;  /* 0x007000042e207981 */ /* 0x000162000c1e1d00 */
[----:B------:R-:W-:Y:S01]  /*03e0*/  SHF.R.S32.HI R50, RZ, 0x1f, R43 ;  /* 0x0000001fff327819 */ /* 0x000fe2000001142b */
[----:B------:R-:W-:Y:S01]  /*03f0*/  IMAD.IADD R2, R37, 0x1, -R2 ;  /* 0x0000000125027824 */ /* 0x000fe200078e0a02 */
[----:B------:R-:W-:Y:S02]  /*0400*/  BSSY B0, `(.L_x_2238) ;  /* 0x00000c8000007945 */ /* 0x000fe40003800000 */
[----:B------:R-:W-:-:S02]  /*0410*/  LEA.HI R48, R50, R43, RZ, 0x7 ;  /* 0x0000002b32307211 */ /* 0x000fc400078f38ff */
[CC--:B------:R-:W-:Y:S02]  /*0420*/  LEA.HI R45, R50.reuse, R43.reuse, RZ, 0x2 ;  /* 0x0000002b322d7211 */ /* 0x0c0fe400078f10ff */
[----:B------:R-:W-:Y:S01]  /*0430*/  LEA.HI R49, R50, R43, RZ, 0x5 ;  /* 0x0000002b32317211 */ /* 0x000fe200078f28ff */
[----:B------:R-:W-:Y:S01]  /*0440*/  IMAD.SHL.U32 R44, R48, 0x8, RZ ;  /* 0x00000008302c7824 */ /* 0x000fe200078e00ff */
[----:B------:R-:W-:Y:S02]  /*0450*/  LOP3.LUT R40, R45, 0x7ffffffc, RZ, 0xc0, !PT ;  /* 0x7ffffffc2d287812 */ /* 0x000fe400078ec0ff */
[--C-:B0-----:R-:W-:Y:S02]  /*0460*/  SHF.R.S32.HI R47, RZ, 0x2, R45.reuse ;  /* 0x00000002ff2f7819 */ /* 0x101fe4000001142d */
[----:B------:R-:W-:Y:S01]  /*0470*/  LOP3.LUT R44, R44, 0xfffffc00, RZ, 0xc0, !PT ;  /* 0xfffffc002c2c7812 */ /* 0x000fe200078ec0ff */
[----:B------:R-:W-:Y:S01]  /*0480*/  IMAD.IADD R39, R43, 0x1, -R40 ;  /* 0x000000012b277824 */ /* 0x000fe200078e0a28 */
[----:B------:R-:W-:-:S02]  /*0490*/  SHF.R.S32.HI R52, RZ, 0x1f, R45 ;  /* 0x0000001fff347819 */ /* 0x000fc4000001142d */
[----:B------:R-:W-:Y:S01]  /*04a0*/  SHF.R.S32.HI R46, RZ, 0x5, R49 ;  /* 0x00000005ff2e7819 */ /* 0x000fe20000011431 */
[----:B------:R-:W-:Y:S01]  /*04b0*/  IMAD R39, R39, 0x2, R44 ;  /* 0x0000000227277824 */ /* 0x000fe200078e022c */
[CC--:B------:R-:W-:Y:S02]  /*04c0*/  LEA.HI R44, R50.reuse, R43.reuse, RZ, 0x4 ;  /* 0x0000002b322c7211 */ /* 0x0c0fe400078f20ff */
[----:B------:R-:W-:Y:S02]  /*04d0*/  LEA.HI R50, R50, R43, RZ, 0x6 ;  /* 0x0000002b32327211 */ /* 0x000fe400078f30ff */
[----:B------:R-:W-:Y:S02]  /*04e0*/  LEA.HI R52, R52, R47, RZ, 0x3 ;  /* 0x0000002f34347211 */ /* 0x000fe400078f18ff */
[----:B------:R-:W-:Y:S02]  /*04f0*/  SHF.R.S32.HI R45, RZ, 0x6, R50 ;  /* 0x00000006ff2d7819 */ /* 0x000fe40000011432 */
[----:B------:R-:W-:-:S02]  /*0500*/  LEA.HI R51, R49, R46, RZ, 0x1 ;  /* 0x0000002e31337211 */ /* 0x000fc400078f08ff */
[----:B------:R-:W-:Y:S02]  /*0510*/  LEA.HI R50, R50, R45, RZ, 0x1 ;  /* 0x0000002d32327211 */ /* 0x000fe400078f08ff */
[----:B------:R-:W-:Y:S02]  /*0520*/  LOP3.LUT R52, R52, 0xfffffff8, RZ, 0xc0, !PT ;  /* 0xfffffff834347812 */ /* 0x000fe400078ec0ff */
[--C-:B------:R-:W-:Y:S02]  /*0530*/  SHF.R.S32.HI R40, RZ, 0x4, R44.reuse ;  /* 0x00000004ff287819 */ /* 0x100fe4000001142c */
[----:B------:R-:W-:Y:S01]  /*0540*/  SHF.R.S32.HI R49, RZ, 0x1f, R44 ;  /* 0x0000001fff317819 */ /* 0x000fe2000001142c */
[----:B------:R-:W-:Y:S01]  /*0550*/  IMAD.IADD R52, R47, 0x1, -R52 ;  /* 0x000000012f347824 */ /* 0x000fe200078e0a34 */
[----:B------:R-:W-:Y:S02]  /*0560*/  LOP3.LUT R50, R50, 0xfffffffe, RZ, 0xc0, !PT ;  /* 0xfffffffe32327812 */ /* 0x000fe400078ec0ff */
[----:B------:R-:W-:-:S02]  /*0570*/  LOP3.LUT R44, R44, 0xfffffff0, RZ, 0xc0, !PT ;  /* 0xfffffff02c2c7812 */ /* 0x000fc400078ec0ff */
[----:B------:R-:W-:Y:S02]  /*0580*/  IADD3 R50, R45, -R50, RZ ;  /* 0x800000322d327210 */ /* 0x000fe40007ffe0ff */
[----:B------:R-:W-:Y:S01]  /*0590*/  SHF.R.S32.HI R45, RZ, 0x1f, R52 ;  /* 0x0000001fff2d7819 */ /* 0x000fe20000011434 */
[----:B------:R-:W-:Y:S01]  /*05a0*/  IMAD.IADD R44, R43, 0x1, -R44 ;  /* 0x000000012b2c7824 */ /* 0x000fe200078e0a2c */
[----:B------:R-:W-:Y:S02]  /*05b0*/  LEA.HI R49, R49, R40, RZ, 0x2 ;  /* 0x0000002831317211 */ /* 0x000fe400078f10ff */
[----:B------:R-:W-:Y:S02]  /*05c0*/  LEA.HI R45, R45, R52, RZ, 0x2 ;  /* 0x000000342d2d7211 */ /* 0x000fe400078f10ff */
[----:B------:R-:W-:Y:S02]  /*05d0*/  LOP3.LUT R51, R51, 0xfffffe, RZ, 0xc0, !PT ;  /* 0x00fffffe33337812 */ /* 0x000fe400078ec0ff */
[----:B------:R-:W-:-:S02]  /*05e0*/  LOP3.LUT R49, R49, 0xffffffc, RZ, 0xc0, !PT ;  /* 0x0ffffffc31317812 */ /* 0x000fc400078ec0ff */
[----:B------:R-:W-:Y:S01]  /*05f0*/  LOP3.LUT R48, R48, 0xffffff80, RZ, 0xc0, !PT ;  /* 0xffffff8030307812 */ /* 0x000fe200078ec0ff */
[----:B------:R-:W-:Y:S02]  /*0600*/  IMAD.IADD R46, R46, 0x1, -R51 ;  /* 0x000000012e2e7824 */ /* 0x000fe400078e0a33 */
[----:B------:R-:W-:Y:S02]  /*0610*/  IMAD.IADD R49, R40, 0x1, -R49 ;  /* 0x0000000128317824 */ /* 0x000fe400078e0a31 */
[----:B------:R-:W-:Y:S02]  /*0620*/  IMAD R39, R46, 0x100, R39 ;  /* 0x000001002e277824 */ /* 0x000fe400078e0227 */
[----:B------:R-:W-:Y:S01]  /*0630*/  IMAD R48, R49, 0x10, R48 ;  /* 0x0000001031307824 */ /* 0x000fe200078e0230 */
[----:B--2---:R0:W-:Y:S04]  /*0640*/  STS.128 [R43.X16], R4 ;  /* 0x000000042b007388 */ /* 0x0041e8000000cc00 */
[----:B---3--:R1:W-:Y:S04]  /*0650*/  STS.128 [R43.X16+0x1000], R8 ;  /* 0x001000082b007388 */ /* 0x0083e8000000cc00 */
[----:B----4-:R-:W-:Y:S04]  /*0660*/  STS.128 [R43.X16+0x2000], R12 ;  /* 0x0020000c2b007388 */ /* 0x010fe8000000cc00 */
[----:B-----5:R-:W-:Y:S04]  /*0670*/  STS.128 [R43.X16+0x3000], R16 ;  /* 0x003000102b007388 */ /* 0x020fe8000000cc00 */
[----:B------:R-:W-:Y:S01]  /*0680*/  STS.128 [R43.X16+0x4000], R20 ;  /* 0x004000142b007388 */ /* 0x000fe2000000cc00 */
[----:B0-----:R-:W-:Y:S01]  /*0690*/  IMAD.SHL.U32 R6, R50, 0x40, RZ ;  /* 0x0000004032067824 */ /* 0x001fe200078e00ff */
[C---:B------:R-:W-:Y:S01]  /*06a0*/  LEA.HI R5, R44.reuse, R44, RZ, 0x1 ;  /* 0x0000002c2c057211 */ /* 0x040fe200078f08ff */
[----:B------:R-:W-:Y:S01]  /*06b0*/  IMAD.SHL.U32 R4, R44, 0x8, RZ ;  /* 0x000000082c047824 */ /* 0x000fe200078e00ff */
[----:B------:R-:W-:Y:S01]  /*06c0*/  STS.128 [R43.X16+0x5000], R24 ;  /* 0x005000182b007388 */ /* 0x000fe2000000cc00 */
[----:B------:R-:W-:Y:S01]  /*06d0*/  IMAD.SHL.U32 R50, R50, 0x8, RZ ;  /* 0x0000000832327824 */ /* 0x000fe200078e00ff */
[----:B------:R-:W-:Y:S01]  /*06e0*/  LOP3.LUT R7, R6, 0x40, RZ, 0xc0, !PT ;  /* 0x0000004006077812 */ /* 0x000fe200078ec0ff */
[----:B-1----:R-:W-:Y:S01]  /*06f0*/  IMAD.SHL.U32 R8, R5, 0x200, RZ ;  /* 0x0000020005087824 */ /* 0x002fe200078e00ff */
[----:B------:R-:W-:Y:S01]  /*0700*/  STS.128 [R43.X16+0x6000], R28 ;  /* 0x0060001c2b007388 */ /* 0x000fe2000000cc00 */
[----:B------:R-:W-:-:S02]  /*0710*/  LOP3.LUT R5, R45, 0x7fffffc, RZ, 0xc0, !PT ;  /* 0x07fffffc2d057812 */ /* 0x000fc400078ec0ff */
[----:B------:R-:W-:Y:S01]  /*0720*/  LOP3.LUT R6, R7, 0x8, R4, 0xf8, !PT ;  /* 0x0000000807067812 */ /* 0x000fe200078ef804 */
[----:B------:R-:W-:Y:S01]  /*0730*/  STS.128 [R43.X16+0x7000], R32 ;  /* 0x007000202b007388 */ /* 0x000fe2000000cc00 */
[----:B------:R-:W-:Y:S01]  /*0740*/  SHF.R.U32.HI R7, RZ, 0x3, R7 ;  /* 0x00000003ff077819 */ /* 0x000fe20000011607 */
[----:B------:R-:W-:Y:S01]  /*0750*/  IMAD.IADD R52, R52, 0x1, -R5 ;  /* 0x0000000134347824 */ /* 0x000fe200078e0a05 */
[----:B------:R-:W-:Y:S01]  /*0760*/  LOP3.LUT R5, R8, 0x7ffffc00, RZ, 0xc0, !PT ;  /* 0x7ffffc0008057812 */ /* 0x000fe200078ec0ff */
[----:B------:R-:W-:Y:S01]  /*0770*/  BAR.SYNC.DEFER_BLOCKING 0x0 ;  /* 0x0000000000007b1d */ /* 0x000fe20000010000 */
[----:B------:R-:W-:Y:S01]  /*0780*/  LOP3.LUT R6, R6, R7, RZ, 0x3c, !PT ;  /* 0x0000000706067212 */ /* 0x000fe200078e3cff */
[----:B------:R-:W-:Y:S01]  /*0790*/  IMAD R52, R52, 0x10, R39 ;  /* 0x0000001034347824 */ /* 0x000fe200078e0227 */
[----:B------:R-:W-:Y:S02]  /*07a0*/  SHF.L.U32 R45, R45, 0x4, RZ ;  /* 0x000000042d2d7819 */ /* 0x000fe400000006ff */
[----:B------:R-:W-:-:S02]  /*07b0*/  IADD3 R48, R6, R48, R5 ;  /* 0x0000003006307210 */ /* 0x000fc40007ffe005 */
[----:B------:R-:W-:Y:S02]  /*07c0*/  LOP3.LUT R45, R45, 0x40, RZ, 0xc0, !PT ;  /* 0x000000402d2d7812 */ /* 0x000fe400078ec0ff */
[----:B------:R-:W-:Y:S02]  /*07d0*/  ISETP.GE.AND P1, PT, R4, c[0x0][0x194], PT ;  /* 0x0000650004007a0c */ /* 0x000fe40003f26270 */
[----:B------:R-:W-:Y:S02]  /*07e0*/  LOP3.LUT R50, R45, 0x8, R50, 0xf8, !PT ;  /* 0x000000082d327812 */ /* 0x000fe400078ef832 */
[----:B------:R-:W-:-:S04]  /*07f0*/  SHF.R.U32.HI R45, RZ, 0x3, R45 ;  /* 0x00000003ff2d7819 */ /* 0x000fc8000001162d */
[----:B------:R-:W-:-:S05]  /*0800*/  LOP3.LUT R7, R50, R45, RZ, 0x3c, !PT ;  /* 0x0000002d32077212 */ /* 0x000fca00078e3cff */
[----:B------:R-:W-:Y:S01]  /*0810*/  IMAD.IADD R7, R7, 0x1, R52 ;  /* 0x0000000107077824 */ /* 0x000fe200078e0234 */
[----:B------:R-:W0:Y:S04]  /*0820*/  LDS R33, [R43.X4+0x400] ;  /* 0x000400002b217984 */ /* 0x000e280000004800 */
[----:B------:R-:W1:Y:S04]  /*0830*/  LDS R32, [R43.X4+0x800] ;  /* 0x000800002b207984 */ /* 0x000e680000004800 */
[----:B------:R-:W2:Y:S04]  /*0840*/  LDS R31, [R43.X4+0xc00] ;  /* 0x000c00002b1f7984 */ /* 0x000ea80000004800 */
[----:B------:R-:W3:Y:S04]  /*0850*/  LDS R34, [R43.X4] ;  /* 0x000000002b227984 */ /* 0x000ee80000004800 */
[----:B------:R-:W4:Y:S04]  /*0860*/  LDS R25, [R43.X4+0x1000] ;  /* 0x001000002b197984 */ /* 0x000f280000004800 */
[----:B------:R-:W5:Y:S04]  /*0870*/  LDS R30, [R43.X4+0x1400] ;  /* 0x001400002b1e7984 */ /* 0x000f680000004800 */
[----:B------:R-:W5:Y:S04]  /*0880*/  LDS R27, [R43.X4+0x2c00] ;  /* 0x002c00002b1b7984 */ /* 0x000f680000004800 */
[----:B------:R-:W5:Y:S04]  /*0890*/  LDS R24, [R43.X4+0x3000] ;  /* 0x003000002b187984 */ /* 0x000f680000004800 */
[----:B------:R-:W5:Y:S04]  /*08a0*/  LDS R26, [R43.X4+0x3400] ;  /* 0x003400002b1a7984 */ /* 0x000f680000004800 */
[----:B------:R-:W5:Y:S04]  /*08b0*/  LDS R21, [R43.X4+0x2800] ;  /* 0x002800002b157984 */ /* 0x000f680000004800 */
[----:B------:R-:W5:Y:S01]  /*08c0*/  LDS R18, [R43.X4+0x4c00] ;  /* 0x004c00002b127984 */ /* 0x000f620000004800 */
[----:B0-----:R-:W-:-:S03]  /*08d0*/  FMUL.FTZ R35, R33, c[0x0][0x1b8] ;  /* 0x00006e0021237a20 */ /* 0x001fc60000410000 */
[----:B------:R-:W0:Y:S01]  /*08e0*/  LDS R23, [R43.X4+0x1800] ;  /* 0x001800002b177984 */ /* 0x000e220000004800 */
[----:B-1----:R-:W-:-:S03]  /*08f0*/  FMUL.FTZ R39, R32, c[0x0][0x1b8] ;  /* 0x00006e0020277a20 */ /* 0x002fc60000410000 */
        /* <DEDUP_REMOVED lines=20> */
[----:B------:R-:W-:Y:S01]  /*0a40*/  F2FP.PACK_AB R25, R26, R27 ;  /* 0x0000001b1a19723e */ /* 0x000fe200000000ff */
[----:B------:R-:W-:Y:S01]  /*0a50*/  FMUL.FTZ R27, R18, c[0x0][0x1b8] ;  /* 0x00006e00121b7a20 */ /* 0x000fe20000410000 */
[----:B------:R-:W-:Y:S01]  /*0a60*/  F2FP.PACK_AB R24, R46, R39 ;  /* 0x000000272e18723e */ /* 0x000fe200000000ff */
        /* <DEDUP_REMOVED lines=19> */
[----:B------:R-:W-:Y:S01]  /*0ba0*/  FMUL.FTZ R19, R19, c[0x0][0x1b8] ;  /* 0x00006e0013137a20 */ /* 0x000fe20000410000 */
[----:B------:R-:W-:Y:S02]  /*0bb0*/  F2FP.PACK_AB R23, R28, R29 ;  /* 0x0000001d1c17723e */ /* 0x000fe400000000ff */
[----:B------:R-:W5:Y:S01]  /*0bc0*/  LDS R32, [R43.X4+0x7800] ;  /* 0x007800002b207984 */ /* 0x000f620000004800 */
[----:B------:R-:W-:Y:S01]  /*0bd0*/  FMUL.FTZ R14, R14, c[0x0][0x1b8] ;  /* 0x00006e000e0e7a20 */ /* 0x000fe20000410000 */
[----:B------:R-:W-:-:S02]  /*0be0*/  F2FP.PACK_AB R19, R19, R26 ;  /* 0x0000001a1313723e */ /* 0x000fc400000000ff */
[----:B------:R1:W5:Y:S01]  /*0bf0*/  LDS R33, [R43.X4+0x7c00] ;  /* 0x007c00002b217984 */ /* 0x0003620000004800 */
[----:B------:R-:W-:Y:S01]  /*0c00*/  FMUL.FTZ R13, R13, c[0x0][0x1b8] ;  /* 0x00006e000d0d7a20 */ /* 0x000fe20000410000 */
[----:B------:R-:W-:Y:S01]  /*0c10*/  F2FP.PACK_AB R14, R27, R14 ;  /* 0x0000000e1b0e723e */ /* 0x000fe200000000ff */
[----:B0-----:R-:W-:-:S03]  /*0c20*/  FMUL.FTZ R12, R12, c[0x0][0x1b8] ;  /* 0x00006e000c0c7a20 */ /* 0x001fc60000410000 */
[----:B------:R-:W-:Y:S01]  /*0c30*/  F2FP.PACK_AB R13, R18, R13 ;  /* 0x0000000d120d723e */ /* 0x000fe200000000ff */
[----:B-1----:R-:W-:Y:S02]  /*0c40*/  FMUL.FTZ R17, R16, c[0x0][0x1b8] ;  /* 0x00006e0010117a20 */ /* 0x002fe40000410000 */
[----:B------:R-:W-:Y:S02]  /*0c50*/  IMAD.SHL.U32 R16, R7, 0x2, RZ ;  /* 0x0000000207107824 */ /* 0x000fe400078e00ff */
[----:B--2---:R-:W-:Y:S01]  /*0c60*/  FMUL.FTZ R5, R5, c[0x0][0x1b8] ;  /* 0x00006e0005057a20 */ /* 0x004fe20000410000 */
[----:B------:R-:W-:Y:S01]  /*0c70*/  F2FP.PACK_AB R12, R17, R12 ;  /* 0x0000000c110c723e */ /* 0x000fe200000000ff */
[----:B------:R-:W-:Y:S01]  /*0c80*/  IMAD R17, R0, c[0x0][0x1a8], RZ ;  /* 0x00006a0000117a24 */ /* 0x000fe200078e02ff */
[----:B------:R-:W-:Y:S01]  /*0c90*/  STS [R16+0x8000], R34 ;  /* 0x0080002210007388 */ /* 0x000fe20000000800 */
[----:B---3--:R-:W-:Y:S01]  /*0ca0*/  FMUL.FTZ R10, R10, c[0x0][0x1b8] ;  /* 0x00006e000a0a7a20 */ /* 0x008fe20000410000 */
[----:B------:R-:W-:Y:S01]  /*0cb0*/  IADD3 R0, R40, 0x10, RZ ;  /* 0x0000001028007810 */ /* 0x000fe20007ffe0ff */
[----:B------:R-:W-:Y:S01]  /*0cc0*/  IMAD R17, R42, c[0x0][0x1ac], R17 ;  /* 0x00006b002a117a24 */ /* 0x000fe200078e0211 */
[----:B------:R-:W-:Y:S01]  /*0cd0*/  STS [R16+0x8100], R35 ;  /* 0x0081002310007388 */ /* 0x000fe20000000800 */
[----:B----4-:R-:W-:Y:S01]  /*0ce0*/  FMUL.FTZ R6, R6, c[0x0][0x1b8] ;  /* 0x00006e0006067a20 */ /* 0x010fe20000410000 */
[----:B------:R-:W-:-:S02]  /*0cf0*/  F2FP.PACK_AB R7, R10, R5 ;  /* 0x000000050a07723e */ /* 0x000fc400000000ff */
[----:B------:R-:W-:Y:S01]  /*0d00*/  STS [R16+0x9000], R23 ;  /* 0x0090001710007388 */ /* 0x000fe20000000800 */
[----:B-----5:R-:W-:Y:S01]  /*0d10*/  FMUL.FTZ R9, R9, c[0x0][0x1b8] ;  /* 0x00006e0009097a20 */ /* 0x020fe20000410000 */
[--C-:B------:R-:W-:Y:S02]  /*0d20*/  SHF.R.S32.HI R5, RZ, 0x1f, R4.reuse ;  /* 0x0000001fff057819 */ /* 0x100fe40000011404 */
[----:B------:R-:W-:Y:S01]  /*0d30*/  STS [R16+0x9100], R24 ;  /* 0x0091001810007388 */ /* 0x000fe20000000800 */
[----:B------:R-:W-:Y:S01]  /*0d40*/  FMUL.FTZ R8, R8, c[0x0][0x1b8] ;  /* 0x00006e0008087a20 */ /* 0x000fe20000410000 */
[----:B------:R-:W-:Y:S01]  /*0d50*/  F2FP.PACK_AB R15, R9, R6 ;  /* 0x00000006090f723e */ /* 0x000fe200000000ff */
[----:B------:R-:W-:Y:S01]  /*0d60*/  IMAD.SHL.U32 R6, R48, 0x2, RZ ;  /* 0x0000000230067824 */ /* 0x000fe200078e00ff */
[----:B------:R-:W-:Y:S01]  /*0d70*/  STS [R16+0x8400], R21 ;  /* 0x0084001510007388 */ /* 0x000fe20000000800 */
[----:B------:R-:W-:Y:S02]  /*0d80*/  FMUL.FTZ R31, R31, c[0x0][0x1b8] ;  /* 0x00006e001f1f7a20 */ /* 0x000fe40000410000 */
[----:B------:R-:W-:Y:S01]  /*0d90*/  IMAD.WIDE.U32 R42, R42, c[0x0][0x1a8], R4 ;  /* 0x00006a002a2a7a25 */ /* 0x000fe200078e0004 */
[----:B------:R-:W-:Y:S01]  /*0da0*/  STS [R16+0x8500], R22 ;  /* 0x0085001610007388 */ /* 0x000fe20000000800 */
[----:B------:R-:W-:Y:S01]  /*0db0*/  CS2R R4, SRZ ;  /* 0x0000000000047805 */ /* 0x000fe2000001ff00 */
[----:B------:R-:W-:Y:S01]  /*0dc0*/  F2FP.PACK_AB R31, R31, R8 ;  /* 0x000000081f1f723e */ /* 0x000fe200000000ff */
[----:B------:R-:W-:Y:S01]  /*0dd0*/  FMUL.FTZ R32, R32, c[0x0][0x1b8] ;  /* 0x00006e0020207a20 */ /* 0x000fe20000410000 */
[----:B------:R-:W-:Y:S01]  /*0de0*/  STS [R16+0x9400], R25 ;  /* 0x0094001910007388 */ /* 0x000fe20000000800 */
[----:B------:R-:W-:Y:S01]  /*0df0*/  FMUL.FTZ R33, R33, c[0x0][0x1b8] ;  /* 0x00006e0021217a20 */ /* 0x000fe20000410000 */
[----:B------:R-:W-:Y:S01]  /*0e00*/  @P0 MOV R4, R41 ;  /* 0x0000002900040202 */ /* 0x000fe20000000f00 */
[----:B------:R-:W-:Y:S01]  /*0e10*/  IMAD.IADD R43, R43, 0x1, R17 ;  /* 0x000000012b2b7824 */ /* 0x000fe200078e0211 */
[----:B------:R-:W-:Y:S01]  /*0e20*/  STS [R16+0x9500], R11 ;  /* 0x0095000b10007388 */ /* 0x000fe20000000800 */
[----:B------:R-:W-:-:S02]  /*0e30*/  @P0 SHF.R.S32.HI R5, RZ, 0x1f, R41 ;  /* 0x0000001fff050819 */ /* 0x000fc40000011429 */
[----:B------:R-:W-:Y:S01]  /*0e40*/  F2FP.PACK_AB R32, R33, R32 ;  /* 0x000000202120723e */ /* 0x000fe200000000ff */
[----:B------:R-:W-:Y:S04]  /*0e50*/  STS [R16+0xa000], R19 ;  /* 0x00a0001310007388 */ /* 0x000fe80000000800 */
[----:B------:R-:W-:Y:S04]  /*0e60*/  STS [R16+0xa100], R14 ;  /* 0x00a1000e10007388 */ /* 0x000fe80000000800 */
[----:B------:R0:W-:Y:S04]  /*0e70*/  STS [R16+0xb000], R7 ;  /* 0x00b0000710007388 */ /* 0x0001e80000000800 */
[----:B------:R-:W-:Y:S04]  /*0e80*/  STS [R16+0xb100], R15 ;  /* 0x00b1000f10007388 */ /* 0x000fe80000000800 */
[----:B------:R1:W-:Y:S01]  /*0e90*/  STS [R16+0xa400], R13 ;  /* 0x00a4000d10007388 */ /* 0x0003e20000000800 */
[----:B0-----:R-:W-:-:S03]  /*0ea0*/  IADD3 R7, R40, 0x30, RZ ;  /* 0x0000003028077810 */ /* 0x001fc60007ffe0ff */
[----:B------:R0:W-:Y:S04]  /*0eb0*/  STS [R16+0xa500], R12 ;  /* 0x00a5000c10007388 */ /* 0x0001e80000000800 */
[----:B------:R2:W-:Y:S01]  /*0ec0*/  STS [R16+0xb400], R31 ;  /* 0x00b4001f10007388 */ /* 0x0005e20000000800 */
[----:B-1----:R-:W-:-:S03]  /*0ed0*/  IMNMX R13, R2, 0x40, PT ;  /* 0x00000040020d7817 */ /* 0x002fc60003800200 */
[----:B------:R2:W-:Y:S01]  /*0ee0*/  STS [R16+0xb500], R32 ;  /* 0x00b5002010007388 */ /* 0x0005e20000000800 */
[----:B------:R-:W-:-:S03]  /*0ef0*/  IADD3 R2, R40, 0x20, RZ ;  /* 0x0000002028027810 */ /* 0x000fc60007ffe0ff */
[----:B------:R-:W-:Y:S01]  /*0f00*/  BAR.SYNC.DEFER_BLOCKING 0x0 ;  /* 0x0000000000007b1d */ /* 0x000fe20000010000 */
[-C--:B------:R-:W-:Y:S02]  /*0f10*/  ISETP.GE.OR P2, PT, R0, R13.reuse, P1 ;  /* 0x0000000d0000720c */ /* 0x080fe40000f46670 */
[-C--:B------:R-:W-:Y:S02]  /*0f20*/  ISETP.GE.OR P3, PT, R2, R13.reuse, P1 ;  /* 0x0000000d0200720c */ /* 0x080fe40000f66670 */
[-C--:B------:R-:W-:Y:S01]  /*0f30*/  ISETP.GE.OR P4, PT, R7, R13.reuse, P1 ;  /* 0x0000000d0700720c */ /* 0x080fe20000f86670 */
[----:B------:R-:W-:Y:S01]  /*0f40*/  IMAD R7, R3, c[0x0][0x1b0], RZ ;  /* 0x00006c0003077a24 */ /* 0x000fe200078e02ff */
[C---:B------:R-:W-:Y:S02]  /*0f50*/  ISETP.GE.OR P1, PT, R40.reuse, R13, P1 ;  /* 0x0000000d2800720c */ /* 0x040fe40000f26670 */
[----:B------:R-:W-:Y:S01]  /*0f60*/  IADD3 R2, P0, R40, R4, RZ ;  /* 0x0000000428027210 */ /* 0x000fe20007f1e0ff */
[----:B------:R-:W-:Y:S01]  /*0f70*/  IMAD R7, R38, c[0x0][0x1b4], R7 ;  /* 0x00006d0026077a24 */ /* 0x000fe200078e0207 */
[----:B0-----:R-:W-:Y:S01]  /*0f80*/  LEA R12, R48, 0x8000, 0x1 ;  /* 0x00008000300c7811 */ /* 0x001fe200078e08ff */
[----:B------:R-:W-:Y:S01]  /*0f90*/  IMAD.WIDE.U32 R38, R38, c[0x0][0x1b0], R42 ;  /* 0x00006c0026267a25 */ /* 0x000fe200078e002a */
[----:B------:R-:W-:-:S05]  /*0fa0*/  LEA.HI.X.SX32 R3, R40, R5, 0x1, P0 ;  /* 0x0000000528037211 */ /* 0x000fca00000f0eff */
[----:B------:R-:W-:-:S04]  /*0fb0*/  IMAD.WIDE R36, R36, 0x40, R2 ;  /* 0x0000004024247825 */ /* 0x000fc800078e0202 */
[----:B------:R-:W-:Y:S01]  /*0fc0*/  IMAD.IADD R3, R39, 0x1, R7 ;  /* 0x0000000127037824 */ /* 0x000fe200078e0207 */
[----:B------:R2:W0:Y:S01]  /*0fd0*/  LDS.128 R8, [R6+0x8600] ;  /* 0x0086000006087984 */ /* 0x0004220000000c00 */
[----:B------:R-:W-:Y:S05]  /*0fe0*/  @P1 BRA `(.L_x_2239) ;  /* 0x0000009000001947 */ /* 0x000fea0003800000 */
[----:B------:R-:W1:Y:S01]  /*0ff0*/  LDS.128 R12, [R12] ;  /* 0x000000000c0c7984 */ /* 0x000e620000000c00 */
[----:B------:R-:W-:Y:S02]  /*1000*/  IMAD R7, R37, c[0x0][0x1a0], RZ ;  /* 0x0000680025077a24 */ /* 0x000fe400078e02ff */
[----:B------:R-:W-:Y:S02]  /*1010*/  IMAD.MOV.U32 R2, RZ, RZ, R38 ;  /* 0x000000ffff027224 */ /* 0x000fe400078e0026 */
[C---:B------:R-:W-:Y:S02]  /*1020*/  IMAD R7, R36.reuse, c[0x0][0x1a4], R7 ;  /* 0x0000690024077a24 */ /* 0x040fe400078e0207 */
[----:B------:R-:W-:-:S04]  /*1030*/  IMAD.WIDE.U32 R4, R36, c[0x0][0x1a0], R2 ;  /* 0x0000680024047a25 */ /* 0x000fc800078e0002 */
[----:B------:R-:W-:Y:S01]  /*1040*/  IMAD.IADD R5, R5, 0x1, R7 ;  /* 0x0000000105057824 */ /* 0x000fe200078e0207 */
[----:B--2---:R-:W-:-:S04]  /*1050*/  LEA R16, P0, R4, c[0x0][0x188], 0x1 ;  /* 0x0000620004107a11 */ /* 0x004fc800078008ff */
[----:B------:R-:W-:-:S05]  /*1060*/  LEA.HI.X R17, R4, c[0x0][0x18c], R5, 0x1, P0 ;  /* 0x0000630004117a11 */ /* 0x000fca00000f0c05 */
[----:B-1----:R1:W-:Y:S04]  /*1070*/  STG.E.128 [R16.64], R12 ;  /* 0x0000000c10007986 */ /* 0x0023e8000c101d04 */
.L_x_2239:
[----:B------:R-:W-:Y:S05]  /*1080*/  BSYNC B0 ;  /* 0x0000000000007941 */ /* 0x000fea0003800000 */
.L_x_2238:
[----:B-1----:R1:W3:Y:S01]  /*1090*/  LDS.128 R12, [R6+0x8200] ;  /* 0x00820000060c7984 */ /* 0x0022e20000000c00 */
[----:B------:R-:W-:Y:S01]  /*10a0*/  BSSY B0, `(.L_x_2240) ;  /* 0x000000d000007945 */ /* 0x000fe20003800000 */
[----:B------:R-:W-:Y:S05]  /*10b0*/  @P2 BRA `(.L_x_2241) ;  /* 0x000000b000002947 */ /* 0x000fea0003800000 */
[----:B------:R-:W-:Y:S01]  /*10c0*/  IADD3 R7, P0, R36, 0x10, RZ ;  /* 0x0000001024077810 */ /* 0x000fe20007f1e0ff */
[----:B------:R-:W-:Y:S02]  /*10d0*/  IMAD.MOV.U32 R4, RZ, RZ, R38 ;  /* 0x000000ffff047224 */ /* 0x000fe400078e0026 */
[----:B------:R-:W-:Y:S02]  /*10e0*/  IMAD.MOV.U32 R5, RZ, RZ, R3 ;  /* 0x000000ffff057224 */ /* 0x000fe400078e0003 */
[----:B------:R-:W-:Y:S02]  /*10f0*/  IMAD.X R0, RZ, RZ, R37, P0 ;  /* 0x000000ffff007224 */ /* 0x000fe400000e0625 */
[----:B------:R-:W-:-:S04]  /*1100*/  IMAD.WIDE.U32 R4, R7, c[0x0][0x1a0], R4 ;  /* 0x0000680007047a25 */ /* 0x000fc800078e0004 */
[----:B------:R-:W-:Y:S01]  /*1110*/  IMAD R0, R0, c[0x0][0x1a0], RZ ;  /* 0x0000680000007a24 */ /* 0x000fe200078e02ff */
[----:B--2---:R-:W-:-:S03]  /*1120*/  LEA R16, P0, R4, c[0x0][0x188], 0x1 ;  /* 0x0000620004107a11 */ /* 0x004fc600078008ff */
[----:B------:R-:W-:-:S04]  /*1130*/  IMAD R7, R7, c[0x0][0x1a4], R0 ;  /* 0x0000690007077a24 */ /* 0x000fc800078e0200 */
[----:B------:R-:W-:-:S05]  /*1140*/  IMAD.IADD R5, R5, 0x1, R7 ;  /* 0x0000000105057824 */ /* 0x000fca00078e0207 */
[----:B------:R-:W-:-:S05]  /*1150*/  LEA.HI.X R17, R4, c[0x0][0x18c], R5, 0x1, P0 ;  /* 0x0000630004117a11 */ /* 0x000fca00000f0c05 */
[----:B---3--:R2:W-:Y:S02]  /*1160*/  STG.E.128 [R16.64], R12 ;  /* 0x0000000c10007986 */ /* 0x0085e4000c101d04 */
.L_x_2241:
[----:B------:R-:W-:Y:S05]  /*1170*/  BSYNC B0 ;  /* 0x0000000000007941 */ /* 0x000fea0003800000 */
.L_x_2240:
[----:B-12---:R-:W1:Y:S01]  /*1180*/  LDS.128 R4, [R6+0x8400] ;  /* 0x0084000006047984 */ /* 0x006e620000000c00 */
[----:B------:R-:W-:Y:S01]  /*1190*/  BSSY B0, `(.L_x_2242) ;  /* 0x000000d000007945 */ /* 0x000fe20003800000 */
[----:B------:R-:W-:Y:S05]  /*11a0*/  @P3 BRA `(.L_x_2243) ;  /* 0x000000b000003947 */ /* 0x000fea0003800000 */
[----:B---3--:R-:W-:Y:S01]  /*11b0*/  IADD3 R15, P0, R36, 0x20, RZ ;  /* 0x00000020240f7810 */ /* 0x008fe20007f1e0ff */
        /* <DEDUP_REMOVED lines=9> */
[----:B-1----:R1:W-:Y:S02]  /*1250*/  STG.E.128 [R14.64], R4 ;  /* 0x000000040e007986 */ /* 0x0023e4000c101d04 */
.L_x_2243:
[----:B------:R-:W-:Y:S05]  /*1260*/  BSYNC B0 ;  /* 0x0000000000007941 */ /* 0x000fea0003800000 */
.L_x_2242:
[----:B------:R-:W-:Y:S05]  /*1270*/  @P4 EXIT ;  /* 0x000000000000494d */ /* 0x000fea0003800000 */
[----:B-1----:R-:W-:Y:S01]  /*1280*/  IADD3 R5, P0, R36, 0x30, RZ ;  /* 0x0000003024057810 */ /* 0x002fe20007f1e0ff */
[----:B------:R-:W-:-:S04]  /*1290*/  IMAD.MOV.U32 R2, RZ, RZ, R38 ;  /* 0x000000ffff027224 */ /* 0x000fc800078e0026 */
        /* <DEDUP_REMOVED lines=9> */
.L_x_2244:
        /* <DEDUP_REMOVED lines=13> */
.L_x_2346:


//--------------------- .text._ZN7cutlass13device_kernelIN5flash19enable_sm80_to_sm89INS1_16FlashAttnBwdSm80INS1_25CollectiveMainloopBwdSm80ILi2ELi2EN4cute5tupleIJNS5_1CILi64EEENS7_ILi128EEES9_EEENS_6half_tEfNS_4arch4Sm80ELb1ELb0ELb1ELb1ELb1ELb0ELb0ELb0ELi2ELi2ELi2ELi2ELb0EEENS1_24CollectiveEpilogueBwdGQAISA_fSD_Li256ELb1ELb1EEENS1_25SingleTileBwdLPTSchedulerILb1ELi128ELb1EEEEEEEEEvNT_6ParamsE --------------------------
	.section	.text._ZN7cutlass13device_kernelIN5flash19enable_sm80_to_sm89INS1_16FlashAttnBwdSm80INS1_25CollectiveMainloopBwdSm80ILi2ELi2EN4cute5tupleIJNS5_1CILi64EEENS7_ILi128EEES9_EEENS_6half_tEfNS_4arch4Sm80ELb1ELb0ELb1ELb1ELb1ELb0ELb0ELb0ELi2ELi2ELi2ELi2ELb0EEENS1_24CollectiveEpilogueBwdGQAISA_fSD_Li256ELb1ELb1EEENS1_25SingleTileBwdLPTSchedulerILb1ELi128ELb1EEEEEEEEEvNT_6ParamsE,"ax",@progbits
	.sectioninfo	@"SHI_REGISTERS=255"
	.align	128
.text._ZN7cutlass13device_kernelIN5flash19enable_sm80_to_sm89INS1_16FlashAttnBwdSm80INS1_25CollectiveMainloopBwdSm80ILi2ELi2EN4cute5tupleIJNS5_1CILi64EEENS7_ILi128EEES9_EEENS_6half_tEfNS_4arch4Sm80ELb1ELb0ELb1ELb1ELb1ELb0ELb0ELb0ELi2ELi2ELi2ELi2ELb0EEENS1_24CollectiveEpilogueBwdGQAISA_fSD_Li256ELb1ELb1EEENS1_25SingleTileBwdLPTSchedulerILb1ELi128ELb1EEEEEEEEEvNT_6ParamsE:
        .type           _ZN7cutlass13device_kernelIN5flash19enable_sm80_to_sm89INS1_16FlashAttnBwdSm80INS1_25CollectiveMainloopBwdSm80ILi2ELi2EN4cute5tupleIJNS5_1CILi64EEENS7_ILi128EEES9_EEENS_6half_tEfNS_4arch4Sm80ELb1ELb0ELb1ELb1ELb1ELb0ELb0ELb0ELi2ELi2ELi2ELi2ELb0EEENS1_24CollectiveEpilogueBwdGQAISA_fSD_Li256ELb1ELb1EEENS1_25SingleTileBwdLPTSchedulerILb1ELi128ELb1EEEEEEEEEvNT_6ParamsE,@function
        .size           _ZN7cutlass13device_kernelIN5flash19enable_sm80_to_sm89INS1_16FlashAttnBwdSm80INS1_25CollectiveMainloopBwdSm80ILi2ELi2EN4cute5tupleIJNS5_1CILi64EEENS7_ILi128EEES9_EEENS_6half_tEfNS_4arch4Sm80ELb1ELb0ELb1ELb1ELb1ELb0ELb0ELb0ELi2ELi2ELi2ELi2ELb0EEENS1_24CollectiveEpilogueBwdGQAISA_fSD_Li256ELb1ELb1EEENS1_25SingleTileBwdLPTSchedulerILb1ELi128ELb1EEEEEEEEEvNT_6ParamsE,(.L_x_2347 - _ZN7cutlass13device_kernelIN5flash19enable_sm80_to_sm89INS1_16FlashAttnBwdSm80INS1_25CollectiveMainloopBwdSm80ILi2ELi2EN4cute5tupleIJNS5_1CILi64EEENS7_ILi128EEES9_EEENS_6half_tEfNS_4arch4Sm80ELb1ELb0ELb1ELb1ELb1ELb0ELb0ELb0ELi2ELi2ELi2ELi2ELb0EEENS1_24CollectiveEpilogueBwdGQAISA_fSD_Li256ELb1ELb1EEENS1_25SingleTileBwdLPTSchedulerILb1ELi128ELb1EEEEEEEEEvNT_6ParamsE)
        .other          _ZN7cutlass13device_kernelIN5flash19enable_sm80_to_sm89INS1_16FlashAttnBwdSm80INS1_25CollectiveMainloopBwdSm80ILi2ELi2EN4cute5tupleIJNS5_1CILi64EEENS7_ILi128EEES9_EEENS_6half_tEfNS_4arch4Sm80ELb1ELb0ELb1ELb1ELb1ELb0ELb0ELb0ELi2ELi2ELi2ELi2ELb0EEENS1_24CollectiveEpilogueBwdGQAISA_fSD_Li256ELb1ELb1EEENS1_25SingleTileBwdLPTSchedulerILb1ELi128ELb1EEEEEEEEEvNT_6ParamsE,@"STO_CUDA_ENTRY STV_DEFAULT"
_ZN7cutlass13device_kernelIN5flash19enable_sm80_to_sm89INS1_16FlashAttnBwdSm80INS1_25CollectiveMainloopBwdSm80ILi2ELi2EN4cute5tupleIJNS5_1CILi64EEENS7_ILi128EEES9_EEENS_6half_tEfNS_4arch4Sm80ELb1ELb0ELb1ELb1ELb1ELb0ELb0ELb0ELi2ELi2ELi2ELi2ELb0EEENS1_24CollectiveEpilogueBwdGQAISA_fSD_Li256ELb1ELb1EEENS1_25SingleTileBwdLPTSchedulerILb1ELi128ELb1EEEEEEEEEvNT_6ParamsE:
        /* <DEDUP_REMOVED lines=30> */
.L_x_2246:
[----:B------:R-:W-:Y:S02]  /*01e0*/  ULDC UR9, c[0x0][0x3b4] ;  /* 0x0000ed0000097ab9 */ /* 0x000fe40000000800 */
[----:B------:R-:W-:Y:S02]  /*01f0*/  UISETP.NE.AND UP0, UPT, UR9, 0x1, UPT ;  /* 0x000000010900788c */ /* 0x000fe4000bf05270 */
[----:B------:R-:W-:Y:S02]  /*0200*/  ULDC.64 UR4, c[0x0][0x3b8] ;  /* 0x0000ee0000047ab9 */ /* 0x000fe40000000a00 */
[----:B------:R-:W-:Y:S02]  /*0210*/  UIMAD.WIDE.U32 UR10, UR8, UR4, URZ ;  /* 0x00000004080a72a5 */ /* 0x000fe4000f8e003f */
[----:B------:R-:W-:-:S05]  /*0220*/  UMOV UR6, UR8 ;  /* 0x0000000800067c82 */ /* 0x000fca0008000000 */
[----:B------:R-:W-:-:S04]  /*0230*/  @UP0 USHF.R.U32.HI UR6, URZ, UR5, UR11 ;  /* 0x000000053f060299 */ /* 0x000fc8000801160b */
[----:B------:R-:W-:-:S04]  /*0240*/  UIMAD UR9, UR6, UR9, URZ ;  /* 0x00000009060972a4 */ /* 0x000fc8000f8e023f */
.L_x_2247:
        /* <DEDUP_REMOVED lines=22> */
.L_x_2248:
        /* <DEDUP_REMOVED lines=14> */
.L_x_2250:
[----:B------:R-:W-:Y:S02]  /*0490*/  ULDC UR5, c[0x0][0x3dc] ;  /* 0x0000f70000057ab9 */ /* 0x000fe40000000800 */
.L_x_2249:
        /* <DEDUP_REMOVED lines=9> */
.L_x_2245:
        /* <DEDUP_REMOVED lines=21> */
.L_x_2252:
[----:B------:R-:W-:Y:S02]  /*0680*/  ULDC UR9, c[0x0][0x3b4] ;  /* 0x0000ed0000097ab9 */ /* 0x000fe40000000800 */
[----:B------:R-:W-:Y:S02]  /*0690*/  UISETP.NE.AND UP0, UPT, UR9, 0x1, UPT ;  /* 0x000000010900788c */ /* 0x000fe4000bf05270 */
[----:B------:R-:W-:Y:S02]  /*06a0*/  ULDC.64 UR4, c[0x0][0x3b8] ;  /* 0x0000ee0000047ab9 */ /* 0x000fe40000000a00 */
[----:B------:R-:W-:Y:S02]  /*06b0*/  UIMAD.WIDE.U32 UR10, UR8, UR4, URZ ;  /* 0x00000004080a72a5 */ /* 0x000fe4000f8e003f */
[----:B------:R-:W-:-:S05]  /*06c0*/  UMOV UR6, UR8 ;  /* 0x0000000800067c82 */ /* 0x000fca0008000000 */
[----:B------:R-:W-:-:S04]  /*06d0*/  @UP0 USHF.R.U32.HI UR6, URZ, UR5, UR11 ;  /* 0x000000053f060299 */ /* 0x000fc8000801160b */
[----:B------:R-:W-:-:S04]  /*06e0*/  UIMAD UR9, UR6, UR9, URZ ;  /* 0x00000009060972a4 */ /* 0x000fc8000f8e023f */
.L_x_2253:
        /* <DEDUP_REMOVED lines=22> */
.L_x_2254:
        /* <DEDUP_REMOVED lines=14> */
.L_x_2256:
[----:B------:R-:W-:Y:S02]  /*0930*/  ULDC UR5, c[0x0][0x3dc] ;  /* 0x0000f70000057ab9 */ /* 0x000fe40000000800 */
.L_x_2255:
        /* <DEDUP_REMOVED lines=8> */
.L_x_2251:
        /* <DEDUP_REMOVED lines=46> */
[----:B-----5:R1:W2:Y:S02]  /*0ca0*/  @P1 R2UR UR13, R6 ;  /* 0x00000000060d13c2 */ /* 0x0202a400000e0000 */
[----:B------:R-:W-:Y:S02]  /*0cb0*/  @UP2 UMOV UR9, UR6 ;  /* 0x0000000600092c82 */ /* 0x000fe40008000000 */
[----:B------:R-:W-:-:S02]  /*0cc0*/  UMOV UR8, URZ ;  /* 0x0000003f00087c82 */ /* 0x000fc40008000000 */
        /* <DEDUP_REMOVED lines=10> */
.L_x_2257:
        /* <DEDUP_REMOVED lines=8> */
[----:B---3--:R3:W4:Y:S01]  /*0df0*/  R2UR UR12, R0 ;  /* 0x00000000000c73c2 */ /* 0x00872200000e0000 */
[----:B------:R-:W-:Y:S05]  /*0e00*/  BRA `(.L_x_2259) ;  /* 0x0000006000007947 */ /* 0x000fea0003800000 */
.L_x_2258:
[----:B------:R-:W-:Y:S05]  /*0e10*/  @!P2 BRA `(.L_x_2259) ;  /* 0x000000500000a947 */ /* 0x000fea0003800000 */
[----:B------:R3:W4:Y:S04]  /*0e20*/  LDG.E R0, [R2.64] ;  /* 0x0000001202007981 */ /* 0x000728000c1e1900 */
[----:B---3--:R-:W3:Y:S01]  /*0e30*/  LDG.E R2, [R2.64+0x4] ;  /* 0x0000041202027981 */ /* 0x008ee2000c1e1900 */
[----:B----4-:R-:W4:Y:S08]  /*0e40*/  R2UR UR12, R0 ;  /* 0x00000000000c73c2 */ /* 0x010f3000000e0000 */
[----:B---3--:R-:W4:Y:S02]  /*0e50*/  R2UR UR4, R2 ;  /* 0x00000000020473c2 */ /* 0x008f2400000e0000 */
[----:B----4-:R-:W-:-:S06]  /*0e60*/  UIADD3 UR12, -UR12, UR4, URZ ;  /* 0x000000040c0c7290 */ /* 0x010fcc000fffe13f */
.L_x_2259:
[----:B------:R-:W-:Y:S01]  /*0e70*/  USHF.L.U32 UR10, UR15, 0x7, URZ ;  /* 0x000000070f0a7899 */ /* 0x000fe2000800063f */
[----:B------:R-:W-:Y:S01]  /*0e80*/  PLOP3.LUT P0, PT, PT, PT, PT, 0x80, 0x0 ;  /* 0x000000000000781c */ /* 0x000fe20003f0f070 */
[----:B------:R-:W-:Y:S01]  /*0e90*/  ULDC UR4, c[0x0][0x2a4] ;  /* 0x0000a90000047ab9 */ /* 0x000fe20000000800 */
[----:B------:R-:W-:Y:S01]  /*0ea0*/  CS2R R150, SRZ ;  /* 0x0000000000967805 */ /* 0x000fe2000001ff00 */
[----:B--2-4-:R-:W-:Y:S01]  /*0eb0*/  UIADD3 UR6, UR10, UR13, -UR12 ;  /* 0x0000000d0a067290 */ /* 0x014fe2000fffe80c */
        /* <DEDUP_REMOVED lines=76> */
[----:B------:R-:W-:Y:S01]  /*1380*/  USHF.R.S32.HI UR22, URZ, 0x1f, UR16 ;  /* 0x0000001f3f167899 */ /* 0x000fe20008011410 */
[--C-:B------:R-:W-:Y:S01]  /*1390*/  SHF.R.S32.HI R32, RZ, 0x1f, R31.reuse ;  /* 0x0000001fff207819 */ /* 0x100fe2000001141f */
[----:B------:R-:W-:Y:S01]  /*13a0*/  ULDC.64 UR4, c[0x0][0x270] ;  /* 0x00009c0000047ab9 */ /* 0x000fe20000000a00 */
[----:B------:R-:W-:Y:S01]  /*13b0*/  SHF.R.S32.HI R2, RZ, 0x1f, R31 ;  /* 0x0000001fff027819 */ /* 0x000fe2000001141f */
[----:B------:R-:W-:Y:S01]  /*13c0*/  UIMAD UR4, UR22, UR4, URZ ;  /* 0x00000004160472a4 */ /* 0x000fe2000f8e023f */
[CC--:B------:R-:W-:Y:S01]  /*13d0*/  LEA.HI R28, R32.reuse, R31.reuse, RZ, 0x3 ;  /* 0x0000001f201c7211 */ /* 0x0c0fe200078f18ff */
[----:B------:R-:W-:Y:S01]  /*13e0*/  ULDC.64 UR6, c[0x0][0x248] ;  /* 0x0000920000067ab9 */ /* 0x000fe20000000a00 */
[C---:B------:R-:W-:Y:S01]  /*13f0*/  IMAD.SHL.U32 R4, R31.reuse, 0x4, RZ ;  /* 0x000000041f047824 */ /* 0x040fe200078e00ff */
[----:B------:R-:W-:Y:S01]  /*1400*/  UIMAD UR21, UR16, UR5, UR4 ;  /* 0x00000005101572a4 */ /* 0x000fe2000f8e0204 */
[----:B------:R-:W-:Y:S01]  /*1410*/  SHF.R.S32.HI R36, RZ, 0x3, R28 ;  /* 0x00000003ff247819 */ /* 0x000fe2000001141c */
[----:B------:R-:W-:Y:S01]  /*1420*/  USHF.L.U32 UR5, UR17, 0x7, URZ ;  /* 0x0000000711057899 */ /* 0x000fe2000800063f */
[----:B------:R-:W-:Y:S01]  /*1430*/  LEA.HI R8, R32, R31, RZ, 0x6 ;  /* 0x0000001f20087211 */ /* 0x000fe200078f30ff */
[----:B------:R-:W-:Y:S01]  /*1440*/  UISETP.NE.AND UP0, UPT, UR6, 0x1, UPT ;  /* 0x000000010600788c */ /* 0x000fe2000bf05270 */
[----:B------:R-:W-:Y:S01]  /*1450*/  SHF.R.S32.HI R14, RZ, 0x1f, R36 ;  /* 0x0000001fff0e7819 */ /* 0x000fe20000011424 */
[----:B------:R-:W-:Y:S01]  /*1460*/  UIMAD.WIDE.U32 UR6, UR16, UR7, URZ ;  /* 0x00000007100672a5 */ /* 0x000fe2000f8e003f */
[----:B------:R-:W-:Y:S01]  /*1470*/  SHF.R.S32.HI R24, RZ, 0x6, R8 ;  /* 0x00000006ff187819 */ /* 0x000fe20000011408 */
[----:B---3--:R-:W-:Y:S01]  /*1480*/  IMAD.U32 R0, RZ, RZ, UR5 ;  /* 0x00000005ff007e24 */ /* 0x008fe2000f8e00ff */
[C---:B------:R-:W-:Y:S01]  /*1490*/  IADD3 R26, P0, R31.reuse, UR5, RZ ;  /* 0x000000051f1a7c10 */ /* 0x040fe2000ff1e0ff */
[----:B------:R-:W-:Y:S01]  /*14a0*/  ULDC UR4, c[0x0][0x250] ;  /* 0x0000940000047ab9 */ /* 0x000fe20000000800 */
[----:B------:R-:W-:Y:S01]  /*14b0*/  IMAD.U32 R8, RZ, RZ, UR15 ;  /* 0x0000000fff087e24 */ /* 0x000fe2000f8e00ff */
[----:B------:R-:W-:Y:S01]  /*14c0*/  UMOV UR28, UR16 ;  /* 0x00000010001c7c82 */ /* 0x000fe20008000000 */
[----:B------:R-:W-:Y:S01]  /*14d0*/  LEA.HI.X.SX32 R27, R0, R2, 0x1, P0 ;  /* 0x00000002001b7211 */ /* 0x000fe200000f0eff */
[----:B------:R-:W-:Y:S01]  /*14e0*/  USHF.R.S32.HI UR27, URZ, 0x1f, UR17 ;  /* 0x0000001f3f1b7899 */ /* 0x000fe20008011411 */
[----:B------:R-:W-:Y:S01]  /*14f0*/  LOP3.LUT R0, R28, 0xfffffff8, RZ, 0xc0, !PT ;  /* 0xfffffff81c007812 */ /* 0x000fe200078ec0ff */
[----:B------:R-:W-:Y:S01]  /*1500*/  @UP0 USHF.R.U32.HI UR28, URZ, UR4, UR7 ;  /* 0x000000043f1c0299 */ /* 0x000fe20008011607 */
[----:B------:R-:W-:Y:S01]  /*1510*/  IADD3 R2, P0, R4, UR17, RZ ;  /* 0x0000001104027c10 */ /* 0x000fe2000ff1e0ff */
[----:B------:R-:W-:Y:S01]  /*1520*/  IMAD.SHL.U32 R29, R24, 0x200, RZ ;  /* 0x00000200181d7824 */ /* 0x000fe200078e00ff */
[----:B------:R-:W-:Y:S01]  /*1530*/  ULDC.64 UR6, c[0x0][0x1e0] ;  /* 0x0000780000067ab9 */ /* 0x000fe20000000a00 */
[----:B------:R-:W-:Y:S01]  /*1540*/  IMAD.IADD R18, R31, 0x1, -R0 ;  /* 0x000000011f127824 */ /* 0x000fe200078e0a00 */
[----:B------:R-:W-:Y:S01]  /*1550*/  USHF.R.S32.HI UR20, URZ, 0x1f, UR28 ;  /* 0x0000001f3f147899 */ /* 0x000fe2000801141c */
[----:B------:R-:W-:Y:S01]  /*1560*/  LEA.HI.X.SX32 R3, R4, UR27, 0x1, P0 ;  /* 0x0000001b04037c11 */ /* 0x000fe200080f0eff */
[----:B------:R-:W-:Y:S01]  /*1570*/  ULDC.64 UR4, c[0x0][0x1b0] ;  /* 0x00006c0000047ab9 */ /* 0x000fe20000000a00 */
[----:B------:R-:W-:Y:S01]  /*1580*/  IMAD.SHL.U32 R16, R18, 0x8, RZ ;  /* 0x0000000812107824 */ /* 0x000fe200078e00ff */
[----:B------:R-:W-:Y:S01]  /*1590*/  UIMAD UR6, UR20, UR6, URZ ;  /* 0x00000006140672a4 */ /* 0x000fe2000f8e023f */
[----:B------:R-:W-:Y:S01]  /*15a0*/  IMAD.U32 R4, RZ, RZ, UR16 ;  /* 0x00000010ff047e24 */ /* 0x000fe2000f8e00ff */
[----:B------:R-:W-:Y:S01]  /*15b0*/  UIMAD UR4, UR20, UR4, URZ ;  /* 0x00000004140472a4 */ /* 0x000fe2000f8e023f */
[----:B------:R-:W-:Y:S01]  /*15c0*/  IMAD.U32 R0, RZ, RZ, UR16 ;  /* 0x00000010ff007e24 */ /* 0x000fe2000f8e00ff */
[----:B------:R-:W-:Y:S01]  /*15d0*/  SHF.R.S32.HI R17, RZ, 0x1f, R16 ;  /* 0x0000001fff117819 */ /* 0x000fe20000011410 */
[----:B-1----:R-:W-:Y:S01]  /*15e0*/  IMAD.U32 R6, RZ, RZ, UR28 ;  /* 0x0000001cff067e24 */ /* 0x002fe2000f8e00ff */
[----:B------:R-:W-:Y:S01]  /*15f0*/  UIMAD UR26, UR28, UR7, UR6 ;  /* 0x000000071c1a72a4 */ /* 0x000fe2000f8e0206 */
[--C-:B------:R-:W-:Y:S01]  /*1600*/  IMAD.WIDE.U32 R4, R4, c[0x0][0x270], R2.reuse ;  /* 0x00009c0004047a25 */ /* 0x100fe200078e0002 */
[----:B------:R-:W-:Y:S01]  /*1610*/  UIMAD UR17, UR28, UR5, UR4 ;  /* 0x000000051c1172a4 */ /* 0x000fe2000f8e0204 */
[----:B------:R-:W-:Y:S01]  /*1620*/  IADD3 R30, R16, 0x40, RZ ;  /* 0x00000040101e7810 */ /* 0x000fe20007ffe0ff */
[----:B------:R-:W-:Y:S01]  /*1630*/  USEL UR27, UR14, URZ, !UP1 ;  /* 0x0000003f0e1b7287 */ /* 0x000fe2000c800000 */
[----:B------:R-:W-:Y:S01]  /*1640*/  IMAD.WIDE.U32 R22, R0, c[0x0][0x288], R2 ;  /* 0x0000a20000167a25 */ /* 0x000fe200078e0002 */
[----:B------:R-:W-:Y:S01]  /*1650*/  IADD3 R21, R5, UR21, RZ ;  /* 0x0000001505157c10 */ /* 0x000fe2000fffe0ff */
[----:B------:R-:W-:Y:S01]  /*1660*/  USHF.R.S32.HI UR20, URZ, 0x1f, UR14 ;  /* 0x0000001f3f147899 */ /* 0x000fe2000801140e */
[----:B------:R-:W-:Y:S01]  /*1670*/  ISETP.GE.AND P2, PT, R16, c[0x0][0x1cc], PT ;  /* 0x0000730010007a0c */ /* 0x000fe20003f46270 */
[--C-:B------:R-:W-:Y:S01]  /*1680*/  IMAD.WIDE.U32 R2, R6, c[0x0][0x1e0], R16.reuse ;  /* 0x0000780006027a25 */ /* 0x100fe200078e0010 */
[----:B------:R-:W-:Y:S01]  /*1690*/  ULDC.64 UR6, c[0x0][0x1e8] ;  /* 0x00007a0000067ab9 */ /* 0x000fe20000000a00 */
[----:B------:R-:W-:Y:S01]  /*16a0*/  ISETP.GE.AND P1, PT, R30, c[0x0][0x1cc], PT ;  /* 0x000073001e007a0c */ /* 0x000fe20003f26270 */
[----:B------:R-:W-:Y:S01]  /*16b0*/  USEL UR21, UR20, URZ, !UP1 ;  /* 0x0000003f14157287 */ /* 0x000fe2000c800000 */
[----:B------:R-:W-:Y:S01]  /*16c0*/  IMAD.WIDE.U32 R6, R6, c[0x0][0x1b0], R16 ;  /* 0x00006c0006067a25 */ /* 0x000fe200078e0010 */
[----:B------:R-:W-:Y:S01]  /*16d0*/  IADD3 R5, R3, UR26, RZ ;  /* 0x0000001a03057c10 */ /* 0x000fe2000fffe0ff */
[----:B------:R-:W-:Y:S01]  /*16e0*/  ULDC.64 UR4, c[0x0][0x1b8] ;  /* 0x00006e0000047ab9 */ /* 0x000fe20000000a00 */
[----:B------:R-:W-:Y:S01]  /*16f0*/  STL [R1+0x10], R36 ;  /* 0x0000102401007387 */ /* 0x000fe20000100800 */
[----:B------:R-:W-:Y:S01]  /*1700*/  IMAD.MOV.U32 R20, RZ, RZ, R4 ;  /* 0x000000ffff147224 */ /* 0x000fe200078e0004 */
[----:B------:R-:W-:Y:S01]  /*1710*/  IADD3 R3, R7, UR17, RZ ;  /* 0x0000001107037c10 */ /* 0x000fe2000fffe0ff */
[----:B------:R-:W-:Y:S01]  /*1720*/  IMAD.MOV.U32 R4, RZ, RZ, R2 ;  /* 0x000000ffff047224 */ /* 0x000fe200078e0002 */
[----:B------:R-:W-:Y:S01]  /*1730*/  UIMAD UR6, UR21, UR6, URZ ;  /* 0x00000006150672a4 */ /* 0x000fe2000f8e023f */
[----:B------:R-:W-:Y:S01]  /*1740*/  IMAD.U32 R0, RZ, RZ, UR27 ;  /* 0x0000001bff007e24 */ /* 0x000fe2000f8e00ff */
[----:B------:R-:W-:Y:S01]  /*1750*/  UIMAD UR4, UR21, UR4, URZ ;  /* 0x00000004150472a4 */ /* 0x000fe2000f8e023f */
[----:B------:R-:W-:Y:S01]  /*1760*/  IMAD.MOV.U32 R2, RZ, RZ, R6 ;  /* 0x000000ffff027224 */ /* 0x000fe200078e0006 */
[----:B------:R-:W-:Y:S01]  /*1770*/  UIMAD UR6, UR27, UR7, UR6 ;  /* 0x000000071b0672a4 */ /* 0x000fe2000f8e0206 */
[----:B------:R-:W-:Y:S01]  /*1780*/  IMAD.WIDE.U32 R6, R0, c[0x0][0x1e8], R4 ;  /* 0x00007a0000067a25 */ /* 0x000fe200078e0004 */
[----:B------:R-:W-:-:S02]  /*1790*/  UIMAD UR4, UR27, UR5, UR4 ;  /* 0x000000051b0472a4 */ /* 0x000fc4000f8e0204 */
[----:B------:R-:W-:Y:S01]  /*17a0*/  UIADD3 UR17, -UR10, UR12, URZ ;  /* 0x0000000c0a117290 */ /* 0x000fe2000fffe13f */
[----:B------:R-:W-:Y:S01]  /*17b0*/  IMAD.WIDE.U32 R4, R0, c[0x0][0x1b8], R2 ;  /* 0x00006e0000047a25 */ /* 0x000fe200078e0002 */
[C---:B------:R-:W-:Y:S01]  /*17c0*/  IADD3 R2, P0, R36.reuse, UR24, RZ ;  /* 0x0000001824027c10 */ /* 0x040fe2000ff1e0ff */
[----:B------:R-:W-:Y:S01]  /*17d0*/  UMOV UR24, 0x6 ;  /* 0x0000000600187882 */ /* 0x000fe20000000000 */
[----:B------:R-:W-:Y:S01]  /*17e0*/  IADD3 R7, R7, UR6, RZ ;  /* 0x0000000607077c10 */ /* 0x000fe2000fffe0ff */
[----:B------:R-:W-:Y:S01]  /*17f0*/  IMAD.SHL.U32 R0, R36, 0x40, RZ ;  /* 0x0000004024007824 */ /* 0x000fe200078e00ff */
[----:B------:R-:W-:Y:S01]  /*1800*/  IADD3.X R3, R14, UR25, RZ, P0, !PT ;  /* 0x000000190e037c10 */ /* 0x000fe200087fe4ff */
[----:B------:R-:W-:Y:S01]  /*1810*/  USEL UR20, UR20, URZ, !UP2 ;  /* 0x0000003f14147287 */ /* 0x000fe2000d000000 */
[----:B------:R-:W-:Y:S01]  /*1820*/  IADD3 R5, R5, UR4, RZ ;  /* 0x0000000405057c10 */ /* 0x000fe2000fffe0ff */
[----:B------:R-:W-:Y:S01]  /*1830*/  ULDC.64 UR4, c[0x0][0x1d8] ;  /* 0x0000760000047ab9 */ /* 0x000fe20000000a00 */
[----:B------:R-:W-:Y:S01]  /*1840*/  LOP3.LUT R0, R0, 0x1c0, RZ, 0xc0, !PT ;  /* 0x000001c000007812 */ /* 0x000fe200078ec0ff */
[----:B------:R-:W-:Y:S01]  /*1850*/  IMAD.WIDE R2, R8, 0x80, R2 ;  /* 0x0000008008027825 */ /* 0x000fe200078e0202 */
[----:B------:R-:W-:Y:S01]  /*1860*/  IADD3 R13, -R36, UR17, RZ ;  /* 0x00000011240d7c10 */ /* 0x000fe2000fffe1ff */
[----:B------:R-:W-:Y:S01]  /*1870*/  USHF.L.U32 UR6, UR4, 0x6, URZ ;  /* 0x0000000604067899 */ /* 0x000fe2000800063f */
[----:B------:R-:W-:Y:S01]  /*1880*/  LOP3.LUT R9, R0, 0x38, R16, 0xf8, !PT ;  /* 0x0000003800097812 */ /* 0x000fe200078ef810 */
[----:B------:R-:W-:Y:S01]  /*1890*/  USHF.L.U64.HI UR5, UR4, UR24, UR5 ;  /* 0x0000001804057299 */ /* 0x000fe20008010205 */
[----:B------:R-:W-:Y:S01]  /*18a0*/  SHF.R.U32.HI R0, RZ, 0x3, R0 ;  /* 0x00000003ff007819 */ /* 0x000fe20000011600 */
[C---:B------:R-:W-:Y:S01]  /*18b0*/  IMAD.WIDE.U32 R6, R2.reuse, c[0x0][0x1d8], R6 ;  /* 0x0000760002067a25 */ /* 0x040fe200078e0006 */
[----:B------:R-:W-:Y:S01]  /*18c0*/  ISETP.LT.OR P3, PT, R13, 0x1, P2 ;  /* 0x000000010d00780c */ /* 0x000fe20001761670 */
[----:B------:R-:W-:Y:S01]  /*18d0*/  UIADD3 UR4, UP0, UR6, 0x80, URZ ;  /* 0x0000008006047890 */ /* 0x000fe2000ff1e03f */
[----:B------:R-:W-:Y:S01]  /*18e0*/  LOP3.LUT R12, R29, R9, R0, 0xf6, !PT ;  /* 0x000000091d0c7212 */ /* 0x000fe200078ef600 */
[----:B------:R-:W-:Y:S01]  /*18f0*/  IMAD R0, R3, c[0x0][0x1d8], RZ ;  /* 0x0000760003007a24 */ /* 0x000fe200078e02ff */
[----:B------:R-:W-:Y:S01]  /*1900*/  ISETP.LT.OR P6, PT, R13, 0x1, P1 ;  /* 0x000000010d00780c */ /* 0x000fe20000fc1670 */
[----:B------:R-:W-:Y:S01]  /*1910*/  IMAD R3, R3, c[0x0][0x1a8], RZ ;  /* 0x00006a0003037a24 */ /* 0x000fe200078e02ff */
[----:B------:R-:W-:Y:S01]  /*1920*/  ISETP.LT.OR P5, PT, R13, 0x21, P2 ;  /* 0x000000210d00780c */ /* 0x000fe200017a1670 */
[C---:B------:R-:W-:Y:S01]  /*1930*/  IMAD R0, R2.reuse, c[0x0][0x1dc], R0 ;  /* 0x0000770002007a24 */ /* 0x040fe200078e0200 */
[----:B------:R-:W-:Y:S01]  /*1940*/  UIADD3.X UR7, URZ, UR5, URZ, UP0, !UPT ;  /* 0x000000053f077290 */ /* 0x000fe200087fe43f */
[C---:B------:R-:W-:Y:S01]  /*1950*/  IMAD R11, R2.reuse, c[0x0][0x1ac], R3 ;  /* 0x00006b00020b7a24 */ /* 0x040fe200078e0203 */
[----:B------:R-:W-:Y:S01]  /*1960*/  USEL UR21, UR14, URZ, !UP2 ;  /* 0x0000003f0e157287 */ /* 0x000fe2000d000000 */
[----:B------:R-:W-:Y:S01]  /*1970*/  IMAD.WIDE.U32 R8, R2, c[0x0][0x1a8], R4 ;  /* 0x00006a0002087a25 */ /* 0x000fe200078e0004 */
[----:B------:R-:W-:-:S03]  /*1980*/  LEA R2, P0, R6, c[0x0][0x1c0], 0x1 ;  /* 0x0000700006027a11 */ /* 0x000fc600078008ff */
[----:B------:R-:W-:Y:S02]  /*1990*/  IMAD.IADD R0, R7, 0x1, R0 ;  /* 0x0000000107007824 */ /* 0x000fe400078e0200 */
[----:B------:R-:W-:Y:S02]  /*19a0*/  IMAD.SHL.U32 R12, R12, 0x2, RZ ;  /* 0x000000020c0c7824 */ /* 0x000fe400078e00ff */
[----:B------:R-:W-:Y:S01]  /*19b0*/  IMAD.U32 R10, RZ, RZ, UR6 ;  /* 0x00000006ff0a7e24 */ /* 0x000fe2000f8e00ff */
[----:B------:R-:W-:Y:S01]  /*19c0*/  LEA.HI.X R3, R6, c[0x0][0x1c4], R0, 0x1, P0 ;  /* 0x0000710006037a11 */ /* 0x000fe200000f0c00 */
[----:B------:R-:W-:Y:S01]  /*19d0*/  IMAD.IADD R0, R9, 0x1, R11 ;  /* 0x0000000109007824 */ /* 0x000fe200078e020b */
[----:B------:R-:W-:Y:S01]  /*19e0*/  IADD3 R4, P0, R2, UR6, RZ ;  /* 0x0000000602047c10 */ /* 0x000fe2000ff1e0ff */
[----:B------:R-:W-:Y:S02]  /*19f0*/  IMAD.MOV.U32 R211, RZ, RZ, 0x10 ;  /* 0x00000010ffd37424 */ /* 0x000fe400078e00ff */
[----:B------:R-:W-:Y:S01]  /*1a00*/  @!PT LDS RZ, [RZ] ;  /* 0x00000000fffff984 */ /* 0x000fe20000000800 */
[----:B------:R-:W-:Y:S01]  /*1a10*/  @!PT LDS RZ, [RZ] ;  /* 0x00000000fffff984 */ /* 0x000fe20000000800 */
[----:B------:R-:W-:Y:S01]  /*1a20*/  @!PT LDS RZ, [RZ] ;  /* 0x00000000fffff984 */ /* 0x000fe20000000800 */
[----:B------:R1:W-:Y:S01]  /*1a30*/  LDGSTS.E.BYPASS.LTC128B.128 [R12+0x8080], [R2.64], !P3 ;  /* 0x08080000020c7fae */ /* 0x0003e2000d901d52 */
[----:B------:R-:W-:Y:S01]  /*1a40*/  IADD3.X R5, R3, UR5, RZ, P0, !PT ;  /* 0x0000000503057c10 */ /* 0x000fe200087fe4ff */
[----:B------:R-:W-:Y:S01]  /*1a50*/  IMAD.MOV.U32 R212, RZ, RZ, 0x20 ;  /* 0x00000020ffd47424 */ /* 0x000fe200078e00ff */
[----:B------:R-:W-:Y:S01]  /*1a60*/  LEA R6, P0, R8, c[0x0][0x190], 0x1 ;  /* 0x0000640008067a11 */ /* 0x000fe200078008ff */
[----:B------:R1:W-:Y:S01]  /*1a70*/  LDGSTS.E.BYPASS.LTC128B.128 [R12+0xc080], [R2.64+0x80], !P6 ;  /* 0x0c080080020c7fae */ /* 0x0003e2000f101d52 */
[----:B------:R-:W-:-:S02]  /*1a80*/  IADD3 R10, P4, P3, R10, 0x80, R2 ;  /* 0x000000800a0a7810 */ /* 0x000fc40007b9e002 */
[C---:B------:R-:W-:Y:S01]  /*1a90*/  ISETP.LT.OR P6, PT, R13.reuse, 0x21, P1 ;  /* 0x000000210d00780c */ /* 0x040fe20000fc1670 */
[----:B------:R2:W-:Y:S01]  /*1aa0*/  LDGSTS.E.BYPASS.LTC128B.128 [R12+0x9080], [R4.64], !P5 ;  /* 0x09080000040c7fae */ /* 0x0005e2000e901d52 */
[----:B------:R-:W-:Y:S02]  /*1ab0*/  LEA.HI.X R7, R8, c[0x0][0x194], R0, 0x1, P0 ;  /* 0x0000650008077a11 */ /* 0x000fe400000f0c00 */
[C---:B------:R-:W-:Y:S02]  /*1ac0*/  ISETP.LT.OR P5, PT, R13.reuse, 0x41, P2 ;  /* 0x000000410d00780c */ /* 0x040fe400017a1670 */
[----:B------:R-:W-:Y:S02]  /*1ad0*/  IADD3.X R11, RZ, UR5, R3, P4, P3 ;  /* 0x00000005ff0b7c10 */ /* 0x000fe4000a7e6403 */
[C---:B------:R-:W-:Y:S02]  /*1ae0*/  ISETP.LT.OR P4, PT, R13.reuse, 0x41, P1 ;  /* 0x000000410d00780c */ /* 0x040fe40000f81670 */
[----:B------:R-:W-:-:S02]  /*1af0*/  ISETP.LT.OR P3, PT, R13, 0x61, P2 ;  /* 0x000000610d00780c */ /* 0x000fc40001761670 */
[----:B------:R-:W-:Y:S01]  /*1b00*/  ISETP.LT.OR P2, PT, R13, 0x61, P1 ;  /* 0x000000610d00780c */ /* 0x000fe20000f41670 */
[----:B------:R3:W-:Y:S01]  /*1b10*/  LDGSTS.E.BYPASS.LTC128B.128 [R12+0xd080], [R10.64], !P6 ;  /* 0x0d0800000a0c7fae */ /* 0x0007e2000f101d52 */
[----:B------:R-:W-:Y:S02]  /*1b20*/  ISETP.GE.AND P6, PT, R16, c[0x0][0x16c], PT ;  /* 0x00005b0010007a0c */ /* 0x000fe40003fc6270 */
[----:B-1----:R-:W-:-:S04]  /*1b30*/  IADD3 R2, P0, R4, UR6, RZ ;  /* 0x0000000604027c10 */ /* 0x002fc8000ff1e0ff */
[----:B------:R-:W-:Y:S02]  /*1b40*/  IADD3.X R3, R5, UR5, RZ, P0, !PT ;  /* 0x0000000505037c10 */ /* 0x000fe400087fe4ff */
[----:B------:R-:W-:-:S03]  /*1b50*/  IADD3 R8, P0, R4, UR4, RZ ;  /* 0x0000000404087c10 */ /* 0x000fc6000ff1e0ff */
[----:B------:R1:W-:Y:S01]  /*1b60*/  LDGSTS.E.BYPASS.LTC128B.128 [R12+0xa080], [R2.64], !P5 ;  /* 0x0a080000020c7fae */ /* 0x0003e2000e901d52 */
[----:B------:R-:W-:Y:S02]  /*1b70*/  IADD3.X R9, R5, UR7, RZ, P0, !PT ;  /* 0x0000000705097c10 */ /* 0x000fe400087fe4ff */
[----:B--2---:R-:W-:-:S03]  /*1b80*/  IADD3 R4, P0, R2, UR6, RZ ;  /* 0x0000000602047c10 */ /* 0x004fc6000ff1e0ff */
[----:B------:R2:W-:Y:S01]  /*1b90*/  LDGSTS.E.BYPASS.LTC128B.128 [R12+0xe080], [R8.64], !P4 ;  /* 0x0e080000080c7fae */ /* 0x0005e2000e101d52 */
[----:B------:R-:W-:Y:S02]  /*1ba0*/  IADD3.X R5, R3, UR5, RZ, P0, !PT ;  /* 0x0000000503057c10 */ /* 0x000fe400087fe4ff */
[----:B---3--:R-:W-:-:S03]  /*1bb0*/  IADD3 R10, P0, R36, UR8, RZ ;  /* 0x00000008240a7c10 */ /* 0x008fc6000ff1e0ff */
[----:B------:R3:W-:Y:S01]  /*1bc0*/  LDGSTS.E.BYPASS.LTC128B.128 [R12+0xb080], [R4.64], !P3 ;  /* 0x0b080000040c7fae */ /* 0x0007e2000d901d52 */
[----:B------:R-:W-:Y:S02]  /*1bd0*/  IADD3.X R0, R14, UR9, RZ, P0, !PT ;  /* 0x000000090e007c10 */ /* 0x000fe400087fe4ff */
[----:B------:R-:W-:-:S04]  /*1be0*/  ISETP.GE.AND P0, PT, R30, c[0x0][0x19c], PT ;  /* 0x000067001e007a0c */ /* 0x000fc80003f06270 */
[----:B------:R-:W-:Y:S02]  /*1bf0*/  ISETP.LT.OR P5, PT, R13, 0x1, P0 ;  /* 0x000000010d00780c */ /* 0x000fe400007a1670 */
[----:B-1----:R-:W-:Y:S01]  /*1c00*/  IADD3 R2, P1, R2, UR4, RZ ;  /* 0x0000000402027c10 */ /* 0x002fe2000ff3e0ff */
[----:B------:R-:W-:Y:S02]  /*1c10*/  ULDC.64 UR4, c[0x0][0x1a8] ;  /* 0x00006a0000047ab9 */ /* 0x000fe40000000a00 */
[----:B------:R-:W-:Y:S01]  /*1c20*/  USHF.L.U32 UR26, UR4, 0x6, URZ ;  /* 0x00000006041a7899 */ /* 0x000fe2000800063f */
[----:B------:R-:W-:Y:S01]  /*1c30*/  IADD3.X R3, R3, UR7, RZ, P1, !PT ;  /* 0x0000000703037c10 */ /* 0x000fe20008ffe4ff */
[----:B------:R-:W-:Y:S01]  /*1c40*/  USHF.L.U64.HI UR8, UR4, UR24, UR5 ;  /* 0x0000001804087299 */ /* 0x000fe20008010205 */
[----:B------:R-:W-:Y:S01]  /*1c50*/  ISETP.GE.AND P1, PT, R16, c[0x0][0x19c], PT ;  /* 0x0000670010007a0c */ /* 0x000fe20003f26270 */
[----:B------:R-:W-:Y:S01]  /*1c60*/  UIADD3 UR27, UP0, UR26, 0x80, URZ ;  /* 0x000000801a1b7890 */ /* 0x000fe2000ff1e03f */
[----:B--2---:R-:W-:Y:S01]  /*1c70*/  IMAD.WIDE.U32 R8, R10, c[0x0][0x178], R16 ;  /* 0x00005e000a087a25 */ /* 0x004fe200078e0010 */
[----:B------:R1:W-:Y:S01]  /*1c80*/  LDGSTS.E.BYPASS.LTC128B.128 [R12+0xf080], [R2.64], !P2 ;  /* 0x0f080000020c7fae */ /* 0x0003e2000d101d52 */
[C---:B------:R-:W-:Y:S01]  /*1c90*/  ISETP.LT.OR P3, PT, R13.reuse, 0x1, P1 ;  /* 0x000000010d00780c */ /* 0x040fe20000f61670 */
[----:B------:R-:W-:Y:S01]  /*1ca0*/  ULDC.64 UR4, c[0x0][0x180] ;  /* 0x0000600000047ab9 */ /* 0x000fe20000000a00 */
[----:B------:R-:W-:Y:S01]  /*1cb0*/  ISETP.LT.OR P4, PT, R13, 0x21, P1 ;  /* 0x000000210d00780c */ /* 0x000fe20000f81670 */
[----:B------:R-:W-:Y:S01]  /*1cc0*/  ULDC.64 UR6, c[0x0][0x210] ;  /* 0x0000840000067ab9 */ /* 0x000fe20000000a00 */
[----:B---3--:R-:W-:Y:S01]  /*1cd0*/  IADD3 R4, P2, R6, UR26, RZ ;  /* 0x0000001a06047c10 */ /* 0x008fe2000ff5e0ff */
[----:B------:R-:W-:-:S02]  /*1ce0*/  UIMAD UR4, UR22, UR4, URZ ;  /* 0x00000004160472a4 */ /* 0x000fc4000f8e023f */
[----:B------:R-:W-:Y:S01]  /*1cf0*/  UIMAD UR25, UR22, UR6, URZ ;  /* 0x00000006161972a4 */ /* 0x000fe2000f8e023f */
[----:B------:R-:W-:Y:S01]  /*1d00*/  IADD3.X R5, R7, UR8, RZ, P2, !PT ;  /* 0x0000000807057c10 */ /* 0x000fe200097fe4ff */
[----:B------:R-:W-:Y:S02]  /*1d10*/  UIADD3.X UR6, URZ, UR8, URZ, UP0, !UPT ;  /* 0x000000083f067290 */ /* 0x000fe400087fe43f */
[----:B------:R-:W-:Y:S02]  /*1d20*/  UIMAD UR9, UR16, UR5, UR4 ;  /* 0x00000005100972a4 */ /* 0x000fe4000f8e0204 */
[----:B------:R2:W-:Y:S01]  /*1d30*/  LDGSTS.E.BYPASS.LTC128B.128 [R12+0x80], [R6.64], !P3 ;  /* 0x00080000060c7fae */ /* 0x0005e2000d901d52 */
[----:B------:R-:W-:Y:S02]  /*1d40*/  ULDC.64 UR4, c[0x0][0x188] ;  /* 0x0000620000047ab9 */ /* 0x000fe40000000a00 */
[----:B------:R-:W-:Y:S01]  /*1d50*/  UIMAD UR4, UR20, UR4, URZ ;  /* 0x00000004140472a4 */ /* 0x000fe2000f8e023f */
[----:B------:R2:W-:Y:S01]  /*1d60*/  LDGSTS.E.BYPASS.LTC128B.128 [R12+0x4080], [R6.64+0x80], !P5 ;  /* 0x04080080060c7fae */ /* 0x0005e2000e901d52 */
[----:B------:R-:W-:Y:S01]  /*1d70*/  ISETP.GE.AND P5, PT, R30, c[0x0][0x16c], PT ;  /* 0x00005b001e007a0c */ /* 0x000fe20003fa6270 */
[----:B------:R-:W-:-:S02]  /*1d80*/  UIMAD UR25, UR16, UR7, UR25 ;  /* 0x00000007101972a4 */ /* 0x000fc4000f8e0219 */
[----:B------:R3:W-:Y:S01]  /*1d90*/  LDGSTS.E.BYPASS.LTC128B.128 [R12+0x1080], [R4.64], !P4 ;  /* 0x01080000040c7fae */ /* 0x0007e2000e101d52 */
[C---:B------:R-:W-:Y:S01]  /*1da0*/  ISETP.LT.OR P4, PT, R13.reuse, 0x21, P0 ;  /* 0x000000210d00780c */ /* 0x040fe20000781670 */
[----:B------:R-:W-:Y:S01]  /*1db0*/  UIMAD UR28, UR21, UR5, UR4 ;  /* 0x00000005151c72a4 */ /* 0x000fe2000f8e0204 */
[----:B------:R-:W-:Y:S01]  /*1dc0*/  P2R R19, PR, RZ, 0x20 ;  /* 0x00000020ff137803 */ /* 0x000fe20000000000 */
[C---:B-1----:R-:W-:Y:S01]  /*1dd0*/  IMAD R2, R0.reuse, c[0x0][0x178], RZ ;  /* 0x00005e0000027a24 */ /* 0x042fe200078e02ff */
[----:B------:R-:W-:Y:S01]  /*1de0*/  ISETP.LT.OR P5, PT, R13, 0x61, P1 ;  /* 0x000000610d00780c */ /* 0x000fe20000fa1670 */
[----:B------:R-:W-:Y:S01]  /*1df0*/  IMAD R0, R0, c[0x0][0x208], RZ ;  /* 0x0000820000007a24 */ /* 0x000fe200078e02ff */
[----:B------:R-:W-:Y:S01]  /*1e00*/  ULDC.64 UR4, c[0x0][0x178] ;  /* 0x00005e0000047ab9 */ /* 0x000fe20000000a00 */
[C---:B------:R-:W-:Y:S01]  /*1e10*/  IMAD R14, R10.reuse, c[0x0][0x17c], R2 ;  /* 0x00005f000a0e7a24 */ /* 0x040fe200078e0202 */
[----:B------:R1:W-:Y:S01]  /*1e20*/  STL [R1+0x14], R19 ;  /* 0x0000141301007387 */ /* 0x0003e20000100800 */
[----:B------:R-:W-:Y:S01]  /*1e30*/  IMAD.U32 R2, RZ, RZ, UR26 ;  /* 0x0000001aff027e24 */ /* 0x000fe2000f8e00ff */
[----:B------:R-:W-:Y:S01]  /*1e40*/  UIMAD.WIDE.U32 UR30, UR23, UR4, URZ ;  /* 0x00000004171e72a5 */ /* 0x000fe2000f8e003f */
[C---:B------:R-:W-:Y:S01]  /*1e50*/  IMAD R15, R10.reuse, c[0x0][0x20c], R0 ;  /* 0x000083000a0f7a24 */ /* 0x040fe200078e0200 */
[----:B------:R-:W-:Y:S01]  /*1e60*/  SEL R0, RZ, 0x1, P6 ;  /* 0x00000001ff007807 */ /* 0x000fe20003000000 */
[----:B------:R-:W-:Y:S01]  /*1e70*/  IMAD.WIDE.U32 R10, R10, c[0x0][0x208], R16 ;  /* 0x000082000a0a7a25 */ /* 0x000fe200078e0010 */
[----:B------:R-:W-:-:S04]  /*1e80*/  IADD3 R2, P3, P2, R2, 0x80, R6 ;  /* 0x0000008002027810 */ /* 0x000fc80007a7e006 */
[----:B------:R-:W-:Y:S02]  /*1e90*/  IADD3.X R3, RZ, UR8, R7, P3, P2 ;  /* 0x00000008ff037c10 */ /* 0x000fe40009fe4407 */
[----:B------:R-:W-:Y:S01]  /*1ea0*/  ISETP.NE.AND P3, PT, R19, RZ, PT ;  /* 0x000000ff1300720c */ /* 0x000fe20003f65270 */
[----:B--2---:R-:W-:Y:S01]  /*1eb0*/  IMAD.IADD R7, R9, 0x1, R14 ;  /* 0x0000000109077824 */ /* 0x004fe200078e020e */
[----:B------:R-:W-:Y:S01]  /*1ec0*/  ISETP.LT.OR P2, PT, R13, 0x41, P1 ;  /* 0x000000410d00780c */ /* 0x000fe20000f41670 */
[----:B------:R2:W-:Y:S01]  /*1ed0*/  LDGSTS.E.BYPASS.LTC128B.128 [R12+0x5080], [R2.64], !P4 ;  /* 0x05080000020c7fae */ /* 0x0005e2000e101d52 */
[----:B------:R-:W-:Y:S01]  /*1ee0*/  SEL R6, RZ, 0x2, P3 ;  /* 0x00000002ff067807 */ /* 0x000fe20001800000 */
[----:B------:R-:W-:Y:S01]  /*1ef0*/  IMAD.IADD R9, R11, 0x1, R15 ;  /* 0x000000010b097824 */ /* 0x000fe200078e020f */
[C---:B------:R-:W-:Y:S02]  /*1f00*/  ISETP.LT.OR P1, PT, R13.reuse, 0x41, P0 ;  /* 0x000000410d00780c */ /* 0x040fe40000721670 */
[----:B------:R-:W-:Y:S01]  /*1f10*/  ISETP.LT.OR P3, PT, R13, 0x61, P0 ;  /* 0x000000610d00780c */ /* 0x000fe20000761670 */
[----:B------:R-:W-:-:S02]  /*1f20*/  IMAD.IADD R0, R6, 0x1, R0 ;  /* 0x0000000106007824 */ /* 0x000fc400078e0200 */
[----:B------:R-:W-:Y:S02]  /*1f30*/  IMAD.MOV.U32 R6, RZ, RZ, R8 ;  /* 0x000000ffff067224 */ /* 0x000fe400078e0008 */
[----:B------:R-:W-:Y:S01]  /*1f40*/  IMAD.MOV.U32 R8, RZ, RZ, R10 ;  /* 0x000000ffff087224 */ /* 0x000fe200078e000a */
[----:B------:R-:W-:Y:S01]  /*1f50*/  LOP3.LUT P4, RZ, R0, 0x2, RZ, 0xc0, !PT ;  /* 0x0000000200ff7812 */ /* 0x000fe2000788c0ff */
[----:B-1----:R-:W-:-:S04]  /*1f60*/  IMAD.U32 R19, RZ, RZ, UR21 ;  /* 0x00000015ff137e24 */ /* 0x002fc8000f8e00ff */
[----:B------:R-:W-:Y:S01]  /*1f70*/  IMAD.WIDE.U32 R20, R19, c[0x0][0x278], R20 ;  /* 0x00009e0013147a25 */ /* 0x000fe200078e0014 */
[----:B--2---:R-:W-:-:S04]  /*1f80*/  IADD3 R2, P0, R4, UR26, RZ ;  /* 0x0000001a04027c10 */ /* 0x004fc8000ff1e0ff */
[----:B------:R-:W-:Y:S02]  /*1f90*/  IADD3.X R3, R5, UR8, RZ, P0, !PT ;  /* 0x0000000805037c10 */ /* 0x000fe400087fe4ff */
[----:B---3--:R-:W-:-:S03]  /*1fa0*/  IADD3 R4, P0, R4, UR27, RZ ;  /* 0x0000001b04047c10 */ /* 0x008fc6000ff1e0ff */
[----:B------:R1:W-:Y:S01]  /*1fb0*/  LDGSTS.E.BYPASS.LTC128B.128 [R12+0x2080], [R2.64], !P2 ;  /* 0x02080000020c7fae */ /* 0x0003e2000d101d52 */
[----:B------:R-:W-:Y:S02]  /*1fc0*/  IADD3.X R5, R5, UR6, RZ, P0, !PT ;  /* 0x0000000605057c10 */ /* 0x000fe400087fe4ff */
[----:B------:R-:W-:Y:S01]  /*1fd0*/  IADD3 R14, P0, R2, UR26, RZ ;  /* 0x0000001a020e7c10 */ /* 0x000fe2000ff1e0ff */
[----:B------:R-:W-:Y:S01]  /*1fe0*/  USHF.R.S32.HI UR26, URZ, 0x1f, UR23 ;  /* 0x0000001f3f1a7899 */ /* 0x000fe20008011417 */
[----:B------:R-:W-:Y:S01]  /*1ff0*/  LOP3.LUT P2, RZ, R0, 0x1, RZ, 0xc0, !PT ;  /* 0x0000000100ff7812 */ /* 0x000fe2000784c0ff */
[----:B------:R2:W-:Y:S01]  /*2000*/  LDGSTS.E.BYPASS.LTC128B.128 [R12+0x6080], [R4.64], !P1 ;  /* 0x06080000040c7fae */ /* 0x0005e2000c901d52 */
[----:B------:R-:W-:Y:S01]  /*2010*/  IADD3.X R15, R3, UR8, RZ, P0, !PT ;  /* 0x00000008030f7c10 */ /* 0x000fe200087fe4ff */
[----:B------:R-:W-:Y:S01]  /*2020*/  UIMAD UR8, UR26, UR4, URZ ;  /* 0x000000041a0872a4 */ /* 0x000fe2000f8e023f */
[----:B------:R-:W-:Y:S01]  /*2030*/  IADD3 R10, P0, R2, UR27, RZ ;  /* 0x0000001b020a7c10 */ /* 0x000fe2000ff1e0ff */
[----:B------:R-:W-:-:S02]  /*2040*/  USHF.L.U32 UR27, UR23, 0x6, URZ ;  /* 0x00000006171b7899 */ /* 0x000fc4000800063f */
[----:B------:R-:W-:Y:S01]  /*2050*/  UIMAD UR8, UR23, UR5, UR8 ;  /* 0x00000005170872a4 */ /* 0x000fe2000f8e0208 */
[----:B------:R-:W-:Y:S01]  /*2060*/  IADD3.X R11, R3, UR6, RZ, P0, !PT ;  /* 0x00000006030b7c10 */ /* 0x000fe200087fe4ff */
[----:B------:R3:W-:Y:S01]  /*2070*/  LDGSTS.E.BYPASS.LTC128B.128 [R12+0x3080], [R14.64], !P5 ;  /* 0x030800000e0c7fae */ /* 0x0007e2000e901d52 */
[----:B------:R-:W-:Y:S01]  /*2080*/  ISETP.GE.AND P0, PT, R16, c[0x0][0x1fc], PT ;  /* 0x00007f0010007a0c */ /* 0x000fe20003f06270 */
[----:B------:R-:W-:Y:S02]  /*2090*/  UIADD3 UR8, UR31, UR8, URZ ;  /* 0x000000081f087290 */ /* 0x000fe4000fffe03f */
[----:B------:R4:W-:Y:S01]  /*20a0*/  LDGSTS.E.BYPASS.LTC128B.128 [R12+0x7080], [R10.64], !P3 ;  /* 0x070800000a0c7fae */ /* 0x0009e2000d901d52 */
[----:B------:R-:W-:Y:S01]  /*20b0*/  ULDC.64 UR6, c[0x0][0x218] ;  /* 0x0000860000067ab9 */ /* 0x000fe20000000a00 */
[----:B------:R-:W-:Y:S01]  /*20c0*/  ISETP.GT.AND P3, PT, R31, 0xf, PT ;  /* 0x0000000f1f00780c */ /* 0x000fe20003f64270 */
[----:B------:R-:W-:Y:S01]  /*20d0*/  UIMAD UR6, UR20, UR6, URZ ;  /* 0x00000006140672a4 */ /* 0x000fe2000f8e023f */
[----:B------:R-:W0:Y:S01]  /*20e0*/  LDGDEPBAR ;  /* 0x00000000000079af */ /* 0x000e220000000000 */
[----:B------:R-:W-:Y:S01]  /*20f0*/  USHF.R.S32.HI UR29, URZ, 0x1f, UR27 ;  /* 0x0000001f3f1d7899 */ /* 0x000fe2000801141b */
[----:B--2---:R-:W-:-:S04]  /*2100*/  IMAD.U32 R4, RZ, RZ, UR16 ;  /* 0x00000010ff047e24 */ /* 0x004fc8000f8e00ff */
[----:B------:R-:W-:-:S04]  /*2110*/  IMAD.WIDE.U32 R4, R4, c[0x0][0x180], R6 ;  /* 0x0000600004047a25 */ /* 0x000fc800078e0006 */
[----:B-1----:R-:W-:Y:S01]  /*2120*/  IMAD.MOV.U32 R2, RZ, RZ, R4 ;  /* 0x000000ffff027224 */ /* 0x002fe200078e0004 */
[----:B------:R-:W-:Y:S01]  /*2130*/  IADD3 R3, R5, UR9, RZ ;  /* 0x0000000905037c10 */ /* 0x000fe2000fffe0ff */
[----:B------:R-:W-:Y:S01]  /*2140*/  IMAD.U32 R7, RZ, RZ, UR4 ;  /* 0x00000004ff077e24 */ /* 0x000fe2000f8e00ff */
[----:B------:R-:W-:Y:S02]  /*2150*/  SEL R5, RZ, 0x1, P0 ;  /* 0x00000001ff057807 */ /* 0x000fe40000000000 */
[----:B------:R-:W-:Y:S01]  /*2160*/  ISETP.GE.AND P0, PT, R30, c[0x0][0x1fc], PT ;  /* 0x00007f001e007a0c */ /* 0x000fe20003f06270 */
[----:B------:R-:W-:Y:S01]  /*2170*/  IMAD.WIDE.U32 R34, R19, c[0x0][0x188], R2 ;  /* 0x0000620013227a25 */ /* 0x000fe200078e0002 */
[----:B----4-:R-:W-:Y:S02]  /*2180*/  LEA.HI R11, R32, R31, RZ, 0x2 ;  /* 0x0000001f200b7211 */ /* 0x010fe400078f10ff */
[----:B------:R-:W-:Y:S01]  /*2190*/  SEL R4, RZ, 0xffffffff, P0 ;  /* 0xffffffffff047807 */ /* 0x000fe20000000000 */
[----:B------:R-:W-:Y:S01]  /*21a0*/  IMAD.U32 R2, RZ, RZ, UR30 ;  /* 0x0000001eff027e24 */ /* 0x000fe2000f8e00ff */
[----:B------:R-:W-:Y:S01]  /*21b0*/  IADD3 R252, R35, UR28, RZ ;  /* 0x0000001c23fc7c10 */ /* 0x000fe2000fffe0ff */
[----:B------:R-:W-:Y:S01]  /*21c0*/  IMAD.U32 R3, RZ, RZ, UR31 ;  /* 0x0000001fff037e24 */ /* 0x000fe2000f8e00ff */
[----:B------:R-:W-:Y:S01]  /*21d0*/  UIMAD UR28, UR21, UR7, UR6 ;  /* 0x00000007151c72a4 */ /* 0x000fe2000f8e0206 */
[----:B------:R-:W-:Y:S01]  /*21e0*/  IMAD.U32 R3, RZ, RZ, UR8 ;  /* 0x00000008ff037e24 */ /* 0x000fe2000f8e00ff */
[----:B------:R-:W-:Y:S01]  /*21f0*/  LEA R0, P0, R2, R34, 0x6 ;  /* 0x0000002202007211 */ /* 0x000fe200078030ff */
[----:B------:R-:W-:Y:S01]  /*2200*/  IMAD.SHL.U32 R4, R4, 0x2, RZ ;  /* 0x0000000204047824 */ /* 0x000fe200078e00ff */
[----:B------:R-:W-:Y:S01]  /*2210*/  ULDC.64 UR6, c[0x0][0x278] ;  /* 0x00009e0000067ab9 */ /* 0x000fe20000000a00 */
[----:B------:R1:W-:Y:S01]  /*2220*/  STL.64 [R1+0x8], R34 ;  /* 0x0000082201007387 */ /* 0x0003e20000100a00 */
[----:B------:R-:W-:Y:S01]  /*2230*/  LEA.HI.X R3, R2, R252, R3, 0x6, P0 ;  /* 0x000000fc02037211 */ /* 0x000fe200000f3403 */
[----:B------:R-:W-:Y:S01]  /*2240*/  UIMAD UR6, UR20, UR6, URZ ;  /* 0x00000006140672a4 */ /* 0x000fe2000f8e023f */
[----:B------:R-:W-:Y:S01]  /*2250*/  LEA R2, P0, R0, c[0x0][0x160], 0x1 ;  /* 0x0000580000027a11 */ /* 0x000fe200078008ff */
[----:B------:R-:W-:Y:S01]  /*2260*/  ULDC.64 UR8, c[0x0][0x208] ;  /* 0x0000820000087ab9 */ /* 0x000fe20000000a00 */
[----:B------:R-:W-:Y:S01]  /*2270*/  LOP3.LUT R13, R4, 0x2, R5, 0xe2, !PT ;  /* 0x00000002040d7812 */ /* 0x000fe200078ee205 */
[----:B------:R-:W-:Y:S01]  /*2280*/  IMAD.U32 R4, RZ, RZ, UR16 ;  /* 0x00000010ff047e24 */ /* 0x000fe2000f8e00ff */
[----:B------:R-:W-:Y:S01]  /*2290*/  LEA.HI.X R3, R0, c[0x0][0x164], R3, 0x1, P0 ;  /* 0x0000590000037a11 */ /* 0x000fe200000f0c03 */
[----:B------:R-:W-:Y:S01]  /*22a0*/  IMAD.U32 R0, RZ, RZ, UR27 ;  /* 0x0000001bff007e24 */ /* 0x000fe2000f8e00ff */
[----:B------:R-:W-:Y:S01]  /*22b0*/  LEA R6, P0, R7, R2, 0x6 ;  /* 0x0000000207067211 */ /* 0x000fe200078030ff */
[----:B------:R-:W-:Y:S01]  /*22c0*/  IMAD.WIDE.U32 R4, R4, c[0x0][0x210], R8 ;  /* 0x0000840004047a25 */ /* 0x000fe200078e0008 */
[----:B------:R-:W-:Y:S01]  /*22d0*/  UIMAD UR30, UR21, UR7, UR6 ;  /* 0x00000007151e72a4 */ /* 0x000fe2000f8e0206 */
[----:B------:R-:W-:Y:S01]  /*22e0*/  LOP3.LUT P5, RZ, R13, 0x2, RZ, 0xc0, !PT ;  /* 0x000000020dff7812 */ /* 0x000fe200078ac0ff */
[----:B------:R-:W-:Y:S01]  /*22f0*/  USHF.L.U64.HI UR9, UR8, UR24, UR9 ;  /* 0x0000001808097299 */ /* 0x000fe20008010209 */
[----:B------:R-:W-:Y:S01]  /*2300*/  IADD3 R0, -R36, UR13, -R0 ;  /* 0x0000000d24007c10 */ /* 0x000fe2000fffe900 */
[----:B------:R-:W-:Y:S01]  /*2310*/  IMAD.U32 R8, RZ, RZ, UR5 ;  /* 0x00000005ff087e24 */ /* 0x000fe2000f8e00ff */
[----:B------:R-:W-:Y:S01]  /*2320*/  IADD3 R5, R5, UR25, RZ ;  /* 0x0000001905057c10 */ /* 0x000fe2000fffe0ff */
[----:B------:R-:W-:Y:S01]  /*2330*/  USHF.L.U32 UR24, UR8, 0x6, URZ ;  /* 0x0000000608187899 */ /* 0x000fe2000800063f */
[C---:B------:R-:W-:Y:S01]  /*2340*/  ISETP.LT.OR P1, PT, R0.reuse, 0x1, !P2 ;  /* 0x000000010000780c */ /* 0x040fe20005721670 */
[----:B------:R-:W-:Y:S01]  /*2350*/  UIMAD UR25, UR9, UR23, URZ ;  /* 0x00000017091972a4 */ /* 0x000fe2000f8e023f */
[----:B------:R-:W-:Y:S01]  /*2360*/  ISETP.LT.OR P2, PT, R0, 0x21, !P2 ;  /* 0x000000210000780c */ /* 0x000fe20005741670 */
[----:B------:R-:W-:Y:S01]  /*2370*/  ULDC.64 UR6, c[0x0][0x288] ;  /* 0x0000a20000067ab9 */ /* 0x000fe20000000a00 */
[----:B------:R-:W-:Y:S01]  /*2380*/  LEA.HI.X R7, R7, R3, R8, 0x6, P0 ;  /* 0x0000000307077211 */ /* 0x000fe200000f3408 */
[----:B------:R-:W-:Y:S01]  /*2390*/  IMAD.U32 R25, RZ, RZ, UR24 ;  /* 0x00000018ff197e24 */ /* 0x000fe2000f8e00ff */
[----:B------:R-:W-:Y:S01]  /*23a0*/  IADD3 R33, R21, UR30, RZ ;  /* 0x0000001e15217c10 */ /* 0x000fe2000fffe0ff */
[----:B------:R-:W-:Y:S01]  /*23b0*/  UIMAD UR25, UR26, UR24, UR25 ;  /* 0x000000181a1972a4 */ /* 0x000fe2000f8e0219 */
[----:B------:R-:W-:Y:S01]  /*23c0*/  @!P3 IADD3 R9, P0, R20, UR27, RZ ;  /* 0x0000001b1409bc10 */ /* 0x000fe2000ff1e0ff */
[----:B-1----:R-:W-:Y:S01]  /*23d0*/  IMAD.WIDE.U32 R34, R19, c[0x0][0x218], R4 ;  /* 0x0000860013227a25 */ /* 0x002fe200078e0004 */
[----:B------:R-:W-:Y:S01]  /*23e0*/  UIMAD UR6, UR22, UR6, URZ ;  /* 0x00000006160672a4 */ /* 0x000fe2000f8e023f */
[----:B------:R-:W-:Y:S01]  /*23f0*/  STL.64 [R1+0x20], R20 ;  /* 0x0000201401007387 */ /* 0x000fe20000100a00 */
[----:B------:R-:W-:Y:S01]  /*2400*/  @!P3 IADD3.X R10, R33, UR29, RZ, P0, !PT ;  /* 0x0000001d210abc10 */ /* 0x000fe200087fe4ff */
[----:B------:R-:W-:Y:S01]  /*2410*/  IMAD.MOV.U32 R250, RZ, RZ, R34 ;  /* 0x000000fffffa7224 */ /* 0x000fe200078e0022 */
[----:B------:R-:W-:Y:S01]  /*2420*/  IADD3 R251, R35, UR28, RZ ;  /* 0x0000001c23fb7c10 */ /* 0x000fe2000fffe0ff */
[----:B------:R1:W-:Y:S01]  /*2430*/  LDGSTS.E.BYPASS.LTC128B.128 [R12+0x10080], [R2.64], !P1 ;  /* 0x10080000020c7fae */ /* 0x0003e2000c901d52 */
[C---:B------:R-:W-:Y:S01]  /*2440*/  ISETP.LT.OR P1, PT, R0.reuse, 0x1, !P4 ;  /* 0x000000010000780c */ /* 0x040fe20006721670 */
[----:B------:R-:W-:Y:S01]  /*2450*/  UIMAD UR6, UR16, UR7, UR6 ;  /* 0x00000007100672a4 */ /* 0x000fe2000f8e0206 */
[----:B------:R-:W-:Y:S01]  /*2460*/  ISETP.LT.OR P4, PT, R0, 0x21, !P4 ;  /* 0x000000210000780c */ /* 0x000fe20006781670 */
[----:B------:R-:W-:Y:S01]  /*2470*/  IMAD.WIDE.U32 R4, R25, UR23, R250 ;  /* 0x0000001719047c25 */ /* 0x000fe2000f8e00fa */
[C---:B------:R-:W-:Y:S01]  /*2480*/  @!P3 LEA R8, P0, R9.reuse, c[0x0][0x258], 0x2 ;  /* 0x000096000908ba11 */ /* 0x040fe200078010ff */
[----:B------:R-:W-:Y:S01]  /*2490*/  UMOV UR7, 0x5 ;  /* 0x0000000500077882 */ /* 0x000fe20000000000 */
[----:B------:R2:W-:Y:S02]  /*24a0*/  STL.64 [R1], R34 ;  /* 0x0000002201007387 */ /* 0x0005e40000100a00 */
[----:B------:R-:W-:-:S02]  /*24b0*/  @!P3 LEA.HI.X R9, R9, c[0x0][0x25c], R10, 0x2, P0 ;  /* 0x000097000909ba11 */ /* 0x000fc400000f140a */
[----:B------:R4:W-:Y:S04]  /*24c0*/  STL [R1+0x38], R33 ;  /* 0x0000382101007387 */ /* 0x0009e80000100800 */
[----:B------:R1:W-:Y:S04]  /*24d0*/  LDGSTS.E.BYPASS.LTC128B.128 [R12+0x12080], [R2.64+0x80], !P1 ;  /* 0x12080080020c7fae */ /* 0x0003e8000c901d52 */
[----:B------:R5:W-:Y:S01]  /*24e0*/  LDGSTS.E.BYPASS.LTC128B.128 [R12+0x11080], [R6.64], !P2 ;  /* 0x11080000060c7fae */ /* 0x000be2000d101d52 */
[----:B-1----:R-:W-:Y:S02]  /*24f0*/  P2R R2, PR, RZ, 0x10 ;  /* 0x00000010ff027803 */ /* 0x002fe40000000000 */
[----:B------:R-:W-:-:S02]  /*2500*/  LOP3.LUT P4, RZ, R13, 0x1, RZ, 0xc0, !PT ;  /* 0x000000010dff7812 */ /* 0x000fc4000788c0ff */
[----:B------:R-:W-:Y:S02]  /*2510*/  ISETP.NE.AND P1, PT, R2, RZ, PT ;  /* 0x000000ff0200720c */ /* 0x000fe40003f25270 */
[----:B------:R-:W-:Y:S01]  /*2520*/  IADD3 R3, R5, UR25, RZ ;  /* 0x0000001905037c10 */ /* 0x000fe2000fffe0ff */
[----:B------:R-:W-:Y:S01]  /*2530*/  ULDC UR25, c[0x0][0x20c] ;  /* 0x0000830000197ab9 */ /* 0x000fe20000000800 */
[C---:B------:R-:W-:Y:S01]  /*2540*/  LEA R2, P0, R4.reuse, c[0x0][0x1f0], 0x1 ;  /* 0x00007c0004027a11 */ /* 0x040fe200078008ff */
[----:B------:R-:W-:Y:S01]  /*2550*/  USHF.L.U64.HI UR25, UR8, UR7, UR25 ;  /* 0x0000000708197299 */ /* 0x000fe20008010219 */
[----:B------:R-:W-:Y:S01]  /*2560*/  IADD3 R5, R23, UR6, RZ ;  /* 0x0000000617057c10 */ /* 0x000fe2000fffe0ff */
[----:B------:R-:W-:Y:S01]  /*2570*/  USHF.L.U32 UR8, UR8, 0x5, URZ ;  /* 0x0000000508087899 */ /* 0x000fe2000800063f */
[----:B------:R-:W-:Y:S01]  /*2580*/  LEA.HI.X R3, R4, c[0x0][0x1f4], R3, 0x1, P0 ;  /* 0x00007d0004037a11 */ /* 0x000fe200000f0c03 */
[----:B------:R-:W-:Y:S01]  /*2590*/  ULDC.64 UR6, c[0x0][0x290] ;  /* 0x0000a40000067ab9 */ /* 0x000fe20000000a00 */
[C---:B------:R-:W-:Y:S01]  /*25a0*/  ISETP.LT.OR P0, PT, R0.reuse, 0x1, !P5 ;  /* 0x000000010000780c */ /* 0x040fe20006f01670 */
[----:B------:R-:W-:Y:S01]  /*25b0*/  USHF.L.U32 UR28, UR8, 0x1, URZ ;  /* 0x00000001081c7899 */ /* 0x000fe2000800063f */
[----:B------:R-:W-:Y:S01]  /*25c0*/  IMAD.MOV.U32 R4, RZ, RZ, R22 ;  /* 0x000000ffff047224 */ /* 0x000fe200078e0016 */
[----:B------:R5:W-:Y:S01]  /*25d0*/  LDGSTS.E.BYPASS.LTC128B.128 [R12+0x13080], [R6.64+0x80], !P1 ;  /* 0x13080080060c7fae */ /* 0x000be2000c901d52 */
[C---:B------:R-:W-:Y:S01]  /*25e0*/  ISETP.LT.OR P1, PT, R0.reuse, 0x1, !P4 ;  /* 0x000000010000780c */ /* 0x040fe20006721670 */
[----:B------:R-:W-:Y:S01]  /*25f0*/  UIMAD UR6, UR20, UR6, URZ ;  /* 0x00000006140672a4 */ /* 0x000fe2000f8e023f */
[----:B------:R-:W-:Y:S01]  /*2600*/  ISETP.LT.OR P2, PT, R0, 0x21, !P4 ;  /* 0x000000210000780c */ /* 0x000fe20006741670 */
[----:B------:R-:W-:Y:S01]  /*2610*/  USHF.L.U64.HI UR26, UR8, 0x1, UR25 ;  /* 0x00000001081a7899 */ /* 0x000fe20008010219 */
[----:B--2---:R-:W-:Y:S01]  /*2620*/  IMAD.WIDE.U32 R34, R19, c[0x0][0x290], R4 ;  /* 0x0000a40013227a25 */ /* 0x004fe200078e0004 */
[----:B------:R-:W-:Y:S01]  /*2630*/  UIMAD UR6, UR21, UR7, UR6 ;  /* 0x00000007150672a4 */ /* 0x000fe2000f8e0206 */
[----:B------:R-:W-:-:S02]  /*2640*/  LEA.HI R23, R32, R31, RZ, 0x5 ;  /* 0x0000001f20177211 */ /* 0x000fc400078f28ff */
[----:B------:R-:W-:Y:S01]  /*2650*/  IMAD.U32 R4, RZ, RZ, UR16 ;  /* 0x00000010ff047e24 */ /* 0x000fe2000f8e00ff */
[----:B------:R-:W-:Y:S01]  /*2660*/  SHF.R.S32.HI R22, RZ, 0x2, R11 ;  /* 0x00000002ff167819 */ /* 0x000fe2000001140b */
[----:B------:R1:W-:Y:S01]  /*2670*/  STL.64 [R1+0x18], R34 ;  /* 0x0000182201007387 */ /* 0x0003e20000100a00 */
[----:B----4-:R-:W-:Y:S01]  /*2680*/  IADD3 R33, R35, UR6, RZ ;  /* 0x0000000623217c10 */ /* 0x010fe2000fffe0ff */
[----:B------:R-:W-:Y:S02]  /*2690*/  ULDC.64 UR6, c[0x0][0x238] ;  /* 0x00008e0000067ab9 */ /* 0x000fe40000000a00 */
[----:B------:R-:W-:Y:S02]  /*26a0*/  UIMAD UR6, UR22, UR6, URZ ;  /* 0x00000006160672a4 */ /* 0x000fe4000f8e023f */
[----:B------:R-:W-:Y:S01]  /*26b0*/  UIADD3 UR22, UR23, 0x1, URZ ;  /* 0x0000000117167890 */ /* 0x000fe2000fffe03f */
[----:B------:R1:W-:Y:S01]  /*26c0*/  STL [R1+0x28], R33 ;  /* 0x0000282101007387 */ /* 0x0003e20000100800 */
[----:B------:R-:W-:-:S02]  /*26d0*/  UIMAD UR6, UR16, UR7, UR6 ;  /* 0x00000007100672a4 */ /* 0x000fc4000f8e0206 */
[----:B------:R-:W-:Y:S01]  /*26e0*/  UISETP.GE.AND UP0, UPT, UR22, UR11, UPT ;  /* 0x0000000b1600728c */ /* 0x000fe2000bf06270 */
[----:B-----5:R-:W-:Y:S01]  /*26f0*/  @!P3 IMAD.SHL.U32 R6, R31, 0x10, RZ ;  /* 0x000000101f06b824 */ /* 0x020fe200078e00ff */
[----:B------:R-:W-:-:S04]  /*2700*/  SHF.R.S32.HI R7, RZ, 0x5, R23 ;  /* 0x00000005ff077819 */ /* 0x000fc80000011417 */
[----:B------:R2:W-:Y:S04]  /*2710*/  @!P3 LDGSTS.E.BYPASS.LTC128B.128 [R6+0x20080], [R8.64] ;  /* 0x200800000806bfae */ /* 0x0005e8000b901d52 */
[----:B------:R-:W0:Y:S04]  /*2720*/  LDGDEPBAR ;  /* 0x00000000000079af */ /* 0x000e280000000000 */
[----:B------:R4:W-:Y:S01]  /*2730*/  LDGSTS.E.BYPASS.LTC128B.128 [R12+0x18080], [R2.64], !P1 ;  /* 0x18080000020c7fae */ /* 0x0009e2000c901d52 */
[----:B------:R-:W-:-:S03]  /*2740*/  ISETP.LT.OR P1, PT, R0, 0x21, !P5 ;  /* 0x000000210000780c */ /* 0x000fc60006f21670 */
[----:B------:R4:W-:Y:S01]  /*2750*/  LDGSTS.E.BYPASS.LTC128B.128 [R12+0x1a080], [R2.64+0x80], !P0 ;  /* 0x1a080080020c7fae */ /* 0x0009e2000c101d52 */
[----:B--2---:R-:W-:Y:S01]  /*2760*/  IMAD.WIDE.U32 R8, R4, c[0x0][0x238], R26 ;  /* 0x00008e0004087a25 */ /* 0x004fe200078e001a */
[----:B------:R-:W-:Y:S02]  /*2770*/  SHF.R.S32.HI R4, RZ, 0x1f, R11 ;  /* 0x0000001fff047819 */ /* 0x000fe4000001140b */
[----:B------:R-:W-:-:S04]  /*2780*/  LEA.HI R6, R23, R7, RZ, 0x1 ;  /* 0x0000000717067211 */ /* 0x000fc800078f08ff */
[----:B------:R-:W-:Y:S02]  /*2790*/  LOP3.LUT R6, R6, 0xfffffffe, RZ, 0xc0, !PT ;  /* 0xfffffffe06067812 */ /* 0x000fe400078ec0ff */
[----:B----4-:R-:W-:-:S03]  /*27a0*/  IADD3 R2, P0, R2, UR28, RZ ;  /* 0x0000001c02027c10 */ /* 0x010fc6000ff1e0ff */
[----:B---3--:R-:W-:Y:S01]  /*27b0*/  IMAD.IADD R15, R7, 0x1, -R6 ;  /* 0x00000001070f7824 */ /* 0x008fe200078e0a06 */
[----:B------:R-:W-:Y:S02]  /*27c0*/  IADD3.X R3, R3, UR26, RZ, P0, !PT ;  /* 0x0000001a03037c10 */ /* 0x000fe400087fe4ff */
[----:B------:R-:W-:-:S03]  /*27d0*/  IADD3 R0, P0, R34, UR27, RZ ;  /* 0x0000001b22007c10 */ /* 0x000fc6000ff1e0ff */
[----:B------:R2:W-:Y:S01]  /*27e0*/  LDGSTS.E.BYPASS.LTC128B.128 [R12+0x19080], [R2.64], !P2 ;  /* 0x19080000020c7fae */ /* 0x0005e2000d101d52 */
[----:B------:R-:W-:Y:S02]  /*27f0*/  IADD3.X R5, R33, UR29, RZ, P0, !PT ;  /* 0x0000001d21057c10 */ /* 0x000fe400087fe4ff */
[C---:B------:R-:W-:Y:S01]  /*2800*/  LEA R20, P0, R0.reuse, c[0x0][0x280], 0x2 ;  /* 0x0000a00000147a11 */ /* 0x040fe200078010ff */
[----:B------:R2:W-:Y:S03]  /*2810*/  LDGSTS.E.BYPASS.LTC128B.128 [R12+0x1b080], [R2.64+0x80], !P1 ;  /* 0x1b080080020c7fae */ /* 0x0005e6000c901d52 */
[----:B------:R-:W-:Y:S02]  /*2820*/  LEA.HI.X R21, R0, c[0x0][0x284], R5, 0x2, P0 ;  /* 0x0000a10000157a11 */ /* 0x000fe400000f1405 */
[----:B------:R-:W-:Y:S02]  /*2830*/  R2P PR, R18, 0x6 ;  /* 0x0000000612007804 */ /* 0x000fe40000000000 */
[----:B------:R-:W-:-:S03]  /*2840*/  PLOP3.LUT P0, PT, PT, PT, UP0, 0x80, 0x0 ;  /* 0x000000000000781c */ /* 0x000fc60003f0f008 */
[----:B------:R-:W-:Y:S02]  /*2850*/  SEL R211, R211, 0xfffffff0, !P1 ;  /* 0xfffffff0d3d37807 */ /* 0x000fe40004800000 */
[----:B------:R-:W-:Y:S02]  /*2860*/  SEL R212, R212, 0xffffffe0, !P2 ;  /* 0xffffffe0d4d47807 */ /* 0x000fe40005000000 */
[----:B--2---:R-:W-:-:S04]  /*2870*/  LEA.HI R2, R32, R31, RZ, 0x4 ;  /* 0x0000001f20027211 */ /* 0x004fc800078f20ff */
[----:B------:R-:W-:Y:S02]  /*2880*/  SHF.R.S32.HI R5, RZ, 0x4, R2 ;  /* 0x00000004ff057819 */ /* 0x000fe40000011402 */
[C---:B------:R-:W-:Y:S02]  /*2890*/  LOP3.LUT R0, R2.reuse, 0xfffffff0, RZ, 0xc0, !PT ;  /* 0xfffffff002007812 */ /* 0x040fe400078ec0ff */
[----:B------:R-:W-:Y:S02]  /*28a0*/  LEA.HI R3, R2, R5, RZ, 0x1 ;  /* 0x0000000502037211 */ /* 0x000fe400078f08ff */
[----:B------:R-:W-:Y:S01]  /*28b0*/  LEA.HI R2, R4, R22, RZ, 0x3 ;  /* 0x0000001604027211 */ /* 0x000fe200078f18ff */
[----:B------:R-:W-:Y:S01]  /*28c0*/  IMAD.IADD R0, R31, 0x1, -R0 ;  /* 0x000000011f007824 */ /* 0x000fe200078e0a00 */
[----:B------:R-:W-:Y:S01]  /*28d0*/  LOP3.LUT R6, R3, 0xfffffffe, RZ, 0xc0, !PT ;  /* 0xfffffffe03067812 */ /* 0x000fe200078ec0ff */
[----:B------:R-:W-:Y:S01]  /*28e0*/  IMAD.SHL.U32 R4, R18, 0x40, RZ ;  /* 0x0000004012047824 */ /* 0x000fe200078e00ff */
[----:B------:R-:W-:Y:S01]  /*28f0*/  LOP3.LUT R2, R2, 0xfffffff8, RZ, 0xc0, !PT ;  /* 0xfffffff802027812 */ /* 0x000fe200078ec0ff */
[----:B------:R-:W-:Y:S01]  /*2900*/  IMAD.SHL.U32 R18, R15, 0x10, RZ ;  /* 0x000000100f127824 */ /* 0x000fe200078e00ff */
[----:B------:R-:W-:-:S02]  /*2910*/  SHF.R.S32.HI R10, RZ, 0x1f, R0 ;  /* 0x0000001fff0a7819 */ /* 0x000fc40000011400 */
[----:B------:R-:W-:Y:S01]  /*2920*/  IADD3 R3, R9, UR6, RZ ;  /* 0x0000000609037c10 */ /* 0x000fe2000fffe0ff */
[----:B------:R-:W-:Y:S01]  /*2930*/  IMAD.IADD R22, R22, 0x1, -R2 ;  /* 0x0000000116167824 */ /* 0x000fe200078e0a02 */
[----:B------:R-:W-:Y:S01]  /*2940*/  LEA.HI R10, R10, R0, RZ, 0x3 ;  /* 0x000000000a0a7211 */ /* 0x000fe200078f18ff */
[----:B------:R-:W-:Y:S01]  /*2950*/  IMAD.MOV.U32 R2, RZ, RZ, R8 ;  /* 0x000000ffff027224 */ /* 0x000fe200078e0008 */
[----:B------:R-:W-:Y:S01]  /*2960*/  LOP3.LUT R4, R4, 0x1c0, RZ, 0xc0, !PT ;  /* 0x000001c004047812 */ /* 0x000fe200078ec0ff */
[----:B------:R-:W-:Y:S01]  /*2970*/  IMAD.IADD R9, R5, 0x1, -R6 ;  /* 0x0000000105097824 */ /* 0x000fe200078e0a06 */
[----:B------:R-:W-:Y:S01]  /*2980*/  LOP3.LUT R7, R10, 0xfffffff8, RZ, 0xc0, !PT ;  /* 0xfffffff80a077812 */ /* 0x000fe200078ec0ff */
[----:B------:R-:W-:Y:S01]  /*2990*/  IMAD.WIDE.U32 R38, R19, c[0x0][0x240], R2 ;  /* 0x0000900013267a25 */ /* 0x000fe200078e0002 */
[C---:B------:R-:W-:Y:S01]  /*29a0*/  LOP3.LUT R5, R4.reuse, 0x10, R18, 0xf8, !PT ;  /* 0x0000001004057812 */ /* 0x040fe200078ef812 */
[----:B------:R-:W-:Y:S01]  /*29b0*/  ULDC.64 UR6, c[0x0][0x240] ;  /* 0x0000900000067ab9 */ /* 0x000fe20000000a00 */
        /* <DEDUP_REMOVED lines=8> */
[----:B------:R-:W-:Y:S01]  /*2a40*/  LOP3.LUT R5, R3, R8, RZ, 0x3c, !PT ;  /* 0x0000000803057212 */ /* 0x000fe200078e3cff */
[----:B------:R-:W-:Y:S01]  /*2a50*/  IMAD.SHL.U32 R3, R9, 0x20, RZ ;  /* 0x0000002009037824 */ /* 0x000fe200078e00ff */
[----:B------:R-:W-:Y:S01]  /*2a60*/  LOP3.LUT R0, R0, 0x18, RZ, 0xc0, !PT ;  /* 0x0000001800007812 */ /* 0x000fe200078ec0ff */
[----:B------:R-:W-:Y:S01]  /*2a70*/  IMAD.SHL.U32 R10, R10, 0x40, RZ ;  /* 0x000000400a0a7824 */ /* 0x000fe200078e00ff */
[----:B------:R-:W-:Y:S01]  /*2a80*/  SHF.R.U32.HI R4, RZ, 0x3, R2 ;  /* 0x00000003ff047819 */ /* 0x000fe20000011602 */
[----:B------:R-:W-:Y:S01]  /*2a90*/  IMAD.IADD R5, R6, 0x1, R5 ;  /* 0x0000000106057824 */ /* 0x000fe200078e0205 */
[----:B------:R-:W-:Y:S01]  /*2aa0*/  LOP3.LUT R6, R11, 0x3ffffffc, RZ, 0xc0, !PT ;  /* 0x3ffffffc0b067812 */ /* 0x000fe200078ec0ff */
[----:B------:R-:W-:Y:S01]  /*2ab0*/  UIMAD UR6, UR20, UR6, URZ ;  /* 0x00000006140672a4 */ /* 0x000fe2000f8e023f */
[----:B------:R-:W-:Y:S01]  /*2ac0*/  LOP3.LUT R11, R4, R2, R0, 0x1e, !PT ;  /* 0x00000002040b7212 */ /* 0x000fe200078e1e00 */
[----:B------:R-:W-:Y:S01]  /*2ad0*/  IMAD.SHL.U32 R4, R7, 0x40, RZ ;  /* 0x0000004007047824 */ /* 0x000fe200078e00ff */
[----:B------:R-:W-:Y:S01]  /*2ae0*/  LOP3.LUT R14, R0, 0x20, R3, 0xf8, !PT ;  /* 0x00000020000e7812 */ /* 0x000fe200078ef803 */
[----:B------:R-:W-:Y:S01]  /*2af0*/  IMAD.IADD R3, R31, 0x1, -R6 ;  /* 0x000000011f037824 */ /* 0x000fe200078e0a06 */
[----:B------:R-:W-:Y:S01]  /*2b00*/  LOP3.LUT R0, R13, R8, RZ, 0x3c, !PT ;  /* 0x000000080d007212 */ /* 0x000fe200078e3cff */
[----:B------:R-:W-:Y:S01]  /*2b10*/  IMAD.SHL.U32 R2, R15, 0x400, RZ ;  /* 0x000004000f027824 */ /* 0x000fe200078e00ff */
[----:B------:R-:W-:Y:S01]  /*2b20*/  LOP3.LUT R4, R4, 0x1c0, RZ, 0xc0, !PT ;  /* 0x000001c004047812 */ /* 0x000fe200078ec0ff */
[----:B------:R-:W-:Y:S01]  /*2b30*/  IMAD.SHL.U32 R6, R9, 0x8, RZ ;  /* 0x0000000809067824 */ /* 0x000fe200078e00ff */
[----:B------:R-:W-:Y:S01]  /*2b40*/  UIMAD UR6, UR21, UR7, UR6 ;  /* 0x00000007150672a4 */ /* 0x000fe2000f8e0206 */
[----:B------:R-:W-:Y:S01]  /*2b50*/  IMAD R3, R3, 0x2, R2 ;  /* 0x0000000203037824 */ /* 0x000fe200078e0202 */
[----:B------:R-:W-:Y:S01]  /*2b60*/  SHF.R.U32.HI R8, RZ, 0x3, R4 ;  /* 0x00000003ff087819 */ /* 0x000fe20000011604 */
[----:B------:R1:W-:Y:S01]  /*2b70*/  STL.64 [R1+0x30], R38 ;  /* 0x0000302601007387 */ /* 0x0003e20000100a00 */
[----:B------:R-:W-:Y:S01]  /*2b80*/  LOP3.LUT R6, R4, 0x8, R6, 0xf8, !PT ;  /* 0x0000000804067812 */ /* 0x000fe200078ef806 */
[----:B------:R-:W-:Y:S01]  /*2b90*/  IMAD.IADD R11, R3, 0x1, R11 ;  /* 0x00000001030b7824 */ /* 0x000fe200078e020b */
[----:B------:R-:W-:Y:S01]  /*2ba0*/  LOP3.LUT R3, R10, 0xfffffe00, RZ, 0xc0, !PT ;  /* 0xfffffe000a037812 */ /* 0x000fe200078ec0ff */
[----:B------:R-:W-:Y:S01]  /*2bb0*/  IMAD R0, R9, 0x200, R0 ;  /* 0x0000020009007824 */ /* 0x000fe200078e0200 */
[----:B------:R-:W-:Y:S01]  /*2bc0*/  LOP3.LUT R6, R6, R8, RZ, 0x3c, !PT ;  /* 0x0000000806067212 */ /* 0x000fe200078e3cff */
[----:B------:R-:W-:Y:S01]  /*2bd0*/  IMAD.SHL.U32 R224, R11, 0x2, RZ ;  /* 0x000000020be07824 */ /* 0x000fe200078e00ff */
[----:B------:R-:W-:Y:S01]  /*2be0*/  LOP3.LUT R4, R8, R14, R4, 0x1e, !PT ;  /* 0x0000000e08047212 */ /* 0x000fe200078e1e04 */
[----:B------:R-:W-:Y:S01]  /*2bf0*/  @!P3 IMAD.SHL.U32 R8, R31, 0x10, RZ ;  /* 0x000000101f08b824 */ /* 0x000fe200078e00ff */
[----:B------:R-:W-:-:S02]  /*2c00*/  IADD3 R214, R6, R3, R2 ;  /* 0x0000000306d67210 */ /* 0x000fc40007ffe002 */
[----:B------:R-:W-:Y:S02]  /*2c10*/  LOP3.LUT R2, R23, 0xffffffe0, RZ, 0xc0, !PT ;  /* 0xffffffe017027812 */ /* 0x000fe400078ec0ff */
[----:B------:R-:W-:Y:S01]  /*2c20*/  LOP3.LUT R217, R4, R3, RZ, 0xfc, !PT ;  /* 0x0000000304d97212 */ /* 0x000fe200078efcff */
[----:B------:R1:W-:Y:S01]  /*2c30*/  @!P3 LDGSTS.E.BYPASS.LTC128B.128 [R8+0x20280], [R20.64] ;  /* 0x202800001408bfae */ /* 0x0003e2000b901d52 */
[----:B------:R-:W-:Y:S01]  /*2c40*/  IADD3 R4, R39, UR6, RZ ;  /* 0x0000000627047c10 */ /* 0x000fe2000fffe0ff */
[----:B------:R-:W-:Y:S01]  /*2c50*/  IMAD.IADD R6, R31, 0x1, -R2 ;  /* 0x000000011f067824 */ /* 0x000fe200078e0a02 */
[C---:B------:R-:W-:Y:S01]  /*2c60*/  IADD3 R3, R12.reuse, 0x10080, RZ ;  /* 0x000100800c037810 */ /* 0x040fe20007ffe0ff */
[----:B------:R-:W0:Y:S01]  /*2c70*/  LDGDEPBAR ;  /* 0x00000000000079af */ /* 0x000e220000000000 */
[----:B------:R-:W-:Y:S02]  /*2c80*/  IADD3 R2, R12, 0x18080, RZ ;  /* 0x000180800c027810 */ /* 0x000fe40007ffe0ff */
[----:B------:R-:W-:Y:S01]  /*2c90*/  SHF.R.S32.HI R10, RZ, 0x1f, R6 ;  /* 0x0000001fff0a7819 */ /* 0x000fe20000011406 */
[----:B------:R1:W-:Y:S01]  /*2ca0*/  STL [R1+0x3c], R4 ;  /* 0x00003c0401007387 */ /* 0x0003e20000100800 */
[----:B------:R-:W-:-:S02]  /*2cb0*/  IADD3 R13, R224, 0x20480, RZ ;  /* 0x00020480e00d7810 */ /* 0x000fc40007ffe0ff */
[----:B------:R-:W-:Y:S01]  /*2cc0*/  LEA.HI R10, R10, R6, RZ, 0x2 ;  /* 0x000000060a0a7211 */ /* 0x000fe200078f10ff */
[----:B------:R1:W-:Y:S03]  /*2cd0*/  STL [R1+0x44], R3 ;  /* 0x0000440301007387 */ /* 0x0003e60000100800 */
[----:B------:R-:W-:Y:S01]  /*2ce0*/  LEA.HI.SX32 R249, R10, R18, 0x1e ;  /* 0x000000120af97211 */ /* 0x000fe200078ff2ff */
[----:B------:R1:W-:Y:S04]  /*2cf0*/  STL [R1+0x40], R2 ;  /* 0x0000400201007387 */ /* 0x0003e80000100800 */
[----:B------:R-:W0:Y:S01]  /*2d00*/  LDGDEPBAR ;  /* 0x00000000000079af */ /* 0x000e220000000000 */
        /* <DEDUP_REMOVED lines=31> */
.L_x_2262:
[----:B--2---:R-:W-:Y:S05]  /*2f00*/  BSYNC B0 ;  /* 0x0000000000007941 */ /* 0x004fea0003800000 */
.L_x_2261:
        /* <DEDUP_REMOVED lines=101> */
.L_x_2265:
        /* <DEDUP_REMOVED lines=260> */
.L_x_2263:
        /* <DEDUP_REMOVED lines=595> */
.L_x_2264:
        /* <DEDUP_REMOVED lines=298> */
.L_x_2260:
[----:B------:R-:W-:Y:S05]  /*7d70*/  @P0 EXIT ;  /* 0x000000000000094d */ /* 0x000fea0003800000 */
[----:B------:R-:W-:Y:S02]  /*7d80*/  ULDC.64 UR4, c[0x0][0x360] ;  /* 0x0000d80000047ab9 */ /* 0x000fe40000000a00 */
[----:B------:R-:W-:Y:S02]  /*7d90*/  UISETP.NE.U32.AND UP2, UPT, URZ, UR4, UPT ;  /* 0x000000043f00728c */ /* 0x000fe4000bf45070 */
[----:B------:R-:W-:Y:S02]  /*7da0*/  ULDC.64 UR6, c[0x0][0x360] ;  /* 0x0000d80000067ab9 */ /* 0x000fe40000000a00 */
[----:B------:R-:W-:Y:S02]  /*7db0*/  UISETP.NE.AND.EX UP2, UPT, URZ, UR5, UPT, UP2 ;  /* 0x000000053f00728c */ /* 0x000fe4000bf45320 */
[----:B------:R-:W-:-:S04]  /*7dc0*/  ULDC.64 UR10, c[0x0][0x338] ;  /* 0x0000ce00000a7ab9 */ /* 0x000fc80000000a00 */
[----:B------:R-:W-:-:S05]  /*7dd0*/  PLOP3.LUT P0, PT, PT, PT, UP2, 0x80, 0x0 ;  /* 0x000000000000781c */ /* 0x000fca0003f0f028 */
[----:B------:R-:W-:Y:S02]  /*7de0*/  @UP2 UMOV UR4, 0x4 ;  /* 0x0000000400042882 */ /* 0x000fe40000000000 */
[----:B------:R-:W-:-:S06]  /*7df0*/  @UP2 UIMAD.WIDE UR4, UR14, UR4, UR6 ;  /* 0x000000040e0422a5 */ /* 0x000fcc000f8e0206 */
[----:B------:R-:W-:Y:S02]  /*7e00*/  IMAD.U32 R2, RZ, RZ, UR4 ;  /* 0x00000004ff027e24 */ /* 0x000fe4000f8e00ff */
[----:B------:R-:W-:-:S05]  /*7e10*/  IMAD.U32 R3, RZ, RZ, UR5 ;  /* 0x00000005ff037e24 */ /* 0x000fca000f8e00ff */
[----:B---3--:R-:W2:Y:S01]  /*7e20*/  @P0 LDG.E R0, [R2.64] ;  /* 0x0000001202000981 */ /* 0x008ea2000c1e1900 */
[----:B------:R-:W-:Y:S01]  /*7e30*/  UISETP.NE.AND UP0, UPT, UR10, 0x1, UPT ;  /* 0x000000010a00788c */ /* 0x000fe2000bf05270 */
[----:B------:R-:W-:Y:S01]  /*7e40*/  BSSY B0, `(.L_x_2266) ;  /* 0x000002e000007945 */ /* 0x000fe20003800000 */
[----:B------:R-:W-:Y:S01]  /*7e50*/  UIMAD.WIDE.U32 UR8, UR16, UR11, URZ ;  /* 0x0000000b100872a5 */ /* 0x000fe2000f8e003f */
[----:B------:R-:W3:Y:S01]  /*7e60*/  S2R R9, SR_TID.X ;  /* 0x0000000000097919 */ /* 0x000ee20000002100 */
[----:B------:R-:W-:Y:S02]  /*7e70*/  ULDC UR4, c[0x0][0x340] ;  /* 0x0000d00000047ab9 */ /* 0x000fe40000000800 */
[----:B------:R-:W-:Y:S02]  /*7e80*/  UMOV UR6, UR16 ;  /* 0x0000001000067c82 */ /* 0x000fe40008000000 */
[----:B------:R-:W-:Y:S02]  /*7e90*/  ULDC UR13, c[0x0][0x358] ;  /* 0x0000d600000d7ab9 */ /* 0x000fe40000000800 */
[----:B------:R-:W-:-:S02]  /*7ea0*/  UIMAD UR13, UR15, UR13, URZ ;  /* 0x0000000d0f0d72a4 */ /* 0x000fc4000f8e023f */
[----:B------:R-:W-:Y:S02]  /*7eb0*/  @UP0 UMOV UR5, UR9 ;  /* 0x0000000900050c82 */ /* 0x000fe40008000000 */
[----:B------:R-:W-:-:S04]  /*7ec0*/  @UP0 USHF.R.U32.HI UR6, URZ, UR4, UR5 ;  /* 0x000000043f060299 */ /* 0x000fc80008011605 */
[----:B------:R-:W-:Y:S02]  /*7ed0*/  UIADD3 UR4, -UR6, URZ, URZ ;  /* 0x0000003f06047290 */ /* 0x000fe4000fffe13f */
[----:B------:R-:W-:Y:S02]  /*7ee0*/  USHF.R.S32.HI UR9, URZ, 0x1f, UR6 ;  /* 0x0000001f3f097899 */ /* 0x000fe40008011406 */
[----:B------:R-:W-:-:S03]  /*7ef0*/  UIMAD UR10, UR4, UR10, UR16 ;  /* 0x0000000a040a72a4 */ /* 0x000fc6000f8e0210 */
[----:B------:R-:W-:Y:S02]  /*7f00*/  ULDC UR4, c[0x0][0x2f4] ;  /* 0x0000bd0000047ab9 */ /* 0x000fe40000000800 */
[----:B------:R-:W-:Y:S01]  /*7f10*/  UIMAD UR13, UR13, UR4, URZ ;  /* 0x000000040d0d72a4 */ /* 0x000fe2000f8e023f */
[----:B------:R-:W-:Y:S01]  /*7f20*/  BAR.SYNC.DEFER_BLOCKING 0x1, 0x100 ;  /* 0x0044000000007b1d */ /* 0x000fe20000010000 */
[----:B------:R-:W-:Y:S01]  /*7f30*/  UIMAD UR11, UR14, UR4, URZ ;  /* 0x000000040e0b72a4 */ /* 0x000fe2000f8e023f */
[----:B---3--:R-:W-:Y:S01]  /*7f40*/  ISETP.NE.AND P2, PT, R9, RZ, PT ;  /* 0x000000ff0900720c */ /* 0x008fe20003f45270 */
[----:B------:R-:W-:Y:S02]  /*7f50*/  USHF.R.S32.HI UR8, URZ, 0x1f, UR13 ;  /* 0x0000001f3f087899 */ /* 0x000fe4000801140d */
[----:B------:R-:W-:Y:S02]  /*7f60*/  USHF.R.S32.HI UR7, URZ, 0x1f, UR11 ;  /* 0x0000001f3f077899 */ /* 0x000fe4000801140b */
[----:B------:R-:W-:-:S02]  /*7f70*/  UIADD3 UR13, UP1, UP0, UR13, UR11, UR6 ;  /* 0x0000000b0d0d7290 */ /* 0x000fc4000f83e006 */
[----:B------:R-:W-:Y:S02]  /*7f80*/  ULDC.64 UR4, c[0x0][0x350] ;  /* 0x0000d40000047ab9 */ /* 0x000fe40000000a00 */
[----:B------:R-:W-:Y:S02]  /*7f90*/  UIADD3.X UR8, UR8, UR7, UR9, UP1, UP0 ;  /* 0x0000000708087290 */ /* 0x000fe40008fe0409 */
[----:B------:R-:W-:Y:S02]  /*7fa0*/  USHF.L.U32 UR7, UR13, 0x2, URZ ;  /* 0x000000020d077899 */ /* 0x000fe4000800063f */
[----:B------:R-:W-:Y:S02]  /*7fb0*/  USHF.L.U64.HI UR8, UR13, 0x2, UR8 ;  /* 0x000000020d087899 */ /* 0x000fe40008010208 */
[----:B------:R-:W-:-:S04]  /*7fc0*/  UIADD3 UR4, UP0, UR7, UR4, URZ ;  /* 0x0000000407047290 */ /* 0x000fc8000ff1e03f */
[----:B------:R-:W-:Y:S02]  /*7fd0*/  UIADD3.X UR5, UR8, UR5, URZ, UP0, !UPT ;  /* 0x0000000508057290 */ /* 0x000fe400087fe43f */
[----:B------:R-:W-:-:S04]  /*7fe0*/  MOV R4, UR4 ;  /* 0x0000000400047c02 */ /* 0x000fc80008000f00 */
[----:B------:R-:W-:Y:S01]  /*7ff0*/  IMAD.U32 R5, RZ, RZ, UR5 ;  /* 0x00000005ff057e24 */ /* 0x000fe2000f8e00ff */
[----:B--2---:R-:W2:Y:S02]  /*8000*/  @P0 R2UR UR12, R0 ;  /* 0x00000000000c03c2 */ /* 0x004ea400000e0000 */
[----:B--2---:R-:W-:-:S04]  /*8010*/  @UP2 ULEA UR12, UR14, UR12, 0x7 ;  /* 0x0000000c0e0c2291 */ /* 0x004fc8000f8e383f */
[----:B------:R-:W-:-:S04]  /*8020*/  @UP2 USHF.R.S32.HI UR11, URZ, 0x1f, UR12 ;  /* 0x0000001f3f0b2899 */ /* 0x000fc8000801140c */
[----:B------:R-:W-:Y:S02]  /*8030*/  @UP2 ULEA.HI UR12, UR11, UR12, URZ, 0x7 ;  /* 0x0000000c0b0c2291 */ /* 0x000fe4000f8f383f */
[----:B------:R-:W-:Y:S02]  /*8040*/  USHF.R.S32.HI UR11, URZ, 0x1f, UR14 ;  /* 0x0000001f3f0b7899 */ /* 0x000fe4000801140e */
[----:B------:R-:W-:Y:S02]  /*8050*/  @UP2 USHF.L.U32 UR12, UR12, 0x7, URZ ;  /* 0x000000070c0c2899 */ /* 0x000fe4000800063f */
[----:B------:R-:W-:Y:S02]  /*8060*/  USEL UR14, UR14, URZ, !UP2 ;  /* 0x0000003f0e0e7287 */ /* 0x000fe4000d000000 */
[----:B------:R-:W-:Y:S02]  /*8070*/  @UP2 ULOP3.LUT UR12, UR12, 0xffffc000, URZ, 0xc0, !UPT ;  /* 0xffffc0000c0c2892 */ /* 0x000fe4000f8ec03f */
[----:B------:R-:W-:-:S02]  /*8080*/  USEL UR11, UR11, URZ, !UP2 ;  /* 0x0000003f0b0b7287 */ /* 0x000fc4000d000000 */
[----:B------:R-:W-:-:S03]  /*8090*/  @UP2 USHF.R.S32.HI UR13, URZ, 0x1f, UR12 ;  /* 0x0000001f3f0d2899 */ /* 0x000fc6000801140c */
[----:B------:R-:W-:-:S04]  /*80a0*/  @!UP2 UMOV UR12, URZ ;  /* 0x0000003f000cac82 */ /* 0x000fc80008000000 */
[----:B------:R-:W-:Y:S01]  /*80b0*/  @!UP2 UMOV UR13, URZ ;  /* 0x0000003f000dac82 */ /* 0x000fe20008000000 */
[----:B------:R-:W-:Y:S05]  /*80c0*/  @P2 BRA `(.L_x_2267) ;  /* 0x0000005000002947 */ /* 0x000fea0003800000 */
.L_x_2268:
[----:B------:R-:W2:Y:S01]  /*80d0*/  LDG.E.STRONG.GPU R0, [R4.64] ;  /* 0x0000001204007981 */ /* 0x000ea2000c1ef900 */
[----:B------:R-:W-:Y:S01]  /*80e0*/  YIELD ;  /* 0x0000000000007946 */ /* 0x000fe20003800000 */
[----:B--2---:R-:W-:Y:S01]  /*80f0*/  ISETP.NE.AND P0, PT, R0, UR10, PT ;  /* 0x0000000a00007c0c */ /* 0x004fe2000bf05270 */
[----:B------:R-:W-:-:S12]  /*8100*/  CCTL.IVALL ;  /* 0x00000000ff00798f */ /* 0x000fd80002000000 */
[----:B------:R-:W-:Y:S05]  /*8110*/  @P0 BRA `(.L_x_2268) ;  /* 0xffffffb000000947 */ /* 0x000fea000383ffff */
.L_x_2267:
[----:B------:R-:W-:Y:S05]  /*8120*/  BSYNC B0 ;  /* 0x0000000000007941 */ /* 0x000fea0003800000 */
.L_x_2266:
[----:B------:R-:W-:Y:S01]  /*8130*/  MOV R11, 0xffffffff ;  /* 0xffffffff000b7802 */ /* 0x000fe20000000f00 */
[----:B------:R-:W-:Y:S05]  /*8140*/  BRA.CONV ~URZ, `(.L_x_2269) ;  /* 0x000000237f007947 */ /* 0x000fea000b800000 */
[----:B------:R-:W-:Y:S02]  /*8150*/  MOV R2, 0x8170 ;  /* 0x0000817000027802 */ /* 0x000fe40000000f00 */
[----:B-1----:R-:W-:Y:S05]  /*8160*/  CALL.REL.NOINC `($__internal_11_$__cuda_sm70_warpsync) ;  /* 0x00000d5000007944 */ /* 0x002fea0003c00000 */
.L_x_2269:
[----:B------:R-:W-:Y:S01]  /*8170*/  USHF.L.U32 UR5, UR15, 0xe, URZ ;  /* 0x0000000e0f057899 */ /* 0x000fe2000800063f */
[----:B------:R-:W-:Y:S01]  /*8180*/  SHF.R.S32.HI R2, RZ, 0x1f, R9 ;  /* 0x0000001fff027819 */ /* 0x000fe20000011409 */
[----:B------:R-:W-:Y:S01]  /*8190*/  IMAD.U32 R10, RZ, RZ, UR14 ;  /* 0x0000000eff0a7e24 */ /* 0x000fe2000f8e00ff */
        /* <DEDUP_REMOVED lines=85> */
[----:B------:R-:W-:Y:S05]  /*86f0*/  CALL.REL.NOINC `($__internal_11_$__cuda_sm70_warpsync) ;  /* 0x000007c000007944 */ /* 0x000fea0003c00000 */
.L_x_2270:
        /* <DEDUP_REMOVED lines=12> */
.L_x_2272:
[----:B------:R-:W-:Y:S05]  /*87c0*/  BSYNC B0 ;  /* 0x0000000000007941 */ /* 0x000fea0003800000 */
.L_x_2271:
[----:B------:R-:W-:Y:S01]  /*87d0*/  ULDC.64 UR4, c[0x0][0x348] ;  /* 0x0000d20000047ab9 */ /* 0x000fe20000000a00 */
[----:B------:R-:W-:Y:S01]  /*87e0*/  BSSY B0, `(.L_x_2273) ;  /* 0x000000b000007945 */ /* 0x000fe20003800000 */
[----:B------:R-:W-:-:S04]  /*87f0*/  UIADD3 UR4, UP0, UR7, UR4, URZ ;  /* 0x0000000407047290 */ /* 0x000fc8000ff1e03f */
[----:B------:R-:W-:Y:S02]  /*8800*/  UIADD3.X UR5, UR8, UR5, URZ, UP0, !UPT ;  /* 0x0000000508057290 */ /* 0x000fe400087fe43f */
[----:B--2---:R-:W-:-:S04]  /*8810*/  MOV R4, UR4 ;  /* 0x0000000400047c02 */ /* 0x004fc80008000f00 */
[----:B------:R-:W-:Y:S01]  /*8820*/  MOV R5, UR5 ;  /* 0x0000000500057c02 */ /* 0x000fe20008000f00 */
[----:B------:R-:W-:Y:S05]  /*8830*/  @P2 BRA `(.L_x_2274) ;  /* 0x0000005000002947 */ /* 0x000fea0003800000 */
.L_x_2275:
[----:B------:R-:W2:Y:S01]  /*8840*/  LDG.E.STRONG.GPU R0, [R4.64] ;  /* 0x0000001204007981 */ /* 0x000ea2000c1ef900 */
[----:B------:R-:W-:Y:S01]  /*8850*/  YIELD ;  /* 0x0000000000007946 */ /* 0x000fe20003800000 */
[----:B--2---:R-:W-:Y:S01]  /*8860*/  ISETP.NE.AND P0, PT, R0, UR10, PT ;  /* 0x0000000a00007c0c */ /* 0x004fe2000bf05270 */
[----:B------:R-:W-:-:S12]  /*8870*/  CCTL.IVALL ;  /* 0x00000000ff00798f */ /* 0x000fd80002000000 */
[----:B------:R-:W-:Y:S05]  /*8880*/  @P0 BRA `(.L_x_2275) ;  /* 0xffffffb000000947 */ /* 0x000fea000383ffff */
.L_x_2274:
[----:B------:R-:W-:Y:S05]  /*8890*/  BSYNC B0 ;  /* 0x0000000000007941 */ /* 0x000fea0003800000 */
.L_x_2273:
[----:B------:R-:W-:Y:S05]  /*88a0*/  BRA.CONV ~URZ, `(.L_x_2276) ;  /* 0x000000237f007947 */ /* 0x000fea000b800000 */
[----:B-1----:R-:W-:Y:S02]  /*88b0*/  MOV R2, 0x88d0 ;  /* 0x000088d000027802 */ /* 0x002fe40000000f00 */
[----:B------:R-:W-:Y:S05]  /*88c0*/  CALL.REL.NOINC `($__internal_11_$__cuda_sm70_warpsync) ;  /* 0x000005f000007944 */ /* 0x000fea0003c00000 */
.L_x_2276:
        /* <DEDUP_REMOVED lines=82> */
[----:B-1----:R-:W-:Y:S05]  /*8df0*/  CALL.REL.NOINC `($__internal_11_$__cuda_sm70_warpsync) ;  /* 0x000000c000007944 */ /* 0x002fea0003c00000 */
.L_x_2277:
        /* <DEDUP_REMOVED lines=12> */
        .weak           $__internal_11_$__cuda_sm70_warpsync
        .type           $__internal_11_$__cuda_sm70_warpsync,@function
        .size           $__internal_11_$__cuda_sm70_warpsync,(.L_x_2347 - $__internal_11_$__cuda_sm70_warpsync)
$__internal_11_$__cuda_sm70_warpsync:
[----:B------:R-:W-:Y:S01]  /*8ec0*/  MOV R3, 0x0 ;  /* 0x0000000000037802 */ /* 0x000fe20000000f00 */
[----:B------:R-:W-:Y:S04]  /*8ed0*/  WARPSYNC R11 ;  /* 0x0000000b00007348 */ /* 0x000fe80003800000 */
[----:B------:R-:W-:Y:S05]  /*8ee0*/  RET.REL.NODEC R2 `(_ZN7cutlass13device_kernelIN5flash19enable_sm80_to_sm89INS1_16FlashAttnBwdSm80INS1_25CollectiveMainloopBwdSm80ILi2ELi2EN4cute5tupleIJNS5_1CILi64EEENS7_ILi128EEES9_EEENS_6half_tEfNS_4arch4Sm80ELb1ELb0ELb1ELb1ELb1ELb0ELb0ELb0ELi2ELi2ELi2ELi2ELb0EEENS1_24CollectiveEpilogueBwdGQAISA_fSD_Li256ELb1ELb1EEENS1_25SingleTileBwdLPTSchedulerILb1ELi128ELb1EEEEEEEEEvNT_6ParamsE) ;  /* 0xffff711002007950 */ /* 0x000fea0003c3ffff */
.L_x_2278:
        /* <DEDUP_REMOVED lines=9> */
.L_x_2347:


//--------------------- .text._ZN7cutlass13device_kernelIN5flash22FlashAttnBwdPreprocessIN4cute5tupleIJNS3_1CILi64EEENS5_ILi128EEEEEENS_6half_tEfNS_4arch4Sm80ELb1ELb1EEEEEvNT_6ParamsE --------------------------
	.section	.text._ZN7cutlass13device_kernelIN5flash22FlashAttnBwdPreprocessIN4cute5tupleIJNS3_1CILi64EEENS5_ILi128EEEEEENS_6half_tEfNS_4arch4Sm80ELb1ELb1EEEEEvNT_6ParamsE,"ax",@progbits
	.sectioninfo	@"SHI_REGISTERS=64"
	.align	128
.text._ZN7cutlass13device_kernelIN5flash22FlashAttnBwdPreprocessIN4cute5tupleIJNS3_1CILi64EEENS5_ILi128EEEEEENS_6half_tEfNS_4arch4Sm80ELb1ELb1EEEEEvNT_6ParamsE:
        .type           _ZN7cutlass13device_kernelIN5flash22FlashAttnBwdPreprocessIN4cute5tupleIJNS3_1CILi64EEENS5_ILi128EEEEEENS_6half_tEfNS_4arch4Sm80ELb1ELb1EEEEEvNT_6ParamsE,@function
        .size           _ZN7cutlass13device_kernelIN5flash22FlashAttnBwdPreprocessIN4cute5tupleIJNS3_1CILi64EEENS5_ILi128EEEEEENS_6half_tEfNS_4arch4Sm80ELb1ELb1EEEEEvNT_6ParamsE,(.L_x_2349 - _ZN7cutlass13device_kernelIN5flash22FlashAttnBwdPreprocessIN4cute5tupleIJNS3_1CILi64EEENS5_ILi128EEEEEENS_6half_tEfNS_4arch4Sm80ELb1ELb1EEEEEvNT_6ParamsE)
        .other          _ZN7cutlass13device_kernelIN5flash22FlashAttnBwdPreprocessIN4cute5tupleIJNS3_1CILi64EEENS5_ILi128EEEEEENS_6half_tEfNS_4arch4Sm80ELb1ELb1EEEEEvNT_6ParamsE,@"STO_CUDA_ENTRY STV_DEFAULT"
_ZN7cutlass13device_kernelIN5flash22FlashAttnBwdPreprocessIN4cute5tupleIJNS3_1CILi64EEENS5_ILi128EEEEEENS_6half_tEfNS_4arch4Sm80ELb1ELb1EEEEEvNT_6ParamsE:
[----:B------:R-:W-:Y:S02]  /*0000*/  MOV R1, c[0x0][0x28] ;  /* 0x00000a0000017a02 */ /* 0x000fe40000000f00 */
[----:B------:R-:W0:Y:S01]  /*0010*/  S2R R0, SR_CTAID.Z ;  /* 0x0000000000007919 */ /* 0x000e220000002700 */
[----:B------:R-:W-:Y:S01]  /*0020*/  ISETP.NE.U32.AND P1, PT, RZ, c[0x0][0x248], PT ;  /* 0x00009200ff007a0c */ /* 0x000fe20003f25070 */
[----:B------:R-:W-:Y:S01]  /*0030*/  IMAD.MOV.U32 R3, RZ, RZ, 0x4 ;  /* 0x00000004ff037424 */ /* 0x000fe200078e00ff */
[----:B------:R-:W-:Y:S01]  /*0040*/  ISETP.NE.U32.AND P0, PT, RZ, c[0x0][0x240], PT ;  /* 0x00009000ff007a0c */ /* 0x000fe20003f05070 */
[----:B------:R-:W-:Y:S01]  /*0050*/  ULDC.64 UR4, c[0x0][0x118] ;  /* 0x0000460000047ab9 */ /* 0x000fe20000000a00 */
[----:B------:R-:W-:Y:S02]  /*0060*/  ISETP.NE.AND.EX P1, PT, RZ, c[0x0][0x24c], PT, P1 ;  /* 0x00009300ff007a0c */ /* 0x000fe40003f25310 */
[----:B------:R-:W-:Y:S02]  /*0070*/  ISETP.NE.AND.EX P0, PT, RZ, c[0x0][0x244], PT, P0 ;  /* 0x00009100ff007a0c */ /* 0x000fe40003f05300 */
[----:B------:R-:W-:Y:S01]  /*0080*/  MOV R2, c[0x0][0x168] ;  /* 0x00005a0000027a02 */ /* 0x000fe20000000f00 */
        /* <DEDUP_REMOVED lines=11> */
[----:B--2---:R-:W-:-:S02]  /*0140*/  IADD3 R2, -R11, R2, RZ ;  /* 0x000000020b027210 */ /* 0x004fc40007ffe1ff */
.L_x_2279:
[----:B0-----:R-:W0:Y:S01]  /*0150*/  S2R R4, SR_TID.X ;  /* 0x0000000000047919 */ /* 0x001e220000002100 */
[----:B------:R-:W-:-:S02]  /*0160*/  ISETP.NE.AND.EX P3, PT, RZ, c[0x0][0x244], PT, P3 ;  /* 0x00009100ff007a0c */ /* 0x000fc40003f65330 */
[----:B-----5:R-:W-:-:S13]  /*0170*/  ISETP.LE.AND P1, PT, R2, R7, PT ;  /* 0x000000070200720c */ /* 0x020fda0003f23270 */
[----:B------:R-:W-:Y:S05]  /*0180*/  @P3 EXIT P1 ;  /* 0x000000000000394d */ /* 0x000fea0000800000 */
[----:B------:R-:W1:Y:S01]  /*0190*/  S2R R6, SR_CTAID.Y ;  /* 0x0000000000067919 */ /* 0x000e620000002600 */
[----:B0-----:R-:W-:Y:S01]  /*01a0*/  SHF.R.S32.HI R9, RZ, 0x1f, R4 ;  /* 0x0000001fff097819 */ /* 0x001fe20000011404 */
[----:B------:R-:W-:Y:S01]  /*01b0*/  CS2R R44, SRZ ;  /* 0x00000000002c7805 */ /* 0x000fe2000001ff00 */
[----:B------:R-:W-:Y:S01]  /*01c0*/  IMAD.IADD R51, R2, 0x1, -R7 ;  /* 0x0000000102337824 */ /* 0x000fe200078e0a07 */
[----:B------:R-:W-:Y:S02]  /*01d0*/  @P0 MOV R44, R57 ;  /* 0x00000039002c0202 */ /* 0x000fe40000000f00 */
[----:B------:R-:W-:Y:S02]  /*01e0*/  LEA.HI R9, R9, R4, RZ, 0x4 ;  /* 0x0000000409097211 */ /* 0x000fe400078f20ff */
[----:B------:R-:W-:Y:S02]  /*01f0*/  @P0 SHF.R.S32.HI R45, RZ, 0x1f, R57 ;  /* 0x0000001fff2d0819 */ /* 0x000fe40000011439 */
[----:B------:R-:W-:-:S02]  /*0200*/  LOP3.LUT R55, R9, 0xfffffff0, RZ, 0xc0, !PT ;  /* 0xfffffff009377812 */ /* 0x000fc400078ec0ff */
[----:B------:R-:W-:Y:S02]  /*0210*/  SHF.R.S32.HI R41, RZ, 0x4, R9 ;  /* 0x00000004ff297819 */ /* 0x000fe40000011409 */
[----:B------:R-:W-:Y:S01]  /*0220*/  SHF.R.S32.HI R43, RZ, 0x1f, R0 ;  /* 0x0000001fff2b7819 */ /* 0x000fe20000011400 */
[----:B------:R-:W-:Y:S01]  /*0230*/  IMAD.IADD R55, R4, 0x1, -R55 ;  /* 0x0000000104377824 */ /* 0x000fe200078e0a37 */
[----:B------:R-:W-:Y:S02]  /*0240*/  IADD3 R58, R41, 0x10, RZ ;  /* 0x00000010293a7810 */ /* 0x000fe40007ffe0ff */
[----:B------:R-:W-:Y:S02]  /*0250*/  SHF.R.S32.HI R42, RZ, 0x1f, R41 ;  /* 0x0000001fff2a7819 */ /* 0x000fe40000011429 */
[----:B------:R-:W-:Y:S02]  /*0260*/  SHF.L.U32 R10, R55, 0x3, RZ ;  /* 0x00000003370a7819 */ /* 0x000fe400000006ff */
[----:B------:R-:W-:-:S02]  /*0270*/  IADD3 R8, P5, R41, R44, RZ ;  /* 0x0000002c29087210 */ /* 0x000fc40007fbe0ff */
[----:B-1----:R-:W-:Y:S02]  /*0280*/  SHF.R.S32.HI R40, RZ, 0x1f, R6 ;  /* 0x0000001fff287819 */ /* 0x002fe40000011406 */
[----:B------:R-:W-:Y:S02]  /*0290*/  ISETP.GE.AND P1, PT, R10, c[0x0][0x16c], PT ;  /* 0x00005b000a007a0c */ /* 0x000fe40003f26270 */
[--C-:B------:R-:W-:Y:S01]  /*02a0*/  SHF.R.S32.HI R11, RZ, 0x1f, R10.reuse ;  /* 0x0000001fff0b7819 */ /* 0x100fe2000001140a */
[----:B------:R-:W-:Y:S01]  /*02b0*/  IMAD R9, R40, c[0x0][0x1a0], RZ ;  /* 0x0000680028097a24 */ /* 0x000fe200078e02ff */
[-C--:B------:R-:W-:Y:S01]  /*02c0*/  ISETP.LT.AND P4, PT, R58, R51.reuse, !P1 ;  /* 0x000000333a00720c */ /* 0x080fe20004f81270 */
[----:B------:R-:W-:Y:S01]  /*02d0*/  IMAD R13, R40, c[0x0][0x180], RZ ;  /* 0x00006000280d7a24 */ /* 0x000fe200078e02ff */
[----:B------:R-:W-:Y:S01]  /*02e0*/  ISETP.GE.AND P2, PT, R41, R51, PT ;  /* 0x000000332900720c */ /* 0x000fe20003f46270 */
[----:B------:R-:W-:Y:S01]  /*02f0*/  IMAD R15, R6, c[0x0][0x1a4], R9 ;  /* 0x00006900060f7a24 */ /* 0x000fe200078e0209 */
[----:B------:R-:W-:Y:S01]  /*0300*/  IADD3.X R9, R42, R45, RZ, P5, !PT ;  /* 0x0000002d2a097210 */ /* 0x000fe20002ffe4ff */
[C---:B------:R-:W-:Y:S01]  /*0310*/  IMAD R13, R6.reuse, c[0x0][0x184], R13 ;  /* 0x00006100060d7a24 */ /* 0x040fe200078e020d */
[----:B------:R-:W-:Y:S01]  /*0320*/  SEL R43, R43, RZ, !P3 ;  /* 0x000000ff2b2b7207 */ /* 0x000fe20005800000 */
[----:B------:R-:W-:Y:S01]  /*0330*/  IMAD.WIDE.U32 R28, R6, c[0x0][0x180], R10 ;  /* 0x00006000061c7a25 */ /* 0x000fe200078e000a */
[----:B------:R-:W-:-:S02]  /*0340*/  ISETP.LT.AND P5, PT, R10, c[0x0][0x16c], !P2 ;  /* 0x00005b000a007a0c */ /* 0x000fc400057a1270 */
[----:B------:R-:W-:Y:S01]  /*0350*/  SEL R50, R0, RZ, !P3 ;  /* 0x000000ff00327207 */ /* 0x000fe20005800000 */
[----:B------:R-:W-:Y:S01]  /*0360*/  IMAD.IADD R29, R29, 0x1, R13 ;  /* 0x000000011d1d7824 */ /* 0x000fe200078e020d */
[----:B------:R-:W-:Y:S01]  /*0370*/  IADD3 R56, R41, 0x20, RZ ;  /* 0x0000002029387810 */ /* 0x000fe20007ffe0ff */
[----:B------:R-:W-:Y:S01]  /*0380*/  IMAD.WIDE R8, R5, 0x40, R8 ;  /* 0x0000004005087825 */ /* 0x000fe200078e0208 */
[----:B------:R-:W-:-:S03]  /*0390*/  IADD3 R54, R41, 0x30, RZ ;  /* 0x0000003029367810 */ /* 0x000fc60007ffe0ff */
[----:B------:R-:W-:Y:S01]  /*03a0*/  IMAD.WIDE.U32 R12, R6, c[0x0][0x1a0], R10 ;  /* 0x00006800060c7a25 */ /* 0x000fe200078e000a */
[----:B------:R-:W-:-:S03]  /*03b0*/  @P4 IADD3 R17, P3, R8, 0x10, RZ ;  /* 0x0000001008114810 */ /* 0x000fc60007f7e0ff */
[----:B------:R-:W-:Y:S01]  /*03c0*/  IMAD R11, R43, c[0x0][0x188], RZ ;  /* 0x000062002b0b7a24 */ /* 0x000fe200078e02ff */
[----:B------:R-:W-:Y:S01]  /*03d0*/  IADD3 R13, R13, R15, RZ ;  /* 0x0000000f0d0d7210 */ /* 0x000fe20007ffe0ff */
[----:B------:R-:W-:Y:S02]  /*03e0*/  IMAD R15, R43, c[0x0][0x1a8], RZ ;  /* 0x00006a002b0f7a24 */ /* 0x000fe400078e02ff */
[C---:B------:R-:W-:Y:S02]  /*03f0*/  IMAD R11, R50.reuse, c[0x0][0x18c], R11 ;  /* 0x00006300320b7a24 */ /* 0x040fe400078e020b */
[----:B------:R-:W-:-:S04]  /*0400*/  IMAD.WIDE.U32 R28, R50, c[0x0][0x188], R28 ;  /* 0x00006200321c7a25 */ /* 0x000fc800078e001c */
[----:B------:R-:W-:Y:S01]  /*0410*/  @P4 IMAD.X R10, RZ, RZ, R9, P3 ;  /* 0x000000ffff0a4224 */ /* 0x000fe200018e0609 */
[----:B------:R-:W-:Y:S01]  /*0420*/  IADD3 R29, R29, R11, RZ ;  /* 0x0000000b1d1d7210 */ /* 0x000fe20007ffe0ff */
[----:B------:R-:W-:Y:S01]  /*0430*/  IMAD R19, R50, c[0x0][0x1ac], R15 ;  /* 0x00006b0032137a24 */ /* 0x000fe200078e020f */
[----:B------:R-:W-:Y:S01]  /*0440*/  @P4 IADD3 R16, P3, R8, 0x10, RZ ;  /* 0x0000001008104810 */ /* 0x000fe20007f7e0ff */
[----:B------:R-:W-:Y:S01]  /*0450*/  IMAD.WIDE.U32 R30, R50, c[0x0][0x1a8], R12 ;  /* 0x00006a00321e7a25 */ /* 0x000fe200078e000c */
[----:B------:R-:W-:Y:S02]  /*0460*/  @P4 MOV R11, R29 ;  /* 0x0000001d000b4202 */ /* 0x000fe40000000f00 */
[----:B------:R-:W-:Y:S01]  /*0470*/  @P4 IADD3.X R18, RZ, R9, RZ, P3, !PT ;  /* 0x00000009ff124210 */ /* 0x000fe20001ffe4ff */
[----:B------:R-:W-:Y:S01]  /*0480*/  @P4 IMAD R10, R10, c[0x0][0x178], RZ ;  /* 0x00005e000a0a4a24 */ /* 0x000fe200078e02ff */
[----:B------:R-:W-:Y:S01]  /*0490*/  IADD3 R31, R31, R19, RZ ;  /* 0x000000131f1f7210 */ /* 0x000fe20007ffe0ff */
[----:B------:R-:W-:-:S02]  /*04a0*/  @P5 IMAD R13, R9, c[0x0][0x198], RZ ;  /* 0x00006600090d5a24 */ /* 0x000fc400078e02ff */
[----:B------:R-:W-:Y:S02]  /*04b0*/  @P5 IMAD R15, R9, c[0x0][0x178], RZ ;  /* 0x00005e00090f5a24 */ /* 0x000fe400078e02ff */
[----:B------:R-:W-:Y:S02]  /*04c0*/  @P4 IMAD R21, R17, c[0x0][0x17c], R10 ;  /* 0x00005f0011154a24 */ /* 0x000fe400078e020a */
[C---:B------:R-:W-:Y:S02]  /*04d0*/  @P5 IMAD R23, R8.reuse, c[0x0][0x19c], R13 ;  /* 0x0000670008175a24 */ /* 0x040fe400078e020d */
[--C-:B------:R-:W-:Y:S02]  /*04e0*/  @P4 IMAD.MOV.U32 R10, RZ, RZ, R28.reuse ;  /* 0x000000ffff0a4224 */ /* 0x100fe400078e001c */
[C---:B------:R-:W-:Y:S02]  /*04f0*/  @P5 IMAD R19, R8.reuse, c[0x0][0x17c], R15 ;  /* 0x00005f0008135a24 */ /* 0x040fe400078e020f */
[----:B------:R-:W-:-:S04]  /*0500*/  @P5 IMAD.WIDE.U32 R12, R8, c[0x0][0x178], R28 ;  /* 0x00005e00080c5a25 */ /* 0x000fc800078e001c */
[----:B------:R-:W-:Y:S01]  /*0510*/  @P5 IMAD.WIDE.U32 R14, R8, c[0x0][0x198], R30 ;  /* 0x00006600080e5a25 */ /* 0x000fe200078e001e */
[----:B------:R-:W-:-:S03]  /*0520*/  @P5 LEA R26, P3, R12, c[0x0][0x160], 0x1 ;  /* 0x000058000c1a5a11 */ /* 0x000fc600078608ff */
[----:B------:R-:W-:Y:S01]  /*0530*/  @P4 IMAD.WIDE.U32 R10, R17, c[0x0][0x178], R10 ;  /* 0x00005e00110a4a25 */ /* 0x000fe200078e000a */
[----:B------:R-:W-:-:S03]  /*0540*/  @P5 LEA R24, P6, R14, c[0x0][0x190], 0x1 ;  /* 0x000064000e185a11 */ /* 0x000fc600078c08ff */
[----:B------:R-:W-:Y:S01]  /*0550*/  @P5 IMAD.IADD R17, R13, 0x1, R19 ;  /* 0x000000010d115824 */ /* 0x000fe200078e0213 */
[----:B------:R-:W-:Y:S01]  /*0560*/  @P5 IADD3 R13, R15, R23, RZ ;  /* 0x000000170f0d5210 */ /* 0x000fe20007ffe0ff */
[----:B------:R-:W-:Y:S01]  /*0570*/  @P4 IMAD R15, R18, c[0x0][0x198], RZ ;  /* 0x00006600120f4a24 */ /* 0x000fe200078e02ff */
[----:B------:R-:W-:Y:S02]  /*0580*/  @P4 IADD3 R11, R11, R21, RZ ;  /* 0x000000150b0b4210 */ /* 0x000fe40007ffe0ff */
[----:B------:R-:W-:Y:S01]  /*0590*/  @P5 LEA.HI.X R27, R12, c[0x0][0x164], R17, 0x1, P3 ;  /* 0x000059000c1b5a11 */ /* 0x000fe200018f0c11 */
[----:B------:R-:W-:Y:S01]  /*05a0*/  @P4 IMAD R15, R16, c[0x0][0x19c], R15 ;  /* 0x00006700100f4a24 */ /* 0x000fe200078e020f */
[----:B------:R-:W-:Y:S01]  /*05b0*/  @P5 LEA.HI.X R25, R14, c[0x0][0x194], R13, 0x1, P6 ;  /* 0x000065000e195a11 */ /* 0x000fe200030f0c0d */
[----:B------:R-:W-:Y:S01]  /*05c0*/  @P4 IMAD.MOV.U32 R13, RZ, RZ, R31 ;  /* 0x000000ffff0d4224 */ /* 0x000fe200078e001f */
[----:B------:R-:W-:Y:S02]  /*05d0*/  @P4 MOV R12, R30 ;  /* 0x0000001e000c4202 */ /* 0x000fe40000000f00 */
[----:B------:R-:W-:-:S02]  /*05e0*/  ISETP.LT.AND P3, PT, R56, R51, !P1 ;  /* 0x000000333800720c */ /* 0x000fc40004f61270 */
[----:B------:R-:W-:Y:S01]  /*05f0*/  @P4 LEA R34, P6, R10, c[0x0][0x160], 0x1 ;  /* 0x000058000a224a11 */ /* 0x000fe200078c08ff */
[----:B------:R-:W-:Y:S01]  /*0600*/  @P4 IMAD.WIDE.U32 R12, R16, c[0x0][0x198], R12 ;  /* 0x00006600100c4a25 */ /* 0x000fe200078e000c */
[----:B------:R-:W-:Y:S02]  /*0610*/  ISETP.LT.AND P1, PT, R54, R51, !P1 ;  /* 0x000000333600720c */ /* 0x000fe40004f21270 */
[----:B------:R-:W-:Y:S02]  /*0620*/  @P4 LEA.HI.X R35, R10, c[0x0][0x164], R11, 0x1, P6 ;  /* 0x000059000a234a11 */ /* 0x000fe400030f0c0b */
[----:B------:R-:W-:Y:S02]  /*0630*/  @P4 IADD3 R11, R13, R15, RZ ;  /* 0x0000000f0d0b4210 */ /* 0x000fe40007ffe0ff */
[----:B------:R-:W-:Y:S01]  /*0640*/  @P4 LEA R32, P6, R12, c[0x0][0x190], 0x1 ;  /* 0x000064000c204a11 */ /* 0x000fe200078c08ff */
[----:B------:R-:W-:-:S03]  /*0650*/  CS2R R14, SRZ ;  /* 0x00000000000e7805 */ /* 0x000fc6000001ff00 */
[----:B------:R-:W-:Y:S02]  /*0660*/  @P4 LEA.HI.X R33, R12, c[0x0][0x194], R11, 0x1, P6 ;  /* 0x000065000c214a11 */ /* 0x000fe400030f0c0b */
[----:B------:R-:W-:Y:S01]  /*0670*/  @P3 IADD3 R47, P6, R8, 0x20, RZ ;  /* 0x00000020082f3810 */ /* 0x000fe20007fde0ff */
[----:B------:R-:W-:Y:S01]  /*0680*/  CS2R R10, SRZ ;  /* 0x00000000000a7805 */ /* 0x000fe2000001ff00 */
[----:B------:R-:W-:-:S03]  /*0690*/  CS2R R12, SRZ ;  /* 0x00000000000c7805 */ /* 0x000fc6000001ff00 */
[----:B------:R-:W-:Y:S01]  /*06a0*/  @P3 IMAD.X R48, RZ, RZ, R9, P6 ;  /* 0x000000ffff303224 */ /* 0x000fe200030e0609 */
[C---:B------:R-:W-:Y:S01]  /*06b0*/  @P3 IADD3 R39, P6, R8.reuse, 0x20, RZ ;  /* 0x0000002008273810 */ /* 0x040fe20007fde0ff */
[----:B------:R-:W-:Y:S01]  /*06c0*/  CS2R R16, SRZ ;  /* 0x0000000000107805 */ /* 0x000fe2000001ff00 */
[----:B------:R-:W-:Y:S01]  /*06d0*/  CS2R R18, SRZ ;  /* 0x0000000000127805 */ /* 0x000fe2000001ff00 */
[----:B------:R-:W-:Y:S01]  /*06e0*/  CS2R R20, SRZ ;  /* 0x0000000000147805 */ /* 0x000fe2000001ff00 */
[-C--:B------:R-:W-:Y:S01]  /*06f0*/  @P3 IADD3.X R49, RZ, R9.reuse, RZ, P6, !PT ;  /* 0x00000009ff313210 */ /* 0x080fe200037fe4ff */
[----:B------:R-:W-:Y:S01]  /*0700*/  CS2R R22, SRZ ;  /* 0x0000000000167805 */ /* 0x000fe2000001ff00 */
[C---:B------:R-:W-:Y:S01]  /*0710*/  @P1 IADD3 R37, P6, R8.reuse, 0x30, RZ ;  /* 0x0000003008251810 */ /* 0x040fe20007fde0ff */
[----:B------:R0:W2:Y:S03]  /*0720*/  @P5 LDG.E.128 R12, [R24.64] ;  /* 0x00000004180c5981 */ /* 0x0000a6000c1e1d00 */
[----:B------:R-:W-:Y:S01]  /*0730*/  @P1 IADD3.X R46, RZ, R9, RZ, P6, !PT ;  /* 0x00000009ff2e1210 */ /* 0x000fe200037fe4ff */
[----:B------:R1:W3:Y:S01]  /*0740*/  @P4 LDG.E.128 R16, [R34.64] ;  /* 0x0000000422104981 */ /* 0x0002e2000c1e1d00 */
[----:B------:R-:W-:-:S03]  /*0750*/  @P1 IADD3 R36, P6, R8, 0x30, RZ ;  /* 0x0000003008241810 */ /* 0x000fc60007fde0ff */
[----:B------:R4:W3:Y:S02]  /*0760*/  @P4 LDG.E.128 R20, [R32.64] ;  /* 0x0000000420144981 */ /* 0x0008e4000c1e1d00 */
[----:B------:R-:W-:Y:S02]  /*0770*/  @P1 IMAD.X R38, RZ, RZ, R9, P6 ;  /* 0x000000ffff261224 */ /* 0x000fe400030e0609 */
[----:B------:R-:W-:-:S06]  /*0780*/  CS2R R8, SRZ ;  /* 0x0000000000087805 */ /* 0x000fcc000001ff00 */
[----:B------:R1:W3:Y:S01]  /*0790*/  @P5 LDG.E.128 R8, [R26.64] ;  /* 0x000000041a085981 */ /* 0x0002e2000c1e1d00 */
[----:B------:R-:W-:Y:S02]  /*07a0*/  @P3 IMAD R48, R48, c[0x0][0x178], RZ ;  /* 0x00005e0030303a24 */ /* 0x000fe400078e02ff */
[----:B0-----:R-:W-:Y:S01]  /*07b0*/  @P3 IMAD R24, R49, c[0x0][0x198], RZ ;  /* 0x0000660031183a24 */ /* 0x001fe200078e02ff */
[----:B------:R-:W-:Y:S01]  /*07c0*/  @P3 MOV R25, R31 ;  /* 0x0000001f00193202 */ /* 0x000fe20000000f00 */
[----:B------:R-:W-:Y:S01]  /*07d0*/  @P3 IMAD R49, R47, c[0x0][0x17c], R48 ;  /* 0x00005f002f313a24 */ /* 0x000fe200078e0230 */
[----:B-1----:R-:W-:Y:S02]  /*07e0*/  @P3 MOV R26, R28 ;  /* 0x0000001c001a3202 */ /* 0x002fe40000000f00 */
[----:B------:R-:W-:Y:S01]  /*07f0*/  @P3 MOV R27, R29 ;  /* 0x0000001d001b3202 */ /* 0x000fe20000000f00 */
[----:B------:R-:W-:-:S04]  /*0800*/  @P1 IMAD R46, R46, c[0x0][0x178], RZ ;  /* 0x00005e002e2e1a24 */ /* 0x000fc800078e02ff */
[----:B------:R-:W-:-:S04]  /*0810*/  @P3 IMAD.WIDE.U32 R26, R47, c[0x0][0x178], R26 ;  /* 0x00005e002f1a3a25 */ /* 0x000fc800078e001a */
[C---:B------:R-:W-:Y:S02]  /*0820*/  @P3 IMAD R47, R39.reuse, c[0x0][0x19c], R24 ;  /* 0x00006700272f3a24 */ /* 0x040fe400078e0218 */
[----:B------:R-:W-:Y:S02]  /*0830*/  @P3 IMAD.MOV.U32 R24, RZ, RZ, R30 ;  /* 0x000000ffff183224 */ /* 0x000fe400078e001e */
[----:B------:R-:W-:Y:S02]  /*0840*/  @P1 IMAD R53, R38, c[0x0][0x198], RZ ;  /* 0x0000660026351a24 */ /* 0x000fe400078e02ff */
[----:B------:R-:W-:Y:S01]  /*0850*/  @P3 IMAD.WIDE.U32 R24, R39, c[0x0][0x198], R24 ;  /* 0x0000660027183a25 */ /* 0x000fe200078e0018 */
[----:B------:R-:W-:-:S03]  /*0860*/  @P3 IADD3 R49, R27, R49, RZ ;  /* 0x000000311b313210 */ /* 0x000fc60007ffe0ff */
[C---:B------:R-:W-:Y:S02]  /*0870*/  @P1 IMAD R39, R37.reuse, c[0x0][0x17c], R46 ;  /* 0x00005f0025271a24 */ /* 0x040fe400078e022e */
[----:B------:R-:W-:Y:S01]  /*0880*/  @P1 IMAD.WIDE.U32 R28, R37, c[0x0][0x178], R28 ;  /* 0x00005e00251c1a25 */ /* 0x000fe200078e001c */
[----:B------:R-:W-:Y:S02]  /*0890*/  @P3 LEA R60, P4, R26, c[0x0][0x160], 0x1 ;  /* 0x000058001a3c3a11 */ /* 0x000fe400078808ff */
[----:B------:R-:W-:Y:S01]  /*08a0*/  @P3 LEA R52, P6, R24, c[0x0][0x190], 0x1 ;  /* 0x0000640018343a11 */ /* 0x000fe200078c08ff */
[C---:B------:R-:W-:Y:S02]  /*08b0*/  @P1 IMAD R35, R36.reuse, c[0x0][0x19c], R53 ;  /* 0x0000670024231a24 */ /* 0x040fe400078e0235 */
[----:B------:R-:W-:Y:S02]  /*08c0*/  @P3 IMAD.IADD R47, R25, 0x1, R47 ;  /* 0x00000001192f3824 */ /* 0x000fe400078e022f */
[----:B----4-:R-:W-:Y:S01]  /*08d0*/  @P1 IMAD.WIDE.U32 R32, R36, c[0x0][0x198], R30 ;  /* 0x0000660024201a25 */ /* 0x010fe200078e001e */
[----:B------:R-:W-:-:S02]  /*08e0*/  @P1 IADD3 R25, R29, R39, RZ ;  /* 0x000000271d191210 */ /* 0x000fc40007ffe0ff */
[----:B------:R-:W-:Y:S02]  /*08f0*/  @P1 LEA R46, P5, R28, c[0x0][0x160], 0x1 ;  /* 0x000058001c2e1a11 */ /* 0x000fe400078a08ff */
[----:B------:R-:W-:Y:S02]  /*0900*/  @P3 LEA.HI.X R61, R26, c[0x0][0x164], R49, 0x1, P4 ;  /* 0x000059001a3d3a11 */ /* 0x000fe400020f0c31 */
[----:B------:R-:W-:Y:S02]  /*0910*/  @P3 LEA.HI.X R53, R24, c[0x0][0x194], R47, 0x1, P6 ;  /* 0x0000650018353a11 */ /* 0x000fe400030f0c2f */
[----:B------:R-:W-:Y:S02]  /*0920*/  @P1 IADD3 R35, R33, R35, RZ ;  /* 0x0000002321231210 */ /* 0x000fe40007ffe0ff */
[----:B------:R-:W-:Y:S01]  /*0930*/  @P1 LEA R48, P4, R32, c[0x0][0x190], 0x1 ;  /* 0x0000640020301a11 */ /* 0x000fe200078808ff */
[----:B------:R-:W-:Y:S01]  /*0940*/  CS2R R26, SRZ ;  /* 0x00000000001a7805 */ /* 0x000fe2000001ff00 */
[----:B------:R-:W-:Y:S01]  /*0950*/  @P1 LEA.HI.X R47, R28, c[0x0][0x164], R25, 0x1, P5 ;  /* 0x000059001c2f1a11 */ /* 0x000fe200028f0c19 */
[----:B------:R-:W-:Y:S01]  /*0960*/  CS2R R30, SRZ ;  /* 0x00000000001e7805 */ /* 0x000fe2000001ff00 */
[----:B------:R-:W-:Y:S01]  /*0970*/  CS2R R24, SRZ ;  /* 0x0000000000187805 */ /* 0x000fe2000001ff00 */
[----:B------:R-:W-:Y:S01]  /*0980*/  CS2R R28, SRZ ;  /* 0x00000000001c7805 */ /* 0x000fe2000001ff00 */
[----:B------:R-:W-:Y:S01]  /*0990*/  @P1 LEA.HI.X R49, R32, c[0x0][0x194], R35, 0x1, P4 ;  /* 0x0000650020311a11 */ /* 0x000fe200020f0c23 */
[----:B------:R-:W-:Y:S01]  /*09a0*/  CS2R R36, SRZ ;  /* 0x0000000000247805 */ /* 0x000fe2000001ff00 */
        /* <DEDUP_REMOVED lines=10> */
[--C-:B------:R-:W-:Y:S02]  /*0a50*/  @!P3 SHF.R.S32.HI R52, RZ, 0x1f, R4.reuse ;  /* 0x0000001fff34b819 */ /* 0x100fe40000011404 */
[----:B------:R-:W-:-:S04]  /*0a60*/  @!P3 IADD3 R44, P4, P5, R44, R7, R4 ;  /* 0x000000072c2cb210 */ /* 0x000fc80007d9e004 */
[----:B------:R-:W-:Y:S01]  /*0a70*/  @!P3 IADD3.X R45, R45, R53, R52, P4, P5 ;  /* 0x000000352d2db210 */ /* 0x000fe200027ea434 */
[----:B------:R-:W-:-:S04]  /*0a80*/  @!P3 IMAD R53, R40, c[0x0][0x1e0], RZ ;  /* 0x000078002835ba24 */ /* 0x000fc800078e02ff */
[----:B------:R-:W-:-:S04]  /*0a90*/  @!P3 IMAD.WIDE.U32 R44, R6, c[0x0][0x1e0], R44 ;  /* 0x00007800062cba25 */ /* 0x000fc800078e002c */
[----:B------:R-:W-:Y:S01]  /*0aa0*/  @!P3 IMAD R53, R6, c[0x0][0x1e4], R53 ;  /* 0x000079000635ba24 */ /* 0x000fe200078e0235 */
[----:B-1----:R-:W-:-:S03]  /*0ab0*/  @!P3 MOV R46, R44 ;  /* 0x0000002c002eb202 */ /* 0x002fc60000000f00 */
[----:B------:R-:W-:Y:S02]  /*0ac0*/  @!P3 IMAD.IADD R47, R45, 0x1, R53 ;  /* 0x000000012d2fb824 */ /* 0x000fe400078e0235 */
[----:B------:R-:W-:Y:S02]  /*0ad0*/  @!P3 IMAD R45, R43, c[0x0][0x1e8], RZ ;  /* 0x00007a002b2dba24 */ /* 0x000fe400078e02ff */
[----:B------:R-:W-:-:S04]  /*0ae0*/  @!P3 IMAD.WIDE.U32 R46, R50, c[0x0][0x1e8], R46 ;  /* 0x00007a00322eba25 */ /* 0x000fc800078e002e */
[----:B------:R-:W-:Y:S01]  /*0af0*/  @!P3 IMAD R45, R50, c[0x0][0x1ec], R45 ;  /* 0x00007b00322dba24 */ /* 0x000fe200078e022d */
[----:B------:R-:W-:-:S04]  /*0b00*/  @!P3 LEA R44, P4, R46, c[0x0][0x1d8], 0x2 ;  /* 0x000076002e2cba11 */ /* 0x000fc800078810ff */
[----:B------:R-:W-:-:S04]  /*0b10*/  @!P3 IADD3 R45, R47, R45, RZ ;  /* 0x0000002d2f2db210 */ /* 0x000fc80007ffe0ff */
[----:B------:R-:W-:Y:S01]  /*0b20*/  @!P3 LEA.HI.X R45, R46, c[0x0][0x1dc], R45, 0x2, P4 ;  /* 0x000077002e2dba11 */ /* 0x000fe200020f142d */
[----:B------:R-:W-:-:S06]  /*0b30*/  IMAD.MOV.U32 R52, RZ, RZ, 0x7f800000 ;  /* 0x7f800000ff347424 */ /* 0x000fcc00078e00ff */
[----:B------:R0:W5:Y:S01]  /*0b40*/  @!P3 LDG.E R52, [R44.64] ;  /* 0x000000042c34b981 */ /* 0x000162000c1e1900 */
[--C-:B--2---:R-:W-:Y:S02]  /*0b50*/  HADD2.F32 R59, -RZ, R12.reuse.H1_H1 ;  /* 0x3000000cff3b7230 */ /* 0x104fe40000004100 */
[----:B------:R-:W-:Y:S02]  /*0b60*/  HADD2.F32 R53, -RZ, R12.H0_H0 ;  /* 0x2000000cff357230 */ /* 0x000fe40000004100 */
[----:B---3--:R-:W-:Y:S02]  /*0b70*/  HADD2.F32 R61, -RZ, R16.H1_H1 ;  /* 0x30000010ff3d7230 */ /* 0x008fe40000004100 */
[----:B------:R-:W-:Y:S02]  /*0b80*/  HADD2.F32 R60, -RZ, R20.H1_H1 ;  /* 0x30000014ff3c7230 */ /* 0x000fe40000004100 */
[----:B------:R-:W-:Y:S02]  /*0b90*/  HADD2.F32 R16, -RZ, R16.H0_H0 ;  /* 0x20000010ff107230 */ /* 0x000fe40000004100 */
[----:B------:R-:W-:-:S02]  /*0ba0*/  HADD2.F32 R46, -RZ, R8.H0_H0 ;  /* 0x20000008ff2e7230 */ /* 0x000fc40000004100 */
[----:B------:R-:W-:Y:S01]  /*0bb0*/  HADD2.F32 R8, -RZ, R8.H1_H1 ;  /* 0x30000008ff087230 */ /* 0x000fe20000004100 */
[----:B------:R-:W-:Y:S01]  /*0bc0*/  FMUL.FTZ R60, R61, R60 ;  /* 0x0000003c3d3c7220 */ /* 0x000fe20000410000 */
[----:B------:R-:W-:-:S03]  /*0bd0*/  HADD2.F32 R47, -RZ, R9.H0_H0 ;  /* 0x20000009ff2f7230 */ /* 0x000fc60000004100 */
[----:B------:R-:W-:Y:S01]  /*0be0*/  FMUL.FTZ R8, R8, R59 ;  /* 0x0000003b08087220 */ /* 0x000fe20000410000 */
[----:B------:R-:W-:Y:S02]  /*0bf0*/  HADD2.F32 R59, -RZ, R20.H0_H0 ;  /* 0x20000014ff3b7230 */ /* 0x000fe40000004100 */
[----:B------:R-:W-:Y:S01]  /*0c00*/  HADD2.F32 R12, -RZ, R13.H0_H0 ;  /* 0x2000000dff0c7230 */ /* 0x000fe20000004100 */
[----:B------:R-:W-:Y:S01]  /*0c10*/  FFMA.FTZ R46, R46, R53, R8 ;  /* 0x000000352e2e7223 */ /* 0x000fe20000010008 */
[----:B------:R-:W-:Y:S01]  /*0c20*/  HADD2.F32 R8, -RZ, R17.H0_H0 ;  /* 0x20000011ff087230 */ /* 0x000fe20000004100 */
[----:B------:R-:W-:Y:S01]  /*0c30*/  FFMA.FTZ R16, R16, R59, R60 ;  /* 0x0000003b10107223 */ /* 0x000fe2000001003c */
[----:B------:R-:W-:Y:S01]  /*0c40*/  HADD2.F32 R53, -RZ, R21.H0_H0 ;  /* 0x20000015ff357230 */ /* 0x000fe20000004100 */
[----:B------:R-:W-:Y:S01]  /*0c50*/  FFMA.FTZ R46, R47, R12, R46 ;  /* 0x0000000c2f2e7223 */ /* 0x000fe2000001002e */
[----:B------:R-:W-:Y:S02]  /*0c60*/  HADD2.F32 R48, -RZ, R9.H1_H1 ;  /* 0x30000009ff307230 */ /* 0x000fe40000004100 */
[----:B------:R-:W-:Y:S01]  /*0c70*/  HADD2.F32 R13, -RZ, R13.H1_H1 ;  /* 0x3000000dff0d7230 */ /* 0x000fe20000004100 */
[----:B------:R-:W-:Y:S01]  /*0c80*/  FFMA.FTZ R16, R8, R53, R16 ;  /* 0x0000003508107223 */ /* 0x000fe20000010010 */
[----:B------:R-:W-:-:S02]  /*0c90*/  HADD2.F32 R17, -RZ, R17.H1_H1 ;  /* 0x30000011ff117230 */ /* 0x000fc40000004100 */
[----:B------:R-:W-:Y:S01]  /*0ca0*/  HADD2.F32 R12, -RZ, R21.H1_H1 ;  /* 0x30000015ff0c7230 */ /* 0x000fe20000004100 */
[----:B------:R-:W-:Y:S01]  /*0cb0*/  FFMA.FTZ R46, R48, R13, R46 ;  /* 0x0000000d302e7223 */ /* 0x000fe2000001002e */
[----:B------:R-:W-:Y:S02]  /*0cc0*/  HADD2.F32 R9, -RZ, R10.H0_H0 ;  /* 0x2000000aff097230 */ /* 0x000fe40000004100 */
[----:B0-----:R-:W-:Y:S01]  /*0cd0*/  HADD2.F32 R44, -RZ, R14.H0_H0 ;  /* 0x2000000eff2c7230 */ /* 0x001fe20000004100 */
[----:B------:R-:W-:Y:S01]  /*0ce0*/  FFMA.FTZ R12, R17, R12, R16 ;  /* 0x0000000c110c7223 */ /* 0x000fe20000010010 */
[----:B------:R-:W-:Y:S02]  /*0cf0*/  HADD2.F32 R8, -RZ, R18.H0_H0 ;  /* 0x20000012ff087230 */ /* 0x000fe40000004100 */
[----:B------:R-:W-:Y:S01]  /*0d00*/  HADD2.F32 R13, -RZ, R22.H0_H0 ;  /* 0x20000016ff0d7230 */ /* 0x000fe20000004100 */
[----:B------:R-:W-:Y:S01]  /*0d10*/  FFMA.FTZ R44, R9, R44, R46 ;  /* 0x0000002c092c7223 */ /* 0x000fe2000001002e */
[----:B------:R-:W-:-:S02]  /*0d20*/  HADD2.F32 R49, -RZ, R10.H1_H1 ;  /* 0x3000000aff317230 */ /* 0x000fc40000004100 */
[----:B------:R-:W-:Y:S01]  /*0d30*/  HADD2.F32 R14, -RZ, R14.H1_H1 ;  /* 0x3000000eff0e7230 */ /* 0x000fe20000004100 */
[----:B------:R-:W-:Y:S01]  /*0d40*/  FFMA.FTZ R12, R8, R13, R12 ;  /* 0x0000000d080c7223 */ /* 0x000fe2000001000c */
[----:B------:R-:W-:Y:S02]  /*0d50*/  HADD2.F32 R18, -RZ, R18.H1_H1 ;  /* 0x30000012ff127230 */ /* 0x000fe40000004100 */
[----:B------:R-:W-:Y:S01]  /*0d60*/  HADD2.F32 R9, -RZ, R22.H1_H1 ;  /* 0x30000016ff097230 */ /* 0x000fe20000004100 */
[----:B------:R-:W-:Y:S01]  /*0d70*/  FFMA.FTZ R14, R49, R14, R44 ;  /* 0x0000000e310e7223 */ /* 0x000fe2000001002c */
[----:B------:R-:W-:Y:S02]  /*0d80*/  HADD2.F32 R10, -RZ, R11.H0_H0 ;  /* 0x2000000bff0a7230 */ /* 0x000fe40000004100 */
[----:B------:R-:W-:Y:S01]  /*0d90*/  HADD2.F32 R45, -RZ, R15.H0_H0 ;  /* 0x2000000fff2d7230 */ /* 0x000fe20000004100 */
[----:B------:R-:W-:Y:S01]  /*0da0*/  FFMA.FTZ R9, R18, R9, R12 ;  /* 0x0000000912097223 */ /* 0x000fe2000001000c */
[----:B------:R-:W-:-:S02]  /*0db0*/  HADD2.F32 R8, -RZ, R19.H0_H0 ;  /* 0x20000013ff087230 */ /* 0x000fc40000004100 */
[----:B------:R-:W-:Y:S01]  /*0dc0*/  HADD2.F32 R13, -RZ, R23.H0_H0 ;  /* 0x20000017ff0d7230 */ /* 0x000fe20000004100 */
[----:B------:R-:W-:Y:S01]  /*0dd0*/  FFMA.FTZ R14, R10, R45, R14 ;  /* 0x0000002d0a0e7223 */ /* 0x000fe2000001000e */
[----:B------:R-:W-:Y:S02]  /*0de0*/  HADD2.F32 R19, -RZ, R19.H1_H1 ;  /* 0x30000013ff137230 */ /* 0x000fe40000004100 */
[----:B------:R-:W-:Y:S01]  /*0df0*/  HADD2.F32 R10, -RZ, R23.H1_H1 ;  /* 0x30000017ff0a7230 */ /* 0x000fe20000004100 */
[----:B------:R-:W-:-:S04]  /*0e00*/  FFMA.FTZ R8, R8, R13, R9 ;  /* 0x0000000d08087223 */ /* 0x000fc80000010009 */
[----:B------:R-:W-:Y:S01]  /*0e10*/  FFMA.FTZ R8, R19, R10, R8 ;  /* 0x0000000a13087223 */ /* 0x000fe20000010008 */
[--C-:B----4-:R-:W-:Y:S02]  /*0e20*/  HADD2.F32 R17, -RZ, R24.reuse.H0_H0 ;  /* 0x20000018ff117230 */ /* 0x110fe40000004100 */
[----:B------:R-:W-:Y:S02]  /*0e30*/  HADD2.F32 R24, -RZ, R24.H1_H1 ;  /* 0x30000018ff187230 */ /* 0x000fe40000004100 */
[--C-:B------:R-:W-:Y:S02]  /*0e40*/  HADD2.F32 R19, -RZ, R28.reuse.H1_H1 ;  /* 0x3000001cff137230 */ /* 0x100fe40000004100 */
[----:B------:R-:W-:Y:S02]  /*0e50*/  HADD2.F32 R20, -RZ, R28.H0_H0 ;  /* 0x2000001cff147230 */ /* 0x000fe40000004100 */
[----:B------:R-:W-:Y:S01]  /*0e60*/  HADD2.F32 R18, -RZ, R32.H1_H1 ;  /* 0x30000020ff127230 */ /* 0x000fe20000004100 */
[----:B------:R-:W-:Y:S01]  /*0e70*/  FMUL.FTZ R24, R24, R19 ;  /* 0x0000001318187220 */ /* 0x000fe20000410000 */
[----:B------:R-:W-:-:S02]  /*0e80*/  HADD2.F32 R21, -RZ, R36.H1_H1 ;  /* 0x30000024ff157230 */ /* 0x000fc40000004100 */
[----:B------:R-:W-:Y:S02]  /*0e90*/  HADD2.F32 R32, -RZ, R32.H0_H0 ;  /* 0x20000020ff207230 */ /* 0x000fe40000004100 */
[----:B------:R-:W-:Y:S01]  /*0ea0*/  HADD2.F32 R19, -RZ, R36.H0_H0 ;  /* 0x20000024ff137230 */ /* 0x000fe20000004100 */
[----:B------:R-:W-:Y:S01]  /*0eb0*/  FMUL.FTZ R21, R18, R21 ;  /* 0x0000001512157220 */ /* 0x000fe20000410000 */
[----:B------:R-:W-:Y:S01]  /*0ec0*/  HADD2.F32 R16, -RZ, R25.H0_H0 ;  /* 0x20000019ff107230 */ /* 0x000fe20000004100 */
[----:B------:R-:W-:Y:S01]  /*0ed0*/  FFMA.FTZ R20, R17, R20, R24 ;  /* 0x0000001411147223 */ /* 0x000fe20000010018 */
[----:B------:R-:W-:Y:S01]  /*0ee0*/  HADD2.F32 R23, -RZ, R29.H0_H0 ;  /* 0x2000001dff177230 */ /* 0x000fe20000004100 */
[----:B------:R-:W-:Y:S01]  /*0ef0*/  FFMA.FTZ R19, R32, R19, R21 ;  /* 0x0000001320137223 */ /* 0x000fe20000010015 */
[----:B------:R-:W-:Y:S02]  /*0f00*/  HADD2.F32 R11, -RZ, R11.H1_H1 ;  /* 0x3000000bff0b7230 */ /* 0x000fe40000004100 */
[----:B------:R-:W-:-:S02]  /*0f10*/  HADD2.F32 R15, -RZ, R15.H1_H1 ;  /* 0x3000000fff0f7230 */ /* 0x000fc40000004100 */
        /* <DEDUP_REMOVED lines=23> */
[----:B------:R-:W-:Y:S01]  /*1090*/  HADD2.F32 R14, -RZ, R31.H0_H0 ;  /* 0x2000001fff0e7230 */ /* 0x000fe20000004100 */
        /* <DEDUP_REMOVED lines=9> */
[----:B------:R-:W-:Y:S02]  /*1130*/  FFMA.FTZ R27, R27, R10, R9 ;  /* 0x0000000a1b1b7223 */ /* 0x000fe40000010009 */
[----:B------:R-:W0:Y:S02]  /*1140*/  SHFL.BFLY PT, R10, R11, 0x8, 0x1f ;  /* 0x0d001f000b0a7f89 */ /* 0x000e2400000e0000 */
[----:B------:R-:W-:Y:S02]  /*1150*/  FFMA.FTZ R35, R35, R14, R12 ;  /* 0x0000000e23237223 */ /* 0x000fe4000001000c */
[----:B------:R-:W1:Y:S04]  /*1160*/  SHFL.BFLY PT, R9, R8, 0x8, 0x1f ;  /* 0x0d001f0008097f89 */ /* 0x000e6800000e0000 */
[----:B------:R-:W2:Y:S04]  /*1170*/  SHFL.BFLY PT, R12, R27, 0x8, 0x1f ;  /* 0x0d001f001b0c7f89 */ /* 0x000ea800000e0000 */
[----:B------:R-:W3:Y:S01]  /*1180*/  SHFL.BFLY PT, R14, R35, 0x8, 0x1f ;  /* 0x0d001f00230e7f89 */ /* 0x000ee200000e0000 */
[----:B0-----:R-:W-:-:S02]  /*1190*/  FADD.FTZ R10, R11, R10 ;  /* 0x0000000a0b0a7221 */ /* 0x001fc40000010000 */
[----:B-1----:R-:W-:-:S03]  /*11a0*/  FADD.FTZ R13, R8, R9 ;  /* 0x00000009080d7221 */ /* 0x002fc60000010000 */
[----:B------:R-:W0:Y:S01]  /*11b0*/  SHFL.BFLY PT, R9, R10, 0x4, 0x1f ;  /* 0x0c801f000a097f89 */ /* 0x000e2200000e0000 */
[----:B--2---:R-:W-:Y:S02]  /*11c0*/  FADD.FTZ R15, R27, R12 ;  /* 0x0000000c1b0f7221 */ /* 0x004fe40000010000 */
[----:B---3--:R-:W-:Y:S01]  /*11d0*/  FADD.FTZ R18, R35, R14 ;  /* 0x0000000e23127221 */ /* 0x008fe20000010000 */
        /* <DEDUP_REMOVED lines=11> */
[----:B------:R-:W-:-:S04]  /*1290*/  @P0 LEA R57, R0, R57, 0x6 ;  /* 0x0000003900390211 */ /* 0x000fc800078e30ff */
[----:B------:R-:W-:Y:S01]  /*12a0*/  @P0 SHF.R.S32.HI R8, RZ, 0x1f, R57 ;  /* 0x0000001fff080819 */ /* 0x000fe20000011439 */
[----:B0-----:R-:W-:-:S03]  /*12b0*/  FADD.FTZ R12, R9, R12 ;  /* 0x0000000c090c7221 */ /* 0x001fc60000010000 */
[----:B------:R-:W-:Y:S01]  /*12c0*/  @P0 LEA.HI R57, R8, R57, RZ, 0x6 ;  /* 0x0000003908390211 */ /* 0x000fe200078f30ff */
[----:B------:R-:W-:Y:S01]  /*12d0*/  HFMA2.MMA R8, -RZ, RZ, 0, 0 ;  /* 0x00000000ff087435 */ /* 0x000fe200000001ff */
[----:B------:R-:W0:Y:S01]  /*12e0*/  SHFL.BFLY PT, R9, R12, 0x1, 0x1f ;  /* 0x0c201f000c097f89 */ /* 0x000e2200000e0000 */
[----:B-1----:R-:W-:Y:S02]  /*12f0*/  FADD.FTZ R14, R11, R14 ;  /* 0x0000000e0b0e7221 */ /* 0x002fe40000010000 */
[----:B--2---:R-:W-:Y:S02]  /*1300*/  FADD.FTZ R17, R16, R17 ;  /* 0x0000001110117221 */ /* 0x004fe40000010000 */
[----:B---3--:R-:W-:Y:S01]  /*1310*/  FADD.FTZ R15, R19, R10 ;  /* 0x0000000a130f7221 */ /* 0x008fe20000010000 */
[----:B------:R-:W1:Y:S01]  /*1320*/  SHFL.BFLY PT, R13, R14, 0x1, 0x1f ;  /* 0x0c201f000e0d7f89 */ /* 0x000e6200000e0000 */
[----:B------:R-:W-:-:S03]  /*1330*/  @P0 LOP3.LUT R8, R57, 0xffffffc0, RZ, 0xc0, !PT ;  /* 0xffffffc039080812 */ /* 0x000fc600078ec0ff */
[----:B------:R-:W2:Y:S04]  /*1340*/  SHFL.BFLY PT, R16, R17, 0x1, 0x1f ;  /* 0x0c201f0011107f89 */ /* 0x000ea800000e0000 */
[----:B------:R-:W3:Y:S01]  /*1350*/  SHFL.BFLY PT, R18, R15, 0x1, 0x1f ;  /* 0x0c201f000f127f89 */ /* 0x000ee200000e0000 */
[----:B------:R-:W-:Y:S01]  /*1360*/  IMAD.SHL.U32 R10, R8, 0x80, RZ ;  /* 0x00000080080a7824 */ /* 0x000fe200078e00ff */
[----:B------:R-:W-:Y:S02]  /*1370*/  SHF.L.U32 R11, R5, 0xd, RZ ;  /* 0x0000000d050b7819 */ /* 0x000fe400000006ff */
[----:B------:R-:W-:Y:S02]  /*1380*/  SHF.L.U32 R19, R4, 0x2, RZ ;  /* 0x0000000204137819 */ /* 0x000fe400000006ff */
[----:B------:R-:W-:-:S02]  /*1390*/  ISETP.NE.AND P5, PT, R55, RZ, PT ;  /* 0x000000ff3700720c */ /* 0x000fc40003fa5270 */
[----:B------:R-:W-:Y:S02]  /*13a0*/  SHF.R.S32.HI R20, RZ, 0x1f, R10 ;  /* 0x0000001fff147819 */ /* 0x000fe4000001140a */
[--C-:B------:R-:W-:Y:S02]  /*13b0*/  IADD3 R10, P0, P3, R10, R19, R11.reuse ;  /* 0x000000130a0a7210 */ /* 0x100fe40007b1e00b */
[----:B------:R-:W-:Y:S02]  /*13c0*/  SHF.R.S32.HI R11, RZ, 0x1f, R11 ;  /* 0x0000001fff0b7819 */ /* 0x000fe4000001140b */
[----:B------:R-:W-:Y:S01]  /*13d0*/  SHF.R.S32.HI R19, RZ, 0x1f, R19 ;  /* 0x0000001fff137819 */ /* 0x000fe20000011413 */
[----:B------:R-:W-:Y:S03]  /*13e0*/  BSSY B0, `(.L_x_2280) ;  /* 0x0000023000007945 */ /* 0x000fe60003800000 */
[----:B------:R-:W-:Y:S01]  /*13f0*/  IADD3.X R11, R20, R19, R11, P0, P3 ;  /* 0x00000013140b7210 */ /* 0x000fe200007e640b */
[----:B0-----:R-:W-:-:S02]  /*1400*/  FADD.FTZ R19, R12, R9 ;  /* 0x000000090c137221 */ /* 0x001fc40000010000 */
[----:B------:R-:W-:Y:S01]  /*1410*/  IMAD R9, R40, c[0x0][0x220], RZ ;  /* 0x0000880028097a24 */ /* 0x000fe200078e02ff */
[-C--:B------:R-:W-:Y:S01]  /*1420*/  ISETP.GE.AND P4, PT, R58, R51.reuse, PT ;  /* 0x000000333a00720c */ /* 0x080fe20003f86270 */
[----:B-1----:R-:W-:Y:S01]  /*1430*/  FADD.FTZ R20, R14, R13 ;  /* 0x0000000d0e147221 */ /* 0x002fe20000010000 */
[-C--:B------:R-:W-:Y:S01]  /*1440*/  ISETP.GE.AND P3, PT, R56, R51.reuse, PT ;  /* 0x000000333800720c */ /* 0x080fe20003f66270 */
[----:B--2---:R-:W-:Y:S01]  /*1450*/  FADD.FTZ R17, R17, R16 ;  /* 0x0000001011117221 */ /* 0x004fe20000010000 */
[----:B------:R-:W-:Y:S01]  /*1460*/  ISETP.GE.AND P0, PT, R54, R51, PT ;  /* 0x000000333600720c */ /* 0x000fe20003f06270 */
[C---:B------:R-:W-:Y:S02]  /*1470*/  IMAD R21, R6.reuse, c[0x0][0x224], R9 ;  /* 0x0000890006157a24 */ /* 0x040fe400078e0209 */
[----:B------:R-:W-:-:S04]  /*1480*/  IMAD.WIDE.U32 R10, R6, c[0x0][0x220], R10 ;  /* 0x00008800060a7a25 */ /* 0x000fc800078e000a */
[----:B---3--:R-:W-:Y:S01]  /*1490*/  FADD.FTZ R18, R15, R18 ;  /* 0x000000120f127221 */ /* 0x008fe20000010000 */
[----:B------:R-:W-:Y:S05]  /*14a0*/  @P5 BRA `(.L_x_2281) ;  /* 0x0000016000005947 */ /* 0x000fea0003800000 */
[----:B------:R-:W-:Y:S01]  /*14b0*/  SHF.R.S32.HI R14, RZ, 0x1f, R8 ;  /* 0x0000001fff0e7819 */ /* 0x000fe20000011408 */
[----:B------:R-:W-:Y:S01]  /*14c0*/  IMAD R9, R40, c[0x0][0x1c8], RZ ;  /* 0x0000720028097a24 */ /* 0x000fe200078e02ff */
[C---:B------:R-:W-:Y:S02]  /*14d0*/  IADD3 R12, P5, R7.reuse, R8, RZ ;  /* 0x00000008070c7210 */ /* 0x040fe40007fbe0ff */
[----:B------:R-:W-:Y:S01]  /*14e0*/  FSEL R15, R20, RZ, !P4 ;  /* 0x000000ff140f7208 */ /* 0x000fe20006000000 */
[----:B------:R-:W-:Y:S01]  /*14f0*/  IMAD R9, R6, c[0x0][0x1cc], R9 ;  /* 0x0000730006097a24 */ /* 0x000fe200078e0209 */
[----:B------:R-:W-:Y:S02]  /*1500*/  LEA.HI.X.SX32 R13, R7, R14, 0x1, P5 ;  /* 0x0000000e070d7211 */ /* 0x000fe400028f0eff */
[----:B------:R-:W-:-:S03]  /*1510*/  FSEL R17, R17, RZ, !P3 ;  /* 0x000000ff11117208 */ /* 0x000fc60005800000 */
[----:B------:R-:W-:-:S04]  /*1520*/  IMAD.WIDE.U32 R12, R6, c[0x0][0x1c8], R12 ;  /* 0x00007200060c7a25 */ /* 0x000fc800078e000c */
[----:B------:R-:W-:Y:S02]  /*1530*/  IMAD.IADD R13, R13, 0x1, R9 ;  /* 0x000000010d0d7824 */ /* 0x000fe400078e0209 */
[----:B------:R-:W-:Y:S02]  /*1540*/  IMAD R9, R43, c[0x0][0x1d0], RZ ;  /* 0x000074002b097a24 */ /* 0x000fe400078e02ff */
[----:B------:R-:W-:-:S04]  /*1550*/  IMAD.WIDE.U32 R12, R50, c[0x0][0x1d0], R12 ;  /* 0x00007400320c7a25 */ /* 0x000fc800078e000c */
[----:B------:R-:W-:Y:S01]  /*1560*/  IMAD R9, R50, c[0x0][0x1d4], R9 ;  /* 0x0000750032097a24 */ /* 0x000fe200078e0209 */
[----:B------:R-:W-:-:S04]  /*1570*/  IADD3 R41, P5, R41, R12, RZ ;  /* 0x0000000c29297210 */ /* 0x000fc80007fbe0ff */
[----:B------:R-:W-:Y:S02]  /*1580*/  IADD3.X R42, R42, R13, R9, P5, !PT ;  /* 0x0000000d2a2a7210 */ /* 0x000fe40002ffe409 */
[----:B------:R-:W-:Y:S02]  /*1590*/  LEA R12, P5, R41, c[0x0][0x1b0], 0x2 ;  /* 0x00006c00290c7a11 */ /* 0x000fe400078a10ff */
[----:B------:R-:W-:Y:S02]  /*15a0*/  FSEL R9, R19, RZ, !P2 ;  /* 0x000000ff13097208 */ /* 0x000fe40005000000 */
[----:B------:R-:W-:Y:S02]  /*15b0*/  LEA.HI.X R13, R41, c[0x0][0x1b4], R42, 0x2, P5 ;  /* 0x00006d00290d7a11 */ /* 0x000fe400028f142a */
[----:B------:R-:W-:-:S03]  /*15c0*/  FSEL R19, R18, RZ, !P0 ;  /* 0x000000ff12137208 */ /* 0x000fc60004000000 */
[----:B------:R0:W-:Y:S04]  /*15d0*/  STG.E [R12.64], R9 ;  /* 0x000000090c007986 */ /* 0x0001e8000c101904 */
[----:B------:R0:W-:Y:S04]  /*15e0*/  STG.E [R12.64+0x40], R15 ;  /* 0x0000400f0c007986 */ /* 0x0001e8000c101904 */
[----:B------:R0:W-:Y:S04]  /*15f0*/  STG.E [R12.64+0x80], R17 ;  /* 0x000080110c007986 */ /* 0x0001e8000c101904 */
[----:B------:R0:W-:Y:S02]  /*1600*/  STG.E [R12.64+0xc0], R19 ;  /* 0x0000c0130c007986 */ /* 0x0001e4000c101904 */
.L_x_2281:
[----:B------:R-:W-:Y:S05]  /*1610*/  BSYNC B0 ;  /* 0x0000000000007941 */ /* 0x000fea0003800000 */
.L_x_2280:
[----:B------:R-:W-:Y:S01]  /*1620*/  IADD3 R2, R2, 0x3f, RZ ;  /* 0x0000003f02027810 */ /* 0x000fe20007ffe0ff */
[----:B0-----:R-:W-:Y:S01]  /*1630*/  IMAD R13, R43, c[0x0][0x228], RZ ;  /* 0x00008a002b0d7a24 */ /* 0x001fe200078e02ff */
[----:B------:R-:W-:Y:S01]  /*1640*/  IADD3 R11, R11, R21, RZ ;  /* 0x000000150b0b7210 */ /* 0x000fe20007ffe0ff */
[----:B------:R-:W-:Y:S01]  /*1650*/  BSSY B0, `(.L_x_2282) ;  /* 0x0000022000007945 */ /* 0x000fe20003800000 */
[----:B------:R-:W-:Y:S01]  /*1660*/  SHF.R.S32.HI R9, RZ, 0x1f, R2 ;  /* 0x0000001fff097819 */ /* 0x000fe20000011402 */
[C---:B------:R-:W-:Y:S01]  /*1670*/  IMAD R13, R50.reuse, c[0x0][0x22c], R13 ;  /* 0x00008b00320d7a24 */ /* 0x040fe200078e020d */
[----:B------:R-:W-:Y:S01]  /*1680*/  ISETP.NE.U32.AND P0, PT, RZ, c[0x0][0x238], PT ;  /* 0x00008e00ff007a0c */ /* 0x000fe20003f05070 */
[----:B------:R-:W-:Y:S01]  /*1690*/  IMAD.WIDE.U32 R10, R50, c[0x0][0x228], R10 ;  /* 0x00008a00320a7a25 */ /* 0x000fe200078e000a */
[----:B------:R-:W-:-:S02]  /*16a0*/  LEA.HI R9, R9, R2, RZ, 0x6 ;  /* 0x0000000209097211 */ /* 0x000fc400078f30ff */
[----:B------:R-:W-:Y:S01]  /*16b0*/  ISETP.NE.AND.EX P0, PT, RZ, c[0x0][0x23c], PT, P0 ;  /* 0x00008f00ff007a0c */ /* 0x000fe20003f05300 */
[----:B------:R-:W-:Y:S01]  /*16c0*/  IMAD.IADD R11, R11, 0x1, R13 ;  /* 0x000000010b0b7824 */ /* 0x000fe200078e020d */
[----:B------:R-:W-:Y:S02]  /*16d0*/  LOP3.LUT R2, R9, 0xffffffc0, RZ, 0xc0, !PT ;  /* 0xffffffc009027812 */ /* 0x000fe400078ec0ff */
[----:B------:R-:W-:Y:S02]  /*16e0*/  LEA R12, P2, R10, c[0x0][0x208], 0x2 ;  /* 0x000082000a0c7a11 */ /* 0x000fe400078410ff */
[----:B------:R-:W-:Y:S02]  /*16f0*/  IADD3 R9, -R7, R2, RZ ;  /* 0x0000000207097210 */ /* 0x000fe40007ffe1ff */
[C---:B------:R-:W-:Y:S02]  /*1700*/  ISETP.NE.OR P0, PT, R4.reuse, RZ, !P0 ;  /* 0x000000ff0400720c */ /* 0x040fe40004705670 */
[----:B------:R-:W-:-:S02]  /*1710*/  ISETP.GE.OR P1, PT, R4, R9, P1 ;  /* 0x000000090400720c */ /* 0x000fc40000f26670 */
[----:B------:R-:W-:-:S11]  /*1720*/  LEA.HI.X R13, R10, c[0x0][0x20c], R11, 0x2, P2 ;  /* 0x000083000a0d7a11 */ /* 0x000fd600010f140b */
[----:B------:R-:W-:Y:S05]  /*1730*/  @P1 BRA `(.L_x_2283) ;  /* 0x0000013000001947 */ /* 0x000fea0003800000 */
[--C-:B------:R-:W-:Y:S01]  /*1740*/  IADD3 R10, P1, P2, R8, R7, R4.reuse ;  /* 0x00000007080a7210 */ /* 0x100fe20007a3e004 */
[----:B------:R-:W-:Y:S01]  /*1750*/  IMAD R43, R43, c[0x0][0x200], RZ ;  /* 0x000080002b2b7a24 */ /* 0x000fe200078e02ff */
[----:B------:R-:W-:Y:S01]  /*1760*/  SHF.R.S32.HI R2, RZ, 0x1f, R7 ;  /* 0x0000001fff027819 */ /* 0x000fe20000011407 */
[----:B------:R-:W-:Y:S01]  /*1770*/  IMAD R7, R40, c[0x0][0x1f8], RZ ;  /* 0x00007e0028077a24 */ /* 0x000fe200078e02ff */
[----:B------:R-:W-:Y:S02]  /*1780*/  SHF.R.S32.HI R9, RZ, 0x1f, R4 ;  /* 0x0000001fff097819 */ /* 0x000fe40000011404 */
[----:B------:R-:W-:Y:S01]  /*1790*/  SHF.R.S32.HI R8, RZ, 0x1f, R8 ;  /* 0x0000001fff087819 */ /* 0x000fe20000011408 */
[----:B------:R-:W-:-:S03]  /*17a0*/  IMAD R7, R6, c[0x0][0x1fc], R7 ;  /* 0x00007f0006077a24 */ /* 0x000fc600078e0207 */
[----:B------:R-:W-:Y:S01]  /*17b0*/  IADD3.X R11, R8, R2, R9, P1, P2 ;  /* 0x00000002080b7210 */ /* 0x000fe20000fe4409 */
[C---:B-----5:R-:W-:Y:S01]  /*17c0*/  FMUL.FTZ R2, R52.reuse, 1.4426950216293334961 ;  /* 0x3fb8aa3b34027820 */ /* 0x060fe20000410000 */
[----:B------:R-:W-:-:S03]  /*17d0*/  FSETP.NEU.FTZ.AND P1, PT, R52, -INF , PT ;  /* 0xff8000003400780b */ /* 0x000fc60003f3d000 */
[----:B------:R-:W-:-:S05]  /*17e0*/  IMAD.WIDE.U32 R8, R6, c[0x0][0x1f8], R10 ;  /* 0x00007e0006087a25 */ /* 0x000fca00078e000a */
[----:B------:R-:W-:Y:S01]  /*17f0*/  IADD3 R9, R9, R7, RZ ;  /* 0x0000000709097210 */ /* 0x000fe20007ffe0ff */
[----:B------:R-:W-:-:S04]  /*1800*/  IMAD R7, R50, c[0x0][0x204], R43 ;  /* 0x0000810032077a24 */ /* 0x000fc800078e022b */
[----:B------:R-:W-:-:S05]  /*1810*/  IMAD.WIDE.U32 R50, R50, c[0x0][0x200], R8 ;  /* 0x0000800032327a25 */ /* 0x000fca00078e0008 */
[----:B------:R-:W-:Y:S02]  /*1820*/  IADD3 R7, R51, R7, RZ ;  /* 0x0000000733077210 */ /* 0x000fe40007ffe0ff */
[----:B------:R-:W-:-:S04]  /*1830*/  LEA R8, P2, R50, c[0x0][0x1f0], 0x2 ;  /* 0x00007c0032087a11 */ /* 0x000fc800078410ff */
[----:B------:R-:W-:Y:S02]  /*1840*/  LEA.HI.X R9, R50, c[0x0][0x1f4], R7, 0x2, P2 ;  /* 0x00007d0032097a11 */ /* 0x000fe400010f1407 */
[----:B------:R-:W-:-:S05]  /*1850*/  FSEL R7, R2, RZ, P1 ;  /* 0x000000ff02077208 */ /* 0x000fca0000800000 */
[----:B------:R0:W-:Y:S02]  /*1860*/  STG.E [R8.64], R7 ;  /* 0x0000000708007986 */ /* 0x0001e4000c101904 */
.L_x_2283:
[----:B------:R-:W-:Y:S05]  /*1870*/  BSYNC B0 ;  /* 0x0000000000007941 */ /* 0x000fea0003800000 */
.L_x_2282:
        /* <DEDUP_REMOVED lines=9> */
[----:B------:R-:W-:-:S04]  /*1910*/  IMAD R5, R5, c[0x0][0x230], R0 ;  /* 0x00008c0005057a24 */ /* 0x000fc800078e0200 */
[----:B------:R-:W-:-:S04]  /*1920*/  IMAD R2, R5, c[0x0][0x170], R6 ;  /* 0x00005c0005027a24 */ /* 0x000fc800078e0206 */
[----:B------:R-:W-:-:S05]  /*1930*/  IMAD.WIDE R2, R2, R3, c[0x0][0x238] ;  /* 0x00008e0002027625 */ /* 0x000fca00078e0203 */
[----:B------:R-:W-:Y:S01]  /*1940*/  STG.E [R2.64], RZ ;  /* 0x000000ff02007986 */ /* 0x000fe2000c101904 */
[----:B------:R-:W-:Y:S05]  /*1950*/  EXIT ;  /* 0x000000000000794d */ /* 0x000fea0003800000 */
.L_x_2284:
        /* <DEDUP_REMOVED lines=10> */
.L_x_2349:


//--------------------- .nv.shared._ZN7cutlass13device_kernelIN5flash19enable_sm80_to_sm89INS1_16FlashAttnBwdSm80INS1_25CollectiveMainloopBwdSm80ILi2ELi1EN4cute5tupleIJNS5_1CILi64EEENS7_ILi96EEENS7_ILi128EEEEEENS_6half_tEfNS_4arch4Sm80ELb0ELb0ELb1ELb0ELb0ELb0ELb0ELb0ELi2ELi2ELi2ELi2ELb1EEENS1_21CollectiveEpilogueBwdISB_SC_SE_Li256ELb0ELb0ELi4EEENS1_19SingleTileSchedulerILb0ELb0ELb0ELi96EEEEEEEEEvNT_6ParamsE --------------------------
	.section	.nv.shared._ZN7cutlass13device_kernelIN5flash19enable_sm80_to_sm89INS1_16FlashAttnBwdSm80INS1_25CollectiveMainloopBwdSm80ILi2ELi1EN4cute5tupleIJNS5_1CILi64EEENS7_ILi96EEENS7_ILi128EEEEEENS_6half_tEfNS_4arch4Sm80ELb0ELb0ELb1ELb0ELb0ELb0ELb0ELb0ELi2ELi2ELi2ELi2ELb1EEENS1_21CollectiveEpilogueBwdISB_SC_SE_Li256ELb0ELb0ELi4EEENS1_19SingleTileSchedulerILb0ELb0ELb0ELi96EEEEEEEEEvNT_6ParamsE,"aw",@nobits
	.sectionflags	@""
	.align	16


//--------------------- .nv.global                --------------------------
	.section	.nv.global,"aw",@nobits
.nv.global:
	.type		_ZN74_INTERNAL_a2c25548_38_flash_bwd_hdim128_fp16_softcap_sm80_cu_3fbc093a_28064cute1_E,@object
	.size		_ZN74_INTERNAL_a2c25548_38_flash_bwd_hdim128_fp16_softcap_sm80_cu_3fbc093a_28064cute1_E,(_ZN74_INTERNAL_a2c25548_38_flash_bwd_hdim128_fp16_softcap_sm80_cu_3fbc093a_28064cuda3std3__45__cpo6cbeginE - _ZN74_INTERNAL_a2c25548_38_flash_bwd_hdim128_fp16_softcap_sm80_cu_3fbc093a_28064cute1_E)
_ZN74_INTERNAL_a2c25548_38_flash_bwd_hdim128_fp16_softcap_sm80_cu_3fbc093a_28064cute1_E:
	.zero		1
	.type		_ZN74_INTERNAL_a2c25548_38_flash_bwd_hdim128_fp16_softcap_sm80_cu_3fbc093a_28064cuda3std3__45__cpo6cbeginE,@object
	.size		_ZN74_INTERNAL_a2c25548_38_flash_bwd_hdim128_fp16_softcap_sm80_cu_3fbc093a_28064cuda3std3__45__cpo6cbeginE,(_ZN74_INTERNAL_a2c25548_38_flash_bwd_hdim128_fp16_softcap_sm80_cu_3fbc093a_28064cuda3std3__48in_placeE - _ZN74_INTERNAL_a2c25548_38_flash_bwd_hdim128_fp16_softcap_sm80_cu_3fbc093a_28064cuda3std3__45__cpo6cbeginE)
_ZN74_INTERNAL_a2c25548_38_flash_bwd_hdim128_fp16_softcap_sm80_cu_3fbc093a_28064cuda3std3__45__cpo6cbeginE:
	.zero		1
	.type		_ZN74_INTERNAL_a2c25548_38_flash_bwd_hdim128_fp16_softcap_sm80_cu_3fbc093a_28064cuda3std3__48in_placeE,@object
	.size		_ZN74_INTERNAL_a2c25548_38_flash_bwd_hdim128_fp16_softcap_sm80_cu_3fbc093a_28064cuda3std3__48in_placeE,(_ZN74_INTERNAL_a2c25548_38_flash_bwd_hdim128_fp16_softcap_sm80_cu_3fbc093a_28064cuda3std6ranges3__45__cpo9iter_moveE - _ZN74_INTERNAL_a2c25548_38_flash_bwd_hdim128_fp16_softcap_sm80_cu_3fbc093a_28064cuda3std3__48in_placeE)
_ZN74_INTERNAL_a2c25548_38_flash_bwd_hdim128_fp16_softcap_sm80_cu_3fbc093a_28064cuda3std3__48in_placeE:
	.zero		1
	.type		_ZN74_INTERNAL_a2c25548_38_flash_bwd_hdim128_fp16_softcap_sm80_cu_3fbc093a_28064cuda3std6ranges3__45__cpo9iter_moveE,@object
	.size		_ZN74_INTERNAL_a2c25548_38_flash_bwd_hdim128_fp16_softcap_sm80_cu_3fbc093a_28064cuda3std6ranges3__45__cpo9iter_moveE,(_ZN74_INTERNAL_a2c25548_38_flash_bwd_hdim128_fp16_softcap_sm80_cu_3fbc093a_28064cuda3std3__45__cpo5beginE - _ZN74_INTERNAL_a2c25548_38_flash_bwd_hdim128_fp16_softcap_sm80_cu_3fbc093a_28064cuda3std6ranges3__45__cpo9iter_moveE)
_ZN74_INTERNAL_a2c25548_38_flash_bwd_hdim128_fp16_softcap_sm80_cu_3fbc093a_28064cuda3std6ranges3__45__cpo9iter_moveE:
	.zero		1
	.type		_ZN74_INTERNAL_a2c25548_38_flash_bwd_hdim128_fp16_softcap_sm80_cu_3fbc093a_28064cuda3std3__45__cpo5beginE,@object
	.size		_ZN74_INTERNAL_a2c25548_38_flash_bwd_hdim128_fp16_softcap_sm80_cu_3fbc093a_28064cuda3std3__45__cpo5beginE,(_ZN74_INTERNAL_a2c25548_38_flash_bwd_hdim128_fp16_softcap_sm80_cu_3fbc093a_28064cuda3std3__476_GLOBAL__N__a2c25548_38_flash_bwd_hdim128_fp16_softcap_sm80_cu_3fbc093a_28066ignoreE - _ZN74_INTERNAL_a2c25548_38_flash_bwd_hdim128_fp16_softcap_sm80_cu_3fbc093a_28064cuda3std3__45__cpo5beginE)
_ZN74_INTERNAL_a2c25548_38_flash_bwd_hdim128_fp16_softcap_sm80_cu_3fbc093a_28064cuda3std3__45__cpo5beginE:
	.zero		1
	.type		_ZN74_INTERNAL_a2c25548_38_flash_bwd_hdim128_fp16_softcap_sm80_cu_3fbc093a_28064cuda3std3__476_GLOBAL__N__a2c25548_38_flash_bwd_hdim128_fp16_softcap_sm80_cu_3fbc093a_28066ignoreE,@object
	.size		_ZN74_INTERNAL_a2c25548_38_flash_bwd_hdim128_fp16_softcap_sm80_cu_3fbc093a_28064cuda3std3__476_GLOBAL__N__a2c25548_38_flash_bwd_hdim128_fp16_softcap_sm80_cu_3fbc093a_28066ignoreE,(_ZN74_INTERNAL_a2c25548_38_flash_bwd_hdim128_fp16_softcap_sm80_cu_3fbc093a_28064cute7productE - _ZN74_INTERNAL_a2c25548_38_flash_bwd_hdim128_fp16_softcap_sm80_cu_3fbc093a_28064cuda3std3__476_GLOBAL__N__a2c25548_38_flash_bwd_hdim128_fp16_softcap_sm80_cu_3fbc093a_28066ignoreE)
_ZN74_INTERNAL_a2c25548_38_flash_bwd_hdim128_fp16_softcap_sm80_cu_3fbc093a_28064cuda3std3__476_GLOBAL__N__a2c25548_38_flash_bwd_hdim128_fp16_softcap_sm80_cu_3fbc093a_28066ignoreE:
	.zero		1
	.type		_ZN74_INTERNAL_a2c25548_38_flash_bwd_hdim128_fp16_softcap_sm80_cu_3fbc093a_28064cute7productE,@object
	.size		_ZN74_INTERNAL_a2c25548_38_flash_bwd_hdim128_fp16_softcap_sm80_cu_3fbc093a_28064cute7productE,(_ZN74_INTERNAL_a2c25548_38_flash_bwd_hdim128_fp16_softcap_sm80_cu_3fbc093a_28064cuda3std3__45__cpo3endE - _ZN74_INTERNAL_a2c25548_38_flash_bwd_hdim128_fp16_softcap_sm80_cu_3fbc093a_28064cute7productE)
_ZN74_INTERNAL_a2c25548_38_flash_bwd_hdim128_fp16_softcap_sm80_cu_3fbc093a_28064cute7productE:
	.zero		1
	.type		_ZN74_INTERNAL_a2c25548_38_flash_bwd_hdim128_fp16_softcap_sm80_cu_3fbc093a_28064cuda3std3__45__cpo3endE,@object
	.size		_ZN74_INTERNAL_a2c25548_38_flash_bwd_hdim128_fp16_softcap_sm80_cu_3fbc093a_28064cuda3std3__45__cpo3endE,(_ZN74_INTERNAL_a2c25548_38_flash_bwd_hdim128_fp16_softcap_sm80_cu_3fbc093a_28064cuda3std3__419piecewise_constructE - _ZN74_INTERNAL_a2c25548_38_flash_bwd_hdim128_fp16_softcap_sm80_cu_3fbc093a_28064cuda3std3__45__cpo3endE)
_ZN74_INTERNAL_a2c25548_38_flash_bwd_hdim128_fp16_softcap_sm80_cu_3fbc093a_28064cuda3std3__45__cpo3endE:
	.zero		1
	.type		_ZN74_INTERNAL_a2c25548_38_flash_bwd_hdim128_fp16_softcap_sm80_cu_3fbc093a_28064cuda3std3__419piecewise_constructE,@object
	.size		_ZN74_INTERNAL_a2c25548_38_flash_bwd_hdim128_fp16_softcap_sm80_cu_3fbc093a_28064cuda3std3__419piecewise_constructE,(_ZN74_INTERNAL_a2c25548_38_flash_bwd_hdim128_fp16_softcap_sm80_cu_3fbc093a_28064cuda3std3__45__cpo4cendE - _ZN74_INTERNAL_a2c25548_38_flash_bwd_hdim128_fp16_softcap_sm80_cu_3fbc093a_28064cuda3std3__419piecewise_constructE)
_ZN74_INTERNAL_a2c25548_38_flash_bwd_hdim128_fp16_softcap_sm80_cu_3fbc093a_28064cuda3std3__419piecewise_constructE:
	.zero		1
	.type		_ZN74_INTERNAL_a2c25548_38_flash_bwd_hdim128_fp16_softcap_sm80_cu_3fbc093a_28064cuda3std3__45__cpo4cendE,@object
	.size		_ZN74_INTERNAL_a2c25548_38_flash_bwd_hdim128_fp16_softcap_sm80_cu_3fbc093a_28064cuda3std3__45__cpo4cendE,(_ZN74_INTERNAL_a2c25548_38_flash_bwd_hdim128_fp16_softcap_sm80_cu_3fbc093a_28064cuda3std6ranges3__45__cpo4swapE - _ZN74_INTERNAL_a2c25548_38_flash_bwd_hdim128_fp16_softcap_sm80_cu_3fbc093a_28064cuda3std3__45__cpo4cendE)
_ZN74_INTERNAL_a2c25548_38_flash_bwd_hdim128_fp16_softcap_sm80_cu_3fbc093a_28064cuda3std3__45__cpo4cendE:
	.zero		1
	.type		_ZN74_INTERNAL_a2c25548_38_flash_bwd_hdim128_fp16_softcap_sm80_cu_3fbc093a_28064cuda3std6ranges3__45__cpo4swapE,@object
	.size		_ZN74_INTERNAL_a2c25548_38_flash_bwd_hdim128_fp16_softcap_sm80_cu_3fbc093a_28064cuda3std6ranges3__45__cpo4swapE,(.L_7 - _ZN74_INTERNAL_a2c25548_38_flash_bwd_hdim128_fp16_softcap_sm80_cu_3fbc093a_28064cuda3std6ranges3__45__cpo4swapE)
_ZN74_INTERNAL_a2c25548_38_flash_bwd_hdim128_fp16_softcap_sm80_cu_3fbc093a_28064cuda3std6ranges3__45__cpo4swapE:
	.zero		1
.L_7:


//--------------------- .nv.shared._ZN7cutlass13device_kernelIN5flash19enable_sm80_to_sm89INS1_16FlashAttnBwdSm80INS1_25CollectiveMainloopBwdSm80ILi2ELi1EN4cute5tupleIJNS5_1CILi64EEENS7_ILi96EEENS7_ILi128EEEEEENS_6half_tEfNS_4arch4Sm80ELb0ELb0ELb1ELb0ELb1ELb0ELb0ELb0ELi2ELi2ELi2ELi2ELb1EEENS1_21CollectiveEpilogueBwdISB_SC_SE_Li256ELb0ELb0ELi4EEENS1_19SingleTileSchedulerILb0ELb0ELb0ELi96EEEEEEEEEvNT_6ParamsE --------------------------
	.section	.nv.shared._ZN7cutlass13device_kernelIN5flash19enable_sm80_to_sm89INS1_16FlashAttnBwdSm80INS1_25CollectiveMainloopBwdSm80ILi2ELi1EN4cute5tupleIJNS5_1CILi64EEENS7_ILi96EEENS7_ILi128EEEEEENS_6half_tEfNS_4arch4Sm80ELb0ELb0ELb1ELb0ELb1ELb0ELb0ELb0ELi2ELi2ELi2ELi2ELb1EEENS1_21CollectiveEpilogueBwdISB_SC_SE_Li256ELb0ELb0ELi4EEENS1_19SingleTileSchedulerILb0ELb0ELb0ELi96EEEEEEEEEvNT_6ParamsE,"aw",@nobits
	.sectionflags	@""
	.align	16


//--------------------- .nv.shared._ZN7cutlass13device_kernelIN5flash19enable_sm80_to_sm89INS1_16FlashAttnBwdSm80INS1_25CollectiveMainloopBwdSm80ILi2ELi1EN4cute5tupleIJNS5_1CILi64EEENS7_ILi96EEENS7_ILi128EEEEEENS_6half_tEfNS_4arch4Sm80ELb0ELb0ELb1ELb0ELb0ELb0ELb0ELb0ELi2ELi2ELi2ELi2ELb1EEENS1_24CollectiveEpilogueBwdGQAISB_fSE_Li256ELb0ELb0EEENS1_19SingleTileSchedulerILb0ELb0ELb0ELi96EEEEEEEEEvNT_6ParamsE --------------------------
	.section	.nv.shared._ZN7cutlass13device_kernelIN5flash19enable_sm80_to_sm89INS1_16FlashAttnBwdSm80INS1_25CollectiveMainloopBwdSm80ILi2ELi1EN4cute5tupleIJNS5_1CILi64EEENS7_ILi96EEENS7_ILi128EEEEEENS_6half_tEfNS_4arch4Sm80ELb0ELb0ELb1ELb0ELb0ELb0ELb0ELb0ELi2ELi2ELi2ELi2ELb1EEENS1_24CollectiveEpilogueBwdGQAISB_fSE_Li256ELb0ELb0EEENS1_19SingleTileSchedulerILb0ELb0ELb0ELi96EEEEEEEEEvNT_6ParamsE,"aw",@nobits
	.sectionflags	@""
	.align	16


//--------------------- .nv.shared._ZN7cutlass13device_kernelIN5flash19enable_sm80_to_sm89INS1_16FlashAttnBwdSm80INS1_25CollectiveMainloopBwdSm80ILi2ELi1EN4cute5tupleIJNS5_1CILi64EEENS7_ILi96EEENS7_ILi128EEEEEENS_6half_tEfNS_4arch4Sm80ELb0ELb0ELb1ELb0ELb1ELb0ELb0ELb0ELi2ELi2ELi2ELi2ELb1EEENS1_24CollectiveEpilogueBwdGQAISB_fSE_Li256ELb0ELb1EEENS1_19SingleTileSchedulerILb0ELb0ELb0ELi96EEEEEEEEEvNT_6ParamsE --------------------------
	.section	.nv.shared._ZN7cutlass13device_kernelIN5flash19enable_sm80_to_sm89INS1_16FlashAttnBwdSm80INS1_25CollectiveMainloopBwdSm80ILi2ELi1EN4cute5tupleIJNS5_1CILi64EEENS7_ILi96EEENS7_ILi128EEEEEENS_6half_tEfNS_4arch4Sm80ELb0ELb0ELb1ELb0ELb1ELb0ELb0ELb0ELi2ELi2ELi2ELi2ELb1EEENS1_24CollectiveEpilogueBwdGQAISB_fSE_Li256ELb0ELb1EEENS1_19SingleTileSchedulerILb0ELb0ELb0ELi96EEEEEEEEEvNT_6ParamsE,"aw",@nobits
	.sectionflags	@""
	.align	16


//--------------------- .nv.shared._ZN7cutlass13device_kernelIN5flash19enable_sm80_to_sm89INS1_16FlashAttnBwdSm80INS1_25CollectiveMainloopBwdSm80ILi2ELi1EN4cute5tupleIJNS5_1CILi64EEENS7_ILi96EEENS7_ILi128EEEEEENS_6half_tEfNS_4arch4Sm80ELb0ELb0ELb1ELb1ELb0ELb0ELb0ELb0ELi2ELi2ELi2ELi2ELb1EEENS1_21CollectiveEpilogueBwdISB_SC_SE_Li256ELb1ELb0ELi4EEENS1_19SingleTileSchedulerILb1ELb0ELb0ELi96EEEEEEEEEvNT_6ParamsE --------------------------
	.section	.nv.shared._ZN7cutlass13device_kernelIN5flash19enable_sm80_to_sm89INS1_16FlashAttnBwdSm80INS1_25CollectiveMainloopBwdSm80ILi2ELi1EN4cute5tupleIJNS5_1CILi64EEENS7_ILi96EEENS7_ILi128EEEEEENS_6half_tEfNS_4arch4Sm80ELb0ELb0ELb1ELb1ELb0ELb0ELb0ELb0ELi2ELi2ELi2ELi2ELb1EEENS1_21CollectiveEpilogueBwdISB_SC_SE_Li256ELb1ELb0ELi4EEENS1_19SingleTileSchedulerILb1ELb0ELb0ELi96EEEEEEEEEvNT_6ParamsE,"aw",@nobits
	.sectionflags	@""
	.align	16


//--------------------- .nv.shared._ZN7cutlass13device_kernelIN5flash19enable_sm80_to_sm89INS1_16FlashAttnBwdSm80INS1_25CollectiveMainloopBwdSm80ILi2ELi1EN4cute5tupleIJNS5_1CILi64EEENS7_ILi96EEENS7_ILi128EEEEEENS_6half_tEfNS_4arch4Sm80ELb0ELb0ELb1ELb1ELb1ELb0ELb0ELb0ELi2ELi2ELi2ELi2ELb1EEENS1_21CollectiveEpilogueBwdISB_SC_SE_Li256ELb1ELb0ELi4EEENS1_19SingleTileSchedulerILb1ELb0ELb0ELi96EEEEEEEEEvNT_6ParamsE --------------------------
	.section	.nv.shared._ZN7cutlass13device_kernelIN5flash19enable_sm80_to_sm89INS1_16FlashAttnBwdSm80INS1_25CollectiveMainloopBwdSm80ILi2ELi1EN4cute5tupleIJNS5_1CILi64EEENS7_ILi96EEENS7_ILi128EEEEEENS_6half_tEfNS_4arch4Sm80ELb0ELb0ELb1ELb1ELb1ELb0ELb0ELb0ELi2ELi2ELi2ELi2ELb1EEENS1_21CollectiveEpilogueBwdISB_SC_SE_Li256ELb1ELb0ELi4EEENS1_19SingleTileSchedulerILb1ELb0ELb0ELi96EEEEEEEEEvNT_6ParamsE,"aw",@nobits
	.sectionflags	@""
	.align	16


//--------------------- .nv.shared._ZN7cutlass13device_kernelIN5flash19enable_sm80_to_sm89INS1_16FlashAttnBwdSm80INS1_25CollectiveMainloopBwdSm80ILi2ELi1EN4cute5tupleIJNS5_1CILi64EEENS7_ILi96EEENS7_ILi128EEEEEENS_6half_tEfNS_4arch4Sm80ELb0ELb0ELb1ELb1ELb0ELb0ELb0ELb0ELi2ELi2ELi2ELi2ELb1EEENS1_24CollectiveEpilogueBwdGQAISB_fSE_Li256ELb1ELb0EEENS1_19SingleTileSchedulerILb1ELb0ELb0ELi96EEEEEEEEEvNT_6ParamsE --------------------------
	.section	.nv.shared._ZN7cutlass13device_kernelIN5flash19enable_sm80_to_sm89INS1_16FlashAttnBwdSm80INS1_25CollectiveMainloopBwdSm80ILi2ELi1EN4cute5tupleIJNS5_1CILi64EEENS7_ILi96EEENS7_ILi128EEEEEENS_6half_tEfNS_4arch4Sm80ELb0ELb0ELb1ELb1ELb0ELb0ELb0ELb0ELi2ELi2ELi2ELi2ELb1EEENS1_24CollectiveEpilogueBwdGQAISB_fSE_Li256ELb1ELb0EEENS1_19SingleTileSchedulerILb1ELb0ELb0ELi96EEEEEEEEEvNT_6ParamsE,"aw",@nobits
	.sectionflags	@""
	.align	16


//--------------------- .nv.shared._ZN7cutlass13device_kernelIN5flash19enable_sm80_to_sm89INS1_16FlashAttnBwdSm80INS1_25CollectiveMainloopBwdSm80ILi2ELi1EN4cute5tupleIJNS5_1CILi64EEENS7_ILi96EEENS7_ILi128EEEEEENS_6half_tEfNS_4arch4Sm80ELb0ELb0ELb1ELb1ELb1ELb0ELb0ELb0ELi2ELi2ELi2ELi2ELb1EEENS1_24CollectiveEpilogueBwdGQAISB_fSE_Li256ELb1ELb1EEENS1_19SingleTileSchedulerILb1ELb0ELb0ELi96EEEEEEEEEvNT_6ParamsE --------------------------
	.section	.nv.shared._ZN7cutlass13device_kernelIN5flash19enable_sm80_to_sm89INS1_16FlashAttnBwdSm80INS1_25CollectiveMainloopBwdSm80ILi2ELi1EN4cute5tupleIJNS5_1CILi64EEENS7_ILi96EEENS7_ILi128EEEEEENS_6half_tEfNS_4arch4Sm80ELb0ELb0ELb1ELb1ELb1ELb0ELb0ELb0ELi2ELi2ELi2ELi2ELb1EEENS1_24CollectiveEpilogueBwdGQAISB_fSE_Li256ELb1ELb1EEENS1_19SingleTileSchedulerILb1ELb0ELb0ELi96EEEEEEEEEvNT_6ParamsE,"aw",@nobits
	.sectionflags	@""
	.align	16


//--------------------- .nv.shared._ZN7cutlass13device_kernelIN5flash19enable_sm80_to_sm89INS1_16FlashAttnBwdSm80INS1_25CollectiveMainloopBwdSm80ILi2ELi1EN4cute5tupleIJNS5_1CILi64EEENS7_ILi96EEENS7_ILi128EEEEEENS_6half_tEfNS_4arch4Sm80ELb0ELb1ELb1ELb0ELb0ELb0ELb0ELb0ELi2ELi2ELi2ELi2ELb1EEENS1_21CollectiveEpilogueBwdISB_SC_SE_Li256ELb0ELb0ELi4EEENS1_19SingleTileSchedulerILb0ELb0ELb0ELi96EEEEEEEEEvNT_6ParamsE --------------------------
	.section	.nv.shared._ZN7cutlass13device_kernelIN5flash19enable_sm80_to_sm89INS1_16FlashAttnBwdSm80INS1_25CollectiveMainloopBwdSm80ILi2ELi1EN4cute5tupleIJNS5_1CILi64EEENS7_ILi96EEENS7_ILi128EEEEEENS_6half_tEfNS_4arch4Sm80ELb0ELb1ELb1ELb0ELb0ELb0ELb0ELb0ELi2ELi2ELi2ELi2ELb1EEENS1_21CollectiveEpilogueBwdISB_SC_SE_Li256ELb0ELb0ELi4EEENS1_19SingleTileSchedulerILb0ELb0ELb0ELi96EEEEEEEEEvNT_6ParamsE,"aw",@nobits
	.sectionflags	@""
	.align	16


//--------------------- .nv.shared._ZN7cutlass13device_kernelIN5flash19enable_sm80_to_sm89INS1_16FlashAttnBwdSm80INS1_25CollectiveMainloopBwdSm80ILi2ELi1EN4cute5tupleIJNS5_1CILi64EEENS7_ILi96EEENS7_ILi128EEEEEENS_6half_tEfNS_4arch4Sm80ELb0ELb1ELb1ELb0ELb1ELb0ELb0ELb0ELi2ELi2ELi2ELi2ELb1EEENS1_21CollectiveEpilogueBwdISB_SC_SE_Li256ELb0ELb0ELi4EEENS1_19SingleTileSchedulerILb0ELb0ELb0ELi96EEEEEEEEEvNT_6ParamsE --------------------------
	.section	.nv.shared._ZN7cutlass13device_kernelIN5flash19enable_sm80_to_sm89INS1_16FlashAttnBwdSm80INS1_25CollectiveMainloopBwdSm80ILi2ELi1EN4cute5tupleIJNS5_1CILi64EEENS7_ILi96EEENS7_ILi128EEEEEENS_6half_tEfNS_4arch4Sm80ELb0ELb1ELb1ELb0ELb1ELb0ELb0ELb0ELi2ELi2ELi2ELi2ELb1EEENS1_21CollectiveEpilogueBwdISB_SC_SE_Li256ELb0ELb0ELi4EEENS1_19SingleTileSchedulerILb0ELb0ELb0ELi96EEEEEEEEEvNT_6ParamsE,"aw",@nobits
	.sectionflags	@""
	.align	16


//--------------------- .nv.shared._ZN7cutlass13device_kernelIN5flash19enable_sm80_to_sm89INS1_16FlashAttnBwdSm80INS1_25CollectiveMainloopBwdSm80ILi2ELi1EN4cute5tupleIJNS5_1CILi64EEENS7_ILi96EEENS7_ILi128EEEEEENS_6half_tEfNS_4arch4Sm80ELb0ELb1ELb1ELb0ELb0ELb0ELb0ELb0ELi2ELi2ELi2ELi2ELb1EEENS1_24CollectiveEpilogueBwdGQAISB_fSE_Li256ELb0ELb0EEENS1_19SingleTileSchedulerILb0ELb0ELb0ELi96EEEEEEEEEvNT_6ParamsE --------------------------
	.section	.nv.shared._ZN7cutlass13device_kernelIN5flash19enable_sm80_to_sm89INS1_16FlashAttnBwdSm80INS1_25CollectiveMainloopBwdSm80ILi2ELi1EN4cute5tupleIJNS5_1CILi64EEENS7_ILi96EEENS7_ILi128EEEEEENS_6half_tEfNS_4arch4Sm80ELb0ELb1ELb1ELb0ELb0ELb0ELb0ELb0ELi2ELi2ELi2ELi2ELb1EEENS1_24CollectiveEpilogueBwdGQAISB_fSE_Li256ELb0ELb0EEENS1_19SingleTileSchedulerILb0ELb0ELb0ELi96EEEEEEEEEvNT_6ParamsE,"aw",@nobits
	.sectionflags	@""
	.align	16


//--------------------- .nv.shared._ZN7cutlass13device_kernelIN5flash19enable_sm80_to_sm89INS1_16FlashAttnBwdSm80INS1_25CollectiveMainloopBwdSm80ILi2ELi1EN4cute5tupleIJNS5_1CILi64EEENS7_ILi96EEENS7_ILi128EEEEEENS_6half_tEfNS_4arch4Sm80ELb0ELb1ELb1ELb0ELb1ELb0ELb0ELb0ELi2ELi2ELi2ELi2ELb1EEENS1_24CollectiveEpilogueBwdGQAISB_fSE_Li256ELb0ELb1EEENS1_19SingleTileSchedulerILb0ELb0ELb0ELi96EEEEEEEEEvNT_6ParamsE --------------------------
	.section	.nv.shared._ZN7cutlass13device_kernelIN5flash19enable_sm80_to_sm89INS1_16FlashAttnBwdSm80INS1_25CollectiveMainloopBwdSm80ILi2ELi1EN4cute5tupleIJNS5_1CILi64EEENS7_ILi96EEENS7_ILi128EEEEEENS_6half_tEfNS_4arch4Sm80ELb0ELb1ELb1ELb0ELb1ELb0ELb0ELb0ELi2ELi2ELi2ELi2ELb1EEENS1_24CollectiveEpilogueBwdGQAISB_fSE_Li256ELb0ELb1EEENS1_19SingleTileSchedulerILb0ELb0ELb0ELi96EEEEEEEEEvNT_6ParamsE,"aw",@nobits
	.sectionflags	@""
	.align	16


//--------------------- .nv.shared._ZN7cutlass13device_kernelIN5flash19enable_sm80_to_sm89INS1_16FlashAttnBwdSm80INS1_25CollectiveMainloopBwdSm80ILi2ELi1EN4cute5tupleIJNS5_1CILi64EEENS7_ILi96EEENS7_ILi128EEEEEENS_6half_tEfNS_4arch4Sm80ELb0ELb1ELb1ELb1ELb0ELb0ELb0ELb0ELi2ELi2ELi2ELi2ELb1EEENS1_21CollectiveEpilogueBwdISB_SC_SE_Li256ELb1ELb0ELi4EEENS1_19SingleTileSchedulerILb1ELb0ELb0ELi96EEEEEEEEEvNT_6ParamsE --------------------------
	.section	.nv.shared._ZN7cutlass13device_kernelIN5flash19enable_sm80_to_sm89INS1_16FlashAttnBwdSm80INS1_25CollectiveMainloopBwdSm80ILi2ELi1EN4cute5tupleIJNS5_1CILi64EEENS7_ILi96EEENS7_ILi128EEEEEENS_6half_tEfNS_4arch4Sm80ELb0ELb1ELb1ELb1ELb0ELb0ELb0ELb0ELi2ELi2ELi2ELi2ELb1EEENS1_21CollectiveEpilogueBwdISB_SC_SE_Li256ELb1ELb0ELi4EEENS1_19SingleTileSchedulerILb1ELb0ELb0ELi96EEEEEEEEEvNT_6ParamsE,"aw",@nobits
	.sectionflags	@""
	.align	16


//--------------------- .nv.shared._ZN7cutlass13device_kernelIN5flash19enable_sm80_to_sm89INS1_16FlashAttnBwdSm80INS1_25CollectiveMainloopBwdSm80ILi2ELi1EN4cute5tupleIJNS5_1CILi64EEENS7_ILi96EEENS7_ILi128EEEEEENS_6half_tEfNS_4arch4Sm80ELb0ELb1ELb1ELb1ELb1ELb0ELb0ELb0ELi2ELi2ELi2ELi2ELb1EEENS1_21CollectiveEpilogueBwdISB_SC_SE_Li256ELb1ELb0ELi4EEENS1_19SingleTileSchedulerILb1ELb0ELb0ELi96EEEEEEEEEvNT_6ParamsE --------------------------
	.section	.nv.shared._ZN7cutlass13device_kernelIN5flash19enable_sm80_to_sm89INS1_16FlashAttnBwdSm80INS1_25CollectiveMainloopBwdSm80ILi2ELi1EN4cute5tupleIJNS5_1CILi64EEENS7_ILi96EEENS7_ILi128EEEEEENS_6half_tEfNS_4arch4Sm80ELb0ELb1ELb1ELb1ELb1ELb0ELb0ELb0ELi2ELi2ELi2ELi2ELb1EEENS1_21CollectiveEpilogueBwdISB_SC_SE_Li256ELb1ELb0ELi4EEENS1_19SingleTileSchedulerILb1ELb0ELb0ELi96EEEEEEEEEvNT_6ParamsE,"aw",@nobits
	.sectionflags	@""
	.align	16


//--------------------- .nv.shared._ZN7cutlass13device_kernelIN5flash19enable_sm80_to_sm89INS1_16FlashAttnBwdSm80INS1_25CollectiveMainloopBwdSm80ILi2ELi1EN4cute5tupleIJNS5_1CILi64EEENS7_ILi96EEENS7_ILi128EEEEEENS_6half_tEfNS_4arch4Sm80ELb0ELb1ELb1ELb1ELb0ELb0ELb0ELb0ELi2ELi2ELi2ELi2ELb1EEENS1_24CollectiveEpilogueBwdGQAISB_fSE_Li256ELb1ELb0EEENS1_19SingleTileSchedulerILb1ELb0ELb0ELi96EEEEEEEEEvNT_6ParamsE --------------------------
	.section	.nv.shared._ZN7cutlass13device_kernelIN5flash19enable_sm80_to_sm89INS1_16FlashAttnBwdSm80INS1_25CollectiveMainloopBwdSm80ILi2ELi1EN4cute5tupleIJNS5_1CILi64EEENS7_ILi96EEENS7_ILi128EEEEEENS_6half_tEfNS_4arch4Sm80ELb0ELb1ELb1ELb1ELb0ELb0ELb0ELb0ELi2ELi2ELi2ELi2ELb1EEENS1_24CollectiveEpilogueBwdGQAISB_fSE_Li256ELb1ELb0EEENS1_19SingleTileSchedulerILb1ELb0ELb0ELi96EEEEEEEEEvNT_6ParamsE,"aw",@nobits
	.sectionflags	@""
	.align	16


//--------------------- .nv.shared._ZN7cutlass13device_kernelIN5flash19enable_sm80_to_sm89INS1_16FlashAttnBwdSm80INS1_25CollectiveMainloopBwdSm80ILi2ELi1EN4cute5tupleIJNS5_1CILi64EEENS7_ILi96EEENS7_ILi128EEEEEENS_6half_tEfNS_4arch4Sm80ELb0ELb1ELb1ELb1ELb1ELb0ELb0ELb0ELi2ELi2ELi2ELi2ELb1EEENS1_24CollectiveEpilogueBwdGQAISB_fSE_Li256ELb1ELb1EEENS1_19SingleTileSchedulerILb1ELb0ELb0ELi96EEEEEEEEEvNT_6ParamsE --------------------------
	.section	.nv.shared._ZN7cutlass13device_kernelIN5flash19enable_sm80_to_sm89INS1_16FlashAttnBwdSm80INS1_25CollectiveMainloopBwdSm80ILi2ELi1EN4cute5tupleIJNS5_1CILi64EEENS7_ILi96EEENS7_ILi128EEEEEENS_6half_tEfNS_4arch4Sm80ELb0ELb1ELb1ELb1ELb1ELb0ELb0ELb0ELi2ELi2ELi2ELi2ELb1EEENS1_24CollectiveEpilogueBwdGQAISB_fSE_Li256ELb1ELb1EEENS1_19SingleTileSchedulerILb1ELb0ELb0ELi96EEEEEEEEEvNT_6ParamsE,"aw",@nobits
	.sectionflags	@""
	.align	16


//--------------------- .nv.shared._ZN7cutlass13device_kernelIN5flash19enable_sm80_to_sm89INS1_16FlashAttnBwdSm80INS1_25CollectiveMainloopBwdSm80ILi2ELi1EN4cute5tupleIJNS5_1CILi64EEENS7_ILi96EEENS7_ILi128EEEEEENS_6half_tEfNS_4arch4Sm80ELb1ELb0ELb1ELb0ELb0ELb0ELb0ELb0ELi2ELi2ELi2ELi2ELb1EEENS1_21CollectiveEpilogueBwdISB_SC_SE_Li256ELb0ELb0ELi4EEENS1_25SingleTileBwdLPTSchedulerILb0ELi96ELb0EEEEEEEEEvNT_6ParamsE --------------------------
	.section	.nv.shared._ZN7cutlass13device_kernelIN5flash19enable_sm80_to_sm89INS1_16FlashAttnBwdSm80INS1_25CollectiveMainloopBwdSm80ILi2ELi1EN4cute5tupleIJNS5_1CILi64EEENS7_ILi96EEENS7_ILi128EEEEEENS_6half_tEfNS_4arch4Sm80ELb1ELb0ELb1ELb0ELb0ELb0ELb0ELb0ELi2ELi2ELi2ELi2ELb1EEENS1_21CollectiveEpilogueBwdISB_SC_SE_Li256ELb0ELb0ELi4EEENS1_25SingleTileBwdLPTSchedulerILb0ELi96ELb0EEEEEEEEEvNT_6ParamsE,"aw",@nobits
	.sectionflags	@""
	.align	16


//--------------------- .nv.shared._ZN7cutlass13device_kernelIN5flash19enable_sm80_to_sm89INS1_16FlashAttnBwdSm80INS1_25CollectiveMainloopBwdSm80ILi2ELi1EN4cute5tupleIJNS5_1CILi64EEENS7_ILi96EEENS7_ILi128EEEEEENS_6half_tEfNS_4arch4Sm80ELb1ELb0ELb1ELb0ELb1ELb0ELb0ELb0ELi2ELi2ELi2ELi2ELb1EEENS1_21CollectiveEpilogueBwdISB_SC_SE_Li256ELb0ELb0ELi4EEENS1_25SingleTileBwdLPTSchedulerILb0ELi96ELb1EEEEEEEEEvNT_6ParamsE --------------------------
	.section	.nv.shared._ZN7cutlass13device_kernelIN5flash19enable_sm80_to_sm89INS1_16FlashAttnBwdSm80INS1_25CollectiveMainloopBwdSm80ILi2ELi1EN4cute5tupleIJNS5_1CILi64EEENS7_ILi96EEENS7_ILi128EEEEEENS_6half_tEfNS_4arch4Sm80ELb1ELb0ELb1ELb0ELb1ELb0ELb0ELb0ELi2ELi2ELi2ELi2ELb1EEENS1_21CollectiveEpilogueBwdISB_SC_SE_Li256ELb0ELb0ELi4EEENS1_25SingleTileBwdLPTSchedulerILb0ELi96ELb1EEEEEEEEEvNT_6ParamsE,"aw",@nobits
	.sectionflags	@""
	.align	16


//--------------------- .nv.shared._ZN7cutlass13device_kernelIN5flash19enable_sm80_to_sm89INS1_16FlashAttnBwdSm80INS1_25CollectiveMainloopBwdSm80ILi2ELi1EN4cute5tupleIJNS5_1CILi64EEENS7_ILi96EEENS7_ILi128EEEEEENS_6half_tEfNS_4arch4Sm80ELb1ELb0ELb1ELb0ELb0ELb0ELb0ELb0ELi2ELi2ELi2ELi2ELb1EEENS1_24CollectiveEpilogueBwdGQAISB_fSE_Li256ELb0ELb0EEENS1_25SingleTileBwdLPTSchedulerILb0ELi96ELb0EEEEEEEEEvNT_6ParamsE --------------------------
	.section	.nv.shared._ZN7cutlass13device_kernelIN5flash19enable_sm80_to_sm89INS1_16FlashAttnBwdSm80INS1_25CollectiveMainloopBwdSm80ILi2ELi1EN4cute5tupleIJNS5_1CILi64EEENS7_ILi96EEENS7_ILi128EEEEEENS_6half_tEfNS_4arch4Sm80ELb1ELb0ELb1ELb0ELb0ELb0ELb0ELb0ELi2ELi2ELi2ELi2ELb1EEENS1_24CollectiveEpilogueBwdGQAISB_fSE_Li256ELb0ELb0EEENS1_25SingleTileBwdLPTSchedulerILb0ELi96ELb0EEEEEEEEEvNT_6ParamsE,"aw",@nobits
	.sectionflags	@""
	.align	16


//--------------------- .nv.shared._ZN7cutlass13device_kernelIN5flash19enable_sm80_to_sm89INS1_16FlashAttnBwdSm80INS1_25CollectiveMainloopBwdSm80ILi2ELi1EN4cute5tupleIJNS5_1CILi64EEENS7_ILi96EEENS7_ILi128EEEEEENS_6half_tEfNS_4arch4Sm80ELb1ELb0ELb1ELb0ELb1ELb0ELb0ELb0ELi2ELi2ELi2ELi2ELb1EEENS1_24CollectiveEpilogueBwdGQAISB_fSE_Li256ELb0ELb1EEENS1_25SingleTileBwdLPTSchedulerILb0ELi96ELb1EEEEEEEEEvNT_6ParamsE --------------------------
	.section	.nv.shared._ZN7cutlass13device_kernelIN5flash19enable_sm80_to_sm89INS1_16FlashAttnBwdSm80INS1_25CollectiveMainloopBwdSm80ILi2ELi1EN4cute5tupleIJNS5_1CILi64EEENS7_ILi96EEENS7_ILi128EEEEEENS_6half_tEfNS_4arch4Sm80ELb1ELb0ELb1ELb0ELb1ELb0ELb0ELb0ELi2ELi2ELi2ELi2ELb1EEENS1_24CollectiveEpilogueBwdGQAISB_fSE_Li256ELb0ELb1EEENS1_25SingleTileBwdLPTSchedulerILb0ELi96ELb1EEEEEEEEEvNT_6ParamsE,"aw",@nobits
	.sectionflags	@""
	.align	16


//--------------------- .nv.shared._ZN7cutlass13device_kernelIN5flash19enable_sm80_to_sm89INS1_16FlashAttnBwdSm80INS1_25CollectiveMainloopBwdSm80ILi2ELi1EN4cute5tupleIJNS5_1CILi64EEENS7_ILi96EEENS7_ILi128EEEEEENS_6half_tEfNS_4arch4Sm80ELb1ELb0ELb1ELb1ELb0ELb0ELb0ELb0ELi2ELi2ELi2ELi2ELb1EEENS1_21CollectiveEpilogueBwdISB_SC_SE_Li256ELb1ELb0ELi4EEENS1_25SingleTileBwdLPTSchedulerILb1ELi96ELb0EEEEEEEEEvNT_6ParamsE --------------------------
	.section	.nv.shared._ZN7cutlass13device_kernelIN5flash19enable_sm80_to_sm89INS1_16FlashAttnBwdSm80INS1_25CollectiveMainloopBwdSm80ILi2ELi1EN4cute5tupleIJNS5_1CILi64EEENS7_ILi96EEENS7_ILi128EEEEEENS_6half_tEfNS_4arch4Sm80ELb1ELb0ELb1ELb1ELb0ELb0ELb0ELb0ELi2ELi2ELi2ELi2ELb1EEENS1_21CollectiveEpilogueBwdISB_SC_SE_Li256ELb1ELb0ELi4EEENS1_25SingleTileBwdLPTSchedulerILb1ELi96ELb0EEEEEEEEEvNT_6ParamsE,"aw",@nobits
	.sectionflags	@""
	.align	16


//--------------------- .nv.shared._ZN7cutlass13device_kernelIN5flash19enable_sm80_to_sm89INS1_16FlashAttnBwdSm80INS1_25CollectiveMainloopBwdSm80ILi2ELi1EN4cute5tupleIJNS5_1CILi64EEENS7_ILi96EEENS7_ILi128EEEEEENS_6half_tEfNS_4arch4Sm80ELb1ELb0ELb1ELb1ELb1ELb0ELb0ELb0ELi2ELi2ELi2ELi2ELb1EEENS1_21CollectiveEpilogueBwdISB_SC_SE_Li256ELb1ELb0ELi4EEENS1_25SingleTileBwdLPTSchedulerILb1ELi96ELb1EEEEEEEEEvNT_6ParamsE --------------------------
	.section	.nv.shared._ZN7cutlass13device_kernelIN5flash19enable_sm80_to_sm89INS1_16FlashAttnBwdSm80INS1_25CollectiveMainloopBwdSm80ILi2ELi1EN4cute5tupleIJNS5_1CILi64EEENS7_ILi96EEENS7_ILi128EEEEEENS_6half_tEfNS_4arch4Sm80ELb1ELb0ELb1ELb1ELb1ELb0ELb0ELb0ELi2ELi2ELi2ELi2ELb1EEENS1_21CollectiveEpilogueBwdISB_SC_SE_Li256ELb1ELb0ELi4EEENS1_25SingleTileBwdLPTSchedulerILb1ELi96ELb1EEEEEEEEEvNT_6ParamsE,"aw",@nobits
	.sectionflags	@""
	.align	16


//--------------------- .nv.shared._ZN7cutlass13device_kernelIN5flash19enable_sm80_to_sm89INS1_16FlashAttnBwdSm80INS1_25CollectiveMainloopBwdSm80ILi2ELi1EN4cute5tupleIJNS5_1CILi64EEENS7_ILi96EEENS7_ILi128EEEEEENS_6half_tEfNS_4arch4Sm80ELb1ELb0ELb1ELb1ELb0ELb0ELb0ELb0ELi2ELi2ELi2ELi2ELb1EEENS1_24CollectiveEpilogueBwdGQAISB_fSE_Li256ELb1ELb0EEENS1_25SingleTileBwdLPTSchedulerILb1ELi96ELb0EEEEEEEEEvNT_6ParamsE --------------------------
	.section	.nv.shared._ZN7cutlass13device_kernelIN5flash19enable_sm80_to_sm89INS1_16FlashAttnBwdSm80INS1_25CollectiveMainloopBwdSm80ILi2ELi1EN4cute5tupleIJNS5_1CILi64EEENS7_ILi96EEENS7_ILi128EEEEEENS_6half_tEfNS_4arch4Sm80ELb1ELb0ELb1ELb1ELb0ELb0ELb0ELb0ELi2ELi2ELi2ELi2ELb1EEENS1_24CollectiveEpilogueBwdGQAISB_fSE_Li256ELb1ELb0EEENS1_25SingleTileBwdLPTSchedulerILb1ELi96ELb0EEEEEEEEEvNT_6ParamsE,"aw",@nobits
	.sectionflags	@""
	.align	16


//--------------------- .nv.shared._ZN7cutlass13device_kernelIN5flash32FlashAttnBwdPostprocessConvertdQIN4cute5tupleIJNS3_1CILi96EEENS5_ILi128EEEEEENS_6half_tEfNS_4arch4Sm80ELi256ENS3_8TiledMMAINS3_8MMA_AtomIJNS3_28SM80_16x8x16_F32F16F16F32_TNEEEENS3_6LayoutINS4_IJNS5_ILi2EEENS5_ILi4EEENS5_ILi1EEEEEENS4_IJSJ_SH_NS5_ILi0EEEEEEEENS4_IJNS5_ILi32EEENS5_ILi64EEENS5_ILi16EEEEEEEELb0EEEEEvNT_6ParamsE --------------------------
	.section	.nv.shared._ZN7cutlass13device_kernelIN5flash32FlashAttnBwdPostprocessConvertdQIN4cute5tupleIJNS3_1CILi96EEENS5_ILi128EEEEEENS_6half_tEfNS_4arch4Sm80ELi256ENS3_8TiledMMAINS3_8MMA_AtomIJNS3_28SM80_16x8x16_F32F16F16F32_TNEEEENS3_6LayoutINS4_IJNS5_ILi2EEENS5_ILi4EEENS5_ILi1EEEEEENS4_IJSJ_SH_NS5_ILi0EEEEEEEENS4_IJNS5_ILi32EEENS5_ILi64EEENS5_ILi16EEEEEEEELb0EEEEEvNT_6ParamsE,"aw",@nobits
	.sectionflags	@""
	.align	16


//--------------------- .nv.shared._ZN7cutlass13device_kernelIN5flash19enable_sm80_to_sm89INS1_16FlashAttnBwdSm80INS1_25CollectiveMainloopBwdSm80ILi2ELi1EN4cute5tupleIJNS5_1CILi64EEENS7_ILi96EEENS7_ILi128EEEEEENS_6half_tEfNS_4arch4Sm80ELb1ELb0ELb1ELb1ELb1ELb0ELb0ELb0ELi2ELi2ELi2ELi2ELb1EEENS1_24CollectiveEpilogueBwdGQAISB_fSE_Li256ELb1ELb1EEENS1_25SingleTileBwdLPTSchedulerILb1ELi96ELb1EEEEEEEEEvNT_6ParamsE --------------------------
	.section	.nv.shared._ZN7cutlass13device_kernelIN5flash19enable_sm80_to_sm89INS1_16FlashAttnBwdSm80INS1_25CollectiveMainloopBwdSm80ILi2ELi1EN4cute5tupleIJNS5_1CILi64EEENS7_ILi96EEENS7_ILi128EEEEEENS_6half_tEfNS_4arch4Sm80ELb1ELb0ELb1ELb1ELb1ELb0ELb0ELb0ELi2ELi2ELi2ELi2ELb1EEENS1_24CollectiveEpilogueBwdGQAISB_fSE_Li256ELb1ELb1EEENS1_25SingleTileBwdLPTSchedulerILb1ELi96ELb1EEEEEEEEEvNT_6ParamsE,"aw",@nobits
	.sectionflags	@""
	.align	16


//--------------------- .nv.shared._ZN7cutlass13device_kernelIN5flash19enable_sm80_to_sm89INS1_16FlashAttnBwdSm80INS1_25CollectiveMainloopBwdSm80ILi2ELi2EN4cute5tupleIJNS5_1CILi64EEENS7_ILi128EEES9_EEENS_6half_tEfNS_4arch4Sm80ELb0ELb0ELb1ELb0ELb0ELb0ELb0ELb0ELi2ELi2ELi2ELi2ELb0EEENS1_21CollectiveEpilogueBwdISA_SB_SD_Li256ELb0ELb0ELi4EEENS1_19SingleTileSchedulerILb0ELb0ELb0ELi128EEEEEEEEEvNT_6ParamsE --------------------------
	.section	.nv.shared._ZN7cutlass13device_kernelIN5flash19enable_sm80_to_sm89INS1_16FlashAttnBwdSm80INS1_25CollectiveMainloopBwdSm80ILi2ELi2EN4cute5tupleIJNS5_1CILi64EEENS7_ILi128EEES9_EEENS_6half_tEfNS_4arch4Sm80ELb0ELb0ELb1ELb0ELb0ELb0ELb0ELb0ELi2ELi2ELi2ELi2ELb0EEENS1_21CollectiveEpilogueBwdISA_SB_SD_Li256ELb0ELb0ELi4EEENS1_19SingleTileSchedulerILb0ELb0ELb0ELi128EEEEEEEEEvNT_6ParamsE,"aw",@nobits
	.sectionflags	@""
	.align	16


//--------------------- .nv.shared._ZN7cutlass13device_kernelIN5flash19enable_sm80_to_sm89INS1_16FlashAttnBwdSm80INS1_25CollectiveMainloopBwdSm80ILi2ELi2EN4cute5tupleIJNS5_1CILi64EEENS7_ILi128EEES9_EEENS_6half_tEfNS_4arch4Sm80ELb0ELb0ELb1ELb0ELb1ELb0ELb0ELb0ELi2ELi2ELi2ELi2ELb0EEENS1_21CollectiveEpilogueBwdISA_SB_SD_Li256ELb0ELb0ELi4EEENS1_19SingleTileSchedulerILb0ELb0ELb0ELi128EEEEEEEEEvNT_6ParamsE --------------------------
	.section	.nv.shared._ZN7cutlass13device_kernelIN5flash19enable_sm80_to_sm89INS1_16FlashAttnBwdSm80INS1_25CollectiveMainloopBwdSm80ILi2ELi2EN4cute5tupleIJNS5_1CILi64EEENS7_ILi128EEES9_EEENS_6half_tEfNS_4arch4Sm80ELb0ELb0ELb1ELb0ELb1ELb0ELb0ELb0ELi2ELi2ELi2ELi2ELb0EEENS1_21CollectiveEpilogueBwdISA_SB_SD_Li256ELb0ELb0ELi4EEENS1_19SingleTileSchedulerILb0ELb0ELb0ELi128EEEEEEEEEvNT_6ParamsE,"aw",@nobits
	.sectionflags	@""
	.align	16


//--------------------- .nv.shared._ZN7cutlass13device_kernelIN5flash19enable_sm80_to_sm89INS1_16FlashAttnBwdSm80INS1_25CollectiveMainloopBwdSm80ILi2ELi2EN4cute5tupleIJNS5_1CILi64EEENS7_ILi128EEES9_EEENS_6half_tEfNS_4arch4Sm80ELb0ELb0ELb1ELb0ELb0ELb0ELb0ELb0ELi2ELi2ELi2ELi2ELb0EEENS1_24CollectiveEpilogueBwdGQAISA_fSD_Li256ELb0ELb0EEENS1_19SingleTileSchedulerILb0ELb0ELb0ELi128EEEEEEEEEvNT_6ParamsE --------------------------
	.section	.nv.shared._ZN7cutlass13device_kernelIN5flash19enable_sm80_to_sm89INS1_16FlashAttnBwdSm80INS1_25CollectiveMainloopBwdSm80ILi2ELi2EN4cute5tupleIJNS5_1CILi64EEENS7_ILi128EEES9_EEENS_6half_tEfNS_4arch4Sm80ELb0ELb0ELb1ELb0ELb0ELb0ELb0ELb0ELi2ELi2ELi2ELi2ELb0EEENS1_24CollectiveEpilogueBwdGQAISA_fSD_Li256ELb0ELb0EEENS1_19SingleTileSchedulerILb0ELb0ELb0ELi128EEEEEEEEEvNT_6ParamsE,"aw",@nobits
	.sectionflags	@""
	.align	16


//--------------------- .nv.shared._ZN7cutlass13device_kernelIN5flash19enable_sm80_to_sm89INS1_16FlashAttnBwdSm80INS1_25CollectiveMainloopBwdSm80ILi2ELi2EN4cute5tupleIJNS5_1CILi64EEENS7_ILi128EEES9_EEENS_6half_tEfNS_4arch4Sm80ELb0ELb0ELb1ELb0ELb1ELb0ELb0ELb0ELi2ELi2ELi2ELi2ELb0EEENS1_24CollectiveEpilogueBwdGQAISA_fSD_Li256ELb0ELb1EEENS1_19SingleTileSchedulerILb0ELb0ELb0ELi128EEEEEEEEEvNT_6ParamsE --------------------------
	.section	.nv.shared._ZN7cutlass13device_kernelIN5flash19enable_sm80_to_sm89INS1_16FlashAttnBwdSm80INS1_25CollectiveMainloopBwdSm80ILi2ELi2EN4cute5tupleIJNS5_1CILi64EEENS7_ILi128EEES9_EEENS_6half_tEfNS_4arch4Sm80ELb0ELb0ELb1ELb0ELb1ELb0ELb0ELb0ELi2ELi2ELi2ELi2ELb0EEENS1_24CollectiveEpilogueBwdGQAISA_fSD_Li256ELb0ELb1EEENS1_19SingleTileSchedulerILb0ELb0ELb0ELi128EEEEEEEEEvNT_6ParamsE,"aw",@nobits
	.sectionflags	@""
	.align	16


//--------------------- .nv.shared._ZN7cutlass13device_kernelIN5flash19enable_sm80_to_sm89INS1_16FlashAttnBwdSm80INS1_25CollectiveMainloopBwdSm80ILi2ELi2EN4cute5tupleIJNS5_1CILi64EEENS7_ILi128EEES9_EEENS_6half_tEfNS_4arch4Sm80ELb0ELb0ELb1ELb1ELb0ELb0ELb0ELb0ELi2ELi2ELi2ELi2ELb0EEENS1_21CollectiveEpilogueBwdISA_SB_SD_Li256ELb1ELb0ELi4EEENS1_19SingleTileSchedulerILb1ELb0ELb0ELi128EEEEEEEEEvNT_6ParamsE --------------------------
	.section	.nv.shared._ZN7cutlass13device_kernelIN5flash19enable_sm80_to_sm89INS1_16FlashAttnBwdSm80INS1_25CollectiveMainloopBwdSm80ILi2ELi2EN4cute5tupleIJNS5_1CILi64EEENS7_ILi128EEES9_EEENS_6half_tEfNS_4arch4Sm80ELb0ELb0ELb1ELb1ELb0ELb0ELb0ELb0ELi2ELi2ELi2ELi2ELb0EEENS1_21CollectiveEpilogueBwdISA_SB_SD_Li256ELb1ELb0ELi4EEENS1_19SingleTileSchedulerILb1ELb0ELb0ELi128EEEEEEEEEvNT_6ParamsE,"aw",@nobits
	.sectionflags	@""
	.align	16


//--------------------- .nv.shared._ZN7cutlass13device_kernelIN5flash19enable_sm80_to_sm89INS1_16FlashAttnBwdSm80INS1_25CollectiveMainloopBwdSm80ILi2ELi2EN4cute5tupleIJNS5_1CILi64EEENS7_ILi128EEES9_EEENS_6half_tEfNS_4arch4Sm80ELb0ELb0ELb1ELb1ELb1ELb0ELb0ELb0ELi2ELi2ELi2ELi2ELb0EEENS1_21CollectiveEpilogueBwdISA_SB_SD_Li256ELb1ELb0ELi4EEENS1_19SingleTileSchedulerILb1ELb0ELb0ELi128EEEEEEEEEvNT_6ParamsE --------------------------
	.section	.nv.shared._ZN7cutlass13device_kernelIN5flash19enable_sm80_to_sm89INS1_16FlashAttnBwdSm80INS1_25CollectiveMainloopBwdSm80ILi2ELi2EN4cute5tupleIJNS5_1CILi64EEENS7_ILi128EEES9_EEENS_6half_tEfNS_4arch4Sm80ELb0ELb0ELb1ELb1ELb1ELb0ELb0ELb0ELi2ELi2ELi2ELi2ELb0EEENS1_21CollectiveEpilogueBwdISA_SB_SD_Li256ELb1ELb0ELi4EEENS1_19SingleTileSchedulerILb1ELb0ELb0ELi128EEEEEEEEEvNT_6ParamsE,"aw",@nobits
	.sectionflags	@""
	.align	16


//--------------------- .nv.shared._ZN7cutlass13device_kernelIN5flash19enable_sm80_to_sm89INS1_16FlashAttnBwdSm80INS1_25CollectiveMainloopBwdSm80ILi2ELi2EN4cute5tupleIJNS5_1CILi64EEENS7_ILi128EEES9_EEENS_6half_tEfNS_4arch4Sm80ELb0ELb0ELb1ELb1ELb0ELb0ELb0ELb0ELi2ELi2ELi2ELi2ELb0EEENS1_24CollectiveEpilogueBwdGQAISA_fSD_Li256ELb1ELb0EEENS1_19SingleTileSchedulerILb1ELb0ELb0ELi128EEEEEEEEEvNT_6ParamsE --------------------------
	.section	.nv.shared._ZN7cutlass13device_kernelIN5flash19enable_sm80_to_sm89INS1_16FlashAttnBwdSm80INS1_25CollectiveMainloopBwdSm80ILi2ELi2EN4cute5tupleIJNS5_1CILi64EEENS7_ILi128EEES9_EEENS_6half_tEfNS_4arch4Sm80ELb0ELb0ELb1ELb1ELb0ELb0ELb0ELb0ELi2ELi2ELi2ELi2ELb0EEENS1_24CollectiveEpilogueBwdGQAISA_fSD_Li256ELb1ELb0EEENS1_19SingleTileSchedulerILb1ELb0ELb0ELi128EEEEEEEEEvNT_6ParamsE,"aw",@nobits
	.sectionflags	@""
	.align	16


//--------------------- .nv.shared._ZN7cutlass13device_kernelIN5flash19enable_sm80_to_sm89INS1_16FlashAttnBwdSm80INS1_25CollectiveMainloopBwdSm80ILi2ELi2EN4cute5tupleIJNS5_1CILi64EEENS7_ILi128EEES9_EEENS_6half_tEfNS_4arch4Sm80ELb0ELb0ELb1ELb1ELb1ELb0ELb0ELb0ELi2ELi2ELi2ELi2ELb0EEENS1_24CollectiveEpilogueBwdGQAISA_fSD_Li256ELb1ELb1EEENS1_19SingleTileSchedulerILb1ELb0ELb0ELi128EEEEEEEEEvNT_6ParamsE --------------------------
	.section	.nv.shared._ZN7cutlass13device_kernelIN5flash19enable_sm80_to_sm89INS1_16FlashAttnBwdSm80INS1_25CollectiveMainloopBwdSm80ILi2ELi2EN4cute5tupleIJNS5_1CILi64EEENS7_ILi128EEES9_EEENS_6half_tEfNS_4arch4Sm80ELb0ELb0ELb1ELb1ELb1ELb0ELb0ELb0ELi2ELi2ELi2ELi2ELb0EEENS1_24CollectiveEpilogueBwdGQAISA_fSD_Li256ELb1ELb1EEENS1_19SingleTileSchedulerILb1ELb0ELb0ELi128EEEEEEEEEvNT_6ParamsE,"aw",@nobits
	.sectionflags	@""
	.align	16


//--------------------- .nv.shared._ZN7cutlass13device_kernelIN5flash19enable_sm80_to_sm89INS1_16FlashAttnBwdSm80INS1_25CollectiveMainloopBwdSm80ILi2ELi2EN4cute5tupleIJNS5_1CILi64EEENS7_ILi128EEES9_EEENS_6half_tEfNS_4arch4Sm80ELb0ELb1ELb1ELb0ELb0ELb0ELb0ELb0ELi2ELi2ELi2ELi2ELb0EEENS1_21CollectiveEpilogueBwdISA_SB_SD_Li256ELb0ELb0ELi4EEENS1_19SingleTileSchedulerILb0ELb0ELb0ELi128EEEEEEEEEvNT_6ParamsE --------------------------
	.section	.nv.shared._ZN7cutlass13device_kernelIN5flash19enable_sm80_to_sm89INS1_16FlashAttnBwdSm80INS1_25CollectiveMainloopBwdSm80ILi2ELi2EN4cute5tupleIJNS5_1CILi64EEENS7_ILi128EEES9_EEENS_6half_tEfNS_4arch4Sm80ELb0ELb1ELb1ELb0ELb0ELb0ELb0ELb0ELi2ELi2ELi2ELi2ELb0EEENS1_21CollectiveEpilogueBwdISA_SB_SD_Li256ELb0ELb0ELi4EEENS1_19SingleTileSchedulerILb0ELb0ELb0ELi128EEEEEEEEEvNT_6ParamsE,"aw",@nobits
	.sectionflags	@""
	.align	16


//--------------------- .nv.shared._ZN7cutlass13device_kernelIN5flash19enable_sm80_to_sm89INS1_16FlashAttnBwdSm80INS1_25CollectiveMainloopBwdSm80ILi2ELi2EN4cute5tupleIJNS5_1CILi64EEENS7_ILi128EEES9_EEENS_6half_tEfNS_4arch4Sm80ELb0ELb1ELb1ELb0ELb1ELb0ELb0ELb0ELi2ELi2ELi2ELi2ELb0EEENS1_21CollectiveEpilogueBwdISA_SB_SD_Li256ELb0ELb0ELi4EEENS1_19SingleTileSchedulerILb0ELb0ELb0ELi128EEEEEEEEEvNT_6ParamsE --------------------------
	.section	.nv.shared._ZN7cutlass13device_kernelIN5flash19enable_sm80_to_sm89INS1_16FlashAttnBwdSm80INS1_25CollectiveMainloopBwdSm80ILi2ELi2EN4cute5tupleIJNS5_1CILi64EEENS7_ILi128EEES9_EEENS_6half_tEfNS_4arch4Sm80ELb0ELb1ELb1ELb0ELb1ELb0ELb0ELb0ELi2ELi2ELi2ELi2ELb0EEENS1_21CollectiveEpilogueBwdISA_SB_SD_Li256ELb0ELb0ELi4EEENS1_19SingleTileSchedulerILb0ELb0ELb0ELi128EEEEEEEEEvNT_6ParamsE,"aw",@nobits
	.sectionflags	@""
	.align	16


//--------------------- .nv.shared._ZN7cutlass13device_kernelIN5flash19enable_sm80_to_sm89INS1_16FlashAttnBwdSm80INS1_25CollectiveMainloopBwdSm80ILi2ELi2EN4cute5tupleIJNS5_1CILi64EEENS7_ILi128EEES9_EEENS_6half_tEfNS_4arch4Sm80ELb0ELb1ELb1ELb0ELb0ELb0ELb0ELb0ELi2ELi2ELi2ELi2ELb0EEENS1_24CollectiveEpilogueBwdGQAISA_fSD_Li256ELb0ELb0EEENS1_19SingleTileSchedulerILb0ELb0ELb0ELi128EEEEEEEEEvNT_6ParamsE --------------------------
	.section	.nv.shared._ZN7cutlass13device_kernelIN5flash19enable_sm80_to_sm89INS1_16FlashAttnBwdSm80INS1_25CollectiveMainloopBwdSm80ILi2ELi2EN4cute5tupleIJNS5_1CILi64EEENS7_ILi128EEES9_EEENS_6half_tEfNS_4arch4Sm80ELb0ELb1ELb1ELb0ELb0ELb0ELb0ELb0ELi2ELi2ELi2ELi2ELb0EEENS1_24CollectiveEpilogueBwdGQAISA_fSD_Li256ELb0ELb0EEENS1_19SingleTileSchedulerILb0ELb0ELb0ELi128EEEEEEEEEvNT_6ParamsE,"aw",@nobits
	.sectionflags	@""
	.align	16


//--------------------- .nv.shared._ZN7cutlass13device_kernelIN5flash19enable_sm80_to_sm89INS1_16FlashAttnBwdSm80INS1_25CollectiveMainloopBwdSm80ILi2ELi2EN4cute5tupleIJNS5_1CILi64EEENS7_ILi128EEES9_EEENS_6half_tEfNS_4arch4Sm80ELb0ELb1ELb1ELb0ELb1ELb0ELb0ELb0ELi2ELi2ELi2ELi2ELb0EEENS1_24CollectiveEpilogueBwdGQAISA_fSD_Li256ELb0ELb1EEENS1_19SingleTileSchedulerILb0ELb0ELb0ELi128EEEEEEEEEvNT_6ParamsE --------------------------
	.section	.nv.shared._ZN7cutlass13device_kernelIN5flash19enable_sm80_to_sm89INS1_16FlashAttnBwdSm80INS1_25CollectiveMainloopBwdSm80ILi2ELi2EN4cute5tupleIJNS5_1CILi64EEENS7_ILi128EEES9_EEENS_6half_tEfNS_4arch4Sm80ELb0ELb1ELb1ELb0ELb1ELb0ELb0ELb0ELi2ELi2ELi2ELi2ELb0EEENS1_24CollectiveEpilogueBwdGQAISA_fSD_Li256ELb0ELb1EEENS1_19SingleTileSchedulerILb0ELb0ELb0ELi128EEEEEEEEEvNT_6ParamsE,"aw",@nobits
	.sectionflags	@""
	.align	16


//--------------------- .nv.shared._ZN7cutlass13device_kernelIN5flash19enable_sm80_to_sm89INS1_16FlashAttnBwdSm80INS1_25CollectiveMainloopBwdSm80ILi2ELi2EN4cute5tupleIJNS5_1CILi64EEENS7_ILi128EEES9_EEENS_6half_tEfNS_4arch4Sm80ELb0ELb1ELb1ELb1ELb0ELb0ELb0ELb0ELi2ELi2ELi2ELi2ELb0EEENS1_21CollectiveEpilogueBwdISA_SB_SD_Li256ELb1ELb0ELi4EEENS1_19SingleTileSchedulerILb1ELb0ELb0ELi128EEEEEEEEEvNT_6ParamsE --------------------------
	.section	.nv.shared._ZN7cutlass13device_kernelIN5flash19enable_sm80_to_sm89INS1_16FlashAttnBwdSm80INS1_25CollectiveMainloopBwdSm80ILi2ELi2EN4cute5tupleIJNS5_1CILi64EEENS7_ILi128EEES9_EEENS_6half_tEfNS_4arch4Sm80ELb0ELb1ELb1ELb1ELb0ELb0ELb0ELb0ELi2ELi2ELi2ELi2ELb0EEENS1_21CollectiveEpilogueBwdISA_SB_SD_Li256ELb1ELb0ELi4EEENS1_19SingleTileSchedulerILb1ELb0ELb0ELi128EEEEEEEEEvNT_6ParamsE,"aw",@nobits
	.sectionflags	@""
	.align	16


//--------------------- .nv.shared._ZN7cutlass13device_kernelIN5flash19enable_sm80_to_sm89INS1_16FlashAttnBwdSm80INS1_25CollectiveMainloopBwdSm80ILi2ELi2EN4cute5tupleIJNS5_1CILi64EEENS7_ILi128EEES9_EEENS_6half_tEfNS_4arch4Sm80ELb0ELb1ELb1ELb1ELb1ELb0ELb0ELb0ELi2ELi2ELi2ELi2ELb0EEENS1_21CollectiveEpilogueBwdISA_SB_SD_Li256ELb1ELb0ELi4EEENS1_19SingleTileSchedulerILb1ELb0ELb0ELi128EEEEEEEEEvNT_6ParamsE --------------------------
	.section	.nv.shared._ZN7cutlass13device_kernelIN5flash19enable_sm80_to_sm89INS1_16FlashAttnBwdSm80INS1_25CollectiveMainloopBwdSm80ILi2ELi2EN4cute5tupleIJNS5_1CILi64EEENS7_ILi128EEES9_EEENS_6half_tEfNS_4arch4Sm80ELb0ELb1ELb1ELb1ELb1ELb0ELb0ELb0ELi2ELi2ELi2ELi2ELb0EEENS1_21CollectiveEpilogueBwdISA_SB_SD_Li256ELb1ELb0ELi4EEENS1_19SingleTileSchedulerILb1ELb0ELb0ELi128EEEEEEEEEvNT_6ParamsE,"aw",@nobits
	.sectionflags	@""
	.align	16


//--------------------- .nv.shared._ZN7cutlass13device_kernelIN5flash19enable_sm80_to_sm89INS1_16FlashAttnBwdSm80INS1_25CollectiveMainloopBwdSm80ILi2ELi2EN4cute5tupleIJNS5_1CILi64EEENS7_ILi128EEES9_EEENS_6half_tEfNS_4arch4Sm80ELb0ELb1ELb1ELb1ELb0ELb0ELb0ELb0ELi2ELi2ELi2ELi2ELb0EEENS1_24CollectiveEpilogueBwdGQAISA_fSD_Li256ELb1ELb0EEENS1_19SingleTileSchedulerILb1ELb0ELb0ELi128EEEEEEEEEvNT_6ParamsE --------------------------
	.section	.nv.shared._ZN7cutlass13device_kernelIN5flash19enable_sm80_to_sm89INS1_16FlashAttnBwdSm80INS1_25CollectiveMainloopBwdSm80ILi2ELi2EN4cute5tupleIJNS5_1CILi64EEENS7_ILi128EEES9_EEENS_6half_tEfNS_4arch4Sm80ELb0ELb1ELb1ELb1ELb0ELb0ELb0ELb0ELi2ELi2ELi2ELi2ELb0EEENS1_24CollectiveEpilogueBwdGQAISA_fSD_Li256ELb1ELb0EEENS1_19SingleTileSchedulerILb1ELb0ELb0ELi128EEEEEEEEEvNT_6ParamsE,"aw",@nobits
	.sectionflags	@""
	.align	16


//--------------------- .nv.shared._ZN7cutlass13device_kernelIN5flash19enable_sm80_to_sm89INS1_16FlashAttnBwdSm80INS1_25CollectiveMainloopBwdSm80ILi2ELi2EN4cute5tupleIJNS5_1CILi64EEENS7_ILi128EEES9_EEENS_6half_tEfNS_4arch4Sm80ELb0ELb1ELb1ELb1ELb1ELb0ELb0ELb0ELi2ELi2ELi2ELi2ELb0EEENS1_24CollectiveEpilogueBwdGQAISA_fSD_Li256ELb1ELb1EEENS1_19SingleTileSchedulerILb1ELb0ELb0ELi128EEEEEEEEEvNT_6ParamsE --------------------------
	.section	.nv.shared._ZN7cutlass13device_kernelIN5flash19enable_sm80_to_sm89INS1_16FlashAttnBwdSm80INS1_25CollectiveMainloopBwdSm80ILi2ELi2EN4cute5tupleIJNS5_1CILi64EEENS7_ILi128EEES9_EEENS_6half_tEfNS_4arch4Sm80ELb0ELb1ELb1ELb1ELb1ELb0ELb0ELb0ELi2ELi2ELi2ELi2ELb0EEENS1_24CollectiveEpilogueBwdGQAISA_fSD_Li256ELb1ELb1EEENS1_19SingleTileSchedulerILb1ELb0ELb0ELi128EEEEEEEEEvNT_6ParamsE,"aw",@nobits
	.sectionflags	@""
	.align	16


//--------------------- .nv.shared._ZN7cutlass13device_kernelIN5flash19enable_sm80_to_sm89INS1_16FlashAttnBwdSm80INS1_25CollectiveMainloopBwdSm80ILi2ELi2EN4cute5tupleIJNS5_1CILi64EEENS7_ILi128EEES9_EEENS_6half_tEfNS_4arch4Sm80ELb1ELb0ELb1ELb0ELb0ELb0ELb0ELb0ELi2ELi2ELi2ELi2ELb0EEENS1_21CollectiveEpilogueBwdISA_SB_SD_Li256ELb0ELb0ELi4EEENS1_25SingleTileBwdLPTSchedulerILb0ELi128ELb0EEEEEEEEEvNT_6ParamsE --------------------------
	.section	.nv.shared._ZN7cutlass13device_kernelIN5flash19enable_sm80_to_sm89INS1_16FlashAttnBwdSm80INS1_25CollectiveMainloopBwdSm80ILi2ELi2EN4cute5tupleIJNS5_1CILi64EEENS7_ILi128EEES9_EEENS_6half_tEfNS_4arch4Sm80ELb1ELb0ELb1ELb0ELb0ELb0ELb0ELb0ELi2ELi2ELi2ELi2ELb0EEENS1_21CollectiveEpilogueBwdISA_SB_SD_Li256ELb0ELb0ELi4EEENS1_25SingleTileBwdLPTSchedulerILb0ELi128ELb0EEEEEEEEEvNT_6ParamsE,"aw",@nobits
	.sectionflags	@""
	.align	16


//--------------------- .nv.shared._ZN7cutlass13device_kernelIN5flash19enable_sm80_to_sm89INS1_16FlashAttnBwdSm80INS1_25CollectiveMainloopBwdSm80ILi2ELi2EN4cute5tupleIJNS5_1CILi64EEENS7_ILi128EEES9_EEENS_6half_tEfNS_4arch4Sm80ELb1ELb0ELb1ELb0ELb1ELb0ELb0ELb0ELi2ELi2ELi2ELi2ELb0EEENS1_21CollectiveEpilogueBwdISA_SB_SD_Li256ELb0ELb0ELi4EEENS1_25SingleTileBwdLPTSchedulerILb0ELi128ELb1EEEEEEEEEvNT_6ParamsE --------------------------
	.section	.nv.shared._ZN7cutlass13device_kernelIN5flash19enable_sm80_to_sm89INS1_16FlashAttnBwdSm80INS1_25CollectiveMainloopBwdSm80ILi2ELi2EN4cute5tupleIJNS5_1CILi64EEENS7_ILi128EEES9_EEENS_6half_tEfNS_4arch4Sm80ELb1ELb0ELb1ELb0ELb1ELb0ELb0ELb0ELi2ELi2ELi2ELi2ELb0EEENS1_21CollectiveEpilogueBwdISA_SB_SD_Li256ELb0ELb0ELi4EEENS1_25SingleTileBwdLPTSchedulerILb0ELi128ELb1EEEEEEEEEvNT_6ParamsE,"aw",@nobits
	.sectionflags	@""
	.align	16


//--------------------- .nv.shared._ZN7cutlass13device_kernelIN5flash19enable_sm80_to_sm89INS1_16FlashAttnBwdSm80INS1_25CollectiveMainloopBwdSm80ILi2ELi2EN4cute5tupleIJNS5_1CILi64EEENS7_ILi128EEES9_EEENS_6half_tEfNS_4arch4Sm80ELb1ELb0ELb1ELb0ELb0ELb0ELb0ELb0ELi2ELi2ELi2ELi2ELb0EEENS1_24CollectiveEpilogueBwdGQAISA_fSD_Li256ELb0ELb0EEENS1_25SingleTileBwdLPTSchedulerILb0ELi128ELb0EEEEEEEEEvNT_6ParamsE --------------------------
	.section	.nv.shared._ZN7cutlass13device_kernelIN5flash19enable_sm80_to_sm89INS1_16FlashAttnBwdSm80INS1_25CollectiveMainloopBwdSm80ILi2ELi2EN4cute5tupleIJNS5_1CILi64EEENS7_ILi128EEES9_EEENS_6half_tEfNS_4arch4Sm80ELb1ELb0ELb1ELb0ELb0ELb0ELb0ELb0ELi2ELi2ELi2ELi2ELb0EEENS1_24CollectiveEpilogueBwdGQAISA_fSD_Li256ELb0ELb0EEENS1_25SingleTileBwdLPTSchedulerILb0ELi128ELb0EEEEEEEEEvNT_6ParamsE,"aw",@nobits
	.sectionflags	@""
	.align	16


//--------------------- .nv.shared._ZN7cutlass13device_kernelIN5flash19enable_sm80_to_sm89INS1_16FlashAttnBwdSm80INS1_25CollectiveMainloopBwdSm80ILi2ELi2EN4cute5tupleIJNS5_1CILi64EEENS7_ILi128EEES9_EEENS_6half_tEfNS_4arch4Sm80ELb1ELb0ELb1ELb0ELb1ELb0ELb0ELb0ELi2ELi2ELi2ELi2ELb0EEENS1_24CollectiveEpilogueBwdGQAISA_fSD_Li256ELb0ELb1EEENS1_25SingleTileBwdLPTSchedulerILb0ELi128ELb1EEEEEEEEEvNT_6ParamsE --------------------------
	.section	.nv.shared._ZN7cutlass13device_kernelIN5flash19enable_sm80_to_sm89INS1_16FlashAttnBwdSm80INS1_25CollectiveMainloopBwdSm80ILi2ELi2EN4cute5tupleIJNS5_1CILi64EEENS7_ILi128EEES9_EEENS_6half_tEfNS_4arch4Sm80ELb1ELb0ELb1ELb0ELb1ELb0ELb0ELb0ELi2ELi2ELi2ELi2ELb0EEENS1_24CollectiveEpilogueBwdGQAISA_fSD_Li256ELb0ELb1EEENS1_25SingleTileBwdLPTSchedulerILb0ELi128ELb1EEEEEEEEEvNT_6ParamsE,"aw",@nobits
	.sectionflags	@""
	.align	16


//--------------------- .nv.shared._ZN7cutlass13device_kernelIN5flash22FlashAttnBwdPreprocessIN4cute5tupleIJNS3_1CILi64EEENS5_ILi128EEEEEENS_6half_tEfNS_4arch4Sm80ELb1ELb0EEEEEvNT_6ParamsE --------------------------
	.section	.nv.shared._ZN7cutlass13device_kernelIN5flash22FlashAttnBwdPreprocessIN4cute5tupleIJNS3_1CILi64EEENS5_ILi128EEEEEENS_6half_tEfNS_4arch4Sm80ELb1ELb0EEEEEvNT_6ParamsE,"aw",@nobits
	.sectionflags	@""
	.align	16


//--------------------- .nv.shared._ZN7cutlass13device_kernelIN5flash19enable_sm80_to_sm89INS1_16FlashAttnBwdSm80INS1_25CollectiveMainloopBwdSm80ILi2ELi2EN4cute5tupleIJNS5_1CILi64EEENS7_ILi128EEES9_EEENS_6half_tEfNS_4arch4Sm80ELb1ELb0ELb1ELb1ELb0ELb0ELb0ELb0ELi2ELi2ELi2ELi2ELb0EEENS1_21CollectiveEpilogueBwdISA_SB_SD_Li256ELb1ELb0ELi4EEENS1_25SingleTileBwdLPTSchedulerILb1ELi128ELb0EEEEEEEEEvNT_6ParamsE --------------------------
	.section	.nv.shared._ZN7cutlass13device_kernelIN5flash19enable_sm80_to_sm89INS1_16FlashAttnBwdSm80INS1_25CollectiveMainloopBwdSm80ILi2ELi2EN4cute5tupleIJNS5_1CILi64EEENS7_ILi128EEES9_EEENS_6half_tEfNS_4arch4Sm80ELb1ELb0ELb1ELb1ELb0ELb0ELb0ELb0ELi2ELi2ELi2ELi2ELb0EEENS1_21CollectiveEpilogueBwdISA_SB_SD_Li256ELb1ELb0ELi4EEENS1_25SingleTileBwdLPTSchedulerILb1ELi128ELb0EEEEEEEEEvNT_6ParamsE,"aw",@nobits
	.sectionflags	@""
	.align	16


//--------------------- .nv.shared._ZN7cutlass13device_kernelIN5flash19enable_sm80_to_sm89INS1_16FlashAttnBwdSm80INS1_25CollectiveMainloopBwdSm80ILi2ELi2EN4cute5tupleIJNS5_1CILi64EEENS7_ILi128EEES9_EEENS_6half_tEfNS_4arch4Sm80ELb1ELb0ELb1ELb1ELb1ELb0ELb0ELb0ELi2ELi2ELi2ELi2ELb0EEENS1_21CollectiveEpilogueBwdISA_SB_SD_Li256ELb1ELb0ELi4EEENS1_25SingleTileBwdLPTSchedulerILb1ELi128ELb1EEEEEEEEEvNT_6ParamsE --------------------------
	.section	.nv.shared._ZN7cutlass13device_kernelIN5flash19enable_sm80_to_sm89INS1_16FlashAttnBwdSm80INS1_25CollectiveMainloopBwdSm80ILi2ELi2EN4cute5tupleIJNS5_1CILi64EEENS7_ILi128EEES9_EEENS_6half_tEfNS_4arch4Sm80ELb1ELb0ELb1ELb1ELb1ELb0ELb0ELb0ELi2ELi2ELi2ELi2ELb0EEENS1_21CollectiveEpilogueBwdISA_SB_SD_Li256ELb1ELb0ELi4EEENS1_25SingleTileBwdLPTSchedulerILb1ELi128ELb1EEEEEEEEEvNT_6ParamsE,"aw",@nobits
	.sectionflags	@""
	.align	16


//--------------------- .nv.shared._ZN7cutlass13device_kernelIN5flash19enable_sm80_to_sm89INS1_16FlashAttnBwdSm80INS1_25CollectiveMainloopBwdSm80ILi2ELi2EN4cute5tupleIJNS5_1CILi64EEENS7_ILi128EEES9_EEENS_6half_tEfNS_4arch4Sm80ELb1ELb0ELb1ELb1ELb0ELb0ELb0ELb0ELi2ELi2ELi2ELi2ELb0EEENS1_24CollectiveEpilogueBwdGQAISA_fSD_Li256ELb1ELb0EEENS1_25SingleTileBwdLPTSchedulerILb1ELi128ELb0EEEEEEEEEvNT_6ParamsE --------------------------
	.section	.nv.shared._ZN7cutlass13device_kernelIN5flash19enable_sm80_to_sm89INS1_16FlashAttnBwdSm80INS1_25CollectiveMainloopBwdSm80ILi2ELi2EN4cute5tupleIJNS5_1CILi64EEENS7_ILi128EEES9_EEENS_6half_tEfNS_4arch4Sm80ELb1ELb0ELb1ELb1ELb0ELb0ELb0ELb0ELi2ELi2ELi2ELi2ELb0EEENS1_24CollectiveEpilogueBwdGQAISA_fSD_Li256ELb1ELb0EEENS1_25SingleTileBwdLPTSchedulerILb1ELi128ELb0EEEEEEEEEvNT_6ParamsE,"aw",@nobits
	.sectionflags	@""
	.align	16


//--------------------- .nv.shared._ZN7cutlass13device_kernelIN5flash32FlashAttnBwdPostprocessConvertdQIN4cute5tupleIJNS3_1CILi128EEES6_EEENS_6half_tEfNS_4arch4Sm80ELi256ENS3_8TiledMMAINS3_8MMA_AtomIJNS3_28SM80_16x8x16_F32F16F16F32_TNEEEENS3_6LayoutINS4_IJNS5_ILi2EEENS5_ILi4EEENS5_ILi1EEEEEENS4_IJSI_SG_NS5_ILi0EEEEEEEENS4_IJNS5_ILi32EEENS5_ILi64EEENS5_ILi16EEEEEEEELb0EEEEEvNT_6ParamsE --------------------------
	.section	.nv.shared._ZN7cutlass13device_kernelIN5flash32FlashAttnBwdPostprocessConvertdQIN4cute5tupleIJNS3_1CILi128EEES6_EEENS_6half_tEfNS_4arch4Sm80ELi256ENS3_8TiledMMAINS3_8MMA_AtomIJNS3_28SM80_16x8x16_F32F16F16F32_TNEEEENS3_6LayoutINS4_IJNS5_ILi2EEENS5_ILi4EEENS5_ILi1EEEEEENS4_IJSI_SG_NS5_ILi0EEEEEEEENS4_IJNS5_ILi32EEENS5_ILi64EEENS5_ILi16EEEEEEEELb0EEEEEvNT_6ParamsE,"aw",@nobits
	.sectionflags	@""
	.align	16


//--------------------- .nv.shared._ZN7cutlass13device_kernelIN5flash32FlashAttnBwdPostprocessConvertdQIN4cute5tupleIJNS3_1CILi64EEENS5_ILi128EEEEEENS_6half_tEfNS_4arch4Sm80ELi256ENS3_8TiledMMAINS3_8MMA_AtomIJNS3_28SM80_16x8x16_F32F16F16F32_TNEEEENS3_6LayoutINS4_IJNS5_ILi2EEENS5_ILi4EEENS5_ILi1EEEEEENS4_IJSJ_SH_NS5_ILi0EEEEEEEENS4_IJNS5_ILi32EEES6_NS5_ILi16EEEEEEEELb0EEEEEvNT_6ParamsE --------------------------
	.section	.nv.shared._ZN7cutlass13device_kernelIN5flash32FlashAttnBwdPostprocessConvertdQIN4cute5tupleIJNS3_1CILi64EEENS5_ILi128EEEEEENS_6half_tEfNS_4arch4Sm80ELi256ENS3_8TiledMMAINS3_8MMA_AtomIJNS3_28SM80_16x8x16_F32F16F16F32_TNEEEENS3_6LayoutINS4_IJNS5_ILi2EEENS5_ILi4EEENS5_ILi1EEEEEENS4_IJSJ_SH_NS5_ILi0EEEEEEEENS4_IJNS5_ILi32EEES6_NS5_ILi16EEEEEEEELb0EEEEEvNT_6ParamsE,"aw",@nobits
	.sectionflags	@""
	.align	16


//--------------------- .nv.shared._ZN7cutlass13device_kernelIN5flash19enable_sm80_to_sm89INS1_16FlashAttnBwdSm80INS1_25CollectiveMainloopBwdSm80ILi2ELi2EN4cute5tupleIJNS5_1CILi64EEENS7_ILi128EEES9_EEENS_6half_tEfNS_4arch4Sm80ELb1ELb0ELb1ELb1ELb1ELb0ELb0ELb0ELi2ELi2ELi2ELi2ELb0EEENS1_24CollectiveEpilogueBwdGQAISA_fSD_Li256ELb1ELb1EEENS1_25SingleTileBwdLPTSchedulerILb1ELi128ELb1EEEEEEEEEvNT_6ParamsE --------------------------
	.section	.nv.shared._ZN7cutlass13device_kernelIN5flash19enable_sm80_to_sm89INS1_16FlashAttnBwdSm80INS1_25CollectiveMainloopBwdSm80ILi2ELi2EN4cute5tupleIJNS5_1CILi64EEENS7_ILi128EEES9_EEENS_6half_tEfNS_4arch4Sm80ELb1ELb0ELb1ELb1ELb1ELb0ELb0ELb0ELi2ELi2ELi2ELi2ELb0EEENS1_24CollectiveEpilogueBwdGQAISA_fSD_Li256ELb1ELb1EEENS1_25SingleTileBwdLPTSchedulerILb1ELi128ELb1EEEEEEEEEvNT_6ParamsE,"aw",@nobits
	.sectionflags	@""
	.align	16


//--------------------- .nv.shared._ZN7cutlass13device_kernelIN5flash22FlashAttnBwdPreprocessIN4cute5tupleIJNS3_1CILi64EEENS5_ILi128EEEEEENS_6half_tEfNS_4arch4Sm80ELb1ELb1EEEEEvNT_6ParamsE --------------------------
	.section	.nv.shared._ZN7cutlass13device_kernelIN5flash22FlashAttnBwdPreprocessIN4cute5tupleIJNS3_1CILi64EEENS5_ILi128EEEEEENS_6half_tEfNS_4arch4Sm80ELb1ELb1EEEEEvNT_6ParamsE,"aw",@nobits
	.sectionflags	@""
	.align	16
